	.target	sm_90a

	.elftype	@"ET_EXEC"


//--------------------- .note.nv.tkinfo           --------------------------
	.section	.note.nv.tkinfo,"",@"SHT_NOTE"
	.sectionflags	@"SHF_NOTE_NV_TKINFO"
	.tkinfo
        /*0018*/ 	.word	0x00000002
        /*0030*/ 	.string	""
        /*0030*/ 	.string	"ptxas"
        /*0030*/ 	.string	"Cuda compilation tools, release 13.0, V13.0.88"
        /*0030*/ 	.string	"Build cuda_13.0.r13.0/compiler.36424714_0"
        /*0030*/ 	.string	"-arch sm_90a -m 64 "



//--------------------- .note.nv.cuinfo           --------------------------
	.section	.note.nv.cuinfo,"",@"SHT_NOTE"
	.sectionflags	@"SHF_NOTE_NV_CUINFO"
        /*0018*/ 	.short	0x0002
        /*001a*/ 	.short	0x005a
        /*001c*/ 	.short	0x0082
	.zero		2


//--------------------- .nv.info                  --------------------------
	.section	.nv.info,"",@"SHT_CUDA_INFO"
	.align	4


	//----- nvinfo : EIATTR_REGCOUNT
	.align		4
        /*0000*/ 	.byte	0x04, 0x2f
        /*0002*/ 	.short	(.L_22 - .L_21)
	.align		4
.L_21:
        /*0004*/ 	.word	index@(_ZN7cutlass13device_kernelIN5flash11enable_sm90INS1_16FlashAttnFwdSm90INS1_25CollectiveMainloopFwdSm90ILi2EN4cute5tupleIJNS5_1CILi1EEES8_S8_EEENS6_IJNS7_ILi128EEESA_SA_EEELi128ENS_6half_tEfNS_4arch4Sm90ELb1ELb0ELb1ELb1ELb0ELb1ELb0ELb1ELb1ELb0ELb0ELb0EEENS1_21CollectiveEpilogueFwdISB_S9_SC_SE_Li256ELb1ELb0ELb0ELb0EEENS1_36VarlenDynamicPersistentTileSchedulerILi128ELi128ELi256ELi32ELb0ELb0ELb1ELb1ELb1ELb1EEEEEEEEEvNT_6ParamsE)
        /*0008*/ 	.word	0x000000a8


	//----- nvinfo : EIATTR_FRAME_SIZE
	.align		4
.L_22:
        /*000c*/ 	.byte	0x04, 0x11
        /*000e*/ 	.short	(.L_24 - .L_23)
	.align		4
.L_23:
        /*0010*/ 	.word	index@(_ZN7cutlass13device_kernelIN5flash11enable_sm90INS1_16FlashAttnFwdSm90INS1_25CollectiveMainloopFwdSm90ILi2EN4cute5tupleIJNS5_1CILi1EEES8_S8_EEENS6_IJNS7_ILi128EEESA_SA_EEELi128ENS_6half_tEfNS_4arch4Sm90ELb1ELb0ELb1ELb1ELb0ELb1ELb0ELb1ELb1ELb0ELb0ELb0EEENS1_21CollectiveEpilogueFwdISB_S9_SC_SE_Li256ELb1ELb0ELb0ELb0EEENS1_36VarlenDynamicPersistentTileSchedulerILi128ELi128ELi256ELi32ELb0ELb0ELb1ELb1ELb1ELb1EEEEEEEEEvNT_6ParamsE)
        /*0014*/ 	.word	0x00000038


	//----- nvinfo : EIATTR_REGCOUNT
	.align		4
.L_24:
        /*0018*/ 	.byte	0x04, 0x2f
        /*001a*/ 	.short	(.L_26 - .L_25)
	.align		4
.L_25:
        /*001c*/ 	.word	index@(_ZN7cutlass13device_kernelIN5flash11enable_sm90INS1_16FlashAttnFwdSm90INS1_25CollectiveMainloopFwdSm90ILi2EN4cute5tupleIJNS5_1CILi1EEES8_S8_EEENS6_IJNS7_ILi128EEESA_SA_EEELi128ENS_6half_tEfNS_4arch4Sm90ELb1ELb0ELb1ELb1ELb0ELb0ELb0ELb1ELb1ELb0ELb0ELb0EEENS1_21CollectiveEpilogueFwdISB_S9_SC_SE_Li256ELb1ELb0ELb0ELb0EEENS1_36VarlenDynamicPersistentTileSchedulerILi128ELi128ELi256ELi32ELb0ELb0ELb1ELb1ELb1ELb1EEEEEEEEEvNT_6ParamsE)
        /*0020*/ 	.word	0x000000a8


	//----- nvinfo : EIATTR_FRAME_SIZE
	.align		4
.L_26:
        /*0024*/ 	.byte	0x04, 0x11
        /*0026*/ 	.short	(.L_28 - .L_27)
	.align		4
.L_27:
        /*0028*/ 	.word	index@(_ZN7cutlass13device_kernelIN5flash11enable_sm90INS1_16FlashAttnFwdSm90INS1_25CollectiveMainloopFwdSm90ILi2EN4cute5tupleIJNS5_1CILi1EEES8_S8_EEENS6_IJNS7_ILi128EEESA_SA_EEELi128ENS_6half_tEfNS_4arch4Sm90ELb1ELb0ELb1ELb1ELb0ELb0ELb0ELb1ELb1ELb0ELb0ELb0EEENS1_21CollectiveEpilogueFwdISB_S9_SC_SE_Li256ELb1ELb0ELb0ELb0EEENS1_36VarlenDynamicPersistentTileSchedulerILi128ELi128ELi256ELi32ELb0ELb0ELb1ELb1ELb1ELb1EEEEEEEEEvNT_6ParamsE)
        /*002c*/ 	.word	0x00000028


	//----- nvinfo : EIATTR_REGCOUNT
	.align		4
.L_28:
        /*0030*/ 	.byte	0x04, 0x2f
        /*0032*/ 	.short	(.L_30 - .L_29)
	.align		4
.L_29:
        /*0034*/ 	.word	index@(_ZN7cutlass13device_kernelIN5flash11enable_sm90INS1_16FlashAttnFwdSm90INS1_25CollectiveMainloopFwdSm90ILi2EN4cute5tupleIJNS5_1CILi1EEES8_S8_EEENS6_IJNS7_ILi128EEESA_SA_EEELi128ENS_6half_tEfNS_4arch4Sm90ELb1ELb0ELb1ELb0ELb0ELb0ELb0ELb1ELb1ELb0ELb0ELb0EEENS1_21CollectiveEpilogueFwdISB_S9_SC_SE_Li256ELb0ELb0ELb0ELb0EEENS1_30DynamicPersistentTileSchedulerILi256ELi32ELb0ELb0ELb1EEEEEEEEEvNT_6ParamsE)
        /*0038*/ 	.word	0x000000a8


	//----- nvinfo : EIATTR_FRAME_SIZE
	.align		4
.L_30:
        /*003c*/ 	.byte	0x04, 0x11
        /*003e*/ 	.short	(.L_32 - .L_31)
	.align		4
.L_31:
        /*0040*/ 	.word	index@(_ZN7cutlass13device_kernelIN5flash11enable_sm90INS1_16FlashAttnFwdSm90INS1_25CollectiveMainloopFwdSm90ILi2EN4cute5tupleIJNS5_1CILi1EEES8_S8_EEENS6_IJNS7_ILi128EEESA_SA_EEELi128ENS_6half_tEfNS_4arch4Sm90ELb1ELb0ELb1ELb0ELb0ELb0ELb0ELb1ELb1ELb0ELb0ELb0EEENS1_21CollectiveEpilogueFwdISB_S9_SC_SE_Li256ELb0ELb0ELb0ELb0EEENS1_30DynamicPersistentTileSchedulerILi256ELi32ELb0ELb0ELb1EEEEEEEEEvNT_6ParamsE)
        /*0044*/ 	.word	0x00000000


	//----- nvinfo : EIATTR_REGCOUNT
	.align		4
.L_32:
        /*0048*/ 	.byte	0x04, 0x2f
        /*004a*/ 	.short	(.L_34 - .L_33)
	.align		4
.L_33:
        /*004c*/ 	.word	index@(_ZN7cutlass13device_kernelIN5flash11enable_sm90INS1_16FlashAttnFwdSm90INS1_25CollectiveMainloopFwdSm90ILi2EN4cute5tupleIJNS5_1CILi1EEES8_S8_EEENS6_IJNS7_ILi128EEESA_SA_EEELi128ENS_6half_tEfNS_4arch4Sm90ELb0ELb1ELb1ELb1ELb0ELb1ELb0ELb1ELb1ELb0ELb0ELb0EEENS1_21CollectiveEpilogueFwdISB_S9_SC_SE_Li256ELb1ELb0ELb0ELb0EEENS1_36VarlenDynamicPersistentTileSchedulerILi128ELi128ELi256ELi32ELb0ELb0ELb1ELb1ELb0ELb1EEEEEEEEEvNT_6ParamsE)
        /*0050*/ 	.word	0x000000a8


	//----- nvinfo : EIATTR_FRAME_SIZE
	.align		4
.L_34:
        /*0054*/ 	.byte	0x04, 0x11
        /*0056*/ 	.short	(.L_36 - .L_35)
	.align		4
.L_35:
        /*0058*/ 	.word	index@(_ZN7cutlass13device_kernelIN5flash11enable_sm90INS1_16FlashAttnFwdSm90INS1_25CollectiveMainloopFwdSm90ILi2EN4cute5tupleIJNS5_1CILi1EEES8_S8_EEENS6_IJNS7_ILi128EEESA_SA_EEELi128ENS_6half_tEfNS_4arch4Sm90ELb0ELb1ELb1ELb1ELb0ELb1ELb0ELb1ELb1ELb0ELb0ELb0EEENS1_21CollectiveEpilogueFwdISB_S9_SC_SE_Li256ELb1ELb0ELb0ELb0EEENS1_36VarlenDynamicPersistentTileSchedulerILi128ELi128ELi256ELi32ELb0ELb0ELb1ELb1ELb0ELb1EEEEEEEEEvNT_6ParamsE)
        /*005c*/ 	.word	0x00000028


	//----- nvinfo : EIATTR_REGCOUNT
	.align		4
.L_36:
        /*0060*/ 	.byte	0x04, 0x2f
        /*0062*/ 	.short	(.L_38 - .L_37)
	.align		4
.L_37:
        /*0064*/ 	.word	index@(_ZN7cutlass13device_kernelIN5flash11enable_sm90INS1_16FlashAttnFwdSm90INS1_25CollectiveMainloopFwdSm90ILi2EN4cute5tupleIJNS5_1CILi1EEES8_S8_EEENS6_IJNS7_ILi128EEESA_SA_EEELi128ENS_6half_tEfNS_4arch4Sm90ELb0ELb1ELb1ELb1ELb0ELb0ELb0ELb1ELb1ELb0ELb0ELb0EEENS1_21CollectiveEpilogueFwdISB_S9_SC_SE_Li256ELb1ELb0ELb0ELb0EEENS1_36VarlenDynamicPersistentTileSchedulerILi128ELi128ELi256ELi32ELb0ELb0ELb1ELb1ELb0ELb1EEEEEEEEEvNT_6ParamsE)
        /*0068*/ 	.word	0x000000a8


	//----- nvinfo : EIATTR_FRAME_SIZE
	.align		4
.L_38:
        /*006c*/ 	.byte	0x04, 0x11
        /*006e*/ 	.short	(.L_40 - .L_39)
	.align		4
.L_39:
        /*0070*/ 	.word	index@(_ZN7cutlass13device_kernelIN5flash11enable_sm90INS1_16FlashAttnFwdSm90INS1_25CollectiveMainloopFwdSm90ILi2EN4cute5tupleIJNS5_1CILi1EEES8_S8_EEENS6_IJNS7_ILi128EEESA_SA_EEELi128ENS_6half_tEfNS_4arch4Sm90ELb0ELb1ELb1ELb1ELb0ELb0ELb0ELb1ELb1ELb0ELb0ELb0EEENS1_21CollectiveEpilogueFwdISB_S9_SC_SE_Li256ELb1ELb0ELb0ELb0EEENS1_36VarlenDynamicPersistentTileSchedulerILi128ELi128ELi256ELi32ELb0ELb0ELb1ELb1ELb0ELb1EEEEEEEEEvNT_6ParamsE)
        /*0074*/ 	.word	0x00000020


	//----- nvinfo : EIATTR_REGCOUNT
	.align		4
.L_40:
        /*0078*/ 	.byte	0x04, 0x2f
        /*007a*/ 	.short	(.L_42 - .L_41)
	.align		4
.L_41:
        /*007c*/ 	.word	index@(_ZN7cutlass13device_kernelIN5flash11enable_sm90INS1_16FlashAttnFwdSm90INS1_25CollectiveMainloopFwdSm90ILi2EN4cute5tupleIJNS5_1CILi1EEES8_S8_EEENS6_IJNS7_ILi128EEESA_SA_EEELi128ENS_6half_tEfNS_4arch4Sm90ELb0ELb1ELb1ELb0ELb0ELb0ELb0ELb1ELb1ELb0ELb0ELb0EEENS1_21CollectiveEpilogueFwdISB_S9_SC_SE_Li256ELb0ELb0ELb0ELb0EEENS1_30DynamicPersistentTileSchedulerILi256ELi32ELb0ELb0ELb1EEEEEEEEEvNT_6ParamsE)
        /*0080*/ 	.word	0x000000a8


	//----- nvinfo : EIATTR_FRAME_SIZE
	.align		4
.L_42:
        /*0084*/ 	.byte	0x04, 0x11
        /*0086*/ 	.short	(.L_44 - .L_43)
	.align		4
.L_43:
        /*0088*/ 	.word	index@(_ZN7cutlass13device_kernelIN5flash11enable_sm90INS1_16FlashAttnFwdSm90INS1_25CollectiveMainloopFwdSm90ILi2EN4cute5tupleIJNS5_1CILi1EEES8_S8_EEENS6_IJNS7_ILi128EEESA_SA_EEELi128ENS_6half_tEfNS_4arch4Sm90ELb0ELb1ELb1ELb0ELb0ELb0ELb0ELb1ELb1ELb0ELb0ELb0EEENS1_21CollectiveEpilogueFwdISB_S9_SC_SE_Li256ELb0ELb0ELb0ELb0EEENS1_30DynamicPersistentTileSchedulerILi256ELi32ELb0ELb0ELb1EEEEEEEEEvNT_6ParamsE)
        /*008c*/ 	.word	0x00000000


	//----- nvinfo : EIATTR_REGCOUNT
	.align		4
.L_44:
        /*0090*/ 	.byte	0x04, 0x2f
        /*0092*/ 	.short	(.L_46 - .L_45)
	.align		4
.L_45:
        /*0094*/ 	.word	index@(_ZN7cutlass13device_kernelIN5flash11enable_sm90INS1_16FlashAttnFwdSm90INS1_25CollectiveMainloopFwdSm90ILi2EN4cute5tupleIJNS5_1CILi1EEES8_S8_EEENS6_IJNS7_ILi128EEENS7_ILi176EEESA_EEELi128ENS_6half_tEfNS_4arch4Sm90ELb0ELb0ELb1ELb1ELb0ELb1ELb0ELb1ELb1ELb0ELb0ELb0EEENS1_21CollectiveEpilogueFwdINS6_IJSA_SA_SB_EEES9_SD_SF_Li256ELb1ELb0ELb0ELb0EEENS1_36VarlenDynamicPersistentTileSchedulerILi128ELi176ELi256ELi32ELb0ELb0ELb1ELb0ELb1ELb1EEEEEEEEEvNT_6ParamsE)
        /*0098*/ 	.word	0x000000a8


	//----- nvinfo : EIATTR_FRAME_SIZE
	.align		4
.L_46:
        /*009c*/ 	.byte	0x04, 0x11
        /*009e*/ 	.short	(.L_48 - .L_47)
	.align		4
.L_47:
        /*00a0*/ 	.word	index@(_ZN7cutlass13device_kernelIN5flash11enable_sm90INS1_16FlashAttnFwdSm90INS1_25CollectiveMainloopFwdSm90ILi2EN4cute5tupleIJNS5_1CILi1EEES8_S8_EEENS6_IJNS7_ILi128EEENS7_ILi176EEESA_EEELi128ENS_6half_tEfNS_4arch4Sm90ELb0ELb0ELb1ELb1ELb0ELb1ELb0ELb1ELb1ELb0ELb0ELb0EEENS1_21CollectiveEpilogueFwdINS6_IJSA_SA_SB_EEES9_SD_SF_Li256ELb1ELb0ELb0ELb0EEENS1_36VarlenDynamicPersistentTileSchedulerILi128ELi176ELi256ELi32ELb0ELb0ELb1ELb0ELb1ELb1EEEEEEEEEvNT_6ParamsE)
        /*00a4*/ 	.word	0x00000098


	//----- nvinfo : EIATTR_REGCOUNT
	.align		4
.L_48:
        /*00a8*/ 	.byte	0x04, 0x2f
        /*00aa*/ 	.short	(.L_50 - .L_49)
	.align		4
.L_49:
        /*00ac*/ 	.word	index@(_ZN7cutlass13device_kernelIN5flash11enable_sm90INS1_16FlashAttnFwdSm90INS1_25CollectiveMainloopFwdSm90ILi2EN4cute5tupleIJNS5_1CILi1EEES8_S8_EEENS6_IJNS7_ILi128EEENS7_ILi176EEESA_EEELi128ENS_6half_tEfNS_4arch4Sm90ELb0ELb0ELb1ELb1ELb0ELb0ELb0ELb1ELb1ELb0ELb0ELb0EEENS1_21CollectiveEpilogueFwdINS6_IJSA_SA_SB_EEES9_SD_SF_Li256ELb1ELb0ELb0ELb0EEENS1_36VarlenDynamicPersistentTileSchedulerILi128ELi176ELi256ELi32ELb0ELb0ELb1ELb0ELb1ELb1EEEEEEEEEvNT_6ParamsE)
        /*00b0*/ 	.word	0x000000a8


	//----- nvinfo : EIATTR_FRAME_SIZE
	.align		4
.L_50:
        /*00b4*/ 	.byte	0x04, 0x11
        /*00b6*/ 	.short	(.L_52 - .L_51)
	.align		4
.L_51:
        /*00b8*/ 	.word	index@(_ZN7cutlass13device_kernelIN5flash11enable_sm90INS1_16FlashAttnFwdSm90INS1_25CollectiveMainloopFwdSm90ILi2EN4cute5tupleIJNS5_1CILi1EEES8_S8_EEENS6_IJNS7_ILi128EEENS7_ILi176EEESA_EEELi128ENS_6half_tEfNS_4arch4Sm90ELb0ELb0ELb1ELb1ELb0ELb0ELb0ELb1ELb1ELb0ELb0ELb0EEENS1_21CollectiveEpilogueFwdINS6_IJSA_SA_SB_EEES9_SD_SF_Li256ELb1ELb0ELb0ELb0EEENS1_36VarlenDynamicPersistentTileSchedulerILi128ELi176ELi256ELi32ELb0ELb0ELb1ELb0ELb1ELb1EEEEEEEEEvNT_6ParamsE)
        /*00bc*/ 	.word	0x00000038


	//----- nvinfo : EIATTR_REGCOUNT
	.align		4
.L_52:
        /*00c0*/ 	.byte	0x04, 0x2f
        /*00c2*/ 	.short	(.L_54 - .L_53)
	.align		4
.L_53:
        /*00c4*/ 	.word	index@(_ZN7cutlass13device_kernelIN5flash11enable_sm90INS1_16FlashAttnFwdSm90INS1_25CollectiveMainloopFwdSm90ILi2EN4cute5tupleIJNS5_1CILi2EEENS7_ILi1EEES9_EEENS6_IJNS7_ILi128EEENS7_ILi176EEESB_EEELi128ENS_6half_tEfNS_4arch4Sm90ELb0ELb0ELb1ELb0ELb0ELb0ELb0ELb1ELb1ELb0ELb0ELb0EEENS1_21CollectiveEpilogueFwdINS6_IJSB_SB_SC_EEESA_SE_SG_Li256ELb0ELb0ELb0ELb0EEENS1_29StaticPersistentTileSchedulerILb0EEEEEEEEEvNT_6ParamsE)
        /*00c8*/ 	.word	0x000000a8


	//----- nvinfo : EIATTR_FRAME_SIZE
	.align		4
.L_54:
        /*00cc*/ 	.byte	0x04, 0x11
        /*00ce*/ 	.short	(.L_56 - .L_55)
	.align		4
.L_55:
        /*00d0*/ 	.word	index@(_ZN7cutlass13device_kernelIN5flash11enable_sm90INS1_16FlashAttnFwdSm90INS1_25CollectiveMainloopFwdSm90ILi2EN4cute5tupleIJNS5_1CILi2EEENS7_ILi1EEES9_EEENS6_IJNS7_ILi128EEENS7_ILi176EEESB_EEELi128ENS_6half_tEfNS_4arch4Sm90ELb0ELb0ELb1ELb0ELb0ELb0ELb0ELb1ELb1ELb0ELb0ELb0EEENS1_21CollectiveEpilogueFwdINS6_IJSB_SB_SC_EEESA_SE_SG_Li256ELb0ELb0ELb0ELb0EEENS1_29StaticPersistentTileSchedulerILb0EEEEEEEEEvNT_6ParamsE)
        /*00d4*/ 	.word	0x00000030


	//----- nvinfo : EIATTR_REGCOUNT
	.align		4
.L_56:
        /*00d8*/ 	.byte	0x04, 0x2f
        /*00da*/ 	.short	(.L_58 - .L_57)
	.align		4
.L_57:
        /*00dc*/ 	.word	index@(_ZN7cutlass13device_kernelIN5flash11enable_sm90INS1_16FlashAttnFwdSm90INS1_25CollectiveMainloopFwdSm90ILi2EN4cute5tupleIJNS5_1CILi1EEES8_S8_EEENS6_IJNS7_ILi128EEENS7_ILi176EEESA_EEELi128ENS_6half_tEfNS_4arch4Sm90ELb0ELb0ELb1ELb0ELb0ELb0ELb0ELb1ELb1ELb0ELb0ELb0EEENS1_21CollectiveEpilogueFwdINS6_IJSA_SA_SB_EEES9_SD_SF_Li256ELb0ELb0ELb0ELb0EEENS1_29StaticPersistentTileSchedulerILb0EEEEEEEEEvNT_6ParamsE)
        /*00e0*/ 	.word	0x000000a8


	//----- nvinfo : EIATTR_FRAME_SIZE
	.align		4
.L_58:
        /*00e4*/ 	.byte	0x04, 0x11
        /*00e6*/ 	.short	(.L_60 - .L_59)
	.align		4
.L_59:
        /*00e8*/ 	.word	index@(_ZN7cutlass13device_kernelIN5flash11enable_sm90INS1_16FlashAttnFwdSm90INS1_25CollectiveMainloopFwdSm90ILi2EN4cute5tupleIJNS5_1CILi1EEES8_S8_EEENS6_IJNS7_ILi128EEENS7_ILi176EEESA_EEELi128ENS_6half_tEfNS_4arch4Sm90ELb0ELb0ELb1ELb0ELb0ELb0ELb0ELb1ELb1ELb0ELb0ELb0EEENS1_21CollectiveEpilogueFwdINS6_IJSA_SA_SB_EEES9_SD_SF_Li256ELb0ELb0ELb0ELb0EEENS1_29StaticPersistentTileSchedulerILb0EEEEEEEEEvNT_6ParamsE)
        /*00ec*/ 	.word	0x00000020


	//----- nvinfo : EIATTR_MIN_STACK_SIZE
	.align		4
.L_60:
        /*00f0*/ 	.byte	0x04, 0x12
        /*00f2*/ 	.short	(.L_62 - .L_61)
	.align		4
.L_61:
        /*00f4*/ 	.word	index@(_ZN7cutlass13device_kernelIN5flash11enable_sm90INS1_16FlashAttnFwdSm90INS1_25CollectiveMainloopFwdSm90ILi2EN4cute5tupleIJNS5_1CILi1EEES8_S8_EEENS6_IJNS7_ILi128EEENS7_ILi176EEESA_EEELi128ENS_6half_tEfNS_4arch4Sm90ELb0ELb0ELb1ELb0ELb0ELb0ELb0ELb1ELb1ELb0ELb0ELb0EEENS1_21CollectiveEpilogueFwdINS6_IJSA_SA_SB_EEES9_SD_SF_Li256ELb0ELb0ELb0ELb0EEENS1_29StaticPersistentTileSchedulerILb0EEEEEEEEEvNT_6ParamsE)
        /*00f8*/ 	.word	0x00000020


	//----- nvinfo : EIATTR_MIN_STACK_SIZE
	.align		4
.L_62:
        /*00fc*/ 	.byte	0x04, 0x12
        /*00fe*/ 	.short	(.L_64 - .L_63)
	.align		4
.L_63:
        /*0100*/ 	.word	index@(_ZN7cutlass13device_kernelIN5flash11enable_sm90INS1_16FlashAttnFwdSm90INS1_25CollectiveMainloopFwdSm90ILi2EN4cute5tupleIJNS5_1CILi2EEENS7_ILi1EEES9_EEENS6_IJNS7_ILi128EEENS7_ILi176EEESB_EEELi128ENS_6half_tEfNS_4arch4Sm90ELb0ELb0ELb1ELb0ELb0ELb0ELb0ELb1ELb1ELb0ELb0ELb0EEENS1_21CollectiveEpilogueFwdINS6_IJSB_SB_SC_EEESA_SE_SG_Li256ELb0ELb0ELb0ELb0EEENS1_29StaticPersistentTileSchedulerILb0EEEEEEEEEvNT_6ParamsE)
        /*0104*/ 	.word	0x00000030


	//----- nvinfo : EIATTR_MIN_STACK_SIZE
	.align		4
.L_64:
        /*0108*/ 	.byte	0x04, 0x12
        /*010a*/ 	.short	(.L_66 - .L_65)
	.align		4
.L_65:
        /*010c*/ 	.word	index@(_ZN7cutlass13device_kernelIN5flash11enable_sm90INS1_16FlashAttnFwdSm90INS1_25CollectiveMainloopFwdSm90ILi2EN4cute5tupleIJNS5_1CILi1EEES8_S8_EEENS6_IJNS7_ILi128EEENS7_ILi176EEESA_EEELi128ENS_6half_tEfNS_4arch4Sm90ELb0ELb0ELb1ELb1ELb0ELb0ELb0ELb1ELb1ELb0ELb0ELb0EEENS1_21CollectiveEpilogueFwdINS6_IJSA_SA_SB_EEES9_SD_SF_Li256ELb1ELb0ELb0ELb0EEENS1_36VarlenDynamicPersistentTileSchedulerILi128ELi176ELi256ELi32ELb0ELb0ELb1ELb0ELb1ELb1EEEEEEEEEvNT_6ParamsE)
        /*0110*/ 	.word	0x00000038


	//----- nvinfo : EIATTR_MIN_STACK_SIZE
	.align		4
.L_66:
        /*0114*/ 	.byte	0x04, 0x12
        /*0116*/ 	.short	(.L_68 - .L_67)
	.align		4
.L_67:
        /*0118*/ 	.word	index@(_ZN7cutlass13device_kernelIN5flash11enable_sm90INS1_16FlashAttnFwdSm90INS1_25CollectiveMainloopFwdSm90ILi2EN4cute5tupleIJNS5_1CILi1EEES8_S8_EEENS6_IJNS7_ILi128EEENS7_ILi176EEESA_EEELi128ENS_6half_tEfNS_4arch4Sm90ELb0ELb0ELb1ELb1ELb0ELb1ELb0ELb1ELb1ELb0ELb0ELb0EEENS1_21CollectiveEpilogueFwdINS6_IJSA_SA_SB_EEES9_SD_SF_Li256ELb1ELb0ELb0ELb0EEENS1_36VarlenDynamicPersistentTileSchedulerILi128ELi176ELi256ELi32ELb0ELb0ELb1ELb0ELb1ELb1EEEEEEEEEvNT_6ParamsE)
        /*011c*/ 	.word	0x00000098


	//----- nvinfo : EIATTR_MIN_STACK_SIZE
	.align		4
.L_68:
        /*0120*/ 	.byte	0x04, 0x12
        /*0122*/ 	.short	(.L_70 - .L_69)
	.align		4
.L_69:
        /*0124*/ 	.word	index@(_ZN7cutlass13device_kernelIN5flash11enable_sm90INS1_16FlashAttnFwdSm90INS1_25CollectiveMainloopFwdSm90ILi2EN4cute5tupleIJNS5_1CILi1EEES8_S8_EEENS6_IJNS7_ILi128EEESA_SA_EEELi128ENS_6half_tEfNS_4arch4Sm90ELb0ELb1ELb1ELb0ELb0ELb0ELb0ELb1ELb1ELb0ELb0ELb0EEENS1_21CollectiveEpilogueFwdISB_S9_SC_SE_Li256ELb0ELb0ELb0ELb0EEENS1_30DynamicPersistentTileSchedulerILi256ELi32ELb0ELb0ELb1EEEEEEEEEvNT_6ParamsE)
        /*0128*/ 	.word	0x00000000


	//----- nvinfo : EIATTR_MIN_STACK_SIZE
	.align		4
.L_70:
        /*012c*/ 	.byte	0x04, 0x12
        /*012e*/ 	.short	(.L_72 - .L_71)
	.align		4
.L_71:
        /*0130*/ 	.word	index@(_ZN7cutlass13device_kernelIN5flash11enable_sm90INS1_16FlashAttnFwdSm90INS1_25CollectiveMainloopFwdSm90ILi2EN4cute5tupleIJNS5_1CILi1EEES8_S8_EEENS6_IJNS7_ILi128EEESA_SA_EEELi128ENS_6half_tEfNS_4arch4Sm90ELb0ELb1ELb1ELb1ELb0ELb0ELb0ELb1ELb1ELb0ELb0ELb0EEENS1_21CollectiveEpilogueFwdISB_S9_SC_SE_Li256ELb1ELb0ELb0ELb0EEENS1_36VarlenDynamicPersistentTileSchedulerILi128ELi128ELi256ELi32ELb0ELb0ELb1ELb1ELb0ELb1EEEEEEEEEvNT_6ParamsE)
        /*0134*/ 	.word	0x00000020


	//----- nvinfo : EIATTR_MIN_STACK_SIZE
	.align		4
.L_72:
        /*0138*/ 	.byte	0x04, 0x12
        /*013a*/ 	.short	(.L_74 - .L_73)
	.align		4
.L_73:
        /*013c*/ 	.word	index@(_ZN7cutlass13device_kernelIN5flash11enable_sm90INS1_16FlashAttnFwdSm90INS1_25CollectiveMainloopFwdSm90ILi2EN4cute5tupleIJNS5_1CILi1EEES8_S8_EEENS6_IJNS7_ILi128EEESA_SA_EEELi128ENS_6half_tEfNS_4arch4Sm90ELb0ELb1ELb1ELb1ELb0ELb1ELb0ELb1ELb1ELb0ELb0ELb0EEENS1_21CollectiveEpilogueFwdISB_S9_SC_SE_Li256ELb1ELb0ELb0ELb0EEENS1_36VarlenDynamicPersistentTileSchedulerILi128ELi128ELi256ELi32ELb0ELb0ELb1ELb1ELb0ELb1EEEEEEEEEvNT_6ParamsE)
        /*0140*/ 	.word	0x00000028


	//----- nvinfo : EIATTR_MIN_STACK_SIZE
	.align		4
.L_74:
        /*0144*/ 	.byte	0x04, 0x12
        /*0146*/ 	.short	(.L_76 - .L_75)
	.align		4
.L_75:
        /*0148*/ 	.word	index@(_ZN7cutlass13device_kernelIN5flash11enable_sm90INS1_16FlashAttnFwdSm90INS1_25CollectiveMainloopFwdSm90ILi2EN4cute5tupleIJNS5_1CILi1EEES8_S8_EEENS6_IJNS7_ILi128EEESA_SA_EEELi128ENS_6half_tEfNS_4arch4Sm90ELb1ELb0ELb1ELb0ELb0ELb0ELb0ELb1ELb1ELb0ELb0ELb0EEENS1_21CollectiveEpilogueFwdISB_S9_SC_SE_Li256ELb0ELb0ELb0ELb0EEENS1_30DynamicPersistentTileSchedulerILi256ELi32ELb0ELb0ELb1EEEEEEEEEvNT_6ParamsE)
        /*014c*/ 	.word	0x00000000


	//----- nvinfo : EIATTR_MIN_STACK_SIZE
	.align		4
.L_76:
        /*0150*/ 	.byte	0x04, 0x12
        /*0152*/ 	.short	(.L_78 - .L_77)
	.align		4
.L_77:
        /*0154*/ 	.word	index@(_ZN7cutlass13device_kernelIN5flash11enable_sm90INS1_16FlashAttnFwdSm90INS1_25CollectiveMainloopFwdSm90ILi2EN4cute5tupleIJNS5_1CILi1EEES8_S8_EEENS6_IJNS7_ILi128EEESA_SA_EEELi128ENS_6half_tEfNS_4arch4Sm90ELb1ELb0ELb1ELb1ELb0ELb0ELb0ELb1ELb1ELb0ELb0ELb0EEENS1_21CollectiveEpilogueFwdISB_S9_SC_SE_Li256ELb1ELb0ELb0ELb0EEENS1_36VarlenDynamicPersistentTileSchedulerILi128ELi128ELi256ELi32ELb0ELb0ELb1ELb1ELb1ELb1EEEEEEEEEvNT_6ParamsE)
        /*0158*/ 	.word	0x00000028


	//----- nvinfo : EIATTR_MIN_STACK_SIZE
	.align		4
.L_78:
        /*015c*/ 	.byte	0x04, 0x12
        /*015e*/ 	.short	(.L_80 - .L_79)
	.align		4
.L_79:
        /*0160*/ 	.word	index@(_ZN7cutlass13device_kernelIN5flash11enable_sm90INS1_16FlashAttnFwdSm90INS1_25CollectiveMainloopFwdSm90ILi2EN4cute5tupleIJNS5_1CILi1EEES8_S8_EEENS6_IJNS7_ILi128EEESA_SA_EEELi128ENS_6half_tEfNS_4arch4Sm90ELb1ELb0ELb1ELb1ELb0ELb1ELb0ELb1ELb1ELb0ELb0ELb0EEENS1_21CollectiveEpilogueFwdISB_S9_SC_SE_Li256ELb1ELb0ELb0ELb0EEENS1_36VarlenDynamicPersistentTileSchedulerILi128ELi128ELi256ELi32ELb0ELb0ELb1ELb1ELb1ELb1EEEEEEEEEvNT_6ParamsE)
        /*0164*/ 	.word	0x00000038
.L_80:


//--------------------- .nv.compat                --------------------------
	.section	.nv.compat,"",@"SHT_CUDA_COMPAT_INFO"
	.align	4
        /*0000*/ 	.byte	0x02, 0x09, 0x01, 0x00, 0x02, 0x02, 0x04, 0x00, 0x02, 0x05, 0x05, 0x00, 0x03, 0x07, 0x01, 0x01
        /*0010*/ 	.byte	0x02, 0x03, 0x01, 0x00, 0x02, 0x06, 0x01, 0x00, 0x04, 0x0b, 0x08, 0x00, 0x00, 0x00, 0x00, 0x00
        /*0020*/ 	.byte	0x00, 0x00, 0x00, 0x00


//--------------------- .nv.info._ZN7cutlass13device_kernelIN5flash11enable_sm90INS1_16FlashAttnFwdSm90INS1_25CollectiveMainloopFwdSm90ILi2EN4cute5tupleIJNS5_1CILi1EEES8_S8_EEENS6_IJNS7_ILi128EEENS7_ILi176EEESA_EEELi128ENS_6half_tEfNS_4arch4Sm90ELb0ELb0ELb1ELb0ELb0ELb0ELb0ELb1ELb1ELb0ELb0ELb0EEENS1_21CollectiveEpilogueFwdINS6_IJSA_SA_SB_EEES9_SD_SF_Li256ELb0ELb0ELb0ELb0EEENS1_29StaticPersistentTileSchedulerILb0EEEEEEEEEvNT_6ParamsE --------------------------
	.section	.nv.info._ZN7cutlass13device_kernelIN5flash11enable_sm90INS1_16FlashAttnFwdSm90INS1_25CollectiveMainloopFwdSm90ILi2EN4cute5tupleIJNS5_1CILi1EEES8_S8_EEENS6_IJNS7_ILi128EEENS7_ILi176EEESA_EEELi128ENS_6half_tEfNS_4arch4Sm90ELb0ELb0ELb1ELb0ELb0ELb0ELb0ELb1ELb1ELb0ELb0ELb0EEENS1_21CollectiveEpilogueFwdINS6_IJSA_SA_SB_EEES9_SD_SF_Li256ELb0ELb0ELb0ELb0EEENS1_29StaticPersistentTileSchedulerILb0EEEEEEEEEvNT_6ParamsE,"",@"SHT_CUDA_INFO"
	.sectionflags	@""
	.align	4


	//----- nvinfo : EIATTR_CUDA_API_VERSION
	.align		4
        /*0000*/ 	.byte	0x04, 0x37
        /*0002*/ 	.short	(.L_82 - .L_81)
.L_81:
        /*0004*/ 	.word	0x00000082


	//----- nvinfo : EIATTR_KPARAM_INFO
	.align		4
.L_82:
        /*0008*/ 	.byte	0x04, 0x17
        /*000a*/ 	.short	(.L_84 - .L_83)
.L_83:
        /*000c*/ 	.word	0x00000000
        /*0010*/ 	.short	0x0000
        /*0012*/ 	.short	0x0070
        /*0014*/ 	.byte	0x00, 0xf0, 0x01, 0x2e


	//----- nvinfo : EIATTR_SPARSE_MMA_MASK
	.align		4
.L_84:
        /*0018*/ 	.byte	0x03, 0x50
        /*001a*/ 	.short	0x0000


	//----- nvinfo : EIATTR_MAXREG_COUNT
	.align		4
        /*001c*/ 	.byte	0x03, 0x1b
        /*001e*/ 	.short	0x00a8


	//----- nvinfo : EIATTR_NUM_BARRIERS
	.align		4
        /*0020*/ 	.byte	0x02, 0x4c
        /*0022*/ 	.byte	0x10
	.zero		1


	//----- nvinfo : EIATTR_EXTERNS
	.align		4
        /*0024*/ 	.byte	0x04, 0x0f
        /*0026*/ 	.short	(.L_86 - .L_85)


	//   ....[0]....
	.align		4
.L_85:
        /*0028*/ 	.word	index@(__assertfail)


	//----- nvinfo : EIATTR_ANNOTATIONS
	.align		4
.L_86:
        /*002c*/ 	.byte	0x04, 0x55
        /*002e*/ 	.short	(.L_88 - .L_87)


	//   ....[0]....
.L_87:
        /*0030*/ 	.word	0x00000001
        /*0034*/ 	.byte	0x70, 0x09, 0x00, 0x00, 0x01, 0x00, 0x00, 0x00, 0x60, 0x0a, 0x00, 0x00, 0x01, 0x00, 0x00, 0x00
        /* <DEDUP_REMOVED lines=12> */
        /*0104*/ 	.byte	0x40, 0x07, 0x01, 0x00


	//----- nvinfo : EIATTR_MERCURY_ISA_VERSION
	.align		4
.L_88:
        /*0108*/ 	.byte	0x03, 0x5f
        /*010a*/ 	.short	0x0101


	//----- nvinfo : EIATTR_INT_WARP_WIDE_INSTR_OFFSETS
	.align		4
        /*010c*/ 	.byte	0x04, 0x31
        /*010e*/ 	.short	(.L_90 - .L_89)


	//   ....[0]....
.L_89:
        /*0110*/ 	.word	0x00000190


	//   ....[1]....
        /*0114*/ 	.word	0x000001c0


	//   ....[2]....
        /*0118*/ 	.word	0x000001d0


	//   ....[3]....
        /*011c*/ 	.word	0x0000e2d0


	//   ....[4]....
        /*0120*/ 	.word	0x0000e300


	//   ....[5]....
        /*0124*/ 	.word	0x0000e3d0


	//----- nvinfo : EIATTR_COOP_GROUP_MASK_REGIDS
	.align		4
.L_90:
        /*0128*/ 	.byte	0x04, 0x29
        /*012a*/ 	.short	(.L_92 - .L_91)


	//   ....[0]....
.L_91:
        /*012c*/ 	.word	0xffffffff


	//   ....[1]....
        /*0130*/ 	.word	0xffffffff


	//   ....[2]....
        /*0134*/ 	.word	0xffffffff


	//   ....[3]....
        /*0138*/ 	.word	0xffffffff


	//   ....[4]....
        /*013c*/ 	.word	0xffffffff


	//   ....[5]....
        /*0140*/ 	.word	0xffffffff


	//   ....[6]....
        /*0144*/ 	.word	0xffffffff


	//   ....[7]....
        /*0148*/ 	.word	0xffffffff


	//   ....[8]....
        /*014c*/ 	.word	0xffffffff


	//   ....[9]....
        /*0150*/ 	.word	0xffffffff


	//   ....[10]....
        /*0154*/ 	.word	0xffffffff


	//   ....[11]....
        /*0158*/ 	.word	0xffffffff


	//   ....[12]....
        /*015c*/ 	.word	0xffffffff


	//   ....[13]....
        /*0160*/ 	.word	0xffffffff


	//   ....[14]....
        /*0164*/ 	.word	0xffffffff


	//   ....[15]....
        /*0168*/ 	.word	0xffffffff


	//   ....[16]....
        /*016c*/ 	.word	0xffffffff


	//   ....[17]....
        /*0170*/ 	.word	0xffffffff


	//   ....[18]....
        /*0174*/ 	.word	0xffffffff


	//   ....[19]....
        /*0178*/ 	.word	0xffffffff


	//   ....[20]....
        /*017c*/ 	.word	0xffffffff


	//   ....[21]....
        /*0180*/ 	.word	0xffffffff


	//   ....[22]....
        /*0184*/ 	.word	0xffffffff


	//   ....[23]....
        /*0188*/ 	.word	0x0500000f


	//   ....[24]....
        /*018c*/ 	.word	0x0500000f


	//----- nvinfo : EIATTR_COOP_GROUP_INSTR_OFFSETS
	.align		4
.L_92:
        /*0190*/ 	.byte	0x04, 0x28
        /*0192*/ 	.short	(.L_94 - .L_93)


	//   ....[0]....
.L_93:
        /*0194*/ 	.word	0x00000070


	//   ....[1]....
        /*0198*/ 	.word	0x000001a0


	//   ....[2]....
        /*019c*/ 	.word	0x000001f0


	//   ....[3]....
        /*01a0*/ 	.word	0x000003e0


	//   ....[4]....
        /*01a4*/ 	.word	0x00000540


	//   ....[5]....
        /*01a8*/ 	.word	0x00000660


	//   ....[6]....
        /*01ac*/ 	.word	0x000007c0


	//   ....[7]....
        /*01b0*/ 	.word	0x00000dd0


	//   ....[8]....
        /*01b4*/ 	.word	0x00005090


	//   ....[9]....
        /*01b8*/ 	.word	0x00005130


	//   ....[10]....
        /*01bc*/ 	.word	0x00005780


	//   ....[11]....
        /*01c0*/ 	.word	0x00005810


	//   ....[12]....
        /*01c4*/ 	.word	0x0000a420


	//   ....[13]....
        /*01c8*/ 	.word	0x0000a480


	//   ....[14]....
        /*01cc*/ 	.word	0x0000af60


	//   ....[15]....
        /*01d0*/ 	.word	0x0000b090


	//   ....[16]....
        /*01d4*/ 	.word	0x0000c540


	//   ....[17]....
        /*01d8*/ 	.word	0x0000c580


	//   ....[18]....
        /*01dc*/ 	.word	0x0000c700


	//   ....[19]....
        /*01e0*/ 	.word	0x0000c730


	//   ....[20]....
        /*01e4*/ 	.word	0x0000d780


	//   ....[21]....
        /*01e8*/ 	.word	0x0000da70


	//   ....[22]....
        /*01ec*/ 	.word	0x000106c0


	//   ....[23]....
        /*01f0*/ 	.word	0x00010bc0


	//   ....[24]....
        /*01f4*/ 	.word	0x00011060


	//----- nvinfo : EIATTR_REG_RECONFIG
	.align		4
.L_94:
        /*01f8*/ 	.byte	0x01, 0x54
	.zero		2


	//----- nvinfo : EIATTR_SYSCALL_OFFSETS
	.align		4
        /*01fc*/ 	.byte	0x04, 0x46
        /*01fe*/ 	.short	(.L_96 - .L_95)


	//   ....[0]....
.L_95:
        /*0200*/ 	.word	0x00001150


	//   ....[1]....
        /*0204*/ 	.word	0x0000dee0


	//   ....[2]....
        /*0208*/ 	.word	0x0000e020


	//   ....[3]....
        /*020c*/ 	.word	0x0000e120


	//----- nvinfo : EIATTR_MBARRIER_INSTR_OFFSETS
	.align		4
.L_96:
        /*0210*/ 	.byte	0x04, 0x39
        /*0212*/ 	.short	(.L_98 - .L_97)


	//   ....[0]....
.L_97:
        /*0214*/ 	.word	0x00000290
        /*0218*/ 	.word	0x000000ff
        /*021c*/ 	.word	0x00034800
        /*0220*/ 	.short	0x0100
        /*0222*/ 	.byte	0x06
	.zero		1


	//   ....[1]....
        /*0224*/ 	.word	0x000002a0
        /*0228*/ 	.word	0x000000ff
        /*022c*/ 	.word	0x00034820
        /*0230*/ 	.short	0x0100
        /*0232*/ 	.byte	0x06
	.zero		1


	//   ....[2]....
        /*0234*/ 	.word	0x00000390
        /*0238*/ 	.word	0x000000ff
        /*023c*/ 	.word	0x00034830
        /*0240*/ 	.short	0x0100
        /*0242*/ 	.byte	0x08
	.zero		1


	//   ....[3]....
        /*0244*/ 	.word	0x000003a0
        /*0248*/ 	.word	0x000000ff
        /*024c*/ 	.word	0x00034840
        /*0250*/ 	.short	0x0100
        /*0252*/ 	.byte	0x08
	.zero		1


	//   ....[4]....
        /*0254*/ 	.word	0x000003b0
        /*0258*/ 	.word	0x000000ff
        /*025c*/ 	.word	0x00034838
        /*0260*/ 	.short	0x0100
        /*0262*/ 	.byte	0x08
	.zero		1


	//   ....[5]....
        /*0264*/ 	.word	0x000003c0
        /*0268*/ 	.word	0x000000ff
        /*026c*/ 	.word	0x00034848
        /*0270*/ 	.short	0x0100
        /*0272*/ 	.byte	0x08
	.zero		1


	//   ....[6]....
        /*0274*/ 	.word	0x000004f0
        /*0278*/ 	.word	0x000000ff
        /*027c*/ 	.word	0x00034850
        /*0280*/ 	.short	0x0100
        /*0282*/ 	.byte	0x08
	.zero		1


	//   ....[7]....
        /*0284*/ 	.word	0x00000500
        /*0288*/ 	.word	0x000000ff
        /*028c*/ 	.word	0x00034860
        /*0290*/ 	.short	0x0100
        /*0292*/ 	.byte	0x08
	.zero		1


	//   ....[8]....
        /*0294*/ 	.word	0x00000510
        /*0298*/ 	.word	0x000000ff
        /*029c*/ 	.word	0x00034858
        /*02a0*/ 	.short	0x0100
        /*02a2*/ 	.byte	0x08
	.zero		1


	//   ....[9]....
        /*02a4*/ 	.word	0x00000520
        /*02a8*/ 	.word	0x000000ff
        /*02ac*/ 	.word	0x00034868
        /*02b0*/ 	.short	0x0100
        /*02b2*/ 	.byte	0x08
	.zero		1


	//   ....[10]....
        /*02b4*/ 	.word	0x00000610
        /*02b8*/ 	.word	0x000000ff
        /*02bc*/ 	.word	0x00034870
        /*02c0*/ 	.short	0x0100
        /*02c2*/ 	.byte	0x06
	.zero		1


	//   ....[11]....
        /*02c4*/ 	.word	0x00000620
        /*02c8*/ 	.word	0x000000ff
        /*02cc*/ 	.word	0x00034880
        /*02d0*/ 	.short	0x0100
        /*02d2*/ 	.byte	0x06
	.zero		1


	//   ....[12]....
        /*02d4*/ 	.word	0x00000630
        /*02d8*/ 	.word	0x000000ff
        /*02dc*/ 	.word	0x00034878
        /*02e0*/ 	.short	0x0100
        /*02e2*/ 	.byte	0x06
	.zero		1


	//   ....[13]....
        /*02e4*/ 	.word	0x00000640
        /*02e8*/ 	.word	0x000000ff
        /*02ec*/ 	.word	0x00034888
        /*02f0*/ 	.short	0x0100
        /*02f2*/ 	.byte	0x06
	.zero		1


	//   ....[14]....
        /*02f4*/ 	.word	0x00000770
        /*02f8*/ 	.word	0x000000ff
        /*02fc*/ 	.word	0x00034890
        /*0300*/ 	.short	0x0100
        /*0302*/ 	.byte	0x08
	.zero		1


	//   ....[15]....
        /*0304*/ 	.word	0x00000780
        /*0308*/ 	.word	0x000000ff
        /*030c*/ 	.word	0x000348a0
        /*0310*/ 	.short	0x0100
        /*0312*/ 	.byte	0x08
	.zero		1


	//   ....[16]....
        /*0314*/ 	.word	0x00000790
        /*0318*/ 	.word	0x000000ff
        /*031c*/ 	.word	0x00034898
        /*0320*/ 	.short	0x0100
        /*0322*/ 	.byte	0x08
	.zero		1


	//   ....[17]....
        /*0324*/ 	.word	0x000007a0
        /*0328*/ 	.word	0x000000ff
        /*032c*/ 	.word	0x000348a8
        /*0330*/ 	.short	0x0100
        /*0332*/ 	.byte	0x08
	.zero		1


	//   ....[18]....
        /*0334*/ 	.word	0x000008d0
        /*0338*/ 	.word	0x000000ff
        /*033c*/ 	.word	0x000348b0
        /*0340*/ 	.short	0x0100
        /*0342*/ 	.byte	0x08
	.zero		1


	//   ....[19]....
        /*0344*/ 	.word	0x000008e0
        /*0348*/ 	.word	0x000000ff
        /*034c*/ 	.word	0x000348c0
        /*0350*/ 	.short	0x0100
        /*0352*/ 	.byte	0x08
	.zero		1


	//   ....[20]....
        /*0354*/ 	.word	0x000008f0
        /*0358*/ 	.word	0x000000ff
        /*035c*/ 	.word	0x000348b8
        /*0360*/ 	.short	0x0100
        /*0362*/ 	.byte	0x08
	.zero		1


	//   ....[21]....
        /*0364*/ 	.word	0x00000900
        /*0368*/ 	.word	0x000000ff
        /*036c*/ 	.word	0x000348c8
        /*0370*/ 	.short	0x0100
        /*0372*/ 	.byte	0x08
	.zero		1


	//   ....[22]....
        /*0374*/ 	.word	0x000011d0
        /*0378*/ 	.word	0x000000ff
        /*037c*/ 	.word	0x00034800
        /*0380*/ 	.short	0x010a
        /*0382*/ 	.byte	0x27
	.zero		1


	//   ....[23]....
        /*0384*/ 	.word	0x00001260
        /*0388*/ 	.word	0x00000003
        /*038c*/ 	.word	0x00034830
        /*0390*/ 	.short	0x010a
        /*0392*/ 	.byte	0x3f
	.zero		1


	//   ....[24]....
        /*0394*/ 	.word	0x000012e0
        /*0398*/ 	.word	0x00000003
        /*039c*/ 	.word	0x00034830
        /*03a0*/ 	.short	0x010a
        /*03a2*/ 	.byte	0x3f
	.zero		1


	//   ....[25]....
        /*03a4*/ 	.word	0x00004a00
        /*03a8*/ 	.word	0x00000003
        /*03ac*/ 	.word	0x00000000
        /*03b0*/ 	.short	0x0101
        /*03b2*/ 	.byte	0x3f
	.zero		1


	//   ....[26]....
        /*03b4*/ 	.word	0x00006e70
        /*03b8*/ 	.word	0x000000ff
        /*03bc*/ 	.word	0x00034830
        /*03c0*/ 	.short	0x010a
        /*03c2*/ 	.byte	0x06
	.zero		1


	//   ....[27]....
        /*03c4*/ 	.word	0x00006eb0
        /*03c8*/ 	.word	0x000000ff
        /*03cc*/ 	.word	0x00034830
        /*03d0*/ 	.short	0x010a
        /*03d2*/ 	.byte	0x06
	.zero		1


	//   ....[28]....
        /*03d4*/ 	.word	0x000095f0
        /*03d8*/ 	.word	0x000000ff
        /*03dc*/ 	.word	0x00034850
        /*03e0*/ 	.short	0x010a
        /*03e2*/ 	.byte	0x06
	.zero		1


	//   ....[29]....
        /*03e4*/ 	.word	0x00009630
        /*03e8*/ 	.word	0x000000ff
        /*03ec*/ 	.word	0x00034850
        /*03f0*/ 	.short	0x010a
        /*03f2*/ 	.byte	0x06
	.zero		1


	//   ....[30]....
        /*03f4*/ 	.word	0x0000b750
        /*03f8*/ 	.word	0x00000083
        /*03fc*/ 	.word	0x00000000
        /*0400*/ 	.short	0x0101
        /*0402*/ 	.byte	0x3f
	.zero		1


	//   ....[31]....
        /*0404*/ 	.word	0x0000b7f0
        /*0408*/ 	.word	0x00000015
        /*040c*/ 	.word	0x00000000
        /*0410*/ 	.short	0x0101
        /*0412*/ 	.byte	0x3f
	.zero		1


	//   ....[32]....
        /*0414*/ 	.word	0x0000c4b0
        /*0418*/ 	.word	0x000000ff
        /*041c*/ 	.word	0x00034850
        /*0420*/ 	.short	0x010a
        /*0422*/ 	.byte	0x07
	.zero		1


	//   ....[33]....
        /*0424*/ 	.word	0x0000c4f0
        /*0428*/ 	.word	0x000000ff
        /*042c*/ 	.word	0x00034850
        /*0430*/ 	.short	0x010a
        /*0432*/ 	.byte	0x07
	.zero		1


	//   ....[34]....
        /*0434*/ 	.word	0x0000cfc0
        /*0438*/ 	.word	0x00000004
        /*043c*/ 	.word	0x00000000
        /*0440*/ 	.short	0x0101
        /*0442*/ 	.byte	0x3f
	.zero		1


	//   ....[35]....
        /*0444*/ 	.word	0x0000d930
        /*0448*/ 	.word	0x000000ff
        /*044c*/ 	.word	0x00000000
        /*0450*/ 	.short	0x0101
        /*0452*/ 	.byte	0x06
	.zero		1


	//   ....[36]....
        /*0454*/ 	.word	0x0000e710
        /*0458*/ 	.word	0x00000006
        /*045c*/ 	.word	0x00034840
        /*0460*/ 	.short	0x010a
        /*0462*/ 	.byte	0x3f
	.zero		1


	//   ....[37]....
        /*0464*/ 	.word	0x0000eb90
        /*0468*/ 	.word	0x00000009
        /*046c*/ 	.word	0x00034820
        /*0470*/ 	.short	0x010a
        /*0472*/ 	.byte	0x3f
	.zero		1


	//   ....[38]....
        /*0474*/ 	.word	0x0000ee70
        /*0478*/ 	.word	0x00000002
        /*047c*/ 	.word	0x00034840
        /*0480*/ 	.short	0x010a
        /*0482*/ 	.byte	0x3f
	.zero		1


	//   ....[39]....
        /*0484*/ 	.word	0x0000f0f0
        /*0488*/ 	.word	0x00000002
        /*048c*/ 	.word	0x00000060
        /*0490*/ 	.short	0x010a
        /*0492*/ 	.byte	0x3f
	.zero		1


	//   ....[40]....
        /*0494*/ 	.word	0x0000f630
        /*0498*/ 	.word	0x00000002
        /*049c*/ 	.word	0x00034840
        /*04a0*/ 	.short	0x010a
        /*04a2*/ 	.byte	0x3f
	.zero		1


	//   ....[41]....
        /*04a4*/ 	.word	0x0000f8b0
        /*04a8*/ 	.word	0x00000002
        /*04ac*/ 	.word	0x00000060
        /*04b0*/ 	.short	0x010a
        /*04b2*/ 	.byte	0x3f
	.zero		1


	//   ....[42]....
        /*04b4*/ 	.word	0x0000fd10
        /*04b8*/ 	.word	0x00000002
        /*04bc*/ 	.word	0x00034840
        /*04c0*/ 	.short	0x010a
        /*04c2*/ 	.byte	0x3f
	.zero		1


	//   ....[43]....
        /*04c4*/ 	.word	0x0000ffa0
        /*04c8*/ 	.word	0x00000002
        /*04cc*/ 	.word	0x00000060
        /*04d0*/ 	.short	0x010a
        /*04d2*/ 	.byte	0x3f
	.zero		1


	//   ....[44]....
        /*04d4*/ 	.word	0x000102d0
        /*04d8*/ 	.word	0x00000003
        /*04dc*/ 	.word	0x00034860
        /*04e0*/ 	.short	0x010a
        /*04e2*/ 	.byte	0x3f
	.zero		1


	//   ....[45]....
        /*04e4*/ 	.word	0x00010640
        /*04e8*/ 	.word	0x00000000
        /*04ec*/ 	.word	0x00034820
        /*04f0*/ 	.short	0x010a
        /*04f2*/ 	.byte	0x3f
	.zero		1


	//   ....[46]....
        /*04f4*/ 	.word	0x00010800
        /*04f8*/ 	.word	0x00000006
        /*04fc*/ 	.word	0x00000000
        /*0500*/ 	.short	0x010a
        /*0502*/ 	.byte	0x3f
	.zero		1


	//   ....[47]....
        /*0504*/ 	.word	0x00010870
        /*0508*/ 	.word	0x00000003
        /*050c*/ 	.word	0x00000000
        /*0510*/ 	.short	0x010a
        /*0512*/ 	.byte	0x3f
	.zero		1


	//   ....[48]....
        /*0514*/ 	.word	0x000108d0
        /*0518*/ 	.word	0x00000010
        /*051c*/ 	.word	0x00000000
        /*0520*/ 	.short	0x010a
        /*0522*/ 	.byte	0x3f
	.zero		1


	//   ....[49]....
        /*0524*/ 	.word	0x00010900
        /*0528*/ 	.word	0x00000003
        /*052c*/ 	.word	0x00000000
        /*0530*/ 	.short	0x010a
        /*0532*/ 	.byte	0x3f
	.zero		1


	//   ....[50]....
        /*0534*/ 	.word	0x00010970
        /*0538*/ 	.word	0x00000003
        /*053c*/ 	.word	0x00034800
        /*0540*/ 	.short	0x010a
        /*0542*/ 	.byte	0x3f
	.zero		1


	//   ....[51]....
        /*0544*/ 	.word	0x000109c0
        /*0548*/ 	.word	0x00000003
        /*054c*/ 	.word	0x00034830
        /*0550*/ 	.short	0x010a
        /*0552*/ 	.byte	0x3f
	.zero		1


	//   ....[52]....
        /*0554*/ 	.word	0x00010a20
        /*0558*/ 	.word	0x00000014
        /*055c*/ 	.word	0x00034830
        /*0560*/ 	.short	0x010a
        /*0562*/ 	.byte	0x3f
	.zero		1


	//   ....[53]....
        /*0564*/ 	.word	0x00010a80
        /*0568*/ 	.word	0x00000014
        /*056c*/ 	.word	0x00034850
        /*0570*/ 	.short	0x010a
        /*0572*/ 	.byte	0x3f
	.zero		1


	//   ....[54]....
        /*0574*/ 	.word	0x00010ae0
        /*0578*/ 	.word	0x00000003
        /*057c*/ 	.word	0x00034850
        /*0580*/ 	.short	0x010a
        /*0582*/ 	.byte	0x3f
	.zero		1


	//   ....[55]....
        /*0584*/ 	.word	0x00010c80
        /*0588*/ 	.word	0x00000006
        /*058c*/ 	.word	0x00034840
        /*0590*/ 	.short	0x010a
        /*0592*/ 	.byte	0x3f
	.zero		1


	//   ....[56]....
        /*0594*/ 	.word	0x00010d00
        /*0598*/ 	.word	0x00000007
        /*059c*/ 	.word	0x00034820
        /*05a0*/ 	.short	0x010a
        /*05a2*/ 	.byte	0x3f
	.zero		1


	//   ....[57]....
        /*05a4*/ 	.word	0x00010d50
        /*05a8*/ 	.word	0x00000002
        /*05ac*/ 	.word	0x00034840
        /*05b0*/ 	.short	0x010a
        /*05b2*/ 	.byte	0x3f
	.zero		1


	//   ....[58]....
        /*05b4*/ 	.word	0x00010da0
        /*05b8*/ 	.word	0x00000002
        /*05bc*/ 	.word	0x00000060
        /*05c0*/ 	.short	0x010a
        /*05c2*/ 	.byte	0x3f
	.zero		1


	//   ....[59]....
        /*05c4*/ 	.word	0x00010df0
        /*05c8*/ 	.word	0x00000002
        /*05cc*/ 	.word	0x00034840
        /*05d0*/ 	.short	0x010a
        /*05d2*/ 	.byte	0x3f
	.zero		1


	//   ....[60]....
        /*05d4*/ 	.word	0x00010e40
        /*05d8*/ 	.word	0x00000002
        /*05dc*/ 	.word	0x00000060
        /*05e0*/ 	.short	0x010a
        /*05e2*/ 	.byte	0x3f
	.zero		1


	//   ....[61]....
        /*05e4*/ 	.word	0x00010e90
        /*05e8*/ 	.word	0x00000002
        /*05ec*/ 	.word	0x00034840
        /*05f0*/ 	.short	0x010a
        /*05f2*/ 	.byte	0x3f
	.zero		1


	//   ....[62]....
        /*05f4*/ 	.word	0x00010ee0
        /*05f8*/ 	.word	0x00000002
        /*05fc*/ 	.word	0x00000060
        /*0600*/ 	.short	0x010a
        /*0602*/ 	.byte	0x3f
	.zero		1


	//   ....[63]....
        /*0604*/ 	.word	0x00010f30
        /*0608*/ 	.word	0x00000003
        /*060c*/ 	.word	0x00034860
        /*0610*/ 	.short	0x010a
        /*0612*/ 	.byte	0x3f
	.zero		1


	//   ....[64]....
        /*0614*/ 	.word	0x00010f80
        /*0618*/ 	.word	0x00000000
        /*061c*/ 	.word	0x00034820
        /*0620*/ 	.short	0x010a
        /*0622*/ 	.byte	0x3f
	.zero		1


	//   ....[65]....
        /*0624*/ 	.word	0x00011120
        /*0628*/ 	.word	0x00000006
        /*062c*/ 	.word	0x00000000
        /*0630*/ 	.short	0x010a
        /*0632*/ 	.byte	0x3f
	.zero		1


	//   ....[66]....
        /*0634*/ 	.word	0x00011170
        /*0638*/ 	.word	0x00000003
        /*063c*/ 	.word	0x00000000
        /*0640*/ 	.short	0x010a
        /*0642*/ 	.byte	0x3f
	.zero		1


	//   ....[67]....
        /*0644*/ 	.word	0x000111c0
        /*0648*/ 	.word	0x00000010
        /*064c*/ 	.word	0x00000000
        /*0650*/ 	.short	0x010a
        /*0652*/ 	.byte	0x3f
	.zero		1


	//----- nvinfo : EIATTR_NUM_MBARRIERS
	.align		4
.L_98:
        /*0654*/ 	.byte	0x03, 0x38
        /*0656*/ 	.short	0x0016


	//----- nvinfo : EIATTR_EXIT_INSTR_OFFSETS
	.align		4
        /*0658*/ 	.byte	0x04, 0x1c
        /*065a*/ 	.short	(.L_100 - .L_99)


	//   ....[0]....
.L_99:
        /*065c*/ 	.word	0x00000a50


	//   ....[1]....
        /*0660*/ 	.word	0x0000da30


	//   ....[2]....
        /*0664*/ 	.word	0x0000da90


	//   ....[3]....
        /*0668*/ 	.word	0x00010950


	//----- nvinfo : EIATTR_MAX_THREADS
	.align		4
.L_100:
        /*066c*/ 	.byte	0x04, 0x05
        /*066e*/ 	.short	(.L_102 - .L_101)
.L_101:
        /*0670*/ 	.word	0x00000180
        /*0674*/ 	.word	0x00000001
        /*0678*/ 	.word	0x00000001


	//----- nvinfo : EIATTR_CRS_STACK_SIZE
	.align		4
.L_102:
        /*067c*/ 	.byte	0x04, 0x1e
        /*067e*/ 	.short	(.L_104 - .L_103)
.L_103:
        /*0680*/ 	.word	0x00000000


	//----- nvinfo : EIATTR_CBANK_PARAM_SIZE
	.align		4
.L_104:
        /*0684*/ 	.byte	0x03, 0x19
        /*0686*/ 	.short	0x0bf0


	//----- nvinfo : EIATTR_PARAM_CBANK
	.align		4
        /*0688*/ 	.byte	0x04, 0x0a
        /*068a*/ 	.short	(.L_106 - .L_105)
	.align		4
.L_105:
        /*068c*/ 	.word	index@(.nv.constant0._ZN7cutlass13device_kernelIN5flash11enable_sm90INS1_16FlashAttnFwdSm90INS1_25CollectiveMainloopFwdSm90ILi2EN4cute5tupleIJNS5_1CILi1EEES8_S8_EEENS6_IJNS7_ILi128EEENS7_ILi176EEESA_EEELi128ENS_6half_tEfNS_4arch4Sm90ELb0ELb0ELb1ELb0ELb0ELb0ELb0ELb1ELb1ELb0ELb0ELb0EEENS1_21CollectiveEpilogueFwdINS6_IJSA_SA_SB_EEES9_SD_SF_Li256ELb0ELb0ELb0ELb0EEENS1_29StaticPersistentTileSchedulerILb0EEEEEEEEEvNT_6ParamsE)
        /*0690*/ 	.short	0x0210
        /*0692*/ 	.short	0x0bf0


	//----- nvinfo : EIATTR_SW_WAR
	.align		4
.L_106:
        /*0694*/ 	.byte	0x04, 0x36
        /*0696*/ 	.short	(.L_108 - .L_107)
.L_107:
        /*0698*/ 	.word	0x00000008
.L_108:


//--------------------- .nv.info._ZN7cutlass13device_kernelIN5flash11enable_sm90INS1_16FlashAttnFwdSm90INS1_25CollectiveMainloopFwdSm90ILi2EN4cute5tupleIJNS5_1CILi2EEENS7_ILi1EEES9_EEENS6_IJNS7_ILi128EEENS7_ILi176EEESB_EEELi128ENS_6half_tEfNS_4arch4Sm90ELb0ELb0ELb1ELb0ELb0ELb0ELb0ELb1ELb1ELb0ELb0ELb0EEENS1_21CollectiveEpilogueFwdINS6_IJSB_SB_SC_EEESA_SE_SG_Li256ELb0ELb0ELb0ELb0EEENS1_29StaticPersistentTileSchedulerILb0EEEEEEEEEvNT_6ParamsE --------------------------
	.section	.nv.info._ZN7cutlass13device_kernelIN5flash11enable_sm90INS1_16FlashAttnFwdSm90INS1_25CollectiveMainloopFwdSm90ILi2EN4cute5tupleIJNS5_1CILi2EEENS7_ILi1EEES9_EEENS6_IJNS7_ILi128EEENS7_ILi176EEESB_EEELi128ENS_6half_tEfNS_4arch4Sm90ELb0ELb0ELb1ELb0ELb0ELb0ELb0ELb1ELb1ELb0ELb0ELb0EEENS1_21CollectiveEpilogueFwdINS6_IJSB_SB_SC_EEESA_SE_SG_Li256ELb0ELb0ELb0ELb0EEENS1_29StaticPersistentTileSchedulerILb0EEEEEEEEEvNT_6ParamsE,"",@"SHT_CUDA_INFO"
	.sectionflags	@""
	.align	4


	//----- nvinfo : EIATTR_CUDA_API_VERSION
	.align		4
        /*0000*/ 	.byte	0x04, 0x37
        /*0002*/ 	.short	(.L_110 - .L_109)
.L_109:
        /*0004*/ 	.word	0x00000082


	//----- nvinfo : EIATTR_KPARAM_INFO
	.align		4
.L_110:
        /*0008*/ 	.byte	0x04, 0x17
        /*000a*/ 	.short	(.L_112 - .L_111)
.L_111:
        /*000c*/ 	.word	0x00000000
        /*0010*/ 	.short	0x0000
        /*0012*/ 	.short	0x0070
        /*0014*/ 	.byte	0x00, 0xf0, 0x01, 0x2e


	//----- nvinfo : EIATTR_SPARSE_MMA_MASK
	.align		4
.L_112:
        /*0018*/ 	.byte	0x03, 0x50
        /*001a*/ 	.short	0x0000


	//----- nvinfo : EIATTR_MAXREG_COUNT
	.align		4
        /*001c*/ 	.byte	0x03, 0x1b
        /*001e*/ 	.short	0x00a8


	//----- nvinfo : EIATTR_NUM_BARRIERS
	.align		4
        /*0020*/ 	.byte	0x02, 0x4c
        /*0022*/ 	.byte	0x10
	.zero		1


	//----- nvinfo : EIATTR_EXTERNS
	.align		4
        /*0024*/ 	.byte	0x04, 0x0f
        /*0026*/ 	.short	(.L_114 - .L_113)


	//   ....[0]....
	.align		4
.L_113:
        /*0028*/ 	.word	index@(__assertfail)


	//----- nvinfo : EIATTR_ANNOTATIONS
	.align		4
.L_114:
        /*002c*/ 	.byte	0x04, 0x55
        /*002e*/ 	.short	(.L_116 - .L_115)


	//   ....[0]....
.L_115:
        /* <DEDUP_REMOVED lines=25> */


	//----- nvinfo : EIATTR_MERCURY_ISA_VERSION
	.align		4
.L_116:
        /*01a8*/ 	.byte	0x03, 0x5f
        /*01aa*/ 	.short	0x0101


	//----- nvinfo : EIATTR_INT_WARP_WIDE_INSTR_OFFSETS
	.align		4
        /*01ac*/ 	.byte	0x04, 0x31
        /*01ae*/ 	.short	(.L_118 - .L_117)


	//   ....[0]....
.L_117:
        /*01b0*/ 	.word	0x00000180


	//   ....[1]....
        /*01b4*/ 	.word	0x00000220


	//   ....[2]....
        /*01b8*/ 	.word	0x00000290


	//   ....[3]....
        /*01bc*/ 	.word	0x0000e570


	//   ....[4]....
        /*01c0*/ 	.word	0x0000e5a0


	//   ....[5]....
        /*01c4*/ 	.word	0x0000e680


	//----- nvinfo : EIATTR_COOP_GROUP_MASK_REGIDS
	.align		4
.L_118:
        /*01c8*/ 	.byte	0x04, 0x29
        /*01ca*/ 	.short	(.L_120 - .L_119)


	//   ....[0]....
.L_119:
        /*01cc*/ 	.word	0xffffffff


	//   ....[1]....
        /*01d0*/ 	.word	0xffffffff


	//   ....[2]....
        /*01d4*/ 	.word	0xffffffff


	//   ....[3]....
        /*01d8*/ 	.word	0xffffffff


	//   ....[4]....
        /*01dc*/ 	.word	0xffffffff


	//   ....[5]....
        /*01e0*/ 	.word	0xffffffff


	//   ....[6]....
        /*01e4*/ 	.word	0xffffffff


	//   ....[7]....
        /*01e8*/ 	.word	0xffffffff


	//   ....[8]....
        /*01ec*/ 	.word	0xffffffff


	//   ....[9]....
        /*01f0*/ 	.word	0xffffffff


	//   ....[10]....
        /*01f4*/ 	.word	0xffffffff


	//   ....[11]....
        /*01f8*/ 	.word	0xffffffff


	//   ....[12]....
        /*01fc*/ 	.word	0xffffffff


	//   ....[13]....
        /*0200*/ 	.word	0xffffffff


	//   ....[14]....
        /*0204*/ 	.word	0xffffffff


	//   ....[15]....
        /*0208*/ 	.word	0xffffffff


	//   ....[16]....
        /*020c*/ 	.word	0xffffffff


	//   ....[17]....
        /*0210*/ 	.word	0xffffffff


	//   ....[18]....
        /*0214*/ 	.word	0xffffffff


	//   ....[19]....
        /*0218*/ 	.word	0xffffffff


	//   ....[20]....
        /*021c*/ 	.word	0xffffffff


	//   ....[21]....
        /*0220*/ 	.word	0xffffffff


	//   ....[22]....
        /*0224*/ 	.word	0xffffffff


	//   ....[23]....
        /*0228*/ 	.word	0xffffffff


	//   ....[24]....
        /*022c*/ 	.word	0x0500000f


	//   ....[25]....
        /*0230*/ 	.word	0x0500000f


	//----- nvinfo : EIATTR_COOP_GROUP_INSTR_OFFSETS
	.align		4
.L_120:
        /*0234*/ 	.byte	0x04, 0x28
        /*0236*/ 	.short	(.L_122 - .L_121)


	//   ....[0]....
.L_121:
        /*0238*/ 	.word	0x00000060


	//   ....[1]....
        /*023c*/ 	.word	0x00000190


	//   ....[2]....
        /*0240*/ 	.word	0x00000230


	//   ....[3]....
        /*0244*/ 	.word	0x00000410


	//   ....[4]....
        /*0248*/ 	.word	0x00000640


	//   ....[5]....
        /*024c*/ 	.word	0x00000890


	//   ....[6]....
        /*0250*/ 	.word	0x00000b10


	//   ....[7]....
        /*0254*/ 	.word	0x00000e40


	//   ....[8]....
        /*0258*/ 	.word	0x000012e0


	//   ....[9]....
        /*025c*/ 	.word	0x00005550


	//   ....[10]....
        /*0260*/ 	.word	0x00005590


	//   ....[11]....
        /*0264*/ 	.word	0x00005d20


	//   ....[12]....
        /*0268*/ 	.word	0x00005d80


	//   ....[13]....
        /*026c*/ 	.word	0x0000ace0


	//   ....[14]....
        /*0270*/ 	.word	0x0000ad10


	//   ....[15]....
        /*0274*/ 	.word	0x0000ad30


	//   ....[16]....
        /*0278*/ 	.word	0x0000ad60


	//   ....[17]....
        /*027c*/ 	.word	0x0000c790


	//   ....[18]....
        /*0280*/ 	.word	0x0000c7d0


	//   ....[19]....
        /*0284*/ 	.word	0x0000c870


	//   ....[20]....
        /*0288*/ 	.word	0x0000c880


	//   ....[21]....
        /*028c*/ 	.word	0x0000d970


	//   ....[22]....
        /*0290*/ 	.word	0x0000dc60


	//   ....[23]....
        /*0294*/ 	.word	0x00010b50


	//   ....[24]....
        /*0298*/ 	.word	0x00011030


	//   ....[25]....
        /*029c*/ 	.word	0x000114d0


	//----- nvinfo : EIATTR_REG_RECONFIG
	.align		4
.L_122:
        /*02a0*/ 	.byte	0x01, 0x54
	.zero		2


	//----- nvinfo : EIATTR_SYSCALL_OFFSETS
	.align		4
        /*02a4*/ 	.byte	0x04, 0x46
        /*02a6*/ 	.short	(.L_124 - .L_123)


	//   ....[0]....
.L_123:
        /*02a8*/ 	.word	0x00001660


	//   ....[1]....
        /*02ac*/ 	.word	0x0000e180


	//   ....[2]....
        /*02b0*/ 	.word	0x0000e2c0


	//   ....[3]....
        /*02b4*/ 	.word	0x0000e3c0


	//----- nvinfo : EIATTR_MBARRIER_INSTR_OFFSETS
	.align		4
.L_124:
        /*02b8*/ 	.byte	0x04, 0x39
        /*02ba*/ 	.short	(.L_126 - .L_125)


	//   ....[0]....
.L_125:
        /*02bc*/ 	.word	0x000002b0
        /*02c0*/ 	.word	0x000000ff
        /*02c4*/ 	.word	0x00034800
        /*02c8*/ 	.short	0x0100
        /*02ca*/ 	.byte	0x08
	.zero		1


	//   ....[1]....
        /*02cc*/ 	.word	0x000002c0
        /*02d0*/ 	.word	0x000000ff
        /*02d4*/ 	.word	0x00034820
        /*02d8*/ 	.short	0x0100
        /*02da*/ 	.byte	0x08
	.zero		1


	//   ....[2]....
        /*02dc*/ 	.word	0x000003b0
        /*02e0*/ 	.word	0x000000ff
        /*02e4*/ 	.word	0x00034830
        /*02e8*/ 	.short	0x0100
        /*02ea*/ 	.byte	0x08
	.zero		1


	//   ....[3]....
        /*02ec*/ 	.word	0x000003c0
        /*02f0*/ 	.word	0x000000ff
        /*02f4*/ 	.word	0x00034840
        /*02f8*/ 	.short	0x0100
        /*02fa*/ 	.byte	0x08
	.zero		1


	//   ....[4]....
        /*02fc*/ 	.word	0x000003d0
        /*0300*/ 	.word	0x000000ff
        /*0304*/ 	.word	0x00034838
        /*0308*/ 	.short	0x0100
        /*030a*/ 	.byte	0x08
	.zero		1


	//   ....[5]....
        /*030c*/ 	.word	0x000003e0
        /*0310*/ 	.word	0x000000ff
        /*0314*/ 	.word	0x00034848
        /*0318*/ 	.short	0x0100
        /*031a*/ 	.byte	0x08
	.zero		1


	//   ....[6]....
        /*031c*/ 	.word	0x000005f0
        /*0320*/ 	.word	0x000000ff
        /*0324*/ 	.word	0x00034850
        /*0328*/ 	.short	0x0100
        /*032a*/ 	.byte	0x08
	.zero		1


	//   ....[7]....
        /*032c*/ 	.word	0x00000600
        /*0330*/ 	.word	0x000000ff
        /*0334*/ 	.word	0x00034860
        /*0338*/ 	.short	0x0100
        /*033a*/ 	.byte	0x08
	.zero		1


	//   ....[8]....
        /*033c*/ 	.word	0x00000610
        /*0340*/ 	.word	0x000000ff
        /*0344*/ 	.word	0x00034858
        /*0348*/ 	.short	0x0100
        /*034a*/ 	.byte	0x08
	.zero		1


	//   ....[9]....
        /*034c*/ 	.word	0x00000620
        /*0350*/ 	.word	0x000000ff
        /*0354*/ 	.word	0x00034868
        /*0358*/ 	.short	0x0100
        /*035a*/ 	.byte	0x08
	.zero		1


	//   ....[10]....
        /*035c*/ 	.word	0x00000840
        /*0360*/ 	.word	0x000000ff
        /*0364*/ 	.word	0x00034870
        /*0368*/ 	.short	0x0100
        /*036a*/ 	.byte	0x08
	.zero		1


	//   ....[11]....
        /*036c*/ 	.word	0x00000850
        /*0370*/ 	.word	0x000000ff
        /*0374*/ 	.word	0x00034880
        /*0378*/ 	.short	0x0100
        /*037a*/ 	.byte	0x08
	.zero		1


	//   ....[12]....
        /*037c*/ 	.word	0x00000860
        /*0380*/ 	.word	0x000000ff
        /*0384*/ 	.word	0x00034878
        /*0388*/ 	.short	0x0100
        /*038a*/ 	.byte	0x08
	.zero		1


	//   ....[13]....
        /*038c*/ 	.word	0x00000870
        /*0390*/ 	.word	0x000000ff
        /*0394*/ 	.word	0x00034888
        /*0398*/ 	.short	0x0100
        /*039a*/ 	.byte	0x08
	.zero		1


	//   ....[14]....
        /*039c*/ 	.word	0x00000ac0
        /*03a0*/ 	.word	0x000000ff
        /*03a4*/ 	.word	0x00034890
        /*03a8*/ 	.short	0x0100
        /*03aa*/ 	.byte	0x08
	.zero		1


	//   ....[15]....
        /*03ac*/ 	.word	0x00000ad0
        /*03b0*/ 	.word	0x000000ff
        /*03b4*/ 	.word	0x000348a0
        /*03b8*/ 	.short	0x0100
        /*03ba*/ 	.byte	0x08
	.zero		1


	//   ....[16]....
        /*03bc*/ 	.word	0x00000ae0
        /*03c0*/ 	.word	0x000000ff
        /*03c4*/ 	.word	0x00034898
        /*03c8*/ 	.short	0x0100
        /*03ca*/ 	.byte	0x08
	.zero		1


	//   ....[17]....
        /*03cc*/ 	.word	0x00000af0
        /*03d0*/ 	.word	0x000000ff
        /*03d4*/ 	.word	0x000348a8
        /*03d8*/ 	.short	0x0100
        /*03da*/ 	.byte	0x08
	.zero		1


	//   ....[18]....
        /*03dc*/ 	.word	0x00000d90
        /*03e0*/ 	.word	0x000000ff
        /*03e4*/ 	.word	0x000348b0
        /*03e8*/ 	.short	0x0100
        /*03ea*/ 	.byte	0x08
	.zero		1


	//   ....[19]....
        /*03ec*/ 	.word	0x00000da0
        /*03f0*/ 	.word	0x000000ff
        /*03f4*/ 	.word	0x000348c0
        /*03f8*/ 	.short	0x0100
        /*03fa*/ 	.byte	0x08
	.zero		1


	//   ....[20]....
        /*03fc*/ 	.word	0x00000db0
        /*0400*/ 	.word	0x000000ff
        /*0404*/ 	.word	0x000348b8
        /*0408*/ 	.short	0x0100
        /*040a*/ 	.byte	0x08
	.zero		1


	//   ....[21]....
        /*040c*/ 	.word	0x00000dc0
        /*0410*/ 	.word	0x000000ff
        /*0414*/ 	.word	0x000348c8
        /*0418*/ 	.short	0x0100
        /*041a*/ 	.byte	0x08
	.zero		1


	//   ....[22]....
        /*041c*/ 	.word	0x000016a0
        /*0420*/ 	.word	0x000000ff
        /*0424*/ 	.word	0x00034800
        /*0428*/ 	.short	0x010a
        /*042a*/ 	.byte	0x27
	.zero		1


	//   ....[23]....
        /*042c*/ 	.word	0x00001720
        /*0430*/ 	.word	0x0000000a
        /*0434*/ 	.word	0x00034830
        /*0438*/ 	.short	0x010a
        /*043a*/ 	.byte	0x3f
	.zero		1


	//   ....[24]....
        /*043c*/ 	.word	0x00001760
        /*0440*/ 	.word	0x0000000a
        /*0444*/ 	.word	0x00034830
        /*0448*/ 	.short	0x010a
        /*044a*/ 	.byte	0x3f
	.zero		1


	//   ....[25]....
        /*044c*/ 	.word	0x00006060
        /*0450*/ 	.word	0x0000000a
        /*0454*/ 	.word	0x00000000
        /*0458*/ 	.short	0x0101
        /*045a*/ 	.byte	0x3f
	.zero		1


	//   ....[26]....
        /*045c*/ 	.word	0x00007050
        /*0460*/ 	.word	0x000000ff
        /*0464*/ 	.word	0x00034830
        /*0468*/ 	.short	0x010a
        /*046a*/ 	.byte	0x06
	.zero		1


	//   ....[27]....
        /*046c*/ 	.word	0x00007090
        /*0470*/ 	.word	0x000000ff
        /*0474*/ 	.word	0x00034830
        /*0478*/ 	.short	0x010a
        /*047a*/ 	.byte	0x06
	.zero		1


	//   ....[28]....
        /*047c*/ 	.word	0x000097d0
        /*0480*/ 	.word	0x000000ff
        /*0484*/ 	.word	0x00034850
        /*0488*/ 	.short	0x010a
        /*048a*/ 	.byte	0x06
	.zero		1


	//   ....[29]....
        /*048c*/ 	.word	0x00009810
        /*0490*/ 	.word	0x000000ff
        /*0494*/ 	.word	0x00034850
        /*0498*/ 	.short	0x010a
        /*049a*/ 	.byte	0x06
	.zero		1


	//   ....[30]....
        /*049c*/ 	.word	0x0000bd50
        /*04a0*/ 	.word	0x0000000a
        /*04a4*/ 	.word	0x00000000
        /*04a8*/ 	.short	0x0101
        /*04aa*/ 	.byte	0x3f
	.zero		1


	//   ....[31]....
        /*04ac*/ 	.word	0x0000c660
        /*04b0*/ 	.word	0x00000061
        /*04b4*/ 	.word	0x00000000
        /*04b8*/ 	.short	0x0101
        /*04ba*/ 	.byte	0x3f
	.zero		1


	//   ....[32]....
        /*04bc*/ 	.word	0x0000c700
        /*04c0*/ 	.word	0x000000ff
        /*04c4*/ 	.word	0x00034850
        /*04c8*/ 	.short	0x010a
        /*04ca*/ 	.byte	0x05
	.zero		1


	//   ....[33]....
        /*04cc*/ 	.word	0x0000c740
        /*04d0*/ 	.word	0x000000ff
        /*04d4*/ 	.word	0x00034850
        /*04d8*/ 	.short	0x010a
        /*04da*/ 	.byte	0x05
	.zero		1


	//   ....[34]....
        /*04dc*/ 	.word	0x0000d530
        /*04e0*/ 	.word	0x00000003
        /*04e4*/ 	.word	0x00000000
        /*04e8*/ 	.short	0x0101
        /*04ea*/ 	.byte	0x3f
	.zero		1


	//   ....[35]....
        /*04ec*/ 	.word	0x0000db50
        /*04f0*/ 	.word	0x000000ff
        /*04f4*/ 	.word	0x00000000
        /*04f8*/ 	.short	0x0101
        /*04fa*/ 	.byte	0x07
	.zero		1


	//   ....[36]....
        /*04fc*/ 	.word	0x0000db60
        /*0500*/ 	.word	0x000000ff
        /*0504*/ 	.word	0x00000000
        /*0508*/ 	.short	0x0101
        /*050a*/ 	.byte	0x06
	.zero		1


	//   ....[37]....
        /*050c*/ 	.word	0x0000ea00
        /*0510*/ 	.word	0x00000005
        /*0514*/ 	.word	0x00034840
        /*0518*/ 	.short	0x010a
        /*051a*/ 	.byte	0x3f
	.zero		1


	//   ....[38]....
        /*051c*/ 	.word	0x0000eee0
        /*0520*/ 	.word	0x0000000a
        /*0524*/ 	.word	0x00034820
        /*0528*/ 	.short	0x010a
        /*052a*/ 	.byte	0x3f
	.zero		1


	//   ....[39]....
        /*052c*/ 	.word	0x0000f1d0
        /*0530*/ 	.word	0x00000002
        /*0534*/ 	.word	0x00034840
        /*0538*/ 	.short	0x010a
        /*053a*/ 	.byte	0x3f
	.zero		1


	//   ....[40]....
        /*053c*/ 	.word	0x0000f480
        /*0540*/ 	.word	0x00000002
        /*0544*/ 	.word	0x00034860
        /*0548*/ 	.short	0x010a
        /*054a*/ 	.byte	0x3f
	.zero		1


	//   ....[41]....
        /*054c*/ 	.word	0x0000f9b0
        /*0550*/ 	.word	0x00000002
        /*0554*/ 	.word	0x00034840
        /*0558*/ 	.short	0x010a
        /*055a*/ 	.byte	0x3f
	.zero		1


	//   ....[42]....
        /*055c*/ 	.word	0x0000fc60
        /*0560*/ 	.word	0x00000002
        /*0564*/ 	.word	0x00034860
        /*0568*/ 	.short	0x010a
        /*056a*/ 	.byte	0x3f
	.zero		1


	//   ....[43]....
        /*056c*/ 	.word	0x00010100
        /*0570*/ 	.word	0x00000002
        /*0574*/ 	.word	0x00034840
        /*0578*/ 	.short	0x010a
        /*057a*/ 	.byte	0x3f
	.zero		1


	//   ....[44]....
        /*057c*/ 	.word	0x000103b0
        /*0580*/ 	.word	0x00000002
        /*0584*/ 	.word	0x00034860
        /*0588*/ 	.short	0x010a
        /*058a*/ 	.byte	0x3f
	.zero		1


	//   ....[45]....
        /*058c*/ 	.word	0x000106f0
        /*0590*/ 	.word	0x00000002
        /*0594*/ 	.word	0x00034860
        /*0598*/ 	.short	0x010a
        /*059a*/ 	.byte	0x3f
	.zero		1


	//   ....[46]....
        /*059c*/ 	.word	0x00010ad0
        /*05a0*/ 	.word	0x00000000
        /*05a4*/ 	.word	0x00034820
        /*05a8*/ 	.short	0x010a
        /*05aa*/ 	.byte	0x3f
	.zero		1


	//   ....[47]....
        /*05ac*/ 	.word	0x00010c70
        /*05b0*/ 	.word	0x00000006
        /*05b4*/ 	.word	0x00000000
        /*05b8*/ 	.short	0x010a
        /*05ba*/ 	.byte	0x3f
	.zero		1


	//   ....[48]....
        /*05bc*/ 	.word	0x00010ce0
        /*05c0*/ 	.word	0x00000003
        /*05c4*/ 	.word	0x00000000
        /*05c8*/ 	.short	0x010a
        /*05ca*/ 	.byte	0x3f
	.zero		1


	//   ....[49]....
        /*05cc*/ 	.word	0x00010d40
        /*05d0*/ 	.word	0x00000010
        /*05d4*/ 	.word	0x00000000
        /*05d8*/ 	.short	0x010a
        /*05da*/ 	.byte	0x3f
	.zero		1


	//   ....[50]....
        /*05dc*/ 	.word	0x00010d70
        /*05e0*/ 	.word	0x00000003
        /*05e4*/ 	.word	0x00000000
        /*05e8*/ 	.short	0x010a
        /*05ea*/ 	.byte	0x3f
	.zero		1


	//   ....[51]....
        /*05ec*/ 	.word	0x00010de0
        /*05f0*/ 	.word	0x00000003
        /*05f4*/ 	.word	0x00034800
        /*05f8*/ 	.short	0x010a
        /*05fa*/ 	.byte	0x3f
	.zero		1


	//   ....[52]....
        /*05fc*/ 	.word	0x00010e30
        /*0600*/ 	.word	0x0000000a
        /*0604*/ 	.word	0x00034830
        /*0608*/ 	.short	0x010a
        /*060a*/ 	.byte	0x3f
	.zero		1


	//   ....[53]....
        /*060c*/ 	.word	0x00010e90
        /*0610*/ 	.word	0x00000014
        /*0614*/ 	.word	0x00034830
        /*0618*/ 	.short	0x010a
        /*061a*/ 	.byte	0x3f
	.zero		1


	//   ....[54]....
        /*061c*/ 	.word	0x00010ef0
        /*0620*/ 	.word	0x00000014
        /*0624*/ 	.word	0x00034850
        /*0628*/ 	.short	0x010a
        /*062a*/ 	.byte	0x3f
	.zero		1


	//   ....[55]....
        /*062c*/ 	.word	0x00010f50
        /*0630*/ 	.word	0x00000003
        /*0634*/ 	.word	0x00034850
        /*0638*/ 	.short	0x010a
        /*063a*/ 	.byte	0x3f
	.zero		1


	//   ....[56]....
        /*063c*/ 	.word	0x000110f0
        /*0640*/ 	.word	0x00000005
        /*0644*/ 	.word	0x00034840
        /*0648*/ 	.short	0x010a
        /*064a*/ 	.byte	0x3f
	.zero		1


	//   ....[57]....
        /*064c*/ 	.word	0x00011170
        /*0650*/ 	.word	0x00000007
        /*0654*/ 	.word	0x00034820
        /*0658*/ 	.short	0x010a
        /*065a*/ 	.byte	0x3f
	.zero		1


	//   ....[58]....
        /*065c*/ 	.word	0x000111c0
        /*0660*/ 	.word	0x00000002
        /*0664*/ 	.word	0x00034840
        /*0668*/ 	.short	0x010a
        /*066a*/ 	.byte	0x3f
	.zero		1


	//   ....[59]....
        /*066c*/ 	.word	0x00011210
        /*0670*/ 	.word	0x00000002
        /*0674*/ 	.word	0x00034860
        /*0678*/ 	.short	0x010a
        /*067a*/ 	.byte	0x3f
	.zero		1


	//   ....[60]....
        /*067c*/ 	.word	0x00011260
        /*0680*/ 	.word	0x00000002
        /*0684*/ 	.word	0x00034840
        /*0688*/ 	.short	0x010a
        /*068a*/ 	.byte	0x3f
	.zero		1


	//   ....[61]....
        /*068c*/ 	.word	0x000112b0
        /*0690*/ 	.word	0x00000002
        /*0694*/ 	.word	0x00034860
        /*0698*/ 	.short	0x010a
        /*069a*/ 	.byte	0x3f
	.zero		1


	//   ....[62]....
        /*069c*/ 	.word	0x00011300
        /*06a0*/ 	.word	0x00000002
        /*06a4*/ 	.word	0x00034840
        /*06a8*/ 	.short	0x010a
        /*06aa*/ 	.byte	0x3f
	.zero		1


	//   ....[63]....
        /*06ac*/ 	.word	0x00011350
        /*06b0*/ 	.word	0x00000002
        /*06b4*/ 	.word	0x00034860
        /*06b8*/ 	.short	0x010a
        /*06ba*/ 	.byte	0x3f
	.zero		1


	//   ....[64]....
        /*06bc*/ 	.word	0x000113a0
        /*06c0*/ 	.word	0x00000002
        /*06c4*/ 	.word	0x00034860
        /*06c8*/ 	.short	0x010a
        /*06ca*/ 	.byte	0x3f
	.zero		1


	//   ....[65]....
        /*06cc*/ 	.word	0x000113f0
        /*06d0*/ 	.word	0x00000000
        /*06d4*/ 	.word	0x00034820
        /*06d8*/ 	.short	0x010a
        /*06da*/ 	.byte	0x3f
	.zero		1


	//   ....[66]....
        /*06dc*/ 	.word	0x00011590
        /*06e0*/ 	.word	0x00000006
        /*06e4*/ 	.word	0x00000000
        /*06e8*/ 	.short	0x010a
        /*06ea*/ 	.byte	0x3f
	.zero		1


	//   ....[67]....
        /*06ec*/ 	.word	0x000115e0
        /*06f0*/ 	.word	0x00000003
        /*06f4*/ 	.word	0x00000000
        /*06f8*/ 	.short	0x010a
        /*06fa*/ 	.byte	0x3f
	.zero		1


	//   ....[68]....
        /*06fc*/ 	.word	0x00011630
        /*0700*/ 	.word	0x00000010
        /*0704*/ 	.word	0x00000000
        /*0708*/ 	.short	0x010a
        /*070a*/ 	.byte	0x3f
	.zero		1


	//----- nvinfo : EIATTR_NUM_MBARRIERS
	.align		4
.L_126:
        /*070c*/ 	.byte	0x03, 0x38
        /*070e*/ 	.short	0x0016


	//----- nvinfo : EIATTR_EXIT_INSTR_OFFSETS
	.align		4
        /*0710*/ 	.byte	0x04, 0x1c
        /*0712*/ 	.short	(.L_128 - .L_127)


	//   ....[0]....
.L_127:
        /*0714*/ 	.word	0x00000fa0


	//   ....[1]....
        /*0718*/ 	.word	0x0000dc20


	//   ....[2]....
        /*071c*/ 	.word	0x0000dc80


	//   ....[3]....
        /*0720*/ 	.word	0x00010dc0


	//----- nvinfo : EIATTR_MAX_THREADS
	.align		4
.L_128:
        /*0724*/ 	.byte	0x04, 0x05
        /*0726*/ 	.short	(.L_130 - .L_129)
.L_129:
        /*0728*/ 	.word	0x00000180
        /*072c*/ 	.word	0x00000001
        /*0730*/ 	.word	0x00000001


	//----- nvinfo : EIATTR_CRS_STACK_SIZE
	.align		4
.L_130:
        /*0734*/ 	.byte	0x04, 0x1e
        /*0736*/ 	.short	(.L_132 - .L_131)
.L_131:
        /*0738*/ 	.word	0x00000000


	//----- nvinfo : EIATTR_CBANK_PARAM_SIZE
	.align		4
.L_132:
        /*073c*/ 	.byte	0x03, 0x19
        /*073e*/ 	.short	0x0bf0


	//----- nvinfo : EIATTR_PARAM_CBANK
	.align		4
        /*0740*/ 	.byte	0x04, 0x0a
        /*0742*/ 	.short	(.L_134 - .L_133)
	.align		4
.L_133:
        /*0744*/ 	.word	index@(.nv.constant0._ZN7cutlass13device_kernelIN5flash11enable_sm90INS1_16FlashAttnFwdSm90INS1_25CollectiveMainloopFwdSm90ILi2EN4cute5tupleIJNS5_1CILi2EEENS7_ILi1EEES9_EEENS6_IJNS7_ILi128EEENS7_ILi176EEESB_EEELi128ENS_6half_tEfNS_4arch4Sm90ELb0ELb0ELb1ELb0ELb0ELb0ELb0ELb1ELb1ELb0ELb0ELb0EEENS1_21CollectiveEpilogueFwdINS6_IJSB_SB_SC_EEESA_SE_SG_Li256ELb0ELb0ELb0ELb0EEENS1_29StaticPersistentTileSchedulerILb0EEEEEEEEEvNT_6ParamsE)
        /*0748*/ 	.short	0x0210
        /*074a*/ 	.short	0x0bf0


	//----- nvinfo : EIATTR_SW_WAR
	.align		4
.L_134:
        /*074c*/ 	.byte	0x04, 0x36
        /*074e*/ 	.short	(.L_136 - .L_135)
.L_135:
        /*0750*/ 	.word	0x00000008
.L_136:


//--------------------- .nv.info._ZN7cutlass13device_kernelIN5flash11enable_sm90INS1_16FlashAttnFwdSm90INS1_25CollectiveMainloopFwdSm90ILi2EN4cute5tupleIJNS5_1CILi1EEES8_S8_EEENS6_IJNS7_ILi128EEENS7_ILi176EEESA_EEELi128ENS_6half_tEfNS_4arch4Sm90ELb0ELb0ELb1ELb1ELb0ELb0ELb0ELb1ELb1ELb0ELb0ELb0EEENS1_21CollectiveEpilogueFwdINS6_IJSA_SA_SB_EEES9_SD_SF_Li256ELb1ELb0ELb0ELb0EEENS1_36VarlenDynamicPersistentTileSchedulerILi128ELi176ELi256ELi32ELb0ELb0ELb1ELb0ELb1ELb1EEEEEEEEEvNT_6ParamsE --------------------------
	.section	.nv.info._ZN7cutlass13device_kernelIN5flash11enable_sm90INS1_16FlashAttnFwdSm90INS1_25CollectiveMainloopFwdSm90ILi2EN4cute5tupleIJNS5_1CILi1EEES8_S8_EEENS6_IJNS7_ILi128EEENS7_ILi176EEESA_EEELi128ENS_6half_tEfNS_4arch4Sm90ELb0ELb0ELb1ELb1ELb0ELb0ELb0ELb1ELb1ELb0ELb0ELb0EEENS1_21CollectiveEpilogueFwdINS6_IJSA_SA_SB_EEES9_SD_SF_Li256ELb1ELb0ELb0ELb0EEENS1_36VarlenDynamicPersistentTileSchedulerILi128ELi176ELi256ELi32ELb0ELb0ELb1ELb0ELb1ELb1EEEEEEEEEvNT_6ParamsE,"",@"SHT_CUDA_INFO"
	.sectionflags	@""
	.align	4


	//----- nvinfo : EIATTR_CUDA_API_VERSION
	.align		4
        /*0000*/ 	.byte	0x04, 0x37
        /*0002*/ 	.short	(.L_138 - .L_137)
.L_137:
        /*0004*/ 	.word	0x00000082


	//----- nvinfo : EIATTR_KPARAM_INFO
	.align		4
.L_138:
        /*0008*/ 	.byte	0x04, 0x17
        /*000a*/ 	.short	(.L_140 - .L_139)
.L_139:
        /*000c*/ 	.word	0x00000000
        /*0010*/ 	.short	0x0000
        /*0012*/ 	.short	0x0070
        /*0014*/ 	.byte	0x00, 0xf0, 0x01, 0x28


	//----- nvinfo : EIATTR_SPARSE_MMA_MASK
	.align		4
.L_140:
        /*0018*/ 	.byte	0x03, 0x50
        /*001a*/ 	.short	0x0000


	//----- nvinfo : EIATTR_MAXREG_COUNT
	.align		4
        /*001c*/ 	.byte	0x03, 0x1b
        /*001e*/ 	.short	0x00a8


	//----- nvinfo : EIATTR_NUM_BARRIERS
	.align		4
        /*0020*/ 	.byte	0x02, 0x4c
        /*0022*/ 	.byte	0x10
	.zero		1


	//----- nvinfo : EIATTR_EXTERNS
	.align		4
        /*0024*/ 	.byte	0x04, 0x0f
        /*0026*/ 	.short	(.L_142 - .L_141)


	//   ....[0]....
	.align		4
.L_141:
        /*0028*/ 	.word	index@(__assertfail)


	//----- nvinfo : EIATTR_ANNOTATIONS
	.align		4
.L_142:
        /*002c*/ 	.byte	0x04, 0x55
        /*002e*/ 	.short	(.L_144 - .L_143)


	//   ....[0]....
.L_143:
        /* <DEDUP_REMOVED lines=38> */
        /*0284*/ 	.byte	0x40, 0x3a, 0x01, 0x00, 0x01, 0x00, 0x00, 0x00, 0x50, 0x3b, 0x01, 0x00


	//----- nvinfo : EIATTR_MERCURY_ISA_VERSION
	.align		4
.L_144:
        /*0290*/ 	.byte	0x03, 0x5f
        /*0292*/ 	.short	0x0101


	//----- nvinfo : EIATTR_UNUSED_LOAD_BYTE_OFFSET
	.align		4
        /*0294*/ 	.byte	0x04, 0x44
        /*0296*/ 	.short	(.L_146 - .L_145)


	//   ....[0]....
.L_145:
        /*0298*/ 	.word	0x00000a50
        /*029c*/ 	.word	0x0000fff0


	//   ....[1]....
        /*02a0*/ 	.word	0x0000d300
        /*02a4*/ 	.word	0x0000fff0


	//----- nvinfo : EIATTR_INT_WARP_WIDE_INSTR_OFFSETS
	.align		4
.L_146:
        /*02a8*/ 	.byte	0x04, 0x31
        /*02aa*/ 	.short	(.L_148 - .L_147)


	//   ....[0]....
.L_147:
        /*02ac*/ 	.word	0x00000150


	//   ....[1]....
        /*02b0*/ 	.word	0x000001f0


	//   ....[2]....
        /*02b4*/ 	.word	0x00000260


	//   ....[3]....
        /*02b8*/ 	.word	0x00010090


	//   ....[4]....
        /*02bc*/ 	.word	0x00010130


	//   ....[5]....
        /*02c0*/ 	.word	0x000105c0


	//   ....[6]....
        /*02c4*/ 	.word	0x000105f0


	//   ....[7]....
        /*02c8*/ 	.word	0x00010800


	//   ....[8]....
        /*02cc*/ 	.word	0x000129b0


	//   ....[9]....
        /*02d0*/ 	.word	0x00012a50


	//----- nvinfo : EIATTR_COOP_GROUP_MASK_REGIDS
	.align		4
.L_148:
        /*02d4*/ 	.byte	0x04, 0x29
        /*02d6*/ 	.short	(.L_150 - .L_149)


	//   ....[0]....
.L_149:
        /*02d8*/ 	.word	0xffffffff


	//   ....[1]....
        /*02dc*/ 	.word	0xffffffff


	//   ....[2]....
        /*02e0*/ 	.word	0xffffffff


	//   ....[3]....
        /*02e4*/ 	.word	0xffffffff


	//   ....[4]....
        /*02e8*/ 	.word	0xffffffff


	//   ....[5]....
        /*02ec*/ 	.word	0xffffffff


	//   ....[6]....
        /*02f0*/ 	.word	0xffffffff


	//   ....[7]....
        /*02f4*/ 	.word	0xffffffff


	//   ....[8]....
        /*02f8*/ 	.word	0xffffffff


	//   ....[9]....
        /*02fc*/ 	.word	0xffffffff


	//   ....[10]....
        /*0300*/ 	.word	0xffffffff


	//   ....[11]....
        /*0304*/ 	.word	0xffffffff


	//   ....[12]....
        /*0308*/ 	.word	0xffffffff


	//   ....[13]....
        /*030c*/ 	.word	0xffffffff


	//   ....[14]....
        /*0310*/ 	.word	0xffffffff


	//   ....[15]....
        /*0314*/ 	.word	0xffffffff


	//   ....[16]....
        /*0318*/ 	.word	0xffffffff


	//   ....[17]....
        /*031c*/ 	.word	0xffffffff


	//   ....[18]....
        /*0320*/ 	.word	0xffffffff


	//   ....[19]....
        /*0324*/ 	.word	0xffffffff


	//   ....[20]....
        /*0328*/ 	.word	0xffffffff


	//   ....[21]....
        /*032c*/ 	.word	0xffffffff


	//   ....[22]....
        /*0330*/ 	.word	0xffffffff


	//   ....[23]....
        /*0334*/ 	.word	0xffffffff


	//   ....[24]....
        /*0338*/ 	.word	0xffffffff


	//   ....[25]....
        /*033c*/ 	.word	0xffffffff


	//   ....[26]....
        /*0340*/ 	.word	0xffffffff


	//   ....[27]....
        /*0344*/ 	.word	0xffffffff


	//   ....[28]....
        /*0348*/ 	.word	0xffffffff


	//   ....[29]....
        /*034c*/ 	.word	0xffffffff


	//   ....[30]....
        /*0350*/ 	.word	0xffffffff


	//   ....[31]....
        /*0354*/ 	.word	0xffffffff


	//   ....[32]....
        /*0358*/ 	.word	0xffffffff


	//   ....[33]....
        /*035c*/ 	.word	0xffffffff


	//   ....[34]....
        /*0360*/ 	.word	0xffffffff


	//   ....[35]....
        /*0364*/ 	.word	0xffffffff


	//   ....[36]....
        /*0368*/ 	.word	0xffffffff


	//   ....[37]....
        /*036c*/ 	.word	0xffffffff


	//   ....[38]....
        /*0370*/ 	.word	0xffffffff


	//   ....[39]....
        /*0374*/ 	.word	0xffffffff


	//   ....[40]....
        /*0378*/ 	.word	0xffffffff


	//   ....[41]....
        /*037c*/ 	.word	0xffffffff


	//   ....[42]....
        /*0380*/ 	.word	0xffffffff


	//   ....[43]....
        /*0384*/ 	.word	0xffffffff


	//   ....[44]....
        /*0388*/ 	.word	0xffffffff


	//   ....[45]....
        /*038c*/ 	.word	0xffffffff


	//   ....[46]....
        /*0390*/ 	.word	0xffffffff


	//   ....[47]....
        /*0394*/ 	.word	0xffffffff


	//   ....[48]....
        /*0398*/ 	.word	0xffffffff


	//   ....[49]....
        /*039c*/ 	.word	0xffffffff


	//   ....[50]....
        /*03a0*/ 	.word	0xffffffff


	//   ....[51]....
        /*03a4*/ 	.word	0xffffffff


	//   ....[52]....
        /*03a8*/ 	.word	0xffffffff


	//   ....[53]....
        /*03ac*/ 	.word	0xffffffff


	//   ....[54]....
        /*03b0*/ 	.word	0x0500000f


	//   ....[55]....
        /*03b4*/ 	.word	0x0500000f


	//   ....[56]....
        /*03b8*/ 	.word	0x0500000f


	//   ....[57]....
        /*03bc*/ 	.word	0x0500000f


	//   ....[58]....
        /*03c0*/ 	.word	0x0500000f


	//   ....[59]....
        /*03c4*/ 	.word	0x0500000f


	//   ....[60]....
        /*03c8*/ 	.word	0x0500000f


	//   ....[61]....
        /*03cc*/ 	.word	0x0500000f


	//   ....[62]....
        /*03d0*/ 	.word	0x0500000f


	//   ....[63]....
        /*03d4*/ 	.word	0x0500000f


	//   ....[64]....
        /*03d8*/ 	.word	0x0500000f


	//   ....[65]....
        /*03dc*/ 	.word	0x0500000f


	//   ....[66]....
        /*03e0*/ 	.word	0x0500000f


	//   ....[67]....
        /*03e4*/ 	.word	0x0500000f


	//   ....[68]....
        /*03e8*/ 	.word	0x0500000f


	//   ....[69]....
        /*03ec*/ 	.word	0x0500000f


	//   ....[70]....
        /*03f0*/ 	.word	0x0500000f


	//   ....[71]....
        /*03f4*/ 	.word	0x0500000f


	//   ....[72]....
        /*03f8*/ 	.word	0x0500000f


	//----- nvinfo : EIATTR_COOP_GROUP_INSTR_OFFSETS
	.align		4
.L_150:
        /*03fc*/ 	.byte	0x04, 0x28
        /*03fe*/ 	.short	(.L_152 - .L_151)


	//   ....[0]....
.L_151:
        /*0400*/ 	.word	0x00000060


	//   ....[1]....
        /*0404*/ 	.word	0x00000160


	//   ....[2]....
        /*0408*/ 	.word	0x00000210


	//   ....[3]....
        /*040c*/ 	.word	0x000003d0


	//   ....[4]....
        /*0410*/ 	.word	0x00000530


	//   ....[5]....
        /*0414*/ 	.word	0x00000650


	//   ....[6]....
        /*0418*/ 	.word	0x000007b0


	//   ....[7]....
        /*041c*/ 	.word	0x000012c0


	//   ....[8]....
        /*0420*/ 	.word	0x00005470


	//   ....[9]....
        /*0424*/ 	.word	0x00005500


	//   ....[10]....
        /*0428*/ 	.word	0x000057e0


	//   ....[11]....
        /*042c*/ 	.word	0x000059b0


	//   ....[12]....
        /*0430*/ 	.word	0x0000a700


	//   ....[13]....
        /*0434*/ 	.word	0x0000a750


	//   ....[14]....
        /*0438*/ 	.word	0x0000b280


	//   ....[15]....
        /*043c*/ 	.word	0x0000b330


	//   ....[16]....
        /*0440*/ 	.word	0x0000c7b0


	//   ....[17]....
        /*0444*/ 	.word	0x0000c810


	//   ....[18]....
        /*0448*/ 	.word	0x0000cd00


	//   ....[19]....
        /*044c*/ 	.word	0x0000cd10


	//   ....[20]....
        /*0450*/ 	.word	0x0000f1b0


	//   ....[21]....
        /*0454*/ 	.word	0x0000f350


	//   ....[22]....
        /*0458*/ 	.word	0x0000f380


	//   ....[23]....
        /*045c*/ 	.word	0x0000f3c0


	//   ....[24]....
        /*0460*/ 	.word	0x0000f420


	//   ....[25]....
        /*0464*/ 	.word	0x0000f480


	//   ....[26]....
        /*0468*/ 	.word	0x0000f4c0


	//   ....[27]....
        /*046c*/ 	.word	0x0000f680


	//   ....[28]....
        /*0470*/ 	.word	0x0000f6e0


	//   ....[29]....
        /*0474*/ 	.word	0x0000f720


	//   ....[30]....
        /*0478*/ 	.word	0x0000f760


	//   ....[31]....
        /*047c*/ 	.word	0x0000f790


	//   ....[32]....
        /*0480*/ 	.word	0x0000f7c0


	//   ....[33]....
        /*0484*/ 	.word	0x0000f850


	//   ....[34]....
        /*0488*/ 	.word	0x0000f880


	//   ....[35]....
        /*048c*/ 	.word	0x0000f910


	//   ....[36]....
        /*0490*/ 	.word	0x00012e70


	//   ....[37]....
        /*0494*/ 	.word	0x00012e80


	//   ....[38]....
        /*0498*/ 	.word	0x00012fa0


	//   ....[39]....
        /*049c*/ 	.word	0x00013000


	//   ....[40]....
        /*04a0*/ 	.word	0x00013040


	//   ....[41]....
        /*04a4*/ 	.word	0x00013080


	//   ....[42]....
        /*04a8*/ 	.word	0x000130b0


	//   ....[43]....
        /*04ac*/ 	.word	0x000130e0


	//   ....[44]....
        /*04b0*/ 	.word	0x00013280


	//   ....[45]....
        /*04b4*/ 	.word	0x000132e0


	//   ....[46]....
        /*04b8*/ 	.word	0x00013320


	//   ....[47]....
        /*04bc*/ 	.word	0x00013360


	//   ....[48]....
        /*04c0*/ 	.word	0x00013390


	//   ....[49]....
        /*04c4*/ 	.word	0x000133c0


	//   ....[50]....
        /*04c8*/ 	.word	0x00013480


	//   ....[51]....
        /*04cc*/ 	.word	0x000134a0


	//   ....[52]....
        /*04d0*/ 	.word	0x00013510


	//   ....[53]....
        /*04d4*/ 	.word	0x00013960


	//   ....[54]....
        /*04d8*/ 	.word	0x00013e40


	//   ....[55]....
        /*04dc*/ 	.word	0x00014260


	//   ....[56]....
        /*04e0*/ 	.word	0x000142f0


	//   ....[57]....
        /*04e4*/ 	.word	0x00014390


	//   ....[58]....
        /*04e8*/ 	.word	0x00014440


	//   ....[59]....
        /*04ec*/ 	.word	0x000144c0


	//   ....[60]....
        /*04f0*/ 	.word	0x00014540


	//   ....[61]....
        /*04f4*/ 	.word	0x000145c0


	//   ....[62]....
        /*04f8*/ 	.word	0x00014640


	//   ....[63]....
        /*04fc*/ 	.word	0x000146d0


	//   ....[64]....
        /*0500*/ 	.word	0x00014780


	//   ....[65]....
        /*0504*/ 	.word	0x00014800


	//   ....[66]....
        /*0508*/ 	.word	0x00014880


	//   ....[67]....
        /*050c*/ 	.word	0x00014900


	//   ....[68]....
        /*0510*/ 	.word	0x00014980


	//   ....[69]....
        /*0514*/ 	.word	0x000149f0


	//   ....[70]....
        /*0518*/ 	.word	0x00014a90


	//   ....[71]....
        /*051c*/ 	.word	0x00014b20


	//   ....[72]....
        /*0520*/ 	.word	0x00014c40


	//----- nvinfo : EIATTR_REG_RECONFIG
	.align		4
.L_152:
        /*0524*/ 	.byte	0x01, 0x54
	.zero		2


	//----- nvinfo : EIATTR_SYSCALL_OFFSETS
	.align		4
        /*0528*/ 	.byte	0x04, 0x46
        /*052a*/ 	.short	(.L_154 - .L_153)


	//   ....[0]....
.L_153:
        /*052c*/ 	.word	0x000014a0


	//   ....[1]....
        /*0530*/ 	.word	0x000102c0


	//   ....[2]....
        /*0534*/ 	.word	0x00010400


	//   ....[3]....
        /*0538*/ 	.word	0x00010500


	//----- nvinfo : EIATTR_MBARRIER_INSTR_OFFSETS
	.align		4
.L_154:
        /*053c*/ 	.byte	0x04, 0x39
        /*053e*/ 	.short	(.L_156 - .L_155)


	//   ....[0]....
.L_155:
        /*0540*/ 	.word	0x00000280
        /*0544*/ 	.word	0x000000ff
        /*0548*/ 	.word	0x00034800
        /*054c*/ 	.short	0x0100
        /*054e*/ 	.byte	0x08
	.zero		1


	//   ....[1]....
        /*0550*/ 	.word	0x00000290
        /*0554*/ 	.word	0x000000ff
        /*0558*/ 	.word	0x00034820
        /*055c*/ 	.short	0x0100
        /*055e*/ 	.byte	0x08
	.zero		1


	//   ....[2]....
        /*0560*/ 	.word	0x00000380
        /*0564*/ 	.word	0x000000ff
        /*0568*/ 	.word	0x00034830
        /*056c*/ 	.short	0x0100
        /*056e*/ 	.byte	0x08
	.zero		1


	//   ....[3]....
        /*0570*/ 	.word	0x00000390
        /*0574*/ 	.word	0x000000ff
        /*0578*/ 	.word	0x00034840
        /*057c*/ 	.short	0x0100
        /*057e*/ 	.byte	0x08
	.zero		1


	//   ....[4]....
        /*0580*/ 	.word	0x000003a0
        /*0584*/ 	.word	0x000000ff
        /*0588*/ 	.word	0x00034838
        /*058c*/ 	.short	0x0100
        /*058e*/ 	.byte	0x08
	.zero		1


	//   ....[5]....
        /*0590*/ 	.word	0x000003b0
        /*0594*/ 	.word	0x000000ff
        /*0598*/ 	.word	0x00034848
        /*059c*/ 	.short	0x0100
        /*059e*/ 	.byte	0x08
	.zero		1


	//   ....[6]....
        /*05a0*/ 	.word	0x000004e0
        /*05a4*/ 	.word	0x000000ff
        /*05a8*/ 	.word	0x00034850
        /*05ac*/ 	.short	0x0100
        /*05ae*/ 	.byte	0x08
	.zero		1


	//   ....[7]....
        /*05b0*/ 	.word	0x000004f0
        /*05b4*/ 	.word	0x000000ff
        /*05b8*/ 	.word	0x00034860
        /*05bc*/ 	.short	0x0100
        /*05be*/ 	.byte	0x08
	.zero		1


	//   ....[8]....
        /*05c0*/ 	.word	0x00000500
        /*05c4*/ 	.word	0x000000ff
        /*05c8*/ 	.word	0x00034858
        /*05cc*/ 	.short	0x0100
        /*05ce*/ 	.byte	0x08
	.zero		1


	//   ....[9]....
        /*05d0*/ 	.word	0x00000510
        /*05d4*/ 	.word	0x000000ff
        /*05d8*/ 	.word	0x00034868
        /*05dc*/ 	.short	0x0100
        /*05de*/ 	.byte	0x08
	.zero		1


	//   ....[10]....
        /*05e0*/ 	.word	0x00000600
        /*05e4*/ 	.word	0x000000ff
        /*05e8*/ 	.word	0x00034870
        /*05ec*/ 	.short	0x0100
        /*05ee*/ 	.byte	0x06
	.zero		1


	//   ....[11]....
        /*05f0*/ 	.word	0x00000610
        /*05f4*/ 	.word	0x000000ff
        /*05f8*/ 	.word	0x00034880
        /*05fc*/ 	.short	0x0100
        /*05fe*/ 	.byte	0x06
	.zero		1


	//   ....[12]....
        /*0600*/ 	.word	0x00000620
        /*0604*/ 	.word	0x000000ff
        /*0608*/ 	.word	0x00034878
        /*060c*/ 	.short	0x0100
        /*060e*/ 	.byte	0x06
	.zero		1


	//   ....[13]....
        /*0610*/ 	.word	0x00000630
        /*0614*/ 	.word	0x000000ff
        /*0618*/ 	.word	0x00034888
        /*061c*/ 	.short	0x0100
        /*061e*/ 	.byte	0x06
	.zero		1


	//   ....[14]....
        /*0620*/ 	.word	0x00000760
        /*0624*/ 	.word	0x000000ff
        /*0628*/ 	.word	0x00034890
        /*062c*/ 	.short	0x0100
        /*062e*/ 	.byte	0x08
	.zero		1


	//   ....[15]....
        /*0630*/ 	.word	0x00000770
        /*0634*/ 	.word	0x000000ff
        /*0638*/ 	.word	0x000348a0
        /*063c*/ 	.short	0x0100
        /*063e*/ 	.byte	0x08
	.zero		1


	//   ....[16]....
        /*0640*/ 	.word	0x00000780
        /*0644*/ 	.word	0x000000ff
        /*0648*/ 	.word	0x00034898
        /*064c*/ 	.short	0x0100
        /*064e*/ 	.byte	0x08
	.zero		1


	//   ....[17]....
        /*0650*/ 	.word	0x00000790
        /*0654*/ 	.word	0x000000ff
        /*0658*/ 	.word	0x000348a8
        /*065c*/ 	.short	0x0100
        /*065e*/ 	.byte	0x08
	.zero		1


	//   ....[18]....
        /*0660*/ 	.word	0x000008c0
        /*0664*/ 	.word	0x000000ff
        /*0668*/ 	.word	0x000348b0
        /*066c*/ 	.short	0x0100
        /*066e*/ 	.byte	0x08
	.zero		1


	//   ....[19]....
        /*0670*/ 	.word	0x000008d0
        /*0674*/ 	.word	0x000000ff
        /*0678*/ 	.word	0x000348c0
        /*067c*/ 	.short	0x0100
        /*067e*/ 	.byte	0x08
	.zero		1


	//   ....[20]....
        /*0680*/ 	.word	0x000008e0
        /*0684*/ 	.word	0x000000ff
        /*0688*/ 	.word	0x000348b8
        /*068c*/ 	.short	0x0100
        /*068e*/ 	.byte	0x08
	.zero		1


	//   ....[21]....
        /*0690*/ 	.word	0x000008f0
        /*0694*/ 	.word	0x000000ff
        /*0698*/ 	.word	0x000348c8
        /*069c*/ 	.short	0x0100
        /*069e*/ 	.byte	0x08
	.zero		1


	//   ....[22]....
        /*06a0*/ 	.word	0x00001550
        /*06a4*/ 	.word	0x00000000
        /*06a8*/ 	.word	0x00034800
        /*06ac*/ 	.short	0x010a
        /*06ae*/ 	.byte	0x3f
	.zero		1


	//   ....[23]....
        /*06b0*/ 	.word	0x000015c0
        /*06b4*/ 	.word	0x0000000a
        /*06b8*/ 	.word	0x00034830
        /*06bc*/ 	.short	0x010a
        /*06be*/ 	.byte	0x3f
	.zero		1


	//   ....[24]....
        /*06c0*/ 	.word	0x00001630
        /*06c4*/ 	.word	0x0000000a
        /*06c8*/ 	.word	0x00034830
        /*06cc*/ 	.short	0x010a
        /*06ce*/ 	.byte	0x3f
	.zero		1


	//   ....[25]....
        /*06d0*/ 	.word	0x00006360
        /*06d4*/ 	.word	0x0000000b
        /*06d8*/ 	.word	0x00000000
        /*06dc*/ 	.short	0x0101
        /*06de*/ 	.byte	0x3f
	.zero		1


	//   ....[26]....
        /*06e0*/ 	.word	0x00007110
        /*06e4*/ 	.word	0x00000000
        /*06e8*/ 	.word	0x00034830
        /*06ec*/ 	.short	0x010a
        /*06ee*/ 	.byte	0x3f
	.zero		1


	//   ....[27]....
        /*06f0*/ 	.word	0x00007150
        /*06f4*/ 	.word	0x00000000
        /*06f8*/ 	.word	0x00034830
        /*06fc*/ 	.short	0x010a
        /*06fe*/ 	.byte	0x3f
	.zero		1


	//   ....[28]....
        /*0700*/ 	.word	0x00009830
        /*0704*/ 	.word	0x000000ff
        /*0708*/ 	.word	0x00034850
        /*070c*/ 	.short	0x010a
        /*070e*/ 	.byte	0x06
	.zero		1


	//   ....[29]....
        /*0710*/ 	.word	0x00009870
        /*0714*/ 	.word	0x000000ff
        /*0718*/ 	.word	0x00034850
        /*071c*/ 	.short	0x010a
        /*071e*/ 	.byte	0x06
	.zero		1


	//   ....[30]....
        /*0720*/ 	.word	0x0000b900
        /*0724*/ 	.word	0x00000080
        /*0728*/ 	.word	0x00000000
        /*072c*/ 	.short	0x0101
        /*072e*/ 	.byte	0x3f
	.zero		1


	//   ....[31]....
        /*0730*/ 	.word	0x0000b990
        /*0734*/ 	.word	0x00000082
        /*0738*/ 	.word	0x00000000
        /*073c*/ 	.short	0x0101
        /*073e*/ 	.byte	0x3f
	.zero		1


	//   ....[32]....
        /*0740*/ 	.word	0x0000c710
        /*0744*/ 	.word	0x00000008
        /*0748*/ 	.word	0x00034850
        /*074c*/ 	.short	0x010a
        /*074e*/ 	.byte	0x3f
	.zero		1


	//   ....[33]....
        /*0750*/ 	.word	0x0000c750
        /*0754*/ 	.word	0x00000008
        /*0758*/ 	.word	0x00034850
        /*075c*/ 	.short	0x010a
        /*075e*/ 	.byte	0x3f
	.zero		1


	//   ....[34]....
        /*0760*/ 	.word	0x0000cfe0
        /*0764*/ 	.word	0x00000007
        /*0768*/ 	.word	0x00000000
        /*076c*/ 	.short	0x0101
        /*076e*/ 	.byte	0x3f
	.zero		1


	//   ....[35]....
        /*0770*/ 	.word	0x0000e120
        /*0774*/ 	.word	0x00000000
        /*0778*/ 	.word	0x00000000
        /*077c*/ 	.short	0x0101
        /*077e*/ 	.byte	0x3f
	.zero		1


	//   ....[36]....
        /*0780*/ 	.word	0x00010b70
        /*0784*/ 	.word	0x00000008
        /*0788*/ 	.word	0x00034840
        /*078c*/ 	.short	0x010a
        /*078e*/ 	.byte	0x3f
	.zero		1


	//   ....[37]....
        /*0790*/ 	.word	0x00011040
        /*0794*/ 	.word	0x00000009
        /*0798*/ 	.word	0x00034820
        /*079c*/ 	.short	0x010a
        /*079e*/ 	.byte	0x3f
	.zero		1


	//   ....[38]....
        /*07a0*/ 	.word	0x00011390
        /*07a4*/ 	.word	0x00000002
        /*07a8*/ 	.word	0x00034840
        /*07ac*/ 	.short	0x010a
        /*07ae*/ 	.byte	0x3f
	.zero		1


	//   ....[39]....
        /*07b0*/ 	.word	0x00011650
        /*07b4*/ 	.word	0x00000003
        /*07b8*/ 	.word	0x00000060
        /*07bc*/ 	.short	0x010a
        /*07be*/ 	.byte	0x3f
	.zero		1


	//   ....[40]....
        /*07c0*/ 	.word	0x00011c30
        /*07c4*/ 	.word	0x00000002
        /*07c8*/ 	.word	0x00034840
        /*07cc*/ 	.short	0x010a
        /*07ce*/ 	.byte	0x3f
	.zero		1


	//   ....[41]....
        /*07d0*/ 	.word	0x00011ef0
        /*07d4*/ 	.word	0x00000002
        /*07d8*/ 	.word	0x00000060
        /*07dc*/ 	.short	0x010a
        /*07de*/ 	.byte	0x3f
	.zero		1


	//   ....[42]....
        /*07e0*/ 	.word	0x000123d0
        /*07e4*/ 	.word	0x00000002
        /*07e8*/ 	.word	0x00034840
        /*07ec*/ 	.short	0x010a
        /*07ee*/ 	.byte	0x3f
	.zero		1


	//   ....[43]....
        /*07f0*/ 	.word	0x00012690
        /*07f4*/ 	.word	0x00000002
        /*07f8*/ 	.word	0x00000060
        /*07fc*/ 	.short	0x010a
        /*07fe*/ 	.byte	0x3f
	.zero		1


	//   ....[44]....
        /*0800*/ 	.word	0x00012b10
        /*0804*/ 	.word	0x00000003
        /*0808*/ 	.word	0x00034860
        /*080c*/ 	.short	0x010a
        /*080e*/ 	.byte	0x3f
	.zero		1


	//   ....[45]....
        /*0810*/ 	.word	0x000138e0
        /*0814*/ 	.word	0x00000000
        /*0818*/ 	.word	0x00034820
        /*081c*/ 	.short	0x010a
        /*081e*/ 	.byte	0x3f
	.zero		1


	//   ....[46]....
        /*0820*/ 	.word	0x00013aa0
        /*0824*/ 	.word	0x00000006
        /*0828*/ 	.word	0x00000000
        /*082c*/ 	.short	0x010a
        /*082e*/ 	.byte	0x3f
	.zero		1


	//   ....[47]....
        /*0830*/ 	.word	0x00013b10
        /*0834*/ 	.word	0x00000007
        /*0838*/ 	.word	0x00000000
        /*083c*/ 	.short	0x010a
        /*083e*/ 	.byte	0x3f
	.zero		1


	//   ....[48]....
        /*0840*/ 	.word	0x00013b80
        /*0844*/ 	.word	0x00000004
        /*0848*/ 	.word	0x00000000
        /*084c*/ 	.short	0x010a
        /*084e*/ 	.byte	0x3f
	.zero		1


	//   ....[49]....
        /*0850*/ 	.word	0x00013bb0
        /*0854*/ 	.word	0x00000003
        /*0858*/ 	.word	0x00000000
        /*085c*/ 	.short	0x010a
        /*085e*/ 	.byte	0x3f
	.zero		1


	//   ....[50]....
        /*0860*/ 	.word	0x00013c10
        /*0864*/ 	.word	0x00000000
        /*0868*/ 	.word	0x00034800
        /*086c*/ 	.short	0x010a
        /*086e*/ 	.byte	0x3f
	.zero		1


	//   ....[51]....
        /*0870*/ 	.word	0x00013c60
        /*0874*/ 	.word	0x0000000a
        /*0878*/ 	.word	0x00034830
        /*087c*/ 	.short	0x010a
        /*087e*/ 	.byte	0x3f
	.zero		1


	//   ....[52]....
        /*0880*/ 	.word	0x00013cb0
        /*0884*/ 	.word	0x00000000
        /*0888*/ 	.word	0x00034830
        /*088c*/ 	.short	0x010a
        /*088e*/ 	.byte	0x3f
	.zero		1


	//   ....[53]....
        /*0890*/ 	.word	0x00013d10
        /*0894*/ 	.word	0x0000000f
        /*0898*/ 	.word	0x00034850
        /*089c*/ 	.short	0x010a
        /*089e*/ 	.byte	0x3f
	.zero		1


	//   ....[54]....
        /*08a0*/ 	.word	0x00013d60
        /*08a4*/ 	.word	0x00000008
        /*08a8*/ 	.word	0x00034850
        /*08ac*/ 	.short	0x010a
        /*08ae*/ 	.byte	0x3f
	.zero		1


	//   ....[55]....
        /*08b0*/ 	.word	0x00013f00
        /*08b4*/ 	.word	0x00000008
        /*08b8*/ 	.word	0x00034840
        /*08bc*/ 	.short	0x010a
        /*08be*/ 	.byte	0x3f
	.zero		1


	//   ....[56]....
        /*08c0*/ 	.word	0x00013f80
        /*08c4*/ 	.word	0x00000008
        /*08c8*/ 	.word	0x00034820
        /*08cc*/ 	.short	0x010a
        /*08ce*/ 	.byte	0x3f
	.zero		1


	//   ....[57]....
        /*08d0*/ 	.word	0x00013fd0
        /*08d4*/ 	.word	0x00000002
        /*08d8*/ 	.word	0x00034840
        /*08dc*/ 	.short	0x010a
        /*08de*/ 	.byte	0x3f
	.zero		1


	//   ....[58]....
        /*08e0*/ 	.word	0x00014020
        /*08e4*/ 	.word	0x00000003
        /*08e8*/ 	.word	0x00000060
        /*08ec*/ 	.short	0x010a
        /*08ee*/ 	.byte	0x3f
	.zero		1


	//   ....[59]....
        /*08f0*/ 	.word	0x00014070
        /*08f4*/ 	.word	0x00000002
        /*08f8*/ 	.word	0x00034840
        /*08fc*/ 	.short	0x010a
        /*08fe*/ 	.byte	0x3f
	.zero		1


	//   ....[60]....
        /*0900*/ 	.word	0x000140c0
        /*0904*/ 	.word	0x00000002
        /*0908*/ 	.word	0x00000060
        /*090c*/ 	.short	0x010a
        /*090e*/ 	.byte	0x3f
	.zero		1


	//   ....[61]....
        /*0910*/ 	.word	0x00014110
        /*0914*/ 	.word	0x00000002
        /*0918*/ 	.word	0x00034840
        /*091c*/ 	.short	0x010a
        /*091e*/ 	.byte	0x3f
	.zero		1


	//   ....[62]....
        /*0920*/ 	.word	0x00014160
        /*0924*/ 	.word	0x00000002
        /*0928*/ 	.word	0x00000060
        /*092c*/ 	.short	0x010a
        /*092e*/ 	.byte	0x3f
	.zero		1


	//   ....[63]....
        /*0930*/ 	.word	0x000141b0
        /*0934*/ 	.word	0x00000003
        /*0938*/ 	.word	0x00034860
        /*093c*/ 	.short	0x010a
        /*093e*/ 	.byte	0x3f
	.zero		1


	//   ....[64]....
        /*0940*/ 	.word	0x00014b60
        /*0944*/ 	.word	0x00000000
        /*0948*/ 	.word	0x00034820
        /*094c*/ 	.short	0x010a
        /*094e*/ 	.byte	0x3f
	.zero		1


	//   ....[65]....
        /*0950*/ 	.word	0x00014d00
        /*0954*/ 	.word	0x00000006
        /*0958*/ 	.word	0x00000000
        /*095c*/ 	.short	0x010a
        /*095e*/ 	.byte	0x3f
	.zero		1


	//   ....[66]....
        /*0960*/ 	.word	0x00014d50
        /*0964*/ 	.word	0x00000007
        /*0968*/ 	.word	0x00000000
        /*096c*/ 	.short	0x010a
        /*096e*/ 	.byte	0x3f
	.zero		1


	//   ....[67]....
        /*0970*/ 	.word	0x00014da0
        /*0974*/ 	.word	0x00000004
        /*0978*/ 	.word	0x00000000
        /*097c*/ 	.short	0x010a
        /*097e*/ 	.byte	0x3f
	.zero		1


	//----- nvinfo : EIATTR_NUM_MBARRIERS
	.align		4
.L_156:
        /*0980*/ 	.byte	0x03, 0x38
        /*0982*/ 	.short	0x0016


	//----- nvinfo : EIATTR_EXIT_INSTR_OFFSETS
	.align		4
        /*0984*/ 	.byte	0x04, 0x1c
        /*0986*/ 	.short	(.L_158 - .L_157)


	//   ....[0]....
.L_157:
        /*0988*/ 	.word	0x00000a90


	//   ....[1]....
        /*098c*/ 	.word	0x0000f170


	//   ....[2]....
        /*0990*/ 	.word	0x0000f1d0


	//   ....[3]....
        /*0994*/ 	.word	0x00013c00


	//----- nvinfo : EIATTR_MAX_THREADS
	.align		4
.L_158:
        /*0998*/ 	.byte	0x04, 0x05
        /*099a*/ 	.short	(.L_160 - .L_159)
.L_159:
        /*099c*/ 	.word	0x00000180
        /*09a0*/ 	.word	0x00000001
        /*09a4*/ 	.word	0x00000001


	//----- nvinfo : EIATTR_CRS_STACK_SIZE
	.align		4
.L_160:
        /*09a8*/ 	.byte	0x04, 0x1e
        /*09aa*/ 	.short	(.L_162 - .L_161)
.L_161:
        /*09ac*/ 	.word	0x00000000


	//----- nvinfo : EIATTR_CBANK_PARAM_SIZE
	.align		4
.L_162:
        /*09b0*/ 	.byte	0x03, 0x19
        /*09b2*/ 	.short	0x0a70


	//----- nvinfo : EIATTR_PARAM_CBANK
	.align		4
        /*09b4*/ 	.byte	0x04, 0x0a
        /*09b6*/ 	.short	(.L_164 - .L_163)
	.align		4
.L_163:
        /*09b8*/ 	.word	index@(.nv.constant0._ZN7cutlass13device_kernelIN5flash11enable_sm90INS1_16FlashAttnFwdSm90INS1_25CollectiveMainloopFwdSm90ILi2EN4cute5tupleIJNS5_1CILi1EEES8_S8_EEENS6_IJNS7_ILi128EEENS7_ILi176EEESA_EEELi128ENS_6half_tEfNS_4arch4Sm90ELb0ELb0ELb1ELb1ELb0ELb0ELb0ELb1ELb1ELb0ELb0ELb0EEENS1_21CollectiveEpilogueFwdINS6_IJSA_SA_SB_EEES9_SD_SF_Li256ELb1ELb0ELb0ELb0EEENS1_36VarlenDynamicPersistentTileSchedulerILi128ELi176ELi256ELi32ELb0ELb0ELb1ELb0ELb1ELb1EEEEEEEEEvNT_6ParamsE)
        /*09bc*/ 	.short	0x0210
        /*09be*/ 	.short	0x0a70


	//----- nvinfo : EIATTR_SW_WAR
	.align		4
.L_164:
        /*09c0*/ 	.byte	0x04, 0x36
        /*09c2*/ 	.short	(.L_166 - .L_165)
.L_165:
        /*09c4*/ 	.word	0x00000008
.L_166:


//--------------------- .nv.info._ZN7cutlass13device_kernelIN5flash11enable_sm90INS1_16FlashAttnFwdSm90INS1_25CollectiveMainloopFwdSm90ILi2EN4cute5tupleIJNS5_1CILi1EEES8_S8_EEENS6_IJNS7_ILi128EEENS7_ILi176EEESA_EEELi128ENS_6half_tEfNS_4arch4Sm90ELb0ELb0ELb1ELb1ELb0ELb1ELb0ELb1ELb1ELb0ELb0ELb0EEENS1_21CollectiveEpilogueFwdINS6_IJSA_SA_SB_EEES9_SD_SF_Li256ELb1ELb0ELb0ELb0EEENS1_36VarlenDynamicPersistentTileSchedulerILi128ELi176ELi256ELi32ELb0ELb0ELb1ELb0ELb1ELb1EEEEEEEEEvNT_6ParamsE --------------------------
	.section	.nv.info._ZN7cutlass13device_kernelIN5flash11enable_sm90INS1_16FlashAttnFwdSm90INS1_25CollectiveMainloopFwdSm90ILi2EN4cute5tupleIJNS5_1CILi1EEES8_S8_EEENS6_IJNS7_ILi128EEENS7_ILi176EEESA_EEELi128ENS_6half_tEfNS_4arch4Sm90ELb0ELb0ELb1ELb1ELb0ELb1ELb0ELb1ELb1ELb0ELb0ELb0EEENS1_21CollectiveEpilogueFwdINS6_IJSA_SA_SB_EEES9_SD_SF_Li256ELb1ELb0ELb0ELb0EEENS1_36VarlenDynamicPersistentTileSchedulerILi128ELi176ELi256ELi32ELb0ELb0ELb1ELb0ELb1ELb1EEEEEEEEEvNT_6ParamsE,"",@"SHT_CUDA_INFO"
	.sectionflags	@""
	.align	4


	//----- nvinfo : EIATTR_CUDA_API_VERSION
	.align		4
        /*0000*/ 	.byte	0x04, 0x37
        /*0002*/ 	.short	(.L_168 - .L_167)
.L_167:
        /*0004*/ 	.word	0x00000082


	//----- nvinfo : EIATTR_KPARAM_INFO
	.align		4
.L_168:
        /*0008*/ 	.byte	0x04, 0x17
        /*000a*/ 	.short	(.L_170 - .L_169)
.L_169:
        /*000c*/ 	.word	0x00000000
        /*0010*/ 	.short	0x0000
        /*0012*/ 	.short	0x0070
        /*0014*/ 	.byte	0x00, 0xf0, 0x01, 0x28


	//----- nvinfo : EIATTR_SPARSE_MMA_MASK
	.align		4
.L_170:
        /*0018*/ 	.byte	0x03, 0x50
        /*001a*/ 	.short	0x0000


	//----- nvinfo : EIATTR_MAXREG_COUNT
	.align		4
        /*001c*/ 	.byte	0x03, 0x1b
        /*001e*/ 	.short	0x00a8


	//----- nvinfo : EIATTR_NUM_BARRIERS
	.align		4
        /*0020*/ 	.byte	0x02, 0x4c
        /*0022*/ 	.byte	0x10
	.zero		1


	//----- nvinfo : EIATTR_EXTERNS
	.align		4
        /*0024*/ 	.byte	0x04, 0x0f
        /*0026*/ 	.short	(.L_172 - .L_171)


	//   ....[0]....
	.align		4
.L_171:
        /*0028*/ 	.word	index@(__assertfail)


	//----- nvinfo : EIATTR_ANNOTATIONS
	.align		4
.L_172:
        /*002c*/ 	.byte	0x04, 0x55
        /*002e*/ 	.short	(.L_174 - .L_173)


	//   ....[0]....
.L_173:
        /* <DEDUP_REMOVED lines=109> */


	//----- nvinfo : EIATTR_MERCURY_ISA_VERSION
	.align		4
.L_174:
        /*06f0*/ 	.byte	0x03, 0x5f
        /*06f2*/ 	.short	0x0101


	//----- nvinfo : EIATTR_UNUSED_LOAD_BYTE_OFFSET
	.align		4
        /*06f4*/ 	.byte	0x04, 0x44
        /*06f6*/ 	.short	(.L_176 - .L_175)


	//   ....[0]....
.L_175:
        /*06f8*/ 	.word	0x00000af0
        /*06fc*/ 	.word	0x0000fff0


	//   ....[1]....
        /*0700*/ 	.word	0x0001d670
        /*0704*/ 	.word	0x0000fff0


	//----- nvinfo : EIATTR_INT_WARP_WIDE_INSTR_OFFSETS
	.align		4
.L_176:
        /*0708*/ 	.byte	0x04, 0x31
        /*070a*/ 	.short	(.L_178 - .L_177)


	//   ....[0]....
.L_177:
        /*070c*/ 	.word	0x000001c0


	//   ....[1]....
        /*0710*/ 	.word	0x00000200


	//   ....[2]....
        /*0714*/ 	.word	0x00000270


	//   ....[3]....
        /*0718*/ 	.word	0x00021440


	//   ....[4]....
        /*071c*/ 	.word	0x000214e0


	//   ....[5]....
        /*0720*/ 	.word	0x00021970


	//   ....[6]....
        /*0724*/ 	.word	0x000219a0


	//   ....[7]....
        /*0728*/ 	.word	0x00021bb0


	//   ....[8]....
        /*072c*/ 	.word	0x00023d80


	//   ....[9]....
        /*0730*/ 	.word	0x00023e20


	//----- nvinfo : EIATTR_COOP_GROUP_MASK_REGIDS
	.align		4
.L_178:
        /*0734*/ 	.byte	0x04, 0x29
        /*0736*/ 	.short	(.L_180 - .L_179)


	//   ....[0]....
.L_179:
        /*0738*/ 	.word	0xffffffff


	//   ....[1]....
        /*073c*/ 	.word	0xffffffff


	//   ....[2]....
        /*0740*/ 	.word	0xffffffff


	//   ....[3]....
        /*0744*/ 	.word	0xffffffff


	//   ....[4]....
        /*0748*/ 	.word	0xffffffff


	//   ....[5]....
        /*074c*/ 	.word	0xffffffff


	//   ....[6]....
        /*0750*/ 	.word	0xffffffff


	//   ....[7]....
        /*0754*/ 	.word	0xffffffff


	//   ....[8]....
        /*0758*/ 	.word	0xffffffff


	//   ....[9]....
        /*075c*/ 	.word	0xffffffff


	//   ....[10]....
        /*0760*/ 	.word	0xffffffff


	//   ....[11]....
        /*0764*/ 	.word	0xffffffff


	//   ....[12]....
        /*0768*/ 	.word	0xffffffff


	//   ....[13]....
        /*076c*/ 	.word	0xffffffff


	//   ....[14]....
        /*0770*/ 	.word	0xffffffff


	//   ....[15]....
        /*0774*/ 	.word	0xffffffff


	//   ....[16]....
        /*0778*/ 	.word	0xffffffff


	//   ....[17]....
        /*077c*/ 	.word	0xffffffff


	//   ....[18]....
        /*0780*/ 	.word	0xffffffff


	//   ....[19]....
        /*0784*/ 	.word	0xffffffff


	//   ....[20]....
        /*0788*/ 	.word	0xffffffff


	//   ....[21]....
        /*078c*/ 	.word	0xffffffff


	//   ....[22]....
        /*0790*/ 	.word	0xffffffff


	//   ....[23]....
        /*0794*/ 	.word	0xffffffff


	//   ....[24]....
        /*0798*/ 	.word	0xffffffff


	//   ....[25]....
        /*079c*/ 	.word	0xffffffff


	//   ....[26]....
        /*07a0*/ 	.word	0xffffffff


	//   ....[27]....
        /*07a4*/ 	.word	0xffffffff


	//   ....[28]....
        /*07a8*/ 	.word	0xffffffff


	//   ....[29]....
        /*07ac*/ 	.word	0xffffffff


	//   ....[30]....
        /*07b0*/ 	.word	0xffffffff


	//   ....[31]....
        /*07b4*/ 	.word	0xffffffff


	//   ....[32]....
        /*07b8*/ 	.word	0xffffffff


	//   ....[33]....
        /*07bc*/ 	.word	0xffffffff


	//   ....[34]....
        /*07c0*/ 	.word	0xffffffff


	//   ....[35]....
        /*07c4*/ 	.word	0xffffffff


	//   ....[36]....
        /*07c8*/ 	.word	0xffffffff


	//   ....[37]....
        /*07cc*/ 	.word	0xffffffff


	//   ....[38]....
        /*07d0*/ 	.word	0xffffffff


	//   ....[39]....
        /*07d4*/ 	.word	0xffffffff


	//   ....[40]....
        /*07d8*/ 	.word	0xffffffff


	//   ....[41]....
        /*07dc*/ 	.word	0xffffffff


	//   ....[42]....
        /*07e0*/ 	.word	0xffffffff


	//   ....[43]....
        /*07e4*/ 	.word	0xffffffff


	//   ....[44]....
        /*07e8*/ 	.word	0xffffffff


	//   ....[45]....
        /*07ec*/ 	.word	0xffffffff


	//   ....[46]....
        /*07f0*/ 	.word	0xffffffff


	//   ....[47]....
        /*07f4*/ 	.word	0xffffffff


	//   ....[48]....
        /*07f8*/ 	.word	0xffffffff


	//   ....[49]....
        /*07fc*/ 	.word	0xffffffff


	//   ....[50]....
        /*0800*/ 	.word	0xffffffff


	//   ....[51]....
        /*0804*/ 	.word	0xffffffff


	//   ....[52]....
        /*0808*/ 	.word	0xffffffff


	//   ....[53]....
        /*080c*/ 	.word	0xffffffff


	//   ....[54]....
        /*0810*/ 	.word	0x0500000f


	//   ....[55]....
        /*0814*/ 	.word	0x0500000f


	//   ....[56]....
        /*0818*/ 	.word	0x0500000f


	//   ....[57]....
        /*081c*/ 	.word	0x0500000f


	//   ....[58]....
        /*0820*/ 	.word	0x0500000f


	//   ....[59]....
        /*0824*/ 	.word	0x0500000f


	//   ....[60]....
        /*0828*/ 	.word	0x0500000f


	//   ....[61]....
        /*082c*/ 	.word	0x0500000f


	//   ....[62]....
        /*0830*/ 	.word	0x0500000f


	//   ....[63]....
        /*0834*/ 	.word	0x0500000f


	//   ....[64]....
        /*0838*/ 	.word	0x0500000f


	//   ....[65]....
        /*083c*/ 	.word	0x0500000f


	//   ....[66]....
        /*0840*/ 	.word	0x0500000f


	//   ....[67]....
        /*0844*/ 	.word	0x0500000f


	//   ....[68]....
        /*0848*/ 	.word	0x0500000f


	//   ....[69]....
        /*084c*/ 	.word	0x0500000f


	//   ....[70]....
        /*0850*/ 	.word	0x0500000f


	//   ....[71]....
        /*0854*/ 	.word	0x0500000f


	//   ....[72]....
        /*0858*/ 	.word	0x0500000f


	//   ....[73]....
        /*085c*/ 	.word	0x0500000f


	//   ....[74]....
        /*0860*/ 	.word	0x0500000f


	//   ....[75]....
        /*0864*/ 	.word	0x0500000f


	//   ....[76]....
        /*0868*/ 	.word	0x0500000f


	//   ....[77]....
        /*086c*/ 	.word	0x0500000f


	//   ....[78]....
        /*0870*/ 	.word	0x0500000f


	//   ....[79]....
        /*0874*/ 	.word	0x0500000f


	//   ....[80]....
        /*0878*/ 	.word	0x0500000f


	//   ....[81]....
        /*087c*/ 	.word	0x0500000f


	//   ....[82]....
        /*0880*/ 	.word	0x0500000f


	//----- nvinfo : EIATTR_COOP_GROUP_INSTR_OFFSETS
	.align		4
.L_180:
        /*0884*/ 	.byte	0x04, 0x28
        /*0886*/ 	.short	(.L_182 - .L_181)


	//   ....[0]....
.L_181:
        /*0888*/ 	.word	0x00000070


	//   ....[1]....
        /*088c*/ 	.word	0x000001d0


	//   ....[2]....
        /*0890*/ 	.word	0x00000220


	//   ....[3]....
        /*0894*/ 	.word	0x00000450


	//   ....[4]....
        /*0898*/ 	.word	0x000005b0


	//   ....[5]....
        /*089c*/ 	.word	0x000006d0


	//   ....[6]....
        /*08a0*/ 	.word	0x00000830


	//   ....[7]....
        /*08a4*/ 	.word	0x0000bea0


	//   ....[8]....
        /*08a8*/ 	.word	0x00014830


	//   ....[9]....
        /*08ac*/ 	.word	0x00014920


	//   ....[10]....
        /*08b0*/ 	.word	0x00014ba0


	//   ....[11]....
        /*08b4*/ 	.word	0x00014d70


	//   ....[12]....
        /*08b8*/ 	.word	0x0001aa90


	//   ....[13]....
        /*08bc*/ 	.word	0x0001aaf0


	//   ....[14]....
        /*08c0*/ 	.word	0x0001b470


	//   ....[15]....
        /*08c4*/ 	.word	0x0001b550


	//   ....[16]....
        /*08c8*/ 	.word	0x0001cb30


	//   ....[17]....
        /*08cc*/ 	.word	0x0001cfa0


	//   ....[18]....
        /*08d0*/ 	.word	0x0001cfd0


	//   ....[19]....
        /*08d4*/ 	.word	0x0001cfe0


	//   ....[20]....
        /*08d8*/ 	.word	0x0001f6c0


	//   ....[21]....
        /*08dc*/ 	.word	0x0001f860


	//   ....[22]....
        /*08e0*/ 	.word	0x0001f890


	//   ....[23]....
        /*08e4*/ 	.word	0x0001f8d0


	//   ....[24]....
        /*08e8*/ 	.word	0x0001f930


	//   ....[25]....
        /*08ec*/ 	.word	0x0001f990


	//   ....[26]....
        /*08f0*/ 	.word	0x0001f9e0


	//   ....[27]....
        /*08f4*/ 	.word	0x0001fba0


	//   ....[28]....
        /*08f8*/ 	.word	0x0001fc00


	//   ....[29]....
        /*08fc*/ 	.word	0x0001fc40


	//   ....[30]....
        /*0900*/ 	.word	0x0001fc80


	//   ....[31]....
        /*0904*/ 	.word	0x0001fcb0


	//   ....[32]....
        /*0908*/ 	.word	0x0001fce0


	//   ....[33]....
        /*090c*/ 	.word	0x0001fd80


	//   ....[34]....
        /*0910*/ 	.word	0x0001fdb0


	//   ....[35]....
        /*0914*/ 	.word	0x0001fe40


	//   ....[36]....
        /*0918*/ 	.word	0x00024240


	//   ....[37]....
        /*091c*/ 	.word	0x00024250


	//   ....[38]....
        /*0920*/ 	.word	0x00024370


	//   ....[39]....
        /*0924*/ 	.word	0x000243d0


	//   ....[40]....
        /*0928*/ 	.word	0x00024410


	//   ....[41]....
        /*092c*/ 	.word	0x00024450


	//   ....[42]....
        /*0930*/ 	.word	0x00024480


	//   ....[43]....
        /*0934*/ 	.word	0x000244b0


	//   ....[44]....
        /*0938*/ 	.word	0x00024650


	//   ....[45]....
        /*093c*/ 	.word	0x000246b0


	//   ....[46]....
        /*0940*/ 	.word	0x000246f0


	//   ....[47]....
        /*0944*/ 	.word	0x00024730


	//   ....[48]....
        /*0948*/ 	.word	0x00024760


	//   ....[49]....
        /*094c*/ 	.word	0x00024790


	//   ....[50]....
        /*0950*/ 	.word	0x00024850


	//   ....[51]....
        /*0954*/ 	.word	0x00024870


	//   ....[52]....
        /*0958*/ 	.word	0x000248e0


	//   ....[53]....
        /*095c*/ 	.word	0x00024d30


	//   ....[54]....
        /*0960*/ 	.word	0x00025160


	//   ....[55]....
        /*0964*/ 	.word	0x00025210


	//   ....[56]....
        /*0968*/ 	.word	0x000252b0


	//   ....[57]....
        /*096c*/ 	.word	0x00025350


	//   ....[58]....
        /*0970*/ 	.word	0x000253f0


	//   ....[59]....
        /*0974*/ 	.word	0x000254e0


	//   ....[60]....
        /*0978*/ 	.word	0x00025580


	//   ....[61]....
        /*097c*/ 	.word	0x00025620


	//   ....[62]....
        /*0980*/ 	.word	0x000256c0


	//   ....[63]....
        /*0984*/ 	.word	0x00025920


	//   ....[64]....
        /*0988*/ 	.word	0x00025c00


	//   ....[65]....
        /*098c*/ 	.word	0x00026020


	//   ....[66]....
        /*0990*/ 	.word	0x000260b0


	//   ....[67]....
        /*0994*/ 	.word	0x00026150


	//   ....[68]....
        /*0998*/ 	.word	0x00026200


	//   ....[69]....
        /*099c*/ 	.word	0x00026280


	//   ....[70]....
        /*09a0*/ 	.word	0x00026300


	//   ....[71]....
        /*09a4*/ 	.word	0x00026380


	//   ....[72]....
        /*09a8*/ 	.word	0x00026400


	//   ....[73]....
        /*09ac*/ 	.word	0x00026490


	//   ....[74]....
        /*09b0*/ 	.word	0x00026540


	//   ....[75]....
        /*09b4*/ 	.word	0x000265c0


	//   ....[76]....
        /*09b8*/ 	.word	0x00026640


	//   ....[77]....
        /*09bc*/ 	.word	0x000266c0


	//   ....[78]....
        /*09c0*/ 	.word	0x00026740


	//   ....[79]....
        /*09c4*/ 	.word	0x000267b0


	//   ....[80]....
        /*09c8*/ 	.word	0x00026850


	//   ....[81]....
        /*09cc*/ 	.word	0x000268e0


	//   ....[82]....
        /*09d0*/ 	.word	0x00026a00


	//----- nvinfo : EIATTR_REG_RECONFIG
	.align		4
.L_182:
        /*09d4*/ 	.byte	0x01, 0x54
	.zero		2


	//----- nvinfo : EIATTR_SYSCALL_OFFSETS
	.align		4
        /*09d8*/ 	.byte	0x04, 0x46
        /*09da*/ 	.short	(.L_184 - .L_183)


	//   ....[0]....
.L_183:
        /*09dc*/ 	.word	0x000018e0


	//   ....[1]....
        /*09e0*/ 	.word	0x00001a30


	//   ....[2]....
        /*09e4*/ 	.word	0x0000c070


	//   ....[3]....
        /*09e8*/ 	.word	0x0000c510


	//   ....[4]....
        /*09ec*/ 	.word	0x00021670


	//   ....[5]....
        /*09f0*/ 	.word	0x000217b0


	//   ....[6]....
        /*09f4*/ 	.word	0x000218b0


	//----- nvinfo : EIATTR_MBARRIER_INSTR_OFFSETS
	.align		4
.L_184:
        /*09f8*/ 	.byte	0x04, 0x39
        /*09fa*/ 	.short	(.L_186 - .L_185)


	//   ....[0]....
.L_185:
        /*09fc*/ 	.word	0x00000300
        /*0a00*/ 	.word	0x000000ff
        /*0a04*/ 	.word	0x00034800
        /*0a08*/ 	.short	0x0100
        /*0a0a*/ 	.byte	0x08
	.zero		1


	//   ....[1]....
        /*0a0c*/ 	.word	0x00000310
        /*0a10*/ 	.word	0x000000ff
        /*0a14*/ 	.word	0x00034820
        /*0a18*/ 	.short	0x0100
        /*0a1a*/ 	.byte	0x08
	.zero		1


	//   ....[2]....
        /*0a1c*/ 	.word	0x00000400
        /*0a20*/ 	.word	0x000000ff
        /*0a24*/ 	.word	0x00034830
        /*0a28*/ 	.short	0x0100
        /*0a2a*/ 	.byte	0x08
	.zero		1


	//   ....[3]....
        /*0a2c*/ 	.word	0x00000410
        /*0a30*/ 	.word	0x000000ff
        /*0a34*/ 	.word	0x00034840
        /*0a38*/ 	.short	0x0100
        /*0a3a*/ 	.byte	0x08
	.zero		1


	//   ....[4]....
        /*0a3c*/ 	.word	0x00000420
        /*0a40*/ 	.word	0x000000ff
        /*0a44*/ 	.word	0x00034838
        /*0a48*/ 	.short	0x0100
        /*0a4a*/ 	.byte	0x08
	.zero		1


	//   ....[5]....
        /*0a4c*/ 	.word	0x00000430
        /*0a50*/ 	.word	0x000000ff
        /*0a54*/ 	.word	0x00034848
        /*0a58*/ 	.short	0x0100
        /*0a5a*/ 	.byte	0x08
	.zero		1


	//   ....[6]....
        /*0a5c*/ 	.word	0x00000560
        /*0a60*/ 	.word	0x000000ff
        /*0a64*/ 	.word	0x00034850
        /*0a68*/ 	.short	0x0100
        /*0a6a*/ 	.byte	0x08
	.zero		1


	//   ....[7]....
        /*0a6c*/ 	.word	0x00000570
        /*0a70*/ 	.word	0x000000ff
        /*0a74*/ 	.word	0x00034860
        /*0a78*/ 	.short	0x0100
        /*0a7a*/ 	.byte	0x08
	.zero		1


	//   ....[8]....
        /*0a7c*/ 	.word	0x00000580
        /*0a80*/ 	.word	0x000000ff
        /*0a84*/ 	.word	0x00034858
        /*0a88*/ 	.short	0x0100
        /*0a8a*/ 	.byte	0x08
	.zero		1


	//   ....[9]....
        /*0a8c*/ 	.word	0x00000590
        /*0a90*/ 	.word	0x000000ff
        /*0a94*/ 	.word	0x00034868
        /*0a98*/ 	.short	0x0100
        /*0a9a*/ 	.byte	0x08
	.zero		1


	//   ....[10]....
        /*0a9c*/ 	.word	0x00000680
        /*0aa0*/ 	.word	0x000000ff
        /*0aa4*/ 	.word	0x00034870
        /*0aa8*/ 	.short	0x0100
        /*0aaa*/ 	.byte	0x06
	.zero		1


	//   ....[11]....
        /*0aac*/ 	.word	0x00000690
        /*0ab0*/ 	.word	0x000000ff
        /*0ab4*/ 	.word	0x00034880
        /*0ab8*/ 	.short	0x0100
        /*0aba*/ 	.byte	0x06
	.zero		1


	//   ....[12]....
        /*0abc*/ 	.word	0x000006a0
        /*0ac0*/ 	.word	0x000000ff
        /*0ac4*/ 	.word	0x00034878
        /*0ac8*/ 	.short	0x0100
        /*0aca*/ 	.byte	0x06
	.zero		1


	//   ....[13]....
        /*0acc*/ 	.word	0x000006b0
        /*0ad0*/ 	.word	0x000000ff
        /*0ad4*/ 	.word	0x00034888
        /*0ad8*/ 	.short	0x0100
        /*0ada*/ 	.byte	0x06
	.zero		1


	//   ....[14]....
        /*0adc*/ 	.word	0x000007e0
        /*0ae0*/ 	.word	0x000000ff
        /*0ae4*/ 	.word	0x00034890
        /*0ae8*/ 	.short	0x0100
        /*0aea*/ 	.byte	0x08
	.zero		1


	//   ....[15]....
        /*0aec*/ 	.word	0x000007f0
        /*0af0*/ 	.word	0x000000ff
        /*0af4*/ 	.word	0x000348a0
        /*0af8*/ 	.short	0x0100
        /*0afa*/ 	.byte	0x08
	.zero		1


	//   ....[16]....
        /*0afc*/ 	.word	0x00000800
        /*0b00*/ 	.word	0x000000ff
        /*0b04*/ 	.word	0x00034898
        /*0b08*/ 	.short	0x0100
        /*0b0a*/ 	.byte	0x08
	.zero		1


	//   ....[17]....
        /*0b0c*/ 	.word	0x00000810
        /*0b10*/ 	.word	0x000000ff
        /*0b14*/ 	.word	0x000348a8
        /*0b18*/ 	.short	0x0100
        /*0b1a*/ 	.byte	0x08
	.zero		1


	//   ....[18]....
        /*0b1c*/ 	.word	0x00000940
        /*0b20*/ 	.word	0x000000ff
        /*0b24*/ 	.word	0x000348b0
        /*0b28*/ 	.short	0x0100
        /*0b2a*/ 	.byte	0x08
	.zero		1


	//   ....[19]....
        /*0b2c*/ 	.word	0x00000950
        /*0b30*/ 	.word	0x000000ff
        /*0b34*/ 	.word	0x000348c0
        /*0b38*/ 	.short	0x0100
        /*0b3a*/ 	.byte	0x08
	.zero		1


	//   ....[20]....
        /*0b3c*/ 	.word	0x00000960
        /*0b40*/ 	.word	0x000000ff
        /*0b44*/ 	.word	0x000348b8
        /*0b48*/ 	.short	0x0100
        /*0b4a*/ 	.byte	0x08
	.zero		1


	//   ....[21]....
        /*0b4c*/ 	.word	0x00000970
        /*0b50*/ 	.word	0x000000ff
        /*0b54*/ 	.word	0x000348c8
        /*0b58*/ 	.short	0x0100
        /*0b5a*/ 	.byte	0x08
	.zero		1


	//   ....[22]....
        /*0b5c*/ 	.word	0x00003a40
        /*0b60*/ 	.word	0x00000003
        /*0b64*/ 	.word	0x00034890
        /*0b68*/ 	.short	0x010a
        /*0b6a*/ 	.byte	0x3f
	.zero		1


	//   ....[23]....
        /*0b6c*/ 	.word	0x00007460
        /*0b70*/ 	.word	0x00000003
        /*0b74*/ 	.word	0x00034890
        /*0b78*/ 	.short	0x010a
        /*0b7a*/ 	.byte	0x3f
	.zero		1


	//   ....[24]....
        /*0b7c*/ 	.word	0x0000a7f0
        /*0b80*/ 	.word	0x00000003
        /*0b84*/ 	.word	0x00034890
        /*0b88*/ 	.short	0x010a
        /*0b8a*/ 	.byte	0x3f
	.zero		1


	//   ....[25]....
        /*0b8c*/ 	.word	0x0000b170
        /*0b90*/ 	.word	0x00000028
        /*0b94*/ 	.word	0x00000000
        /*0b98*/ 	.short	0x0101
        /*0b9a*/ 	.byte	0x3f
	.zero		1


	//   ....[26]....
        /*0b9c*/ 	.word	0x0000b1b0
        /*0ba0*/ 	.word	0x00000003
        /*0ba4*/ 	.word	0x000348b0
        /*0ba8*/ 	.short	0x010a
        /*0baa*/ 	.byte	0x3f
	.zero		1


	//   ....[27]....
        /*0bac*/ 	.word	0x0000bac0
        /*0bb0*/ 	.word	0x00000003
        /*0bb4*/ 	.word	0x00000000
        /*0bb8*/ 	.short	0x0101
        /*0bba*/ 	.byte	0x3f
	.zero		1


	//   ....[28]....
        /*0bbc*/ 	.word	0x0000c100
        /*0bc0*/ 	.word	0x00000002
        /*0bc4*/ 	.word	0x00034800
        /*0bc8*/ 	.short	0x010a
        /*0bca*/ 	.byte	0x3f
	.zero		1


	//   ....[29]....
        /*0bcc*/ 	.word	0x0000c150
        /*0bd0*/ 	.word	0x00000002
        /*0bd4*/ 	.word	0x00034800
        /*0bd8*/ 	.short	0x010a
        /*0bda*/ 	.byte	0x3f
	.zero		1


	//   ....[30]....
        /*0bdc*/ 	.word	0x0000c7c0
        /*0be0*/ 	.word	0x00000002
        /*0be4*/ 	.word	0x00034800
        /*0be8*/ 	.short	0x010a
        /*0bea*/ 	.byte	0x3f
	.zero		1


	//   ....[31]....
        /*0bec*/ 	.word	0x0000e0e0
        /*0bf0*/ 	.word	0x00000002
        /*0bf4*/ 	.word	0x00034800
        /*0bf8*/ 	.short	0x010a
        /*0bfa*/ 	.byte	0x3f
	.zero		1


	//   ....[32]....
        /*0bfc*/ 	.word	0x0000fc40
        /*0c00*/ 	.word	0x00000000
        /*0c04*/ 	.word	0x00034830
        /*0c08*/ 	.short	0x010a
        /*0c0a*/ 	.byte	0x3f
	.zero		1


	//   ....[33]....
        /*0c0c*/ 	.word	0x0000fcc0
        /*0c10*/ 	.word	0x00000000
        /*0c14*/ 	.word	0x00034830
        /*0c18*/ 	.short	0x010a
        /*0c1a*/ 	.byte	0x3f
	.zero		1


	//   ....[34]....
        /*0c1c*/ 	.word	0x000156b0
        /*0c20*/ 	.word	0x00000003
        /*0c24*/ 	.word	0x00000000
        /*0c28*/ 	.short	0x0101
        /*0c2a*/ 	.byte	0x3f
	.zero		1


	//   ....[35]....
        /*0c2c*/ 	.word	0x00016480
        /*0c30*/ 	.word	0x00000006
        /*0c34*/ 	.word	0x00034830
        /*0c38*/ 	.short	0x010a
        /*0c3a*/ 	.byte	0x3f
	.zero		1


	//   ....[36]....
        /*0c3c*/ 	.word	0x000164d0
        /*0c40*/ 	.word	0x00000006
        /*0c44*/ 	.word	0x00034830
        /*0c48*/ 	.short	0x010a
        /*0c4a*/ 	.byte	0x3f
	.zero		1


	//   ....[37]....
        /*0c4c*/ 	.word	0x00019a00
        /*0c50*/ 	.word	0x00000006
        /*0c54*/ 	.word	0x00034850
        /*0c58*/ 	.short	0x010a
        /*0c5a*/ 	.byte	0x3f
	.zero		1


	//   ....[38]....
        /*0c5c*/ 	.word	0x00019a40
        /*0c60*/ 	.word	0x00000006
        /*0c64*/ 	.word	0x00034850
        /*0c68*/ 	.short	0x010a
        /*0c6a*/ 	.byte	0x3f
	.zero		1


	//   ....[39]....
        /*0c6c*/ 	.word	0x0001bce0
        /*0c70*/ 	.word	0x00000082
        /*0c74*/ 	.word	0x00000000
        /*0c78*/ 	.short	0x0101
        /*0c7a*/ 	.byte	0x3f
	.zero		1


	//   ....[40]....
        /*0c7c*/ 	.word	0x0001bee0
        /*0c80*/ 	.word	0x00000082
        /*0c84*/ 	.word	0x00000000
        /*0c88*/ 	.short	0x0101
        /*0c8a*/ 	.byte	0x3f
	.zero		1


	//   ....[41]....
        /*0c8c*/ 	.word	0x0001ca10
        /*0c90*/ 	.word	0x00000009
        /*0c94*/ 	.word	0x00034850
        /*0c98*/ 	.short	0x010a
        /*0c9a*/ 	.byte	0x3f
	.zero		1


	//   ....[42]....
        /*0c9c*/ 	.word	0x0001ca90
        /*0ca0*/ 	.word	0x00000009
        /*0ca4*/ 	.word	0x00034850
        /*0ca8*/ 	.short	0x010a
        /*0caa*/ 	.byte	0x3f
	.zero		1


	//   ....[43]....
        /*0cac*/ 	.word	0x0001d360
        /*0cb0*/ 	.word	0x00000009
        /*0cb4*/ 	.word	0x00000000
        /*0cb8*/ 	.short	0x0101
        /*0cba*/ 	.byte	0x3f
	.zero		1


	//   ....[44]....
        /*0cbc*/ 	.word	0x0001e690
        /*0cc0*/ 	.word	0x00000000
        /*0cc4*/ 	.word	0x00000000
        /*0cc8*/ 	.short	0x0101
        /*0cca*/ 	.byte	0x3f
	.zero		1


	//   ....[45]....
        /*0ccc*/ 	.word	0x000208b0
        /*0cd0*/ 	.word	0x00000009
        /*0cd4*/ 	.word	0x00034820
        /*0cd8*/ 	.short	0x010a
        /*0cda*/ 	.byte	0x3f
	.zero		1


	//   ....[46]....
        /*0cdc*/ 	.word	0x00020940
        /*0ce0*/ 	.word	0x00000005
        /*0ce4*/ 	.word	0x000348a0
        /*0ce8*/ 	.short	0x010a
        /*0cea*/ 	.byte	0x3f
	.zero		1


	//   ....[47]....
        /*0cec*/ 	.word	0x00020b70
        /*0cf0*/ 	.word	0x00000005
        /*0cf4*/ 	.word	0x000348c0
        /*0cf8*/ 	.short	0x010a
        /*0cfa*/ 	.byte	0x3f
	.zero		1


	//   ....[48]....
        /*0cfc*/ 	.word	0x00020ec0
        /*0d00*/ 	.word	0x00000006
        /*0d04*/ 	.word	0x000348a0
        /*0d08*/ 	.short	0x010a
        /*0d0a*/ 	.byte	0x3f
	.zero		1


	//   ....[49]....
        /*0d0c*/ 	.word	0x000210d0
        /*0d10*/ 	.word	0x00000006
        /*0d14*/ 	.word	0x000348c0
        /*0d18*/ 	.short	0x010a
        /*0d1a*/ 	.byte	0x3f
	.zero		1


	//   ....[50]....
        /*0d1c*/ 	.word	0x00021f20
        /*0d20*/ 	.word	0x00000006
        /*0d24*/ 	.word	0x00034840
        /*0d28*/ 	.short	0x010a
        /*0d2a*/ 	.byte	0x3f
	.zero		1


	//   ....[51]....
        /*0d2c*/ 	.word	0x00022400
        /*0d30*/ 	.word	0x00000007
        /*0d34*/ 	.word	0x00034820
        /*0d38*/ 	.short	0x010a
        /*0d3a*/ 	.byte	0x3f
	.zero		1


	//   ....[52]....
        /*0d3c*/ 	.word	0x00022760
        /*0d40*/ 	.word	0x00000008
        /*0d44*/ 	.word	0x00034840
        /*0d48*/ 	.short	0x010a
        /*0d4a*/ 	.byte	0x3f
	.zero		1


	//   ....[53]....
        /*0d4c*/ 	.word	0x00022a20
        /*0d50*/ 	.word	0x00000009
        /*0d54*/ 	.word	0x00000060
        /*0d58*/ 	.short	0x010a
        /*0d5a*/ 	.byte	0x3f
	.zero		1


	//   ....[54]....
        /*0d5c*/ 	.word	0x00023000
        /*0d60*/ 	.word	0x00000002
        /*0d64*/ 	.word	0x00034840
        /*0d68*/ 	.short	0x010a
        /*0d6a*/ 	.byte	0x3f
	.zero		1


	//   ....[55]....
        /*0d6c*/ 	.word	0x000232c0
        /*0d70*/ 	.word	0x00000002
        /*0d74*/ 	.word	0x00000060
        /*0d78*/ 	.short	0x010a
        /*0d7a*/ 	.byte	0x3f
	.zero		1


	//   ....[56]....
        /*0d7c*/ 	.word	0x000237a0
        /*0d80*/ 	.word	0x00000002
        /*0d84*/ 	.word	0x00034840
        /*0d88*/ 	.short	0x010a
        /*0d8a*/ 	.byte	0x3f
	.zero		1


	//   ....[57]....
        /*0d8c*/ 	.word	0x00023a60
        /*0d90*/ 	.word	0x00000002
        /*0d94*/ 	.word	0x00000060
        /*0d98*/ 	.short	0x010a
        /*0d9a*/ 	.byte	0x3f
	.zero		1


	//   ....[58]....
        /*0d9c*/ 	.word	0x00023ee0
        /*0da0*/ 	.word	0x00000003
        /*0da4*/ 	.word	0x00034860
        /*0da8*/ 	.short	0x010a
        /*0daa*/ 	.byte	0x3f
	.zero		1


	//   ....[59]....
        /*0dac*/ 	.word	0x00024cb0
        /*0db0*/ 	.word	0x00000000
        /*0db4*/ 	.word	0x00034820
        /*0db8*/ 	.short	0x010a
        /*0dba*/ 	.byte	0x3f
	.zero		1


	//   ....[60]....
        /*0dbc*/ 	.word	0x00024e60
        /*0dc0*/ 	.word	0x00000006
        /*0dc4*/ 	.word	0x00000000
        /*0dc8*/ 	.short	0x010a
        /*0dca*/ 	.byte	0x3f
	.zero		1


	//   ....[61]....
        /*0dcc*/ 	.word	0x00024ed0
        /*0dd0*/ 	.word	0x00000007
        /*0dd4*/ 	.word	0x00000000
        /*0dd8*/ 	.short	0x010a
        /*0dda*/ 	.byte	0x3f
	.zero		1


	//   ....[62]....
        /*0ddc*/ 	.word	0x00024f40
        /*0de0*/ 	.word	0x00000004
        /*0de4*/ 	.word	0x00000000
        /*0de8*/ 	.short	0x010a
        /*0dea*/ 	.byte	0x3f
	.zero		1


	//   ....[63]....
        /*0dec*/ 	.word	0x00024f70
        /*0df0*/ 	.word	0x00000003
        /*0df4*/ 	.word	0x00000000
        /*0df8*/ 	.short	0x010a
        /*0dfa*/ 	.byte	0x3f
	.zero		1


	//   ....[64]....
        /*0dfc*/ 	.word	0x00024fd0
        /*0e00*/ 	.word	0x00000003
        /*0e04*/ 	.word	0x00034890
        /*0e08*/ 	.short	0x010a
        /*0e0a*/ 	.byte	0x3f
	.zero		1


	//   ....[65]....
        /*0e0c*/ 	.word	0x00025020
        /*0e10*/ 	.word	0x00000003
        /*0e14*/ 	.word	0x00034890
        /*0e18*/ 	.short	0x010a
        /*0e1a*/ 	.byte	0x3f
	.zero		1


	//   ....[66]....
        /*0e1c*/ 	.word	0x00025070
        /*0e20*/ 	.word	0x00000003
        /*0e24*/ 	.word	0x00034890
        /*0e28*/ 	.short	0x010a
        /*0e2a*/ 	.byte	0x3f
	.zero		1


	//   ....[67]....
        /*0e2c*/ 	.word	0x000250c0
        /*0e30*/ 	.word	0x00000003
        /*0e34*/ 	.word	0x000348b0
        /*0e38*/ 	.short	0x010a
        /*0e3a*/ 	.byte	0x3f
	.zero		1


	//   ....[68]....
        /*0e3c*/ 	.word	0x00025430
        /*0e40*/ 	.word	0x00000002
        /*0e44*/ 	.word	0x00034800
        /*0e48*/ 	.short	0x010a
        /*0e4a*/ 	.byte	0x3f
	.zero		1


	//   ....[69]....
        /*0e4c*/ 	.word	0x00025700
        /*0e50*/ 	.word	0x00000002
        /*0e54*/ 	.word	0x00034800
        /*0e58*/ 	.short	0x010a
        /*0e5a*/ 	.byte	0x3f
	.zero		1


	//   ....[70]....
        /*0e5c*/ 	.word	0x00025750
        /*0e60*/ 	.word	0x00000000
        /*0e64*/ 	.word	0x00034830
        /*0e68*/ 	.short	0x010a
        /*0e6a*/ 	.byte	0x3f
	.zero		1


	//   ....[71]....
        /*0e6c*/ 	.word	0x000257a0
        /*0e70*/ 	.word	0x00000006
        /*0e74*/ 	.word	0x00034830
        /*0e78*/ 	.short	0x010a
        /*0e7a*/ 	.byte	0x3f
	.zero		1


	//   ....[72]....
        /*0e7c*/ 	.word	0x000257f0
        /*0e80*/ 	.word	0x00000006
        /*0e84*/ 	.word	0x00034850
        /*0e88*/ 	.short	0x010a
        /*0e8a*/ 	.byte	0x3f
	.zero		1


	//   ....[73]....
        /*0e8c*/ 	.word	0x00025840
        /*0e90*/ 	.word	0x00000009
        /*0e94*/ 	.word	0x00034850
        /*0e98*/ 	.short	0x010a
        /*0e9a*/ 	.byte	0x3f
	.zero		1


	//   ....[74]....
        /*0e9c*/ 	.word	0x000259e0
        /*0ea0*/ 	.word	0x00000009
        /*0ea4*/ 	.word	0x00034820
        /*0ea8*/ 	.short	0x010a
        /*0eaa*/ 	.byte	0x3f
	.zero		1


	//   ....[75]....
        /*0eac*/ 	.word	0x00025a30
        /*0eb0*/ 	.word	0x00000005
        /*0eb4*/ 	.word	0x000348a0
        /*0eb8*/ 	.short	0x010a
        /*0eba*/ 	.byte	0x3f
	.zero		1


	//   ....[76]....
        /*0ebc*/ 	.word	0x00025a80
        /*0ec0*/ 	.word	0x00000005
        /*0ec4*/ 	.word	0x000348c0
        /*0ec8*/ 	.short	0x010a
        /*0eca*/ 	.byte	0x3f
	.zero		1


	//   ....[77]....
        /*0ecc*/ 	.word	0x00025ad0
        /*0ed0*/ 	.word	0x00000006
        /*0ed4*/ 	.word	0x000348a0
        /*0ed8*/ 	.short	0x010a
        /*0eda*/ 	.byte	0x3f
	.zero		1


	//   ....[78]....
        /*0edc*/ 	.word	0x00025b20
        /*0ee0*/ 	.word	0x00000006
        /*0ee4*/ 	.word	0x000348c0
        /*0ee8*/ 	.short	0x010a
        /*0eea*/ 	.byte	0x3f
	.zero		1


	//   ....[79]....
        /*0eec*/ 	.word	0x00025cc0
        /*0ef0*/ 	.word	0x00000006
        /*0ef4*/ 	.word	0x00034840
        /*0ef8*/ 	.short	0x010a
        /*0efa*/ 	.byte	0x3f
	.zero		1


	//   ....[80]....
        /*0efc*/ 	.word	0x00025d40
        /*0f00*/ 	.word	0x00000006
        /*0f04*/ 	.word	0x00034820
        /*0f08*/ 	.short	0x010a
        /*0f0a*/ 	.byte	0x3f
	.zero		1


	//   ....[81]....
        /*0f0c*/ 	.word	0x00025d90
        /*0f10*/ 	.word	0x00000008
        /*0f14*/ 	.word	0x00034840
        /*0f18*/ 	.short	0x010a
        /*0f1a*/ 	.byte	0x3f
	.zero		1


	//   ....[82]....
        /*0f1c*/ 	.word	0x00025de0
        /*0f20*/ 	.word	0x00000009
        /*0f24*/ 	.word	0x00000060
        /*0f28*/ 	.short	0x010a
        /*0f2a*/ 	.byte	0x3f
	.zero		1


	//   ....[83]....
        /*0f2c*/ 	.word	0x00025e30
        /*0f30*/ 	.word	0x00000002
        /*0f34*/ 	.word	0x00034840
        /*0f38*/ 	.short	0x010a
        /*0f3a*/ 	.byte	0x3f
	.zero		1


	//   ....[84]....
        /*0f3c*/ 	.word	0x00025e80
        /*0f40*/ 	.word	0x00000002
        /*0f44*/ 	.word	0x00000060
        /*0f48*/ 	.short	0x010a
        /*0f4a*/ 	.byte	0x3f
	.zero		1


	//   ....[85]....
        /*0f4c*/ 	.word	0x00025ed0
        /*0f50*/ 	.word	0x00000002
        /*0f54*/ 	.word	0x00034840
        /*0f58*/ 	.short	0x010a
        /*0f5a*/ 	.byte	0x3f
	.zero		1


	//   ....[86]....
        /*0f5c*/ 	.word	0x00025f20
        /*0f60*/ 	.word	0x00000002
        /*0f64*/ 	.word	0x00000060
        /*0f68*/ 	.short	0x010a
        /*0f6a*/ 	.byte	0x3f
	.zero		1


	//   ....[87]....
        /*0f6c*/ 	.word	0x00025f70
        /*0f70*/ 	.word	0x00000003
        /*0f74*/ 	.word	0x00034860
        /*0f78*/ 	.short	0x010a
        /*0f7a*/ 	.byte	0x3f
	.zero		1


	//   ....[88]....
        /*0f7c*/ 	.word	0x00026920
        /*0f80*/ 	.word	0x00000000
        /*0f84*/ 	.word	0x00034820
        /*0f88*/ 	.short	0x010a
        /*0f8a*/ 	.byte	0x3f
	.zero		1


	//   ....[89]....
        /*0f8c*/ 	.word	0x00026ac0
        /*0f90*/ 	.word	0x00000006
        /*0f94*/ 	.word	0x00000000
        /*0f98*/ 	.short	0x010a
        /*0f9a*/ 	.byte	0x3f
	.zero		1


	//   ....[90]....
        /*0f9c*/ 	.word	0x00026b10
        /*0fa0*/ 	.word	0x00000007
        /*0fa4*/ 	.word	0x00000000
        /*0fa8*/ 	.short	0x010a
        /*0faa*/ 	.byte	0x3f
	.zero		1


	//   ....[91]....
        /*0fac*/ 	.word	0x00026b60
        /*0fb0*/ 	.word	0x00000004
        /*0fb4*/ 	.word	0x00000000
        /*0fb8*/ 	.short	0x010a
        /*0fba*/ 	.byte	0x3f
	.zero		1


	//----- nvinfo : EIATTR_NUM_MBARRIERS
	.align		4
.L_186:
        /*0fbc*/ 	.byte	0x03, 0x38
        /*0fbe*/ 	.short	0x0016


	//----- nvinfo : EIATTR_EXIT_INSTR_OFFSETS
	.align		4
        /*0fc0*/ 	.byte	0x04, 0x1c
        /*0fc2*/ 	.short	(.L_188 - .L_187)


	//   ....[0]....
.L_187:
        /*0fc4*/ 	.word	0x00024fc0


	//----- nvinfo : EIATTR_MAX_THREADS
	.align		4
.L_188:
        /*0fc8*/ 	.byte	0x04, 0x05
        /*0fca*/ 	.short	(.L_190 - .L_189)
.L_189:
        /*0fcc*/ 	.word	0x00000180
        /*0fd0*/ 	.word	0x00000001
        /*0fd4*/ 	.word	0x00000001


	//----- nvinfo : EIATTR_CRS_STACK_SIZE
	.align		4
.L_190:
        /*0fd8*/ 	.byte	0x04, 0x1e
        /*0fda*/ 	.short	(.L_192 - .L_191)
.L_191:
        /*0fdc*/ 	.word	0x00000000


	//----- nvinfo : EIATTR_CBANK_PARAM_SIZE
	.align		4
.L_192:
        /*0fe0*/ 	.byte	0x03, 0x19
        /*0fe2*/ 	.short	0x0a70


	//----- nvinfo : EIATTR_PARAM_CBANK
	.align		4
        /*0fe4*/ 	.byte	0x04, 0x0a
        /*0fe6*/ 	.short	(.L_194 - .L_193)
	.align		4
.L_193:
        /*0fe8*/ 	.word	index@(.nv.constant0._ZN7cutlass13device_kernelIN5flash11enable_sm90INS1_16FlashAttnFwdSm90INS1_25CollectiveMainloopFwdSm90ILi2EN4cute5tupleIJNS5_1CILi1EEES8_S8_EEENS6_IJNS7_ILi128EEENS7_ILi176EEESA_EEELi128ENS_6half_tEfNS_4arch4Sm90ELb0ELb0ELb1ELb1ELb0ELb1ELb0ELb1ELb1ELb0ELb0ELb0EEENS1_21CollectiveEpilogueFwdINS6_IJSA_SA_SB_EEES9_SD_SF_Li256ELb1ELb0ELb0ELb0EEENS1_36VarlenDynamicPersistentTileSchedulerILi128ELi176ELi256ELi32ELb0ELb0ELb1ELb0ELb1ELb1EEEEEEEEEvNT_6ParamsE)
        /*0fec*/ 	.short	0x0210
        /*0fee*/ 	.short	0x0a70


	//----- nvinfo : EIATTR_SW_WAR
	.align		4
.L_194:
        /*0ff0*/ 	.byte	0x04, 0x36
        /*0ff2*/ 	.short	(.L_196 - .L_195)
.L_195:
        /*0ff4*/ 	.word	0x00000008
.L_196:


//--------------------- .nv.info._ZN7cutlass13device_kernelIN5flash11enable_sm90INS1_16FlashAttnFwdSm90INS1_25CollectiveMainloopFwdSm90ILi2EN4cute5tupleIJNS5_1CILi1EEES8_S8_EEENS6_IJNS7_ILi128EEESA_SA_EEELi128ENS_6half_tEfNS_4arch4Sm90ELb0ELb1ELb1ELb0ELb0ELb0ELb0ELb1ELb1ELb0ELb0ELb0EEENS1_21CollectiveEpilogueFwdISB_S9_SC_SE_Li256ELb0ELb0ELb0ELb0EEENS1_30DynamicPersistentTileSchedulerILi256ELi32ELb0ELb0ELb1EEEEEEEEEvNT_6ParamsE --------------------------
	.section	.nv.info._ZN7cutlass13device_kernelIN5flash11enable_sm90INS1_16FlashAttnFwdSm90INS1_25CollectiveMainloopFwdSm90ILi2EN4cute5tupleIJNS5_1CILi1EEES8_S8_EEENS6_IJNS7_ILi128EEESA_SA_EEELi128ENS_6half_tEfNS_4arch4Sm90ELb0ELb1ELb1ELb0ELb0ELb0ELb0ELb1ELb1ELb0ELb0ELb0EEENS1_21CollectiveEpilogueFwdISB_S9_SC_SE_Li256ELb0ELb0ELb0ELb0EEENS1_30DynamicPersistentTileSchedulerILi256ELi32ELb0ELb0ELb1EEEEEEEEEvNT_6ParamsE,"",@"SHT_CUDA_INFO"
	.sectionflags	@""
	.align	4


	//----- nvinfo : EIATTR_CUDA_API_VERSION
	.align		4
        /*0000*/ 	.byte	0x04, 0x37
        /*0002*/ 	.short	(.L_198 - .L_197)
.L_197:
        /*0004*/ 	.word	0x00000082


	//----- nvinfo : EIATTR_KPARAM_INFO
	.align		4
.L_198:
        /*0008*/ 	.byte	0x04, 0x17
        /*000a*/ 	.short	(.L_200 - .L_199)
.L_199:
        /*000c*/ 	.word	0x00000000
        /*0010*/ 	.short	0x0000
        /*0012*/ 	.short	0x0070
        /*0014*/ 	.byte	0x00, 0xf0, 0x01, 0x2e


	//----- nvinfo : EIATTR_SPARSE_MMA_MASK
	.align		4
.L_200:
        /*0018*/ 	.byte	0x03, 0x50
        /*001a*/ 	.short	0x0000


	//----- nvinfo : EIATTR_MAXREG_COUNT
	.align		4
        /*001c*/ 	.byte	0x03, 0x1b
        /*001e*/ 	.short	0x00a8


	//----- nvinfo : EIATTR_NUM_BARRIERS
	.align		4
        /*0020*/ 	.byte	0x02, 0x4c
        /*0022*/ 	.byte	0x10
	.zero		1


	//----- nvinfo : EIATTR_EXTERNS
	.align		4
        /*0024*/ 	.byte	0x04, 0x0f
        /*0026*/ 	.short	(.L_202 - .L_201)


	//   ....[0]....
	.align		4
.L_201:
        /*0028*/ 	.word	index@(__assertfail)


	//----- nvinfo : EIATTR_MERCURY_ISA_VERSION
	.align		4
.L_202:
        /*002c*/ 	.byte	0x03, 0x5f
        /*002e*/ 	.short	0x0101


	//----- nvinfo : EIATTR_INT_WARP_WIDE_INSTR_OFFSETS
	.align		4
        /*0030*/ 	.byte	0x04, 0x31
        /*0032*/ 	.short	(.L_204 - .L_203)


	//   ....[0]....
.L_203:
        /*0034*/ 	.word	0x00000180


	//   ....[1]....
        /*0038*/ 	.word	0x000001b0


	//   ....[2]....
        /*003c*/ 	.word	0x000001c0


	//   ....[3]....
        /*0040*/ 	.word	0x000111f0


	//   ....[4]....
        /*0044*/ 	.word	0x00011280


	//   ....[5]....
        /*0048*/ 	.word	0x000117b0


	//   ....[6]....
        /*004c*/ 	.word	0x000132f0


	//   ....[7]....
        /*0050*/ 	.word	0x00013380


	//----- nvinfo : EIATTR_COOP_GROUP_MASK_REGIDS
	.align		4
.L_204:
        /*0054*/ 	.byte	0x04, 0x29
        /*0056*/ 	.short	(.L_206 - .L_205)


	//   ....[0]....
.L_205:
        /*0058*/ 	.word	0xffffffff


	//   ....[1]....
        /*005c*/ 	.word	0xffffffff


	//   ....[2]....
        /*0060*/ 	.word	0xffffffff


	//   ....[3]....
        /*0064*/ 	.word	0xffffffff


	//   ....[4]....
        /*0068*/ 	.word	0xffffffff


	//   ....[5]....
        /*006c*/ 	.word	0xffffffff


	//   ....[6]....
        /*0070*/ 	.word	0xffffffff


	//   ....[7]....
        /*0074*/ 	.word	0xffffffff


	//   ....[8]....
        /*0078*/ 	.word	0xffffffff


	//   ....[9]....
        /*007c*/ 	.word	0xffffffff


	//   ....[10]....
        /*0080*/ 	.word	0xffffffff


	//   ....[11]....
        /*0084*/ 	.word	0xffffffff


	//   ....[12]....
        /*0088*/ 	.word	0xffffffff


	//   ....[13]....
        /*008c*/ 	.word	0xffffffff


	//   ....[14]....
        /*0090*/ 	.word	0xffffffff


	//   ....[15]....
        /*0094*/ 	.word	0xffffffff


	//   ....[16]....
        /*0098*/ 	.word	0xffffffff


	//   ....[17]....
        /*009c*/ 	.word	0xffffffff


	//   ....[18]....
        /*00a0*/ 	.word	0xffffffff


	//   ....[19]....
        /*00a4*/ 	.word	0xffffffff


	//   ....[20]....
        /*00a8*/ 	.word	0xffffffff


	//   ....[21]....
        /*00ac*/ 	.word	0xffffffff


	//   ....[22]....
        /*00b0*/ 	.word	0xffffffff


	//   ....[23]....
        /*00b4*/ 	.word	0xffffffff


	//   ....[24]....
        /*00b8*/ 	.word	0xffffffff


	//   ....[25]....
        /*00bc*/ 	.word	0xffffffff


	//   ....[26]....
        /*00c0*/ 	.word	0xffffffff


	//   ....[27]....
        /*00c4*/ 	.word	0xffffffff


	//   ....[28]....
        /*00c8*/ 	.word	0xffffffff


	//   ....[29]....
        /*00cc*/ 	.word	0xffffffff


	//   ....[30]....
        /*00d0*/ 	.word	0xffffffff


	//   ....[31]....
        /*00d4*/ 	.word	0xffffffff


	//   ....[32]....
        /*00d8*/ 	.word	0x0500000f


	//   ....[33]....
        /*00dc*/ 	.word	0x0500000f


	//----- nvinfo : EIATTR_COOP_GROUP_INSTR_OFFSETS
	.align		4
.L_206:
        /*00e0*/ 	.byte	0x04, 0x28
        /*00e2*/ 	.short	(.L_208 - .L_207)


	//   ....[0]....
.L_207:
        /*00e4*/ 	.word	0x00000060


	//   ....[1]....
        /*00e8*/ 	.word	0x00000190


	//   ....[2]....
        /*00ec*/ 	.word	0x000001e0


	//   ....[3]....
        /*00f0*/ 	.word	0x000003d0


	//   ....[4]....
        /*00f4*/ 	.word	0x00000530


	//   ....[5]....
        /*00f8*/ 	.word	0x00000650


	//   ....[6]....
        /*00fc*/ 	.word	0x000007b0


	//   ....[7]....
        /*0100*/ 	.word	0x00001710


	//   ....[8]....
        /*0104*/ 	.word	0x00003960


	//   ....[9]....
        /*0108*/ 	.word	0x00003a30


	//   ....[10]....
        /*010c*/ 	.word	0x00004400


	//   ....[11]....
        /*0110*/ 	.word	0x00004460


	//   ....[12]....
        /*0114*/ 	.word	0x00007060


	//   ....[13]....
        /*0118*/ 	.word	0x00007160


	//   ....[14]....
        /*011c*/ 	.word	0x00007a00


	//   ....[15]....
        /*0120*/ 	.word	0x00007aa0


	//   ....[16]....
        /*0124*/ 	.word	0x00009e70


	//   ....[17]....
        /*0128*/ 	.word	0x00009eb0


	//   ....[18]....
        /*012c*/ 	.word	0x0000a1e0


	//   ....[19]....
        /*0130*/ 	.word	0x0000a270


	//   ....[20]....
        /*0134*/ 	.word	0x0000d160


	//   ....[21]....
        /*0138*/ 	.word	0x0000d1a0


	//   ....[22]....
        /*013c*/ 	.word	0x0000dca0


	//   ....[23]....
        /*0140*/ 	.word	0x0000dd40


	//   ....[24]....
        /*0144*/ 	.word	0x0000edd0


	//   ....[25]....
        /*0148*/ 	.word	0x0000ee10


	//   ....[26]....
        /*014c*/ 	.word	0x0000eef0


	//   ....[27]....
        /*0150*/ 	.word	0x0000ef00


	//   ....[28]....
        /*0154*/ 	.word	0x0000fec0


	//   ....[29]....
        /*0158*/ 	.word	0x00010950


	//   ....[30]....
        /*015c*/ 	.word	0x000136b0


	//   ....[31]....
        /*0160*/ 	.word	0x00013880


	//   ....[32]....
        /*0164*/ 	.word	0x00013eb0


	//   ....[33]....
        /*0168*/ 	.word	0x00014290


	//----- nvinfo : EIATTR_REG_RECONFIG
	.align		4
.L_208:
        /*016c*/ 	.byte	0x01, 0x54
	.zero		2


	//----- nvinfo : EIATTR_SYSCALL_OFFSETS
	.align		4
        /*0170*/ 	.byte	0x04, 0x46
        /*0172*/ 	.short	(.L_210 - .L_209)


	//   ....[0]....
.L_209:
        /*0174*/ 	.word	0x000018c0


	//   ....[1]....
        /*0178*/ 	.word	0x00011410


	//   ....[2]....
        /*017c*/ 	.word	0x00011550


	//   ....[3]....
        /*0180*/ 	.word	0x00011640


	//----- nvinfo : EIATTR_MBARRIER_INSTR_OFFSETS
	.align		4
.L_210:
        /*0184*/ 	.byte	0x04, 0x39
        /*0186*/ 	.short	(.L_212 - .L_211)


	//   ....[0]....
.L_211:
        /*0188*/ 	.word	0x00000280
        /*018c*/ 	.word	0x000000ff
        /*0190*/ 	.word	0x00028800
        /*0194*/ 	.short	0x0100
        /*0196*/ 	.byte	0x06
	.zero		1


	//   ....[1]....
        /*0198*/ 	.word	0x00000290
        /*019c*/ 	.word	0x000000ff
        /*01a0*/ 	.word	0x00028820
        /*01a4*/ 	.short	0x0100
        /*01a6*/ 	.byte	0x06
	.zero		1


	//   ....[2]....
        /*01a8*/ 	.word	0x00000380
        /*01ac*/ 	.word	0x000000ff
        /*01b0*/ 	.word	0x00028830
        /*01b4*/ 	.short	0x0100
        /*01b6*/ 	.byte	0x08
	.zero		1


	//   ....[3]....
        /*01b8*/ 	.word	0x00000390
        /*01bc*/ 	.word	0x000000ff
        /*01c0*/ 	.word	0x00028840
        /*01c4*/ 	.short	0x0100
        /*01c6*/ 	.byte	0x08
	.zero		1


	//   ....[4]....
        /*01c8*/ 	.word	0x000003a0
        /*01cc*/ 	.word	0x000000ff
        /*01d0*/ 	.word	0x00028838
        /*01d4*/ 	.short	0x0100
        /*01d6*/ 	.byte	0x08
	.zero		1


	//   ....[5]....
        /*01d8*/ 	.word	0x000003b0
        /*01dc*/ 	.word	0x000000ff
        /*01e0*/ 	.word	0x00028848
        /*01e4*/ 	.short	0x0100
        /*01e6*/ 	.byte	0x08
	.zero		1


	//   ....[6]....
        /*01e8*/ 	.word	0x000004e0
        /*01ec*/ 	.word	0x000000ff
        /*01f0*/ 	.word	0x00028850
        /*01f4*/ 	.short	0x0100
        /*01f6*/ 	.byte	0x08
	.zero		1


	//   ....[7]....
        /*01f8*/ 	.word	0x000004f0
        /*01fc*/ 	.word	0x000000ff
        /*0200*/ 	.word	0x00028860
        /*0204*/ 	.short	0x0100
        /*0206*/ 	.byte	0x08
	.zero		1


	//   ....[8]....
        /*0208*/ 	.word	0x00000500
        /*020c*/ 	.word	0x000000ff
        /*0210*/ 	.word	0x00028858
        /*0214*/ 	.short	0x0100
        /*0216*/ 	.byte	0x08
	.zero		1


	//   ....[9]....
        /*0218*/ 	.word	0x00000510
        /*021c*/ 	.word	0x000000ff
        /*0220*/ 	.word	0x00028868
        /*0224*/ 	.short	0x0100
        /*0226*/ 	.byte	0x08
	.zero		1


	//   ....[10]....
        /*0228*/ 	.word	0x00000600
        /*022c*/ 	.word	0x000000ff
        /*0230*/ 	.word	0x00028870
        /*0234*/ 	.short	0x0100
        /*0236*/ 	.byte	0x06
	.zero		1


	//   ....[11]....
        /*0238*/ 	.word	0x00000610
        /*023c*/ 	.word	0x000000ff
        /*0240*/ 	.word	0x00028880
        /*0244*/ 	.short	0x0100
        /*0246*/ 	.byte	0x06
	.zero		1


	//   ....[12]....
        /*0248*/ 	.word	0x00000620
        /*024c*/ 	.word	0x000000ff
        /*0250*/ 	.word	0x00028878
        /*0254*/ 	.short	0x0100
        /*0256*/ 	.byte	0x06
	.zero		1


	//   ....[13]....
        /*0258*/ 	.word	0x00000630
        /*025c*/ 	.word	0x000000ff
        /*0260*/ 	.word	0x00028888
        /*0264*/ 	.short	0x0100
        /*0266*/ 	.byte	0x06
	.zero		1


	//   ....[14]....
        /*0268*/ 	.word	0x00000760
        /*026c*/ 	.word	0x000000ff
        /*0270*/ 	.word	0x00028890
        /*0274*/ 	.short	0x0100
        /*0276*/ 	.byte	0x08
	.zero		1


	//   ....[15]....
        /*0278*/ 	.word	0x00000770
        /*027c*/ 	.word	0x000000ff
        /*0280*/ 	.word	0x000288a0
        /*0284*/ 	.short	0x0100
        /*0286*/ 	.byte	0x08
	.zero		1


	//   ....[16]....
        /*0288*/ 	.word	0x00000780
        /*028c*/ 	.word	0x000000ff
        /*0290*/ 	.word	0x00028898
        /*0294*/ 	.short	0x0100
        /*0296*/ 	.byte	0x08
	.zero		1


	//   ....[17]....
        /*0298*/ 	.word	0x00000790
        /*029c*/ 	.word	0x000000ff
        /*02a0*/ 	.word	0x000288a8
        /*02a4*/ 	.short	0x0100
        /*02a6*/ 	.byte	0x08
	.zero		1


	//   ....[18]....
        /*02a8*/ 	.word	0x000008c0
        /*02ac*/ 	.word	0x000000ff
        /*02b0*/ 	.word	0x000288b0
        /*02b4*/ 	.short	0x0100
        /*02b6*/ 	.byte	0x08
	.zero		1


	//   ....[19]....
        /*02b8*/ 	.word	0x000008d0
        /*02bc*/ 	.word	0x000000ff
        /*02c0*/ 	.word	0x000288c0
        /*02c4*/ 	.short	0x0100
        /*02c6*/ 	.byte	0x08
	.zero		1


	//   ....[20]....
        /*02c8*/ 	.word	0x000008e0
        /*02cc*/ 	.word	0x000000ff
        /*02d0*/ 	.word	0x000288b8
        /*02d4*/ 	.short	0x0100
        /*02d6*/ 	.byte	0x08
	.zero		1


	//   ....[21]....
        /*02d8*/ 	.word	0x000008f0
        /*02dc*/ 	.word	0x000000ff
        /*02e0*/ 	.word	0x000288c8
        /*02e4*/ 	.short	0x0100
        /*02e6*/ 	.byte	0x08
	.zero		1


	//   ....[22]....
        /*02e8*/ 	.word	0x00001940
        /*02ec*/ 	.word	0x000000ff
        /*02f0*/ 	.word	0x00028800
        /*02f4*/ 	.short	0x010a
        /*02f6*/ 	.byte	0x27
	.zero		1


	//   ....[23]....
        /*02f8*/ 	.word	0x000019c0
        /*02fc*/ 	.word	0x00000059
        /*0300*/ 	.word	0x00028830
        /*0304*/ 	.short	0x010a
        /*0306*/ 	.byte	0x3f
	.zero		1


	//   ....[24]....
        /*0308*/ 	.word	0x00001a20
        /*030c*/ 	.word	0x00000059
        /*0310*/ 	.word	0x00028830
        /*0314*/ 	.short	0x010a
        /*0316*/ 	.byte	0x3f
	.zero		1


	//   ....[25]....
        /*0318*/ 	.word	0x000023d0
        /*031c*/ 	.word	0x00000000
        /*0320*/ 	.word	0x00000000
        /*0324*/ 	.short	0x0101
        /*0326*/ 	.byte	0x3f
	.zero		1


	//   ....[26]....
        /*0328*/ 	.word	0x00005380
        /*032c*/ 	.word	0x000000ff
        /*0330*/ 	.word	0x00028830
        /*0334*/ 	.short	0x010a
        /*0336*/ 	.byte	0x06
	.zero		1


	//   ....[27]....
        /*0338*/ 	.word	0x000053c0
        /*033c*/ 	.word	0x000000ff
        /*0340*/ 	.word	0x00028830
        /*0344*/ 	.short	0x010a
        /*0346*/ 	.byte	0x06
	.zero		1


	//   ....[28]....
        /*0348*/ 	.word	0x000056e0
        /*034c*/ 	.word	0x000000ff
        /*0350*/ 	.word	0x00028850
        /*0354*/ 	.short	0x010a
        /*0356*/ 	.byte	0x06
	.zero		1


	//   ....[29]....
        /*0358*/ 	.word	0x00005720
        /*035c*/ 	.word	0x000000ff
        /*0360*/ 	.word	0x00028850
        /*0364*/ 	.short	0x010a
        /*0366*/ 	.byte	0x06
	.zero		1


	//   ....[30]....
        /*0368*/ 	.word	0x000062b0
        /*036c*/ 	.word	0x00000033
        /*0370*/ 	.word	0x00000000
        /*0374*/ 	.short	0x0101
        /*0376*/ 	.byte	0x3f
	.zero		1


	//   ....[31]....
        /*0378*/ 	.word	0x00007f40
        /*037c*/ 	.word	0x0000001c
        /*0380*/ 	.word	0x00000000
        /*0384*/ 	.short	0x0101
        /*0386*/ 	.byte	0x3f
	.zero		1


	//   ....[32]....
        /*0388*/ 	.word	0x00008db0
        /*038c*/ 	.word	0x000000ff
        /*0390*/ 	.word	0x00028830
        /*0394*/ 	.short	0x010a
        /*0396*/ 	.byte	0x06
	.zero		1


	//   ....[33]....
        /*0398*/ 	.word	0x00008df0
        /*039c*/ 	.word	0x000000ff
        /*03a0*/ 	.word	0x00028830
        /*03a4*/ 	.short	0x010a
        /*03a6*/ 	.byte	0x06
	.zero		1


	//   ....[34]....
        /*03a8*/ 	.word	0x00009110
        /*03ac*/ 	.word	0x000000ff
        /*03b0*/ 	.word	0x00028850
        /*03b4*/ 	.short	0x010a
        /*03b6*/ 	.byte	0x06
	.zero		1


	//   ....[35]....
        /*03b8*/ 	.word	0x00009150
        /*03bc*/ 	.word	0x000000ff
        /*03c0*/ 	.word	0x00028850
        /*03c4*/ 	.short	0x010a
        /*03c6*/ 	.byte	0x06
	.zero		1


	//   ....[36]....
        /*03c8*/ 	.word	0x0000aa30
        /*03cc*/ 	.word	0x00000023
        /*03d0*/ 	.word	0x00000000
        /*03d4*/ 	.short	0x0101
        /*03d6*/ 	.byte	0x3f
	.zero		1


	//   ....[37]....
        /*03d8*/ 	.word	0x0000aae0
        /*03dc*/ 	.word	0x0000002e
        /*03e0*/ 	.word	0x00000000
        /*03e4*/ 	.short	0x0101
        /*03e6*/ 	.byte	0x3f
	.zero		1


	//   ....[38]....
        /*03e8*/ 	.word	0x0000b5f0
        /*03ec*/ 	.word	0x000000ff
        /*03f0*/ 	.word	0x00028830
        /*03f4*/ 	.short	0x010a
        /*03f6*/ 	.byte	0x06
	.zero		1


	//   ....[39]....
        /*03f8*/ 	.word	0x0000b630
        /*03fc*/ 	.word	0x000000ff
        /*0400*/ 	.word	0x00028830
        /*0404*/ 	.short	0x010a
        /*0406*/ 	.byte	0x06
	.zero		1


	//   ....[40]....
        /*0408*/ 	.word	0x0000b950
        /*040c*/ 	.word	0x000000ff
        /*0410*/ 	.word	0x00028850
        /*0414*/ 	.short	0x010a
        /*0416*/ 	.byte	0x06
	.zero		1


	//   ....[41]....
        /*0418*/ 	.word	0x0000b990
        /*041c*/ 	.word	0x000000ff
        /*0420*/ 	.word	0x00028850
        /*0424*/ 	.short	0x010a
        /*0426*/ 	.byte	0x06
	.zero		1


	//   ....[42]....
        /*0428*/ 	.word	0x0000c520
        /*042c*/ 	.word	0x0000003d
        /*0430*/ 	.word	0x00000000
        /*0434*/ 	.short	0x0101
        /*0436*/ 	.byte	0x3f
	.zero		1


	//   ....[43]....
        /*0438*/ 	.word	0x0000e2d0
        /*043c*/ 	.word	0x0000001d
        /*0440*/ 	.word	0x00000000
        /*0444*/ 	.short	0x0101
        /*0446*/ 	.byte	0x3f
	.zero		1


	//   ....[44]....
        /*0448*/ 	.word	0x0000ed40
        /*044c*/ 	.word	0x000000ff
        /*0450*/ 	.word	0x00028850
        /*0454*/ 	.short	0x010a
        /*0456*/ 	.byte	0x05
	.zero		1


	//   ....[45]....
        /*0458*/ 	.word	0x0000ed80
        /*045c*/ 	.word	0x000000ff
        /*0460*/ 	.word	0x00028850
        /*0464*/ 	.short	0x010a
        /*0466*/ 	.byte	0x05
	.zero		1


	//   ....[46]....
        /*0468*/ 	.word	0x0000f2a0
        /*046c*/ 	.word	0x00000009
        /*0470*/ 	.word	0x00000000
        /*0474*/ 	.short	0x0101
        /*0476*/ 	.byte	0x3f
	.zero		1


	//   ....[47]....
        /*0478*/ 	.word	0x00010040
        /*047c*/ 	.word	0x000000ff
        /*0480*/ 	.word	0x00000000
        /*0484*/ 	.short	0x0101
        /*0486*/ 	.byte	0x05
	.zero		1


	//   ....[48]....
        /*0488*/ 	.word	0x00011a70
        /*048c*/ 	.word	0x00000008
        /*0490*/ 	.word	0x00028840
        /*0494*/ 	.short	0x010a
        /*0496*/ 	.byte	0x3f
	.zero		1


	//   ....[49]....
        /*0498*/ 	.word	0x00011e30
        /*049c*/ 	.word	0x000000ff
        /*04a0*/ 	.word	0x00028820
        /*04a4*/ 	.short	0x010a
        /*04a6*/ 	.byte	0x27
	.zero		1


	//   ....[50]....
        /*04a8*/ 	.word	0x00012110
        /*04ac*/ 	.word	0x00000003
        /*04b0*/ 	.word	0x00028840
        /*04b4*/ 	.short	0x010a
        /*04b6*/ 	.byte	0x3f
	.zero		1


	//   ....[51]....
        /*04b8*/ 	.word	0x00012330
        /*04bc*/ 	.word	0x00000002
        /*04c0*/ 	.word	0x00000060
        /*04c4*/ 	.short	0x010a
        /*04c6*/ 	.byte	0x3f
	.zero		1


	//   ....[52]....
        /*04c8*/ 	.word	0x00012800
        /*04cc*/ 	.word	0x00000003
        /*04d0*/ 	.word	0x00028840
        /*04d4*/ 	.short	0x010a
        /*04d6*/ 	.byte	0x3f
	.zero		1


	//   ....[53]....
        /*04d8*/ 	.word	0x00012a20
        /*04dc*/ 	.word	0x00000002
        /*04e0*/ 	.word	0x00000060
        /*04e4*/ 	.short	0x010a
        /*04e6*/ 	.byte	0x3f
	.zero		1


	//   ....[54]....
        /*04e8*/ 	.word	0x00012e10
        /*04ec*/ 	.word	0x00000002
        /*04f0*/ 	.word	0x00028840
        /*04f4*/ 	.short	0x010a
        /*04f6*/ 	.byte	0x3f
	.zero		1


	//   ....[55]....
        /*04f8*/ 	.word	0x00013060
        /*04fc*/ 	.word	0x00000002
        /*0500*/ 	.word	0x00000060
        /*0504*/ 	.short	0x010a
        /*0506*/ 	.byte	0x3f
	.zero		1


	//   ....[56]....
        /*0508*/ 	.word	0x00013420
        /*050c*/ 	.word	0x00000003
        /*0510*/ 	.word	0x00028860
        /*0514*/ 	.short	0x010a
        /*0516*/ 	.byte	0x3f
	.zero		1


	//   ....[57]....
        /*0518*/ 	.word	0x00013830
        /*051c*/ 	.word	0x00000007
        /*0520*/ 	.word	0x00028820
        /*0524*/ 	.short	0x010a
        /*0526*/ 	.byte	0x3f
	.zero		1


	//   ....[58]....
        /*0528*/ 	.word	0x00013980
        /*052c*/ 	.word	0x00000005
        /*0530*/ 	.word	0x00000000
        /*0534*/ 	.short	0x010a
        /*0536*/ 	.byte	0x3f
	.zero		1


	//   ....[59]....
        /*0538*/ 	.word	0x000139f0
        /*053c*/ 	.word	0x00000003
        /*0540*/ 	.word	0x00000000
        /*0544*/ 	.short	0x010a
        /*0546*/ 	.byte	0x3f
	.zero		1


	//   ....[60]....
        /*0548*/ 	.word	0x00013a50
        /*054c*/ 	.word	0x00000005
        /*0550*/ 	.word	0x00000000
        /*0554*/ 	.short	0x010a
        /*0556*/ 	.byte	0x3f
	.zero		1


	//   ....[61]....
        /*0558*/ 	.word	0x00013a80
        /*055c*/ 	.word	0x00000003
        /*0560*/ 	.word	0x00000000
        /*0564*/ 	.short	0x010a
        /*0566*/ 	.byte	0x3f
	.zero		1


	//   ....[62]....
        /*0568*/ 	.word	0x00013af0
        /*056c*/ 	.word	0x00000003
        /*0570*/ 	.word	0x00028800
        /*0574*/ 	.short	0x010a
        /*0576*/ 	.byte	0x3f
	.zero		1


	//   ....[63]....
        /*0578*/ 	.word	0x00013b40
        /*057c*/ 	.word	0x00000059
        /*0580*/ 	.word	0x00028830
        /*0584*/ 	.short	0x010a
        /*0586*/ 	.byte	0x3f
	.zero		1


	//   ....[64]....
        /*0588*/ 	.word	0x00013ba0
        /*058c*/ 	.word	0x0000000c
        /*0590*/ 	.word	0x00028830
        /*0594*/ 	.short	0x010a
        /*0596*/ 	.byte	0x3f
	.zero		1


	//   ....[65]....
        /*0598*/ 	.word	0x00013c00
        /*059c*/ 	.word	0x0000000c
        /*05a0*/ 	.word	0x00028850
        /*05a4*/ 	.short	0x010a
        /*05a6*/ 	.byte	0x3f
	.zero		1


	//   ....[66]....
        /*05a8*/ 	.word	0x00013c60
        /*05ac*/ 	.word	0x00000008
        /*05b0*/ 	.word	0x00028830
        /*05b4*/ 	.short	0x010a
        /*05b6*/ 	.byte	0x3f
	.zero		1


	//   ....[67]....
        /*05b8*/ 	.word	0x00013cc0
        /*05bc*/ 	.word	0x00000008
        /*05c0*/ 	.word	0x00028850
        /*05c4*/ 	.short	0x010a
        /*05c6*/ 	.byte	0x3f
	.zero		1


	//   ....[68]....
        /*05c8*/ 	.word	0x00013d20
        /*05cc*/ 	.word	0x00000008
        /*05d0*/ 	.word	0x00028830
        /*05d4*/ 	.short	0x010a
        /*05d6*/ 	.byte	0x3f
	.zero		1


	//   ....[69]....
        /*05d8*/ 	.word	0x00013d80
        /*05dc*/ 	.word	0x00000008
        /*05e0*/ 	.word	0x00028850
        /*05e4*/ 	.short	0x010a
        /*05e6*/ 	.byte	0x3f
	.zero		1


	//   ....[70]....
        /*05e8*/ 	.word	0x00013de0
        /*05ec*/ 	.word	0x00000005
        /*05f0*/ 	.word	0x00028850
        /*05f4*/ 	.short	0x010a
        /*05f6*/ 	.byte	0x3f
	.zero		1


	//   ....[71]....
        /*05f8*/ 	.word	0x00013f60
        /*05fc*/ 	.word	0x00000008
        /*0600*/ 	.word	0x00028840
        /*0604*/ 	.short	0x010a
        /*0606*/ 	.byte	0x3f
	.zero		1


	//   ....[72]....
        /*0608*/ 	.word	0x00013fc0
        /*060c*/ 	.word	0x00000008
        /*0610*/ 	.word	0x00028820
        /*0614*/ 	.short	0x010a
        /*0616*/ 	.byte	0x3f
	.zero		1


	//   ....[73]....
        /*0618*/ 	.word	0x00014010
        /*061c*/ 	.word	0x00000003
        /*0620*/ 	.word	0x00028840
        /*0624*/ 	.short	0x010a
        /*0626*/ 	.byte	0x3f
	.zero		1


	//   ....[74]....
        /*0628*/ 	.word	0x00014060
        /*062c*/ 	.word	0x00000002
        /*0630*/ 	.word	0x00000060
        /*0634*/ 	.short	0x010a
        /*0636*/ 	.byte	0x3f
	.zero		1


	//   ....[75]....
        /*0638*/ 	.word	0x000140b0
        /*063c*/ 	.word	0x00000003
        /*0640*/ 	.word	0x00028840
        /*0644*/ 	.short	0x010a
        /*0646*/ 	.byte	0x3f
	.zero		1


	//   ....[76]....
        /*0648*/ 	.word	0x00014100
        /*064c*/ 	.word	0x00000002
        /*0650*/ 	.word	0x00000060
        /*0654*/ 	.short	0x010a
        /*0656*/ 	.byte	0x3f
	.zero		1


	//   ....[77]....
        /*0658*/ 	.word	0x00014150
        /*065c*/ 	.word	0x00000002
        /*0660*/ 	.word	0x00028840
        /*0664*/ 	.short	0x010a
        /*0666*/ 	.byte	0x3f
	.zero		1


	//   ....[78]....
        /*0668*/ 	.word	0x000141a0
        /*066c*/ 	.word	0x00000002
        /*0670*/ 	.word	0x00000060
        /*0674*/ 	.short	0x010a
        /*0676*/ 	.byte	0x3f
	.zero		1


	//   ....[79]....
        /*0678*/ 	.word	0x000141f0
        /*067c*/ 	.word	0x00000003
        /*0680*/ 	.word	0x00028860
        /*0684*/ 	.short	0x010a
        /*0686*/ 	.byte	0x3f
	.zero		1


	//   ....[80]....
        /*0688*/ 	.word	0x000142d0
        /*068c*/ 	.word	0x00000007
        /*0690*/ 	.word	0x00028820
        /*0694*/ 	.short	0x010a
        /*0696*/ 	.byte	0x3f
	.zero		1


	//   ....[81]....
        /*0698*/ 	.word	0x00014320
        /*069c*/ 	.word	0x00000005
        /*06a0*/ 	.word	0x00000000
        /*06a4*/ 	.short	0x010a
        /*06a6*/ 	.byte	0x3f
	.zero		1


	//   ....[82]....
        /*06a8*/ 	.word	0x00014370
        /*06ac*/ 	.word	0x00000003
        /*06b0*/ 	.word	0x00000000
        /*06b4*/ 	.short	0x010a
        /*06b6*/ 	.byte	0x3f
	.zero		1


	//   ....[83]....
        /*06b8*/ 	.word	0x000143c0
        /*06bc*/ 	.word	0x00000005
        /*06c0*/ 	.word	0x00000000
        /*06c4*/ 	.short	0x010a
        /*06c6*/ 	.byte	0x3f
	.zero		1


	//----- nvinfo : EIATTR_NUM_MBARRIERS
	.align		4
.L_212:
        /*06c8*/ 	.byte	0x03, 0x38
        /*06ca*/ 	.short	0x0016


	//----- nvinfo : EIATTR_EXIT_INSTR_OFFSETS
	.align		4
        /*06cc*/ 	.byte	0x04, 0x1c
        /*06ce*/ 	.short	(.L_214 - .L_213)


	//   ....[0]....
.L_213:
        /*06d0*/ 	.word	0x00000a50


	//   ....[1]....
        /*06d4*/ 	.word	0x00010910


	//   ....[2]....
        /*06d8*/ 	.word	0x00010970


	//   ....[3]....
        /*06dc*/ 	.word	0x000138a0


	//   ....[4]....
        /*06e0*/ 	.word	0x00013ad0


	//----- nvinfo : EIATTR_MAX_THREADS
	.align		4
.L_214:
        /*06e4*/ 	.byte	0x04, 0x05
        /*06e6*/ 	.short	(.L_216 - .L_215)
.L_215:
        /*06e8*/ 	.word	0x00000180
        /*06ec*/ 	.word	0x00000001
        /*06f0*/ 	.word	0x00000001


	//----- nvinfo : EIATTR_CRS_STACK_SIZE
	.align		4
.L_216:
        /*06f4*/ 	.byte	0x04, 0x1e
        /*06f6*/ 	.short	(.L_218 - .L_217)
.L_217:
        /*06f8*/ 	.word	0x00000000


	//----- nvinfo : EIATTR_CBANK_PARAM_SIZE
	.align		4
.L_218:
        /*06fc*/ 	.byte	0x03, 0x19
        /*06fe*/ 	.short	0x0bf0


	//----- nvinfo : EIATTR_PARAM_CBANK
	.align		4
        /*0700*/ 	.byte	0x04, 0x0a
        /*0702*/ 	.short	(.L_220 - .L_219)
	.align		4
.L_219:
        /*0704*/ 	.word	index@(.nv.constant0._ZN7cutlass13device_kernelIN5flash11enable_sm90INS1_16FlashAttnFwdSm90INS1_25CollectiveMainloopFwdSm90ILi2EN4cute5tupleIJNS5_1CILi1EEES8_S8_EEENS6_IJNS7_ILi128EEESA_SA_EEELi128ENS_6half_tEfNS_4arch4Sm90ELb0ELb1ELb1ELb0ELb0ELb0ELb0ELb1ELb1ELb0ELb0ELb0EEENS1_21CollectiveEpilogueFwdISB_S9_SC_SE_Li256ELb0ELb0ELb0ELb0EEENS1_30DynamicPersistentTileSchedulerILi256ELi32ELb0ELb0ELb1EEEEEEEEEvNT_6ParamsE)
        /*0708*/ 	.short	0x0210
        /*070a*/ 	.short	0x0bf0


	//----- nvinfo : EIATTR_SW_WAR
	.align		4
.L_220:
        /*070c*/ 	.byte	0x04, 0x36
        /*070e*/ 	.short	(.L_222 - .L_221)
.L_221:
        /*0710*/ 	.word	0x00000008
.L_222:


//--------------------- .nv.info._ZN7cutlass13device_kernelIN5flash11enable_sm90INS1_16FlashAttnFwdSm90INS1_25CollectiveMainloopFwdSm90ILi2EN4cute5tupleIJNS5_1CILi1EEES8_S8_EEENS6_IJNS7_ILi128EEESA_SA_EEELi128ENS_6half_tEfNS_4arch4Sm90ELb0ELb1ELb1ELb1ELb0ELb0ELb0ELb1ELb1ELb0ELb0ELb0EEENS1_21CollectiveEpilogueFwdISB_S9_SC_SE_Li256ELb1ELb0ELb0ELb0EEENS1_36VarlenDynamicPersistentTileSchedulerILi128ELi128ELi256ELi32ELb0ELb0ELb1ELb1ELb0ELb1EEEEEEEEEvNT_6ParamsE --------------------------
	.section	.nv.info._ZN7cutlass13device_kernelIN5flash11enable_sm90INS1_16FlashAttnFwdSm90INS1_25CollectiveMainloopFwdSm90ILi2EN4cute5tupleIJNS5_1CILi1EEES8_S8_EEENS6_IJNS7_ILi128EEESA_SA_EEELi128ENS_6half_tEfNS_4arch4Sm90ELb0ELb1ELb1ELb1ELb0ELb0ELb0ELb1ELb1ELb0ELb0ELb0EEENS1_21CollectiveEpilogueFwdISB_S9_SC_SE_Li256ELb1ELb0ELb0ELb0EEENS1_36VarlenDynamicPersistentTileSchedulerILi128ELi128ELi256ELi32ELb0ELb0ELb1ELb1ELb0ELb1EEEEEEEEEvNT_6ParamsE,"",@"SHT_CUDA_INFO"
	.sectionflags	@""
	.align	4


	//----- nvinfo : EIATTR_CUDA_API_VERSION
	.align		4
        /*0000*/ 	.byte	0x04, 0x37
        /*0002*/ 	.short	(.L_224 - .L_223)
.L_223:
        /*0004*/ 	.word	0x00000082


	//----- nvinfo : EIATTR_KPARAM_INFO
	.align		4
.L_224:
        /*0008*/ 	.byte	0x04, 0x17
        /*000a*/ 	.short	(.L_226 - .L_225)
.L_225:
        /*000c*/ 	.word	0x00000000
        /*0010*/ 	.short	0x0000
        /*0012*/ 	.short	0x0070
        /*0014*/ 	.byte	0x00, 0xf0, 0x01, 0x28


	//----- nvinfo : EIATTR_SPARSE_MMA_MASK
	.align		4
.L_226:
        /*0018*/ 	.byte	0x03, 0x50
        /*001a*/ 	.short	0x0000


	//----- nvinfo : EIATTR_MAXREG_COUNT
	.align		4
        /*001c*/ 	.byte	0x03, 0x1b
        /*001e*/ 	.short	0x00a8


	//----- nvinfo : EIATTR_NUM_BARRIERS
	.align		4
        /*0020*/ 	.byte	0x02, 0x4c
        /*0022*/ 	.byte	0x10
	.zero		1


	//----- nvinfo : EIATTR_EXTERNS
	.align		4
        /*0024*/ 	.byte	0x04, 0x0f
        /*0026*/ 	.short	(.L_228 - .L_227)


	//   ....[0]....
	.align		4
.L_227:
        /*0028*/ 	.word	index@(__assertfail)


	//----- nvinfo : EIATTR_ANNOTATIONS
	.align		4
.L_228:
        /*002c*/ 	.byte	0x04, 0x55
        /*002e*/ 	.short	(.L_230 - .L_229)


	//   ....[0]....
.L_229:
        /* <DEDUP_REMOVED lines=31> */


	//----- nvinfo : EIATTR_MERCURY_ISA_VERSION
	.align		4
.L_230:
        /*0208*/ 	.byte	0x03, 0x5f
        /*020a*/ 	.short	0x0101


	//----- nvinfo : EIATTR_UNUSED_LOAD_BYTE_OFFSET
	.align		4
        /*020c*/ 	.byte	0x04, 0x44
        /*020e*/ 	.short	(.L_232 - .L_231)


	//   ....[0]....
.L_231:
        /*0210*/ 	.word	0x00000a70
        /*0214*/ 	.word	0x0000fff0


	//   ....[1]....
        /*0218*/ 	.word	0x0000f950
        /*021c*/ 	.word	0x0000fff0


	//----- nvinfo : EIATTR_INT_WARP_WIDE_INSTR_OFFSETS
	.align		4
.L_232:
        /*0220*/ 	.byte	0x04, 0x31
        /*0222*/ 	.short	(.L_234 - .L_233)


	//   ....[0]....
.L_233:
        /*0224*/ 	.word	0x00000160


	//   ....[1]....
        /*0228*/ 	.word	0x000001a0


	//   ....[2]....
        /*022c*/ 	.word	0x00000210


	//   ....[3]....
        /*0230*/ 	.word	0x00012ce0


	//   ....[4]....
        /*0234*/ 	.word	0x00012d70


	//   ....[5]....
        /*0238*/ 	.word	0x00013270


	//   ....[6]....
        /*023c*/ 	.word	0x000132f0


	//   ....[7]....
        /*0240*/ 	.word	0x00013400


	//   ....[8]....
        /*0244*/ 	.word	0x00015570


	//   ....[9]....
        /*0248*/ 	.word	0x00015600


	//----- nvinfo : EIATTR_COOP_GROUP_MASK_REGIDS
	.align		4
.L_234:
        /*024c*/ 	.byte	0x04, 0x29
        /*024e*/ 	.short	(.L_236 - .L_235)


	//   ....[0]....
.L_235:
        /*0250*/ 	.word	0xffffffff


	//   ....[1]....
        /*0254*/ 	.word	0xffffffff


	//   ....[2]....
        /*0258*/ 	.word	0xffffffff


	//   ....[3]....
        /*025c*/ 	.word	0xffffffff


	//   ....[4]....
        /*0260*/ 	.word	0xffffffff


	//   ....[5]....
        /*0264*/ 	.word	0xffffffff


	//   ....[6]....
        /*0268*/ 	.word	0xffffffff


	//   ....[7]....
        /*026c*/ 	.word	0xffffffff


	//   ....[8]....
        /*0270*/ 	.word	0xffffffff


	//   ....[9]....
        /*0274*/ 	.word	0xffffffff


	//   ....[10]....
        /*0278*/ 	.word	0xffffffff


	//   ....[11]....
        /*027c*/ 	.word	0xffffffff


	//   ....[12]....
        /*0280*/ 	.word	0xffffffff


	//   ....[13]....
        /*0284*/ 	.word	0xffffffff


	//   ....[14]....
        /*0288*/ 	.word	0xffffffff


	//   ....[15]....
        /*028c*/ 	.word	0xffffffff


	//   ....[16]....
        /*0290*/ 	.word	0xffffffff


	//   ....[17]....
        /*0294*/ 	.word	0xffffffff


	//   ....[18]....
        /*0298*/ 	.word	0xffffffff


	//   ....[19]....
        /*029c*/ 	.word	0xffffffff


	//   ....[20]....
        /*02a0*/ 	.word	0xffffffff


	//   ....[21]....
        /*02a4*/ 	.word	0xffffffff


	//   ....[22]....
        /*02a8*/ 	.word	0xffffffff


	//   ....[23]....
        /*02ac*/ 	.word	0xffffffff


	//   ....[24]....
        /*02b0*/ 	.word	0xffffffff


	//   ....[25]....
        /*02b4*/ 	.word	0xffffffff


	//   ....[26]....
        /*02b8*/ 	.word	0xffffffff


	//   ....[27]....
        /*02bc*/ 	.word	0xffffffff


	//   ....[28]....
        /*02c0*/ 	.word	0xffffffff


	//   ....[29]....
        /*02c4*/ 	.word	0xffffffff


	//   ....[30]....
        /*02c8*/ 	.word	0xffffffff


	//   ....[31]....
        /*02cc*/ 	.word	0xffffffff


	//   ....[32]....
        /*02d0*/ 	.word	0xffffffff


	//   ....[33]....
        /*02d4*/ 	.word	0xffffffff


	//   ....[34]....
        /*02d8*/ 	.word	0xffffffff


	//   ....[35]....
        /*02dc*/ 	.word	0xffffffff


	//   ....[36]....
        /*02e0*/ 	.word	0xffffffff


	//   ....[37]....
        /*02e4*/ 	.word	0xffffffff


	//   ....[38]....
        /*02e8*/ 	.word	0xffffffff


	//   ....[39]....
        /*02ec*/ 	.word	0xffffffff


	//   ....[40]....
        /*02f0*/ 	.word	0xffffffff


	//   ....[41]....
        /*02f4*/ 	.word	0xffffffff


	//   ....[42]....
        /*02f8*/ 	.word	0xffffffff


	//   ....[43]....
        /*02fc*/ 	.word	0xffffffff


	//   ....[44]....
        /*0300*/ 	.word	0xffffffff


	//   ....[45]....
        /*0304*/ 	.word	0xffffffff


	//   ....[46]....
        /*0308*/ 	.word	0xffffffff


	//   ....[47]....
        /*030c*/ 	.word	0xffffffff


	//   ....[48]....
        /*0310*/ 	.word	0xffffffff


	//   ....[49]....
        /*0314*/ 	.word	0xffffffff


	//   ....[50]....
        /*0318*/ 	.word	0xffffffff


	//   ....[51]....
        /*031c*/ 	.word	0xffffffff


	//   ....[52]....
        /*0320*/ 	.word	0xffffffff


	//   ....[53]....
        /*0324*/ 	.word	0xffffffff


	//   ....[54]....
        /*0328*/ 	.word	0xffffffff


	//   ....[55]....
        /*032c*/ 	.word	0xffffffff


	//   ....[56]....
        /*0330*/ 	.word	0xffffffff


	//   ....[57]....
        /*0334*/ 	.word	0xffffffff


	//   ....[58]....
        /*0338*/ 	.word	0xffffffff


	//   ....[59]....
        /*033c*/ 	.word	0xffffffff


	//   ....[60]....
        /*0340*/ 	.word	0xffffffff


	//   ....[61]....
        /*0344*/ 	.word	0xffffffff


	//   ....[62]....
        /*0348*/ 	.word	0x0500000f


	//   ....[63]....
        /*034c*/ 	.word	0x0500000f


	//   ....[64]....
        /*0350*/ 	.word	0x0500000f


	//   ....[65]....
        /*0354*/ 	.word	0x0500000f


	//   ....[66]....
        /*0358*/ 	.word	0x0500000f


	//   ....[67]....
        /*035c*/ 	.word	0x0500000f


	//   ....[68]....
        /*0360*/ 	.word	0x0500000f


	//   ....[69]....
        /*0364*/ 	.word	0x0500000f


	//   ....[70]....
        /*0368*/ 	.word	0x0500000f


	//   ....[71]....
        /*036c*/ 	.word	0x0500000f


	//   ....[72]....
        /*0370*/ 	.word	0x0500000f


	//   ....[73]....
        /*0374*/ 	.word	0x0500000f


	//   ....[74]....
        /*0378*/ 	.word	0x0500000f


	//   ....[75]....
        /*037c*/ 	.word	0x0500000f


	//   ....[76]....
        /*0380*/ 	.word	0x0500000f


	//   ....[77]....
        /*0384*/ 	.word	0x0500000f


	//   ....[78]....
        /*0388*/ 	.word	0x0500000f


	//   ....[79]....
        /*038c*/ 	.word	0x0500000f


	//   ....[80]....
        /*0390*/ 	.word	0x0500000f


	//----- nvinfo : EIATTR_COOP_GROUP_INSTR_OFFSETS
	.align		4
.L_236:
        /*0394*/ 	.byte	0x04, 0x28
        /*0396*/ 	.short	(.L_238 - .L_237)


	//   ....[0]....
.L_237:
        /*0398*/ 	.word	0x00000070


	//   ....[1]....
        /*039c*/ 	.word	0x00000170


	//   ....[2]....
        /*03a0*/ 	.word	0x000001c0


	//   ....[3]....
        /*03a4*/ 	.word	0x000003f0


	//   ....[4]....
        /*03a8*/ 	.word	0x00000550


	//   ....[5]....
        /*03ac*/ 	.word	0x00000670


	//   ....[6]....
        /*03b0*/ 	.word	0x000007d0


	//   ....[7]....
        /*03b4*/ 	.word	0x000017b0


	//   ....[8]....
        /*03b8*/ 	.word	0x00003a40


	//   ....[9]....
        /*03bc*/ 	.word	0x00003b50


	//   ....[10]....
        /*03c0*/ 	.word	0x00004470


	//   ....[11]....
        /*03c4*/ 	.word	0x000044d0


	//   ....[12]....
        /*03c8*/ 	.word	0x00007200


	//   ....[13]....
        /*03cc*/ 	.word	0x00007260


	//   ....[14]....
        /*03d0*/ 	.word	0x00007be0


	//   ....[15]....
        /*03d4*/ 	.word	0x00007c60


	//   ....[16]....
        /*03d8*/ 	.word	0x0000a0b0


	//   ....[17]....
        /*03dc*/ 	.word	0x0000a0e0


	//   ....[18]....
        /*03e0*/ 	.word	0x0000a3d0


	//   ....[19]....
        /*03e4*/ 	.word	0x0000a470


	//   ....[20]....
        /*03e8*/ 	.word	0x0000d470


	//   ....[21]....
        /*03ec*/ 	.word	0x0000d4b0


	//   ....[22]....
        /*03f0*/ 	.word	0x0000de80


	//   ....[23]....
        /*03f4*/ 	.word	0x0000df40


	//   ....[24]....
        /*03f8*/ 	.word	0x0000f020


	//   ....[25]....
        /*03fc*/ 	.word	0x0000f060


	//   ....[26]....
        /*0400*/ 	.word	0x0000f140


	//   ....[27]....
        /*0404*/ 	.word	0x0000f160


	//   ....[28]....
        /*0408*/ 	.word	0x00011880


	//   ....[29]....
        /*040c*/ 	.word	0x00011a00


	//   ....[30]....
        /*0410*/ 	.word	0x00011a30


	//   ....[31]....
        /*0414*/ 	.word	0x00011a70


	//   ....[32]....
        /*0418*/ 	.word	0x00011ae0


	//   ....[33]....
        /*041c*/ 	.word	0x00011b40


	//   ....[34]....
        /*0420*/ 	.word	0x00011b80


	//   ....[35]....
        /*0424*/ 	.word	0x00011d20


	//   ....[36]....
        /*0428*/ 	.word	0x00011d80


	//   ....[37]....
        /*042c*/ 	.word	0x00011dc0


	//   ....[38]....
        /*0430*/ 	.word	0x00011e00


	//   ....[39]....
        /*0434*/ 	.word	0x00011e30


	//   ....[40]....
        /*0438*/ 	.word	0x00011e60


	//   ....[41]....
        /*043c*/ 	.word	0x00011ef0


	//   ....[42]....
        /*0440*/ 	.word	0x00011f50


	//   ....[43]....
        /*0444*/ 	.word	0x00011fe0


	//   ....[44]....
        /*0448*/ 	.word	0x00015a10


	//   ....[45]....
        /*044c*/ 	.word	0x00015a20


	//   ....[46]....
        /*0450*/ 	.word	0x00015b30


	//   ....[47]....
        /*0454*/ 	.word	0x00015b90


	//   ....[48]....
        /*0458*/ 	.word	0x00015bd0


	//   ....[49]....
        /*045c*/ 	.word	0x00015c10


	//   ....[50]....
        /*0460*/ 	.word	0x00015c40


	//   ....[51]....
        /*0464*/ 	.word	0x00015c70


	//   ....[52]....
        /*0468*/ 	.word	0x00015e00


	//   ....[53]....
        /*046c*/ 	.word	0x00015e60


	//   ....[54]....
        /*0470*/ 	.word	0x00015ea0


	//   ....[55]....
        /*0474*/ 	.word	0x00015ee0


	//   ....[56]....
        /*0478*/ 	.word	0x00015f10


	//   ....[57]....
        /*047c*/ 	.word	0x00015f40


	//   ....[58]....
        /*0480*/ 	.word	0x00016000


	//   ....[59]....
        /*0484*/ 	.word	0x00016020


	//   ....[60]....
        /*0488*/ 	.word	0x00016090


	//   ....[61]....
        /*048c*/ 	.word	0x00016720


	//   ....[62]....
        /*0490*/ 	.word	0x00016db0


	//   ....[63]....
        /*0494*/ 	.word	0x000171d0


	//   ....[64]....
        /*0498*/ 	.word	0x00017260


	//   ....[65]....
        /*049c*/ 	.word	0x00017300


	//   ....[66]....
        /*04a0*/ 	.word	0x000173b0


	//   ....[67]....
        /*04a4*/ 	.word	0x00017430


	//   ....[68]....
        /*04a8*/ 	.word	0x000174b0


	//   ....[69]....
        /*04ac*/ 	.word	0x00017530


	//   ....[70]....
        /*04b0*/ 	.word	0x000175b0


	//   ....[71]....
        /*04b4*/ 	.word	0x00017640


	//   ....[72]....
        /*04b8*/ 	.word	0x000176f0


	//   ....[73]....
        /*04bc*/ 	.word	0x00017770


	//   ....[74]....
        /*04c0*/ 	.word	0x000177f0


	//   ....[75]....
        /*04c4*/ 	.word	0x00017870


	//   ....[76]....
        /*04c8*/ 	.word	0x000178f0


	//   ....[77]....
        /*04cc*/ 	.word	0x00017960


	//   ....[78]....
        /*04d0*/ 	.word	0x00017a00


	//   ....[79]....
        /*04d4*/ 	.word	0x00017a90


	//   ....[80]....
        /*04d8*/ 	.word	0x00017bc0


	//----- nvinfo : EIATTR_REG_RECONFIG
	.align		4
.L_238:
        /*04dc*/ 	.byte	0x01, 0x54
	.zero		2


	//----- nvinfo : EIATTR_SYSCALL_OFFSETS
	.align		4
        /*04e0*/ 	.byte	0x04, 0x46
        /*04e2*/ 	.short	(.L_240 - .L_239)


	//   ....[0]....
.L_239:
        /*04e4*/ 	.word	0x00001990


	//   ....[1]....
        /*04e8*/ 	.word	0x00012f00


	//   ....[2]....
        /*04ec*/ 	.word	0x00013040


	//   ....[3]....
        /*04f0*/ 	.word	0x00013140


	//----- nvinfo : EIATTR_MBARRIER_INSTR_OFFSETS
	.align		4
.L_240:
        /*04f4*/ 	.byte	0x04, 0x39
        /*04f6*/ 	.short	(.L_242 - .L_241)


	//   ....[0]....
.L_241:
        /*04f8*/ 	.word	0x000002a0
        /*04fc*/ 	.word	0x000000ff
        /*0500*/ 	.word	0x00028800
        /*0504*/ 	.short	0x0100
        /*0506*/ 	.byte	0x08
	.zero		1


	//   ....[1]....
        /*0508*/ 	.word	0x000002b0
        /*050c*/ 	.word	0x000000ff
        /*0510*/ 	.word	0x00028820
        /*0514*/ 	.short	0x0100
        /*0516*/ 	.byte	0x08
	.zero		1


	//   ....[2]....
        /*0518*/ 	.word	0x000003a0
        /*051c*/ 	.word	0x000000ff
        /*0520*/ 	.word	0x00028830
        /*0524*/ 	.short	0x0100
        /*0526*/ 	.byte	0x08
	.zero		1


	//   ....[3]....
        /*0528*/ 	.word	0x000003b0
        /*052c*/ 	.word	0x000000ff
        /*0530*/ 	.word	0x00028840
        /*0534*/ 	.short	0x0100
        /*0536*/ 	.byte	0x08
	.zero		1


	//   ....[4]....
        /*0538*/ 	.word	0x000003c0
        /*053c*/ 	.word	0x000000ff
        /*0540*/ 	.word	0x00028838
        /*0544*/ 	.short	0x0100
        /*0546*/ 	.byte	0x08
	.zero		1


	//   ....[5]....
        /*0548*/ 	.word	0x000003d0
        /*054c*/ 	.word	0x000000ff
        /*0550*/ 	.word	0x00028848
        /*0554*/ 	.short	0x0100
        /*0556*/ 	.byte	0x08
	.zero		1


	//   ....[6]....
        /*0558*/ 	.word	0x00000500
        /*055c*/ 	.word	0x000000ff
        /*0560*/ 	.word	0x00028850
        /*0564*/ 	.short	0x0100
        /*0566*/ 	.byte	0x08
	.zero		1


	//   ....[7]....
        /*0568*/ 	.word	0x00000510
        /*056c*/ 	.word	0x000000ff
        /*0570*/ 	.word	0x00028860
        /*0574*/ 	.short	0x0100
        /*0576*/ 	.byte	0x08
	.zero		1


	//   ....[8]....
        /*0578*/ 	.word	0x00000520
        /*057c*/ 	.word	0x000000ff
        /*0580*/ 	.word	0x00028858
        /*0584*/ 	.short	0x0100
        /*0586*/ 	.byte	0x08
	.zero		1


	//   ....[9]....
        /*0588*/ 	.word	0x00000530
        /*058c*/ 	.word	0x000000ff
        /*0590*/ 	.word	0x00028868
        /*0594*/ 	.short	0x0100
        /*0596*/ 	.byte	0x08
	.zero		1


	//   ....[10]....
        /*0598*/ 	.word	0x00000620
        /*059c*/ 	.word	0x000000ff
        /*05a0*/ 	.word	0x00028870
        /*05a4*/ 	.short	0x0100
        /*05a6*/ 	.byte	0x06
	.zero		1


	//   ....[11]....
        /*05a8*/ 	.word	0x00000630
        /*05ac*/ 	.word	0x000000ff
        /*05b0*/ 	.word	0x00028880
        /*05b4*/ 	.short	0x0100
        /*05b6*/ 	.byte	0x06
	.zero		1


	//   ....[12]....
        /*05b8*/ 	.word	0x00000640
        /*05bc*/ 	.word	0x000000ff
        /*05c0*/ 	.word	0x00028878
        /*05c4*/ 	.short	0x0100
        /*05c6*/ 	.byte	0x06
	.zero		1


	//   ....[13]....
        /*05c8*/ 	.word	0x00000650
        /*05cc*/ 	.word	0x000000ff
        /*05d0*/ 	.word	0x00028888
        /*05d4*/ 	.short	0x0100
        /*05d6*/ 	.byte	0x06
	.zero		1


	//   ....[14]....
        /*05d8*/ 	.word	0x00000780
        /*05dc*/ 	.word	0x000000ff
        /*05e0*/ 	.word	0x00028890
        /*05e4*/ 	.short	0x0100
        /*05e6*/ 	.byte	0x08
	.zero		1


	//   ....[15]....
        /*05e8*/ 	.word	0x00000790
        /*05ec*/ 	.word	0x000000ff
        /*05f0*/ 	.word	0x000288a0
        /*05f4*/ 	.short	0x0100
        /*05f6*/ 	.byte	0x08
	.zero		1


	//   ....[16]....
        /*05f8*/ 	.word	0x000007a0
        /*05fc*/ 	.word	0x000000ff
        /*0600*/ 	.word	0x00028898
        /*0604*/ 	.short	0x0100
        /*0606*/ 	.byte	0x08
	.zero		1


	//   ....[17]....
        /*0608*/ 	.word	0x000007b0
        /*060c*/ 	.word	0x000000ff
        /*0610*/ 	.word	0x000288a8
        /*0614*/ 	.short	0x0100
        /*0616*/ 	.byte	0x08
	.zero		1


	//   ....[18]....
        /*0618*/ 	.word	0x000008e0
        /*061c*/ 	.word	0x000000ff
        /*0620*/ 	.word	0x000288b0
        /*0624*/ 	.short	0x0100
        /*0626*/ 	.byte	0x08
	.zero		1


	//   ....[19]....
        /*0628*/ 	.word	0x000008f0
        /*062c*/ 	.word	0x000000ff
        /*0630*/ 	.word	0x000288c0
        /*0634*/ 	.short	0x0100
        /*0636*/ 	.byte	0x08
	.zero		1


	//   ....[20]....
        /*0638*/ 	.word	0x00000900
        /*063c*/ 	.word	0x000000ff
        /*0640*/ 	.word	0x000288b8
        /*0644*/ 	.short	0x0100
        /*0646*/ 	.byte	0x08
	.zero		1


	//   ....[21]....
        /*0648*/ 	.word	0x00000910
        /*064c*/ 	.word	0x000000ff
        /*0650*/ 	.word	0x000288c8
        /*0654*/ 	.short	0x0100
        /*0656*/ 	.byte	0x08
	.zero		1


	//   ....[22]....
        /*0658*/ 	.word	0x00001a10
        /*065c*/ 	.word	0x000000ff
        /*0660*/ 	.word	0x00028800
        /*0664*/ 	.short	0x010a
        /*0666*/ 	.byte	0x29
	.zero		1


	//   ....[23]....
        /*0668*/ 	.word	0x00001a90
        /*066c*/ 	.word	0x00000007
        /*0670*/ 	.word	0x00028830
        /*0674*/ 	.short	0x010a
        /*0676*/ 	.byte	0x3f
	.zero		1


	//   ....[24]....
        /*0678*/ 	.word	0x00001af0
        /*067c*/ 	.word	0x00000007
        /*0680*/ 	.word	0x00028830
        /*0684*/ 	.short	0x010a
        /*0686*/ 	.byte	0x3f
	.zero		1


	//   ....[25]....
        /*0688*/ 	.word	0x000023f0
        /*068c*/ 	.word	0x00000000
        /*0690*/ 	.word	0x00000000
        /*0694*/ 	.short	0x0101
        /*0696*/ 	.byte	0x3f
	.zero		1


	//   ....[26]....
        /*0698*/ 	.word	0x000054e0
        /*069c*/ 	.word	0x000000ff
        /*06a0*/ 	.word	0x00028830
        /*06a4*/ 	.short	0x010a
        /*06a6*/ 	.byte	0x06
	.zero		1


	//   ....[27]....
        /*06a8*/ 	.word	0x00005520
        /*06ac*/ 	.word	0x000000ff
        /*06b0*/ 	.word	0x00028830
        /*06b4*/ 	.short	0x010a
        /*06b6*/ 	.byte	0x06
	.zero		1


	//   ....[28]....
        /*06b8*/ 	.word	0x00005860
        /*06bc*/ 	.word	0x000000ff
        /*06c0*/ 	.word	0x00028850
        /*06c4*/ 	.short	0x010a
        /*06c6*/ 	.byte	0x06
	.zero		1


	//   ....[29]....
        /*06c8*/ 	.word	0x000058a0
        /*06cc*/ 	.word	0x000000ff
        /*06d0*/ 	.word	0x00028850
        /*06d4*/ 	.short	0x010a
        /*06d6*/ 	.byte	0x06
	.zero		1


	//   ....[30]....
        /*06d8*/ 	.word	0x00006460
        /*06dc*/ 	.word	0x00000033
        /*06e0*/ 	.word	0x00000000
        /*06e4*/ 	.short	0x0101
        /*06e6*/ 	.byte	0x3f
	.zero		1


	//   ....[31]....
        /*06e8*/ 	.word	0x00008040
        /*06ec*/ 	.word	0x00000020
        /*06f0*/ 	.word	0x00000000
        /*06f4*/ 	.short	0x0101
        /*06f6*/ 	.byte	0x3f
	.zero		1


	//   ....[32]....
        /*06f8*/ 	.word	0x00008f80
        /*06fc*/ 	.word	0x000000ff
        /*0700*/ 	.word	0x00028830
        /*0704*/ 	.short	0x010a
        /*0706*/ 	.byte	0x06
	.zero		1


	//   ....[33]....
        /*0708*/ 	.word	0x00008fc0
        /*070c*/ 	.word	0x000000ff
        /*0710*/ 	.word	0x00028830
        /*0714*/ 	.short	0x010a
        /*0716*/ 	.byte	0x06
	.zero		1


	//   ....[34]....
        /*0718*/ 	.word	0x00009300
        /*071c*/ 	.word	0x000000ff
        /*0720*/ 	.word	0x00028850
        /*0724*/ 	.short	0x010a
        /*0726*/ 	.byte	0x06
	.zero		1


	//   ....[35]....
        /*0728*/ 	.word	0x00009340
        /*072c*/ 	.word	0x000000ff
        /*0730*/ 	.word	0x00028850
        /*0734*/ 	.short	0x010a
        /*0736*/ 	.byte	0x06
	.zero		1


	//   ....[36]....
        /*0738*/ 	.word	0x0000ac90
        /*073c*/ 	.word	0x00000028
        /*0740*/ 	.word	0x00000000
        /*0744*/ 	.short	0x0101
        /*0746*/ 	.byte	0x3f
	.zero		1


	//   ....[37]....
        /*0748*/ 	.word	0x0000ad40
        /*074c*/ 	.word	0x0000002a
        /*0750*/ 	.word	0x00000000
        /*0754*/ 	.short	0x0101
        /*0756*/ 	.byte	0x3f
	.zero		1


	//   ....[38]....
        /*0758*/ 	.word	0x0000b820
        /*075c*/ 	.word	0x000000ff
        /*0760*/ 	.word	0x00028830
        /*0764*/ 	.short	0x010a
        /*0766*/ 	.byte	0x06
	.zero		1


	//   ....[39]....
        /*0768*/ 	.word	0x0000b860
        /*076c*/ 	.word	0x000000ff
        /*0770*/ 	.word	0x00028830
        /*0774*/ 	.short	0x010a
        /*0776*/ 	.byte	0x06
	.zero		1


	//   ....[40]....
        /*0778*/ 	.word	0x0000bba0
        /*077c*/ 	.word	0x000000ff
        /*0780*/ 	.word	0x00028850
        /*0784*/ 	.short	0x010a
        /*0786*/ 	.byte	0x06
	.zero		1


	//   ....[41]....
        /*0788*/ 	.word	0x0000bbe0
        /*078c*/ 	.word	0x000000ff
        /*0790*/ 	.word	0x00028850
        /*0794*/ 	.short	0x010a
        /*0796*/ 	.byte	0x06
	.zero		1


	//   ....[42]....
        /*0798*/ 	.word	0x0000c790
        /*079c*/ 	.word	0x00000036
        /*07a0*/ 	.word	0x00000000
        /*07a4*/ 	.short	0x0101
        /*07a6*/ 	.byte	0x3f
	.zero		1


	//   ....[43]....
        /*07a8*/ 	.word	0x0000e210
        /*07ac*/ 	.word	0x00000022
        /*07b0*/ 	.word	0x00000000
        /*07b4*/ 	.short	0x0101
        /*07b6*/ 	.byte	0x3f
	.zero		1


	//   ....[44]....
        /*07b8*/ 	.word	0x0000ef90
        /*07bc*/ 	.word	0x000000ff
        /*07c0*/ 	.word	0x00028850
        /*07c4*/ 	.short	0x010a
        /*07c6*/ 	.byte	0x05
	.zero		1


	//   ....[45]....
        /*07c8*/ 	.word	0x0000efd0
        /*07cc*/ 	.word	0x000000ff
        /*07d0*/ 	.word	0x00028850
        /*07d4*/ 	.short	0x010a
        /*07d6*/ 	.byte	0x05
	.zero		1


	//   ....[46]....
        /*07d8*/ 	.word	0x0000f4f0
        /*07dc*/ 	.word	0x00000004
        /*07e0*/ 	.word	0x00000000
        /*07e4*/ 	.short	0x0101
        /*07e6*/ 	.byte	0x3f
	.zero		1


	//   ....[47]....
        /*07e8*/ 	.word	0x00010810
        /*07ec*/ 	.word	0x00000003
        /*07f0*/ 	.word	0x00000000
        /*07f4*/ 	.short	0x0101
        /*07f6*/ 	.byte	0x3f
	.zero		1


	//   ....[48]....
        /*07f8*/ 	.word	0x00013740
        /*07fc*/ 	.word	0x00000009
        /*0800*/ 	.word	0x00028840
        /*0804*/ 	.short	0x010a
        /*0806*/ 	.byte	0x3f
	.zero		1


	//   ....[49]....
        /*0808*/ 	.word	0x00013c10
        /*080c*/ 	.word	0x0000000a
        /*0810*/ 	.word	0x00028820
        /*0814*/ 	.short	0x010a
        /*0816*/ 	.byte	0x3f
	.zero		1


	//   ....[50]....
        /*0818*/ 	.word	0x00013f50
        /*081c*/ 	.word	0x00000002
        /*0820*/ 	.word	0x00028840
        /*0824*/ 	.short	0x010a
        /*0826*/ 	.byte	0x3f
	.zero		1


	//   ....[51]....
        /*0828*/ 	.word	0x00014210
        /*082c*/ 	.word	0x00000003
        /*0830*/ 	.word	0x00000060
        /*0834*/ 	.short	0x010a
        /*0836*/ 	.byte	0x3f
	.zero		1


	//   ....[52]....
        /*0838*/ 	.word	0x00014800
        /*083c*/ 	.word	0x00000002
        /*0840*/ 	.word	0x00028840
        /*0844*/ 	.short	0x010a
        /*0846*/ 	.byte	0x3f
	.zero		1


	//   ....[53]....
        /*0848*/ 	.word	0x00014ac0
        /*084c*/ 	.word	0x00000002
        /*0850*/ 	.word	0x00000060
        /*0854*/ 	.short	0x010a
        /*0856*/ 	.byte	0x3f
	.zero		1


	//   ....[54]....
        /*0858*/ 	.word	0x00014f90
        /*085c*/ 	.word	0x00000002
        /*0860*/ 	.word	0x00028840
        /*0864*/ 	.short	0x010a
        /*0866*/ 	.byte	0x3f
	.zero		1


	//   ....[55]....
        /*0868*/ 	.word	0x00015250
        /*086c*/ 	.word	0x00000002
        /*0870*/ 	.word	0x00000060
        /*0874*/ 	.short	0x010a
        /*0876*/ 	.byte	0x3f
	.zero		1


	//   ....[56]....
        /*0878*/ 	.word	0x000156c0
        /*087c*/ 	.word	0x00000003
        /*0880*/ 	.word	0x00028860
        /*0884*/ 	.short	0x010a
        /*0886*/ 	.byte	0x3f
	.zero		1


	//   ....[57]....
        /*0888*/ 	.word	0x000166a0
        /*088c*/ 	.word	0x00000000
        /*0890*/ 	.word	0x00028820
        /*0894*/ 	.short	0x010a
        /*0896*/ 	.byte	0x3f
	.zero		1


	//   ....[58]....
        /*0898*/ 	.word	0x00016860
        /*089c*/ 	.word	0x00000006
        /*08a0*/ 	.word	0x00000000
        /*08a4*/ 	.short	0x010a
        /*08a6*/ 	.byte	0x3f
	.zero		1


	//   ....[59]....
        /*08a8*/ 	.word	0x000168d0
        /*08ac*/ 	.word	0x00000007
        /*08b0*/ 	.word	0x00000000
        /*08b4*/ 	.short	0x010a
        /*08b6*/ 	.byte	0x3f
	.zero		1


	//   ....[60]....
        /*08b8*/ 	.word	0x00016940
        /*08bc*/ 	.word	0x00000004
        /*08c0*/ 	.word	0x00000000
        /*08c4*/ 	.short	0x010a
        /*08c6*/ 	.byte	0x3f
	.zero		1


	//   ....[61]....
        /*08c8*/ 	.word	0x00016970
        /*08cc*/ 	.word	0x00000003
        /*08d0*/ 	.word	0x00000000
        /*08d4*/ 	.short	0x010a
        /*08d6*/ 	.byte	0x3f
	.zero		1


	//   ....[62]....
        /*08d8*/ 	.word	0x000169e0
        /*08dc*/ 	.word	0x00000003
        /*08e0*/ 	.word	0x00028800
        /*08e4*/ 	.short	0x010a
        /*08e6*/ 	.byte	0x3f
	.zero		1


	//   ....[63]....
        /*08e8*/ 	.word	0x00016a30
        /*08ec*/ 	.word	0x00000007
        /*08f0*/ 	.word	0x00028830
        /*08f4*/ 	.short	0x010a
        /*08f6*/ 	.byte	0x3f
	.zero		1


	//   ....[64]....
        /*08f8*/ 	.word	0x00016a90
        /*08fc*/ 	.word	0x00000008
        /*0900*/ 	.word	0x00028830
        /*0904*/ 	.short	0x010a
        /*0906*/ 	.byte	0x3f
	.zero		1


	//   ....[65]....
        /*0908*/ 	.word	0x00016af0
        /*090c*/ 	.word	0x00000008
        /*0910*/ 	.word	0x00028850
        /*0914*/ 	.short	0x010a
        /*0916*/ 	.byte	0x3f
	.zero		1


	//   ....[66]....
        /*0918*/ 	.word	0x00016b50
        /*091c*/ 	.word	0x00000006
        /*0920*/ 	.word	0x00028830
        /*0924*/ 	.short	0x010a
        /*0926*/ 	.byte	0x3f
	.zero		1


	//   ....[67]....
        /*0928*/ 	.word	0x00016bb0
        /*092c*/ 	.word	0x00000006
        /*0930*/ 	.word	0x00028850
        /*0934*/ 	.short	0x010a
        /*0936*/ 	.byte	0x3f
	.zero		1


	//   ....[68]....
        /*0938*/ 	.word	0x00016c10
        /*093c*/ 	.word	0x00000006
        /*0940*/ 	.word	0x00028830
        /*0944*/ 	.short	0x010a
        /*0946*/ 	.byte	0x3f
	.zero		1


	//   ....[69]....
        /*0948*/ 	.word	0x00016c70
        /*094c*/ 	.word	0x00000006
        /*0950*/ 	.word	0x00028850
        /*0954*/ 	.short	0x010a
        /*0956*/ 	.byte	0x3f
	.zero		1


	//   ....[70]....
        /*0958*/ 	.word	0x00016cd0
        /*095c*/ 	.word	0x00000009
        /*0960*/ 	.word	0x00028850
        /*0964*/ 	.short	0x010a
        /*0966*/ 	.byte	0x3f
	.zero		1


	//   ....[71]....
        /*0968*/ 	.word	0x00016e70
        /*096c*/ 	.word	0x00000009
        /*0970*/ 	.word	0x00028840
        /*0974*/ 	.short	0x010a
        /*0976*/ 	.byte	0x3f
	.zero		1


	//   ....[72]....
        /*0978*/ 	.word	0x00016ef0
        /*097c*/ 	.word	0x00000008
        /*0980*/ 	.word	0x00028820
        /*0984*/ 	.short	0x010a
        /*0986*/ 	.byte	0x3f
	.zero		1


	//   ....[73]....
        /*0988*/ 	.word	0x00016f40
        /*098c*/ 	.word	0x00000002
        /*0990*/ 	.word	0x00028840
        /*0994*/ 	.short	0x010a
        /*0996*/ 	.byte	0x3f
	.zero		1


	//   ....[74]....
        /*0998*/ 	.word	0x00016f90
        /*099c*/ 	.word	0x00000003
        /*09a0*/ 	.word	0x00000060
        /*09a4*/ 	.short	0x010a
        /*09a6*/ 	.byte	0x3f
	.zero		1


	//   ....[75]....
        /*09a8*/ 	.word	0x00016fe0
        /*09ac*/ 	.word	0x00000002
        /*09b0*/ 	.word	0x00028840
        /*09b4*/ 	.short	0x010a
        /*09b6*/ 	.byte	0x3f
	.zero		1


	//   ....[76]....
        /*09b8*/ 	.word	0x00017030
        /*09bc*/ 	.word	0x00000002
        /*09c0*/ 	.word	0x00000060
        /*09c4*/ 	.short	0x010a
        /*09c6*/ 	.byte	0x3f
	.zero		1


	//   ....[77]....
        /*09c8*/ 	.word	0x00017080
        /*09cc*/ 	.word	0x00000002
        /*09d0*/ 	.word	0x00028840
        /*09d4*/ 	.short	0x010a
        /*09d6*/ 	.byte	0x3f
	.zero		1


	//   ....[78]....
        /*09d8*/ 	.word	0x000170d0
        /*09dc*/ 	.word	0x00000002
        /*09e0*/ 	.word	0x00000060
        /*09e4*/ 	.short	0x010a
        /*09e6*/ 	.byte	0x3f
	.zero		1


	//   ....[79]....
        /*09e8*/ 	.word	0x00017120
        /*09ec*/ 	.word	0x00000003
        /*09f0*/ 	.word	0x00028860
        /*09f4*/ 	.short	0x010a
        /*09f6*/ 	.byte	0x3f
	.zero		1


	//   ....[80]....
        /*09f8*/ 	.word	0x00017ae0
        /*09fc*/ 	.word	0x00000000
        /*0a00*/ 	.word	0x00028820
        /*0a04*/ 	.short	0x010a
        /*0a06*/ 	.byte	0x3f
	.zero		1


	//   ....[81]....
        /*0a08*/ 	.word	0x00017c80
        /*0a0c*/ 	.word	0x00000006
        /*0a10*/ 	.word	0x00000000
        /*0a14*/ 	.short	0x010a
        /*0a16*/ 	.byte	0x3f
	.zero		1


	//   ....[82]....
        /*0a18*/ 	.word	0x00017cd0
        /*0a1c*/ 	.word	0x00000007
        /*0a20*/ 	.word	0x00000000
        /*0a24*/ 	.short	0x010a
        /*0a26*/ 	.byte	0x3f
	.zero		1


	//   ....[83]....
        /*0a28*/ 	.word	0x00017d20
        /*0a2c*/ 	.word	0x00000004
        /*0a30*/ 	.word	0x00000000
        /*0a34*/ 	.short	0x010a
        /*0a36*/ 	.byte	0x3f
	.zero		1


	//----- nvinfo : EIATTR_NUM_MBARRIERS
	.align		4
.L_242:
        /*0a38*/ 	.byte	0x03, 0x38
        /*0a3a*/ 	.short	0x0016


	//----- nvinfo : EIATTR_EXIT_INSTR_OFFSETS
	.align		4
        /*0a3c*/ 	.byte	0x04, 0x1c
        /*0a3e*/ 	.short	(.L_244 - .L_243)


	//   ....[0]....
.L_243:
        /*0a40*/ 	.word	0x00000ab0


	//   ....[1]....
        /*0a44*/ 	.word	0x00011840


	//   ....[2]....
        /*0a48*/ 	.word	0x000118a0


	//   ....[3]....
        /*0a4c*/ 	.word	0x000169c0


	//----- nvinfo : EIATTR_MAX_THREADS
	.align		4
.L_244:
        /*0a50*/ 	.byte	0x04, 0x05
        /*0a52*/ 	.short	(.L_246 - .L_245)
.L_245:
        /*0a54*/ 	.word	0x00000180
        /*0a58*/ 	.word	0x00000001
        /*0a5c*/ 	.word	0x00000001


	//----- nvinfo : EIATTR_CRS_STACK_SIZE
	.align		4
.L_246:
        /*0a60*/ 	.byte	0x04, 0x1e
        /*0a62*/ 	.short	(.L_248 - .L_247)
.L_247:
        /*0a64*/ 	.word	0x00000000


	//----- nvinfo : EIATTR_CBANK_PARAM_SIZE
	.align		4
.L_248:
        /*0a68*/ 	.byte	0x03, 0x19
        /*0a6a*/ 	.short	0x0a70


	//----- nvinfo : EIATTR_PARAM_CBANK
	.align		4
        /*0a6c*/ 	.byte	0x04, 0x0a
        /*0a6e*/ 	.short	(.L_250 - .L_249)
	.align		4
.L_249:
        /*0a70*/ 	.word	index@(.nv.constant0._ZN7cutlass13device_kernelIN5flash11enable_sm90INS1_16FlashAttnFwdSm90INS1_25CollectiveMainloopFwdSm90ILi2EN4cute5tupleIJNS5_1CILi1EEES8_S8_EEENS6_IJNS7_ILi128EEESA_SA_EEELi128ENS_6half_tEfNS_4arch4Sm90ELb0ELb1ELb1ELb1ELb0ELb0ELb0ELb1ELb1ELb0ELb0ELb0EEENS1_21CollectiveEpilogueFwdISB_S9_SC_SE_Li256ELb1ELb0ELb0ELb0EEENS1_36VarlenDynamicPersistentTileSchedulerILi128ELi128ELi256ELi32ELb0ELb0ELb1ELb1ELb0ELb1EEEEEEEEEvNT_6ParamsE)
        /*0a74*/ 	.short	0x0210
        /*0a76*/ 	.short	0x0a70


	//----- nvinfo : EIATTR_SW_WAR
	.align		4
.L_250:
        /*0a78*/ 	.byte	0x04, 0x36
        /*0a7a*/ 	.short	(.L_252 - .L_251)
.L_251:
        /*0a7c*/ 	.word	0x00000008
.L_252:


//--------------------- .nv.info._ZN7cutlass13device_kernelIN5flash11enable_sm90INS1_16FlashAttnFwdSm90INS1_25CollectiveMainloopFwdSm90ILi2EN4cute5tupleIJNS5_1CILi1EEES8_S8_EEENS6_IJNS7_ILi128EEESA_SA_EEELi128ENS_6half_tEfNS_4arch4Sm90ELb0ELb1ELb1ELb1ELb0ELb1ELb0ELb1ELb1ELb0ELb0ELb0EEENS1_21CollectiveEpilogueFwdISB_S9_SC_SE_Li256ELb1ELb0ELb0ELb0EEENS1_36VarlenDynamicPersistentTileSchedulerILi128ELi128ELi256ELi32ELb0ELb0ELb1ELb1ELb0ELb1EEEEEEEEEvNT_6ParamsE --------------------------
	.section	.nv.info._ZN7cutlass13device_kernelIN5flash11enable_sm90INS1_16FlashAttnFwdSm90INS1_25CollectiveMainloopFwdSm90ILi2EN4cute5tupleIJNS5_1CILi1EEES8_S8_EEENS6_IJNS7_ILi128EEESA_SA_EEELi128ENS_6half_tEfNS_4arch4Sm90ELb0ELb1ELb1ELb1ELb0ELb1ELb0ELb1ELb1ELb0ELb0ELb0EEENS1_21CollectiveEpilogueFwdISB_S9_SC_SE_Li256ELb1ELb0ELb0ELb0EEENS1_36VarlenDynamicPersistentTileSchedulerILi128ELi128ELi256ELi32ELb0ELb0ELb1ELb1ELb0ELb1EEEEEEEEEvNT_6ParamsE,"",@"SHT_CUDA_INFO"
	.sectionflags	@""
	.align	4


	//----- nvinfo : EIATTR_CUDA_API_VERSION
	.align		4
        /*0000*/ 	.byte	0x04, 0x37
        /*0002*/ 	.short	(.L_254 - .L_253)
.L_253:
        /*0004*/ 	.word	0x00000082


	//----- nvinfo : EIATTR_KPARAM_INFO
	.align		4
.L_254:
        /*0008*/ 	.byte	0x04, 0x17
        /*000a*/ 	.short	(.L_256 - .L_255)
.L_255:
        /*000c*/ 	.word	0x00000000
        /*0010*/ 	.short	0x0000
        /*0012*/ 	.short	0x0070
        /*0014*/ 	.byte	0x00, 0xf0, 0x01, 0x28


	//----- nvinfo : EIATTR_SPARSE_MMA_MASK
	.align		4
.L_256:
        /*0018*/ 	.byte	0x03, 0x50
        /*001a*/ 	.short	0x0000


	//----- nvinfo : EIATTR_MAXREG_COUNT
	.align		4
        /*001c*/ 	.byte	0x03, 0x1b
        /*001e*/ 	.short	0x00a8


	//----- nvinfo : EIATTR_NUM_BARRIERS
	.align		4
        /*0020*/ 	.byte	0x02, 0x4c
        /*0022*/ 	.byte	0x10
	.zero		1


	//----- nvinfo : EIATTR_EXTERNS
	.align		4
        /*0024*/ 	.byte	0x04, 0x0f
        /*0026*/ 	.short	(.L_258 - .L_257)


	//   ....[0]....
	.align		4
.L_257:
        /*0028*/ 	.word	index@(__assertfail)


	//----- nvinfo : EIATTR_ANNOTATIONS
	.align		4
.L_258:
        /*002c*/ 	.byte	0x04, 0x55
        /*002e*/ 	.short	(.L_260 - .L_259)


	//   ....[0]....
.L_259:
        /* <DEDUP_REMOVED lines=40> */


	//----- nvinfo : EIATTR_MERCURY_ISA_VERSION
	.align		4
.L_260:
        /*0298*/ 	.byte	0x03, 0x5f
        /*029a*/ 	.short	0x0101


	//----- nvinfo : EIATTR_UNUSED_LOAD_BYTE_OFFSET
	.align		4
        /*029c*/ 	.byte	0x04, 0x44
        /*029e*/ 	.short	(.L_262 - .L_261)


	//   ....[0]....
.L_261:
        /*02a0*/ 	.word	0x00000af0
        /*02a4*/ 	.word	0x0000fff0


	//   ....[1]....
        /*02a8*/ 	.word	0x0001c7a0
        /*02ac*/ 	.word	0x0000fff0


	//----- nvinfo : EIATTR_INT_WARP_WIDE_INSTR_OFFSETS
	.align		4
.L_262:
        /*02b0*/ 	.byte	0x04, 0x31
        /*02b2*/ 	.short	(.L_264 - .L_263)


	//   ....[0]....
.L_263:
        /*02b4*/ 	.word	0x000001c0


	//   ....[1]....
        /*02b8*/ 	.word	0x00000200


	//   ....[2]....
        /*02bc*/ 	.word	0x00000270


	//   ....[3]....
        /*02c0*/ 	.word	0x00020a50


	//   ....[4]....
        /*02c4*/ 	.word	0x00020ae0


	//   ....[5]....
        /*02c8*/ 	.word	0x00021040


	//   ....[6]....
        /*02cc*/ 	.word	0x00021070


	//   ....[7]....
        /*02d0*/ 	.word	0x00021170


	//   ....[8]....
        /*02d4*/ 	.word	0x000232d0


	//   ....[9]....
        /*02d8*/ 	.word	0x00023360


	//----- nvinfo : EIATTR_COOP_GROUP_MASK_REGIDS
	.align		4
.L_264:
        /*02dc*/ 	.byte	0x04, 0x29
        /*02de*/ 	.short	(.L_266 - .L_265)


	//   ....[0]....
.L_265:
        /*02e0*/ 	.word	0xffffffff


	//   ....[1]....
        /*02e4*/ 	.word	0xffffffff


	//   ....[2]....
        /*02e8*/ 	.word	0xffffffff


	//   ....[3]....
        /*02ec*/ 	.word	0xffffffff


	//   ....[4]....
        /*02f0*/ 	.word	0xffffffff


	//   ....[5]....
        /*02f4*/ 	.word	0xffffffff


	//   ....[6]....
        /*02f8*/ 	.word	0xffffffff


	//   ....[7]....
        /*02fc*/ 	.word	0xffffffff


	//   ....[8]....
        /*0300*/ 	.word	0xffffffff


	//   ....[9]....
        /*0304*/ 	.word	0xffffffff


	//   ....[10]....
        /*0308*/ 	.word	0xffffffff


	//   ....[11]....
        /*030c*/ 	.word	0xffffffff


	//   ....[12]....
        /*0310*/ 	.word	0xffffffff


	//   ....[13]....
        /*0314*/ 	.word	0xffffffff


	//   ....[14]....
        /*0318*/ 	.word	0xffffffff


	//   ....[15]....
        /*031c*/ 	.word	0xffffffff


	//   ....[16]....
        /*0320*/ 	.word	0xffffffff


	//   ....[17]....
        /*0324*/ 	.word	0xffffffff


	//   ....[18]....
        /*0328*/ 	.word	0xffffffff


	//   ....[19]....
        /*032c*/ 	.word	0xffffffff


	//   ....[20]....
        /*0330*/ 	.word	0xffffffff


	//   ....[21]....
        /*0334*/ 	.word	0xffffffff


	//   ....[22]....
        /*0338*/ 	.word	0xffffffff


	//   ....[23]....
        /*033c*/ 	.word	0xffffffff


	//   ....[24]....
        /*0340*/ 	.word	0xffffffff


	//   ....[25]....
        /*0344*/ 	.word	0xffffffff


	//   ....[26]....
        /*0348*/ 	.word	0xffffffff


	//   ....[27]....
        /*034c*/ 	.word	0xffffffff


	//   ....[28]....
        /*0350*/ 	.word	0xffffffff


	//   ....[29]....
        /*0354*/ 	.word	0xffffffff


	//   ....[30]....
        /*0358*/ 	.word	0xffffffff


	//   ....[31]....
        /*035c*/ 	.word	0xffffffff


	//   ....[32]....
        /*0360*/ 	.word	0xffffffff


	//   ....[33]....
        /*0364*/ 	.word	0xffffffff


	//   ....[34]....
        /*0368*/ 	.word	0xffffffff


	//   ....[35]....
        /*036c*/ 	.word	0xffffffff


	//   ....[36]....
        /*0370*/ 	.word	0xffffffff


	//   ....[37]....
        /*0374*/ 	.word	0xffffffff


	//   ....[38]....
        /*0378*/ 	.word	0xffffffff


	//   ....[39]....
        /*037c*/ 	.word	0xffffffff


	//   ....[40]....
        /*0380*/ 	.word	0xffffffff


	//   ....[41]....
        /*0384*/ 	.word	0xffffffff


	//   ....[42]....
        /*0388*/ 	.word	0xffffffff


	//   ....[43]....
        /*038c*/ 	.word	0xffffffff


	//   ....[44]....
        /*0390*/ 	.word	0xffffffff


	//   ....[45]....
        /*0394*/ 	.word	0xffffffff


	//   ....[46]....
        /*0398*/ 	.word	0xffffffff


	//   ....[47]....
        /*039c*/ 	.word	0xffffffff


	//   ....[48]....
        /*03a0*/ 	.word	0xffffffff


	//   ....[49]....
        /*03a4*/ 	.word	0xffffffff


	//   ....[50]....
        /*03a8*/ 	.word	0xffffffff


	//   ....[51]....
        /*03ac*/ 	.word	0xffffffff


	//   ....[52]....
        /*03b0*/ 	.word	0xffffffff


	//   ....[53]....
        /*03b4*/ 	.word	0xffffffff


	//   ....[54]....
        /*03b8*/ 	.word	0xffffffff


	//   ....[55]....
        /*03bc*/ 	.word	0xffffffff


	//   ....[56]....
        /*03c0*/ 	.word	0xffffffff


	//   ....[57]....
        /*03c4*/ 	.word	0xffffffff


	//   ....[58]....
        /*03c8*/ 	.word	0xffffffff


	//   ....[59]....
        /*03cc*/ 	.word	0xffffffff


	//   ....[60]....
        /*03d0*/ 	.word	0xffffffff


	//   ....[61]....
        /*03d4*/ 	.word	0xffffffff


	//   ....[62]....
        /*03d8*/ 	.word	0x0500000f


	//   ....[63]....
        /*03dc*/ 	.word	0x0500000f


	//   ....[64]....
        /*03e0*/ 	.word	0x0500000f


	//   ....[65]....
        /*03e4*/ 	.word	0x0500000f


	//   ....[66]....
        /*03e8*/ 	.word	0x0500000f


	//   ....[67]....
        /*03ec*/ 	.word	0x0500000f


	//   ....[68]....
        /*03f0*/ 	.word	0x0500000f


	//   ....[69]....
        /*03f4*/ 	.word	0x0500000f


	//   ....[70]....
        /*03f8*/ 	.word	0x0500000f


	//   ....[71]....
        /*03fc*/ 	.word	0x0500000f


	//   ....[72]....
        /*0400*/ 	.word	0x0500000f


	//   ....[73]....
        /*0404*/ 	.word	0x0500000f


	//   ....[74]....
        /*0408*/ 	.word	0x0500000f


	//   ....[75]....
        /*040c*/ 	.word	0x0500000f


	//   ....[76]....
        /*0410*/ 	.word	0x0500000f


	//   ....[77]....
        /*0414*/ 	.word	0x0500000f


	//   ....[78]....
        /*0418*/ 	.word	0x0500000f


	//   ....[79]....
        /*041c*/ 	.word	0x0500000f


	//   ....[80]....
        /*0420*/ 	.word	0x0500000f


	//   ....[81]....
        /*0424*/ 	.word	0x0500000f


	//   ....[82]....
        /*0428*/ 	.word	0x0500000f


	//   ....[83]....
        /*042c*/ 	.word	0x0500000f


	//   ....[84]....
        /*0430*/ 	.word	0x0500000f


	//   ....[85]....
        /*0434*/ 	.word	0x0500000f


	//   ....[86]....
        /*0438*/ 	.word	0x0500000f


	//   ....[87]....
        /*043c*/ 	.word	0x0500000f


	//   ....[88]....
        /*0440*/ 	.word	0x0500000f


	//   ....[89]....
        /*0444*/ 	.word	0x0500000f


	//   ....[90]....
        /*0448*/ 	.word	0x0500000f


	//   ....[91]....
        /*044c*/ 	.word	0x0500000f


	//   ....[92]....
        /*0450*/ 	.word	0x0500000f


	//   ....[93]....
        /*0454*/ 	.word	0x0500000f


	//   ....[94]....
        /*0458*/ 	.word	0x0500000f


	//   ....[95]....
        /*045c*/ 	.word	0x0500000f


	//   ....[96]....
        /*0460*/ 	.word	0x0500000f


	//   ....[97]....
        /*0464*/ 	.word	0x0500000f


	//   ....[98]....
        /*0468*/ 	.word	0x0500000f


	//   ....[99]....
        /*046c*/ 	.word	0x0500000f


	//   ....[100]....
        /*0470*/ 	.word	0x0500000f


	//   ....[101]....
        /*0474*/ 	.word	0x0500000f


	//   ....[102]....
        /*0478*/ 	.word	0x0500000f


	//   ....[103]....
        /*047c*/ 	.word	0x0500000f


	//   ....[104]....
        /*0480*/ 	.word	0x0500000f


	//   ....[105]....
        /*0484*/ 	.word	0x0500000f


	//   ....[106]....
        /*0488*/ 	.word	0x0500000f


	//   ....[107]....
        /*048c*/ 	.word	0x0500000f


	//   ....[108]....
        /*0490*/ 	.word	0x0500000f


	//   ....[109]....
        /*0494*/ 	.word	0x0500000f


	//   ....[110]....
        /*0498*/ 	.word	0x0500000f


	//   ....[111]....
        /*049c*/ 	.word	0x0500000f


	//   ....[112]....
        /*04a0*/ 	.word	0x0500000f


	//   ....[113]....
        /*04a4*/ 	.word	0x0500000f


	//   ....[114]....
        /*04a8*/ 	.word	0x0500000f


	//----- nvinfo : EIATTR_COOP_GROUP_INSTR_OFFSETS
	.align		4
.L_266:
        /*04ac*/ 	.byte	0x04, 0x28
        /*04ae*/ 	.short	(.L_268 - .L_267)


	//   ....[0]....
.L_267:
        /*04b0*/ 	.word	0x00000070


	//   ....[1]....
        /*04b4*/ 	.word	0x000001d0


	//   ....[2]....
        /*04b8*/ 	.word	0x00000220


	//   ....[3]....
        /*04bc*/ 	.word	0x00000450


	//   ....[4]....
        /*04c0*/ 	.word	0x000005b0


	//   ....[5]....
        /*04c4*/ 	.word	0x000006d0


	//   ....[6]....
        /*04c8*/ 	.word	0x00000830


	//   ....[7]....
        /*04cc*/ 	.word	0x00008d40


	//   ....[8]....
        /*04d0*/ 	.word	0x00010270


	//   ....[9]....
        /*04d4*/ 	.word	0x000105e0


	//   ....[10]....
        /*04d8*/ 	.word	0x00010bb0


	//   ....[11]....
        /*04dc*/ 	.word	0x00010c10


	//   ....[12]....
        /*04e0*/ 	.word	0x00013da0


	//   ....[13]....
        /*04e4*/ 	.word	0x00013f60


	//   ....[14]....
        /*04e8*/ 	.word	0x00014350


	//   ....[15]....
        /*04ec*/ 	.word	0x00014460


	//   ....[16]....
        /*04f0*/ 	.word	0x00016870


	//   ....[17]....
        /*04f4*/ 	.word	0x000168d0


	//   ....[18]....
        /*04f8*/ 	.word	0x00016fa0


	//   ....[19]....
        /*04fc*/ 	.word	0x00017020


	//   ....[20]....
        /*0500*/ 	.word	0x0001a260


	//   ....[21]....
        /*0504*/ 	.word	0x0001a380


	//   ....[22]....
        /*0508*/ 	.word	0x0001abc0


	//   ....[23]....
        /*050c*/ 	.word	0x0001ac30


	//   ....[24]....
        /*0510*/ 	.word	0x0001bdd0


	//   ....[25]....
        /*0514*/ 	.word	0x0001c110


	//   ....[26]....
        /*0518*/ 	.word	0x0001c1e0


	//   ....[27]....
        /*051c*/ 	.word	0x0001c210


	//   ....[28]....
        /*0520*/ 	.word	0x0001e470


	//   ....[29]....
        /*0524*/ 	.word	0x0001e5e0


	//   ....[30]....
        /*0528*/ 	.word	0x0001e610


	//   ....[31]....
        /*052c*/ 	.word	0x0001e650


	//   ....[32]....
        /*0530*/ 	.word	0x0001e6c0


	//   ....[33]....
        /*0534*/ 	.word	0x0001e720


	//   ....[34]....
        /*0538*/ 	.word	0x0001e760


	//   ....[35]....
        /*053c*/ 	.word	0x0001e900


	//   ....[36]....
        /*0540*/ 	.word	0x0001e960


	//   ....[37]....
        /*0544*/ 	.word	0x0001e9a0


	//   ....[38]....
        /*0548*/ 	.word	0x0001e9e0


	//   ....[39]....
        /*054c*/ 	.word	0x0001ea10


	//   ....[40]....
        /*0550*/ 	.word	0x0001ea40


	//   ....[41]....
        /*0554*/ 	.word	0x0001ead0


	//   ....[42]....
        /*0558*/ 	.word	0x0001eb30


	//   ....[43]....
        /*055c*/ 	.word	0x0001ebc0


	//   ....[44]....
        /*0560*/ 	.word	0x00023770


	//   ....[45]....
        /*0564*/ 	.word	0x00023780


	//   ....[46]....
        /*0568*/ 	.word	0x00023890


	//   ....[47]....
        /*056c*/ 	.word	0x000238f0


	//   ....[48]....
        /*0570*/ 	.word	0x00023930


	//   ....[49]....
        /*0574*/ 	.word	0x00023970


	//   ....[50]....
        /*0578*/ 	.word	0x000239a0


	//   ....[51]....
        /*057c*/ 	.word	0x000239d0


	//   ....[52]....
        /*0580*/ 	.word	0x00023b60


	//   ....[53]....
        /*0584*/ 	.word	0x00023bc0


	//   ....[54]....
        /*0588*/ 	.word	0x00023c00


	//   ....[55]....
        /*058c*/ 	.word	0x00023c40


	//   ....[56]....
        /*0590*/ 	.word	0x00023c70


	//   ....[57]....
        /*0594*/ 	.word	0x00023ca0


	//   ....[58]....
        /*0598*/ 	.word	0x00023d60


	//   ....[59]....
        /*059c*/ 	.word	0x00023d80


	//   ....[60]....
        /*05a0*/ 	.word	0x00023df0


	//   ....[61]....
        /*05a4*/ 	.word	0x00024480


	//   ....[62]....
        /*05a8*/ 	.word	0x000248c0


	//   ....[63]....
        /*05ac*/ 	.word	0x00024970


	//   ....[64]....
        /*05b0*/ 	.word	0x00024a10


	//   ....[65]....
        /*05b4*/ 	.word	0x00024ab0


	//   ....[66]....
        /*05b8*/ 	.word	0x00024b50


	//   ....[67]....
        /*05bc*/ 	.word	0x00024bf0


	//   ....[68]....
        /*05c0*/ 	.word	0x00024c90


	//   ....[69]....
        /*05c4*/ 	.word	0x00024d30


	//   ....[70]....
        /*05c8*/ 	.word	0x00024dd0


	//   ....[71]....
        /*05cc*/ 	.word	0x00024e70


	//   ....[72]....
        /*05d0*/ 	.word	0x00024f10


	//   ....[73]....
        /*05d4*/ 	.word	0x00024fb0


	//   ....[74]....
        /*05d8*/ 	.word	0x00025050


	//   ....[75]....
        /*05dc*/ 	.word	0x000250f0


	//   ....[76]....
        /*05e0*/ 	.word	0x00025190


	//   ....[77]....
        /*05e4*/ 	.word	0x00025230


	//   ....[78]....
        /*05e8*/ 	.word	0x000252d0


	//   ....[79]....
        /*05ec*/ 	.word	0x000253c0


	//   ....[80]....
        /*05f0*/ 	.word	0x00025460


	//   ....[81]....
        /*05f4*/ 	.word	0x00025500


	//   ....[82]....
        /*05f8*/ 	.word	0x000255a0


	//   ....[83]....
        /*05fc*/ 	.word	0x00025640


	//   ....[84]....
        /*0600*/ 	.word	0x000256e0


	//   ....[85]....
        /*0604*/ 	.word	0x00025780


	//   ....[86]....
        /*0608*/ 	.word	0x00025820


	//   ....[87]....
        /*060c*/ 	.word	0x000258c0


	//   ....[88]....
        /*0610*/ 	.word	0x00025960


	//   ....[89]....
        /*0614*/ 	.word	0x00025a00


	//   ....[90]....
        /*0618*/ 	.word	0x00025aa0


	//   ....[91]....
        /*061c*/ 	.word	0x00025b40


	//   ....[92]....
        /*0620*/ 	.word	0x00025be0


	//   ....[93]....
        /*0624*/ 	.word	0x00025c80


	//   ....[94]....
        /*0628*/ 	.word	0x00025d20


	//   ....[95]....
        /*062c*/ 	.word	0x000260c0


	//   ....[96]....
        /*0630*/ 	.word	0x000263a0


	//   ....[97]....
        /*0634*/ 	.word	0x000267c0


	//   ....[98]....
        /*0638*/ 	.word	0x00026850


	//   ....[99]....
        /*063c*/ 	.word	0x000268f0


	//   ....[100]....
        /*0640*/ 	.word	0x000269a0


	//   ....[101]....
        /*0644*/ 	.word	0x00026a20


	//   ....[102]....
        /*0648*/ 	.word	0x00026aa0


	//   ....[103]....
        /*064c*/ 	.word	0x00026b20


	//   ....[104]....
        /*0650*/ 	.word	0x00026ba0


	//   ....[105]....
        /*0654*/ 	.word	0x00026c30


	//   ....[106]....
        /*0658*/ 	.word	0x00026ce0


	//   ....[107]....
        /*065c*/ 	.word	0x00026d60


	//   ....[108]....
        /*0660*/ 	.word	0x00026de0


	//   ....[109]....
        /*0664*/ 	.word	0x00026e60


	//   ....[110]....
        /*0668*/ 	.word	0x00026ee0


	//   ....[111]....
        /*066c*/ 	.word	0x00026f50


	//   ....[112]....
        /*0670*/ 	.word	0x00026ff0


	//   ....[113]....
        /*0674*/ 	.word	0x00027080


	//   ....[114]....
        /*0678*/ 	.word	0x000271b0


	//----- nvinfo : EIATTR_REG_RECONFIG
	.align		4
.L_268:
        /*067c*/ 	.byte	0x01, 0x54
	.zero		2


	//----- nvinfo : EIATTR_SYSCALL_OFFSETS
	.align		4
        /*0680*/ 	.byte	0x04, 0x46
        /*0682*/ 	.short	(.L_270 - .L_269)


	//   ....[0]....
.L_269:
        /*0684*/ 	.word	0x00001bb0


	//   ....[1]....
        /*0688*/ 	.word	0x00001d00


	//   ....[2]....
        /*068c*/ 	.word	0x00008ee0


	//   ....[3]....
        /*0690*/ 	.word	0x00009350


	//   ....[4]....
        /*0694*/ 	.word	0x00020c70


	//   ....[5]....
        /*0698*/ 	.word	0x00020db0


	//   ....[6]....
        /*069c*/ 	.word	0x00020eb0


	//----- nvinfo : EIATTR_MBARRIER_INSTR_OFFSETS
	.align		4
.L_270:
        /*06a0*/ 	.byte	0x04, 0x39
        /*06a2*/ 	.short	(.L_272 - .L_271)


	//   ....[0]....
.L_271:
        /*06a4*/ 	.word	0x00000300
        /*06a8*/ 	.word	0x000000ff
        /*06ac*/ 	.word	0x00028800
        /*06b0*/ 	.short	0x0100
        /*06b2*/ 	.byte	0x08
	.zero		1


	//   ....[1]....
        /*06b4*/ 	.word	0x00000310
        /*06b8*/ 	.word	0x000000ff
        /*06bc*/ 	.word	0x00028820
        /*06c0*/ 	.short	0x0100
        /*06c2*/ 	.byte	0x08
	.zero		1


	//   ....[2]....
        /*06c4*/ 	.word	0x00000400
        /*06c8*/ 	.word	0x000000ff
        /*06cc*/ 	.word	0x00028830
        /*06d0*/ 	.short	0x0100
        /*06d2*/ 	.byte	0x08
	.zero		1


	//   ....[3]....
        /*06d4*/ 	.word	0x00000410
        /*06d8*/ 	.word	0x000000ff
        /*06dc*/ 	.word	0x00028840
        /*06e0*/ 	.short	0x0100
        /*06e2*/ 	.byte	0x08
	.zero		1


	//   ....[4]....
        /*06e4*/ 	.word	0x00000420
        /*06e8*/ 	.word	0x000000ff
        /*06ec*/ 	.word	0x00028838
        /*06f0*/ 	.short	0x0100
        /*06f2*/ 	.byte	0x08
	.zero		1


	//   ....[5]....
        /*06f4*/ 	.word	0x00000430
        /*06f8*/ 	.word	0x000000ff
        /*06fc*/ 	.word	0x00028848
        /*0700*/ 	.short	0x0100
        /*0702*/ 	.byte	0x08
	.zero		1


	//   ....[6]....
        /*0704*/ 	.word	0x00000560
        /*0708*/ 	.word	0x000000ff
        /*070c*/ 	.word	0x00028850
        /*0710*/ 	.short	0x0100
        /*0712*/ 	.byte	0x08
	.zero		1


	//   ....[7]....
        /*0714*/ 	.word	0x00000570
        /*0718*/ 	.word	0x000000ff
        /*071c*/ 	.word	0x00028860
        /*0720*/ 	.short	0x0100
        /*0722*/ 	.byte	0x08
	.zero		1


	//   ....[8]....
        /*0724*/ 	.word	0x00000580
        /*0728*/ 	.word	0x000000ff
        /*072c*/ 	.word	0x00028858
        /*0730*/ 	.short	0x0100
        /*0732*/ 	.byte	0x08
	.zero		1


	//   ....[9]....
        /*0734*/ 	.word	0x00000590
        /*0738*/ 	.word	0x000000ff
        /*073c*/ 	.word	0x00028868
        /*0740*/ 	.short	0x0100
        /*0742*/ 	.byte	0x08
	.zero		1


	//   ....[10]....
        /*0744*/ 	.word	0x00000680
        /*0748*/ 	.word	0x000000ff
        /*074c*/ 	.word	0x00028870
        /*0750*/ 	.short	0x0100
        /*0752*/ 	.byte	0x06
	.zero		1


	//   ....[11]....
        /*0754*/ 	.word	0x00000690
        /*0758*/ 	.word	0x000000ff
        /*075c*/ 	.word	0x00028880
        /*0760*/ 	.short	0x0100
        /*0762*/ 	.byte	0x06
	.zero		1


	//   ....[12]....
        /*0764*/ 	.word	0x000006a0
        /*0768*/ 	.word	0x000000ff
        /*076c*/ 	.word	0x00028878
        /*0770*/ 	.short	0x0100
        /*0772*/ 	.byte	0x06
	.zero		1


	//   ....[13]....
        /*0774*/ 	.word	0x000006b0
        /*0778*/ 	.word	0x000000ff
        /*077c*/ 	.word	0x00028888
        /*0780*/ 	.short	0x0100
        /*0782*/ 	.byte	0x06
	.zero		1


	//   ....[14]....
        /*0784*/ 	.word	0x000007e0
        /*0788*/ 	.word	0x000000ff
        /*078c*/ 	.word	0x00028890
        /*0790*/ 	.short	0x0100
        /*0792*/ 	.byte	0x08
	.zero		1


	//   ....[15]....
        /*0794*/ 	.word	0x000007f0
        /*0798*/ 	.word	0x000000ff
        /*079c*/ 	.word	0x000288a0
        /*07a0*/ 	.short	0x0100
        /*07a2*/ 	.byte	0x08
	.zero		1


	//   ....[16]....
        /*07a4*/ 	.word	0x00000800
        /*07a8*/ 	.word	0x000000ff
        /*07ac*/ 	.word	0x00028898
        /*07b0*/ 	.short	0x0100
        /*07b2*/ 	.byte	0x08
	.zero		1


	//   ....[17]....
        /*07b4*/ 	.word	0x00000810
        /*07b8*/ 	.word	0x000000ff
        /*07bc*/ 	.word	0x000288a8
        /*07c0*/ 	.short	0x0100
        /*07c2*/ 	.byte	0x08
	.zero		1


	//   ....[18]....
        /*07c4*/ 	.word	0x00000940
        /*07c8*/ 	.word	0x000000ff
        /*07cc*/ 	.word	0x000288b0
        /*07d0*/ 	.short	0x0100
        /*07d2*/ 	.byte	0x08
	.zero		1


	//   ....[19]....
        /*07d4*/ 	.word	0x00000950
        /*07d8*/ 	.word	0x000000ff
        /*07dc*/ 	.word	0x000288c0
        /*07e0*/ 	.short	0x0100
        /*07e2*/ 	.byte	0x08
	.zero		1


	//   ....[20]....
        /*07e4*/ 	.word	0x00000960
        /*07e8*/ 	.word	0x000000ff
        /*07ec*/ 	.word	0x000288b8
        /*07f0*/ 	.short	0x0100
        /*07f2*/ 	.byte	0x08
	.zero		1


	//   ....[21]....
        /*07f4*/ 	.word	0x00000970
        /*07f8*/ 	.word	0x000000ff
        /*07fc*/ 	.word	0x000288c8
        /*0800*/ 	.short	0x0100
        /*0802*/ 	.byte	0x08
	.zero		1


	//   ....[22]....
        /*0804*/ 	.word	0x00003350
        /*0808*/ 	.word	0x00000067
        /*080c*/ 	.word	0x00028890
        /*0810*/ 	.short	0x010a
        /*0812*/ 	.byte	0x3f
	.zero		1


	//   ....[23]....
        /*0814*/ 	.word	0x000058c0
        /*0818*/ 	.word	0x00000067
        /*081c*/ 	.word	0x00028890
        /*0820*/ 	.short	0x010a
        /*0822*/ 	.byte	0x3f
	.zero		1


	//   ....[24]....
        /*0824*/ 	.word	0x000079d0
        /*0828*/ 	.word	0x00000067
        /*082c*/ 	.word	0x00028890
        /*0830*/ 	.short	0x010a
        /*0832*/ 	.byte	0x3f
	.zero		1


	//   ....[25]....
        /*0834*/ 	.word	0x00008020
        /*0838*/ 	.word	0x0000002c
        /*083c*/ 	.word	0x00000000
        /*0840*/ 	.short	0x0101
        /*0842*/ 	.byte	0x3f
	.zero		1


	//   ....[26]....
        /*0844*/ 	.word	0x00008060
        /*0848*/ 	.word	0x00000067
        /*084c*/ 	.word	0x000288b0
        /*0850*/ 	.short	0x010a
        /*0852*/ 	.byte	0x3f
	.zero		1


	//   ....[27]....
        /*0854*/ 	.word	0x000086b0
        /*0858*/ 	.word	0x00000067
        /*085c*/ 	.word	0x00000000
        /*0860*/ 	.short	0x0101
        /*0862*/ 	.byte	0x3f
	.zero		1


	//   ....[28]....
        /*0864*/ 	.word	0x00008f60
        /*0868*/ 	.word	0x00000002
        /*086c*/ 	.word	0x00028800
        /*0870*/ 	.short	0x010a
        /*0872*/ 	.byte	0x3f
	.zero		1


	//   ....[29]....
        /*0874*/ 	.word	0x00008fb0
        /*0878*/ 	.word	0x00000002
        /*087c*/ 	.word	0x00028800
        /*0880*/ 	.short	0x010a
        /*0882*/ 	.byte	0x3f
	.zero		1


	//   ....[30]....
        /*0884*/ 	.word	0x0000a200
        /*0888*/ 	.word	0x00000002
        /*088c*/ 	.word	0x00028800
        /*0890*/ 	.short	0x010a
        /*0892*/ 	.byte	0x3f
	.zero		1


	//   ....[31]....
        /*0894*/ 	.word	0x0000c610
        /*0898*/ 	.word	0x00000002
        /*089c*/ 	.word	0x00028800
        /*08a0*/ 	.short	0x010a
        /*08a2*/ 	.byte	0x3f
	.zero		1


	//   ....[32]....
        /*08a4*/ 	.word	0x0000e140
        /*08a8*/ 	.word	0x00000008
        /*08ac*/ 	.word	0x00028830
        /*08b0*/ 	.short	0x010a
        /*08b2*/ 	.byte	0x3f
	.zero		1


	//   ....[33]....
        /*08b4*/ 	.word	0x0000e1b0
        /*08b8*/ 	.word	0x00000008
        /*08bc*/ 	.word	0x00028830
        /*08c0*/ 	.short	0x010a
        /*08c2*/ 	.byte	0x3f
	.zero		1


	//   ....[34]....
        /*08c4*/ 	.word	0x0000eb60
        /*08c8*/ 	.word	0x00000008
        /*08cc*/ 	.word	0x00000000
        /*08d0*/ 	.short	0x0101
        /*08d2*/ 	.byte	0x3f
	.zero		1


	//   ....[35]....
        /*08d4*/ 	.word	0x00011c70
        /*08d8*/ 	.word	0x00000007
        /*08dc*/ 	.word	0x00028830
        /*08e0*/ 	.short	0x010a
        /*08e2*/ 	.byte	0x3f
	.zero		1


	//   ....[36]....
        /*08e4*/ 	.word	0x00011cc0
        /*08e8*/ 	.word	0x00000007
        /*08ec*/ 	.word	0x00028830
        /*08f0*/ 	.short	0x010a
        /*08f2*/ 	.byte	0x3f
	.zero		1


	//   ....[37]....
        /*08f4*/ 	.word	0x00012110
        /*08f8*/ 	.word	0x00000007
        /*08fc*/ 	.word	0x00028850
        /*0900*/ 	.short	0x010a
        /*0902*/ 	.byte	0x3f
	.zero		1


	//   ....[38]....
        /*0904*/ 	.word	0x00012150
        /*0908*/ 	.word	0x00000007
        /*090c*/ 	.word	0x00028850
        /*0910*/ 	.short	0x010a
        /*0912*/ 	.byte	0x3f
	.zero		1


	//   ....[39]....
        /*0914*/ 	.word	0x00012dc0
        /*0918*/ 	.word	0x00000007
        /*091c*/ 	.word	0x00000000
        /*0920*/ 	.short	0x0101
        /*0922*/ 	.byte	0x3f
	.zero		1


	//   ....[40]....
        /*0924*/ 	.word	0x00014990
        /*0928*/ 	.word	0x0000001b
        /*092c*/ 	.word	0x00000000
        /*0930*/ 	.short	0x0101
        /*0932*/ 	.byte	0x3f
	.zero		1


	//   ....[41]....
        /*0934*/ 	.word	0x000158c0
        /*0938*/ 	.word	0x00000006
        /*093c*/ 	.word	0x00028830
        /*0940*/ 	.short	0x010a
        /*0942*/ 	.byte	0x3f
	.zero		1


	//   ....[42]....
        /*0944*/ 	.word	0x00015910
        /*0948*/ 	.word	0x00000006
        /*094c*/ 	.word	0x00028830
        /*0950*/ 	.short	0x010a
        /*0952*/ 	.byte	0x3f
	.zero		1


	//   ....[43]....
        /*0954*/ 	.word	0x00015d60
        /*0958*/ 	.word	0x00000007
        /*095c*/ 	.word	0x00028850
        /*0960*/ 	.short	0x010a
        /*0962*/ 	.byte	0x3f
	.zero		1


	//   ....[44]....
        /*0964*/ 	.word	0x00015da0
        /*0968*/ 	.word	0x00000007
        /*096c*/ 	.word	0x00028850
        /*0970*/ 	.short	0x010a
        /*0972*/ 	.byte	0x3f
	.zero		1


	//   ....[45]....
        /*0974*/ 	.word	0x00017770
        /*0978*/ 	.word	0x0000001b
        /*097c*/ 	.word	0x00000000
        /*0980*/ 	.short	0x0101
        /*0982*/ 	.byte	0x3f
	.zero		1


	//   ....[46]....
        /*0984*/ 	.word	0x00017820
        /*0988*/ 	.word	0x0000001f
        /*098c*/ 	.word	0x00000000
        /*0990*/ 	.short	0x0101
        /*0992*/ 	.byte	0x3f
	.zero		1


	//   ....[47]....
        /*0994*/ 	.word	0x00018320
        /*0998*/ 	.word	0x00000006
        /*099c*/ 	.word	0x00028830
        /*09a0*/ 	.short	0x010a
        /*09a2*/ 	.byte	0x3f
	.zero		1


	//   ....[48]....
        /*09a4*/ 	.word	0x00018370
        /*09a8*/ 	.word	0x00000006
        /*09ac*/ 	.word	0x00028830
        /*09b0*/ 	.short	0x010a
        /*09b2*/ 	.byte	0x3f
	.zero		1


	//   ....[49]....
        /*09b4*/ 	.word	0x000187c0
        /*09b8*/ 	.word	0x00000007
        /*09bc*/ 	.word	0x00028850
        /*09c0*/ 	.short	0x010a
        /*09c2*/ 	.byte	0x3f
	.zero		1


	//   ....[50]....
        /*09c4*/ 	.word	0x00018800
        /*09c8*/ 	.word	0x00000007
        /*09cc*/ 	.word	0x00028850
        /*09d0*/ 	.short	0x010a
        /*09d2*/ 	.byte	0x3f
	.zero		1


	//   ....[51]....
        /*09d4*/ 	.word	0x000194f0
        /*09d8*/ 	.word	0x0000004d
        /*09dc*/ 	.word	0x00000000
        /*09e0*/ 	.short	0x0101
        /*09e2*/ 	.byte	0x3f
	.zero		1


	//   ....[52]....
        /*09e4*/ 	.word	0x0001b0c0
        /*09e8*/ 	.word	0x0000000c
        /*09ec*/ 	.word	0x00000000
        /*09f0*/ 	.short	0x0101
        /*09f2*/ 	.byte	0x3f
	.zero		1


	//   ....[53]....
        /*09f4*/ 	.word	0x0001bcc0
        /*09f8*/ 	.word	0x00000008
        /*09fc*/ 	.word	0x00028850
        /*0a00*/ 	.short	0x010a
        /*0a02*/ 	.byte	0x3f
	.zero		1


	//   ....[54]....
        /*0a04*/ 	.word	0x0001bd40
        /*0a08*/ 	.word	0x00000008
        /*0a0c*/ 	.word	0x00028850
        /*0a10*/ 	.short	0x010a
        /*0a12*/ 	.byte	0x3f
	.zero		1


	//   ....[55]....
        /*0a14*/ 	.word	0x0001c320
        /*0a18*/ 	.word	0x00000009
        /*0a1c*/ 	.word	0x00000000
        /*0a20*/ 	.short	0x0101
        /*0a22*/ 	.byte	0x3f
	.zero		1


	//   ....[56]....
        /*0a24*/ 	.word	0x0001d510
        /*0a28*/ 	.word	0x00000000
        /*0a2c*/ 	.word	0x00000000
        /*0a30*/ 	.short	0x0101
        /*0a32*/ 	.byte	0x3f
	.zero		1


	//   ....[57]....
        /*0a34*/ 	.word	0x0001fb80
        /*0a38*/ 	.word	0x0000000c
        /*0a3c*/ 	.word	0x00028820
        /*0a40*/ 	.short	0x010a
        /*0a42*/ 	.byte	0x3f
	.zero		1


	//   ....[58]....
        /*0a44*/ 	.word	0x0001fc10
        /*0a48*/ 	.word	0x00000008
        /*0a4c*/ 	.word	0x000288a0
        /*0a50*/ 	.short	0x010a
        /*0a52*/ 	.byte	0x3f
	.zero		1


	//   ....[59]....
        /*0a54*/ 	.word	0x0001fe40
        /*0a58*/ 	.word	0x00000008
        /*0a5c*/ 	.word	0x000288c0
        /*0a60*/ 	.short	0x010a
        /*0a62*/ 	.byte	0x3f
	.zero		1


	//   ....[60]....
        /*0a64*/ 	.word	0x00020190
        /*0a68*/ 	.word	0x00000008
        /*0a6c*/ 	.word	0x000288a0
        /*0a70*/ 	.short	0x010a
        /*0a72*/ 	.byte	0x3f
	.zero		1


	//   ....[61]....
        /*0a74*/ 	.word	0x000203b0
        /*0a78*/ 	.word	0x00000008
        /*0a7c*/ 	.word	0x000288c0
        /*0a80*/ 	.short	0x010a
        /*0a82*/ 	.byte	0x3f
	.zero		1


	//   ....[62]....
        /*0a84*/ 	.word	0x000214a0
        /*0a88*/ 	.word	0x00000007
        /*0a8c*/ 	.word	0x00028840
        /*0a90*/ 	.short	0x010a
        /*0a92*/ 	.byte	0x3f
	.zero		1


	//   ....[63]....
        /*0a94*/ 	.word	0x00021970
        /*0a98*/ 	.word	0x0000000a
        /*0a9c*/ 	.word	0x00028820
        /*0aa0*/ 	.short	0x010a
        /*0aa2*/ 	.byte	0x3f
	.zero		1


	//   ....[64]....
        /*0aa4*/ 	.word	0x00021cb0
        /*0aa8*/ 	.word	0x00000003
        /*0aac*/ 	.word	0x00028840
        /*0ab0*/ 	.short	0x010a
        /*0ab2*/ 	.byte	0x3f
	.zero		1


	//   ....[65]....
        /*0ab4*/ 	.word	0x00021f70
        /*0ab8*/ 	.word	0x00000008
        /*0abc*/ 	.word	0x00000060
        /*0ac0*/ 	.short	0x010a
        /*0ac2*/ 	.byte	0x3f
	.zero		1


	//   ....[66]....
        /*0ac4*/ 	.word	0x00022560
        /*0ac8*/ 	.word	0x00000002
        /*0acc*/ 	.word	0x00028840
        /*0ad0*/ 	.short	0x010a
        /*0ad2*/ 	.byte	0x3f
	.zero		1


	//   ....[67]....
        /*0ad4*/ 	.word	0x00022820
        /*0ad8*/ 	.word	0x00000002
        /*0adc*/ 	.word	0x00000060
        /*0ae0*/ 	.short	0x010a
        /*0ae2*/ 	.byte	0x3f
	.zero		1


	//   ....[68]....
        /*0ae4*/ 	.word	0x00022cf0
        /*0ae8*/ 	.word	0x00000002
        /*0aec*/ 	.word	0x00028840
        /*0af0*/ 	.short	0x010a
        /*0af2*/ 	.byte	0x3f
	.zero		1


	//   ....[69]....
        /*0af4*/ 	.word	0x00022fb0
        /*0af8*/ 	.word	0x00000003
        /*0afc*/ 	.word	0x00000060
        /*0b00*/ 	.short	0x010a
        /*0b02*/ 	.byte	0x3f
	.zero		1


	//   ....[70]....
        /*0b04*/ 	.word	0x00023420
        /*0b08*/ 	.word	0x00000003
        /*0b0c*/ 	.word	0x00028860
        /*0b10*/ 	.short	0x010a
        /*0b12*/ 	.byte	0x3f
	.zero		1


	//   ....[71]....
        /*0b14*/ 	.word	0x00024400
        /*0b18*/ 	.word	0x00000000
        /*0b1c*/ 	.word	0x00028820
        /*0b20*/ 	.short	0x010a
        /*0b22*/ 	.byte	0x3f
	.zero		1


	//   ....[72]....
        /*0b24*/ 	.word	0x000245b0
        /*0b28*/ 	.word	0x00000006
        /*0b2c*/ 	.word	0x00000000
        /*0b30*/ 	.short	0x010a
        /*0b32*/ 	.byte	0x3f
	.zero		1


	//   ....[73]....
        /*0b34*/ 	.word	0x00024620
        /*0b38*/ 	.word	0x00000007
        /*0b3c*/ 	.word	0x00000000
        /*0b40*/ 	.short	0x010a
        /*0b42*/ 	.byte	0x3f
	.zero		1


	//   ....[74]....
        /*0b44*/ 	.word	0x00024690
        /*0b48*/ 	.word	0x00000004
        /*0b4c*/ 	.word	0x00000000
        /*0b50*/ 	.short	0x010a
        /*0b52*/ 	.byte	0x3f
	.zero		1


	//   ....[75]....
        /*0b54*/ 	.word	0x000246c0
        /*0b58*/ 	.word	0x00000003
        /*0b5c*/ 	.word	0x00000000
        /*0b60*/ 	.short	0x010a
        /*0b62*/ 	.byte	0x3f
	.zero		1


	//   ....[76]....
        /*0b64*/ 	.word	0x00024720
        /*0b68*/ 	.word	0x00000067
        /*0b6c*/ 	.word	0x00028890
        /*0b70*/ 	.short	0x010a
        /*0b72*/ 	.byte	0x3f
	.zero		1


	//   ....[77]....
        /*0b74*/ 	.word	0x00024770
        /*0b78*/ 	.word	0x00000067
        /*0b7c*/ 	.word	0x00028890
        /*0b80*/ 	.short	0x010a
        /*0b82*/ 	.byte	0x3f
	.zero		1


	//   ....[78]....
        /*0b84*/ 	.word	0x000247c0
        /*0b88*/ 	.word	0x00000067
        /*0b8c*/ 	.word	0x00028890
        /*0b90*/ 	.short	0x010a
        /*0b92*/ 	.byte	0x3f
	.zero		1


	//   ....[79]....
        /*0b94*/ 	.word	0x00024810
        /*0b98*/ 	.word	0x00000067
        /*0b9c*/ 	.word	0x000288b0
        /*0ba0*/ 	.short	0x010a
        /*0ba2*/ 	.byte	0x3f
	.zero		1


	//   ....[80]....
        /*0ba4*/ 	.word	0x00025310
        /*0ba8*/ 	.word	0x00000002
        /*0bac*/ 	.word	0x00028800
        /*0bb0*/ 	.short	0x010a
        /*0bb2*/ 	.byte	0x3f
	.zero		1


	//   ....[81]....
        /*0bb4*/ 	.word	0x00025d60
        /*0bb8*/ 	.word	0x00000002
        /*0bbc*/ 	.word	0x00028800
        /*0bc0*/ 	.short	0x010a
        /*0bc2*/ 	.byte	0x3f
	.zero		1


	//   ....[82]....
        /*0bc4*/ 	.word	0x00025db0
        /*0bc8*/ 	.word	0x00000008
        /*0bcc*/ 	.word	0x00028830
        /*0bd0*/ 	.short	0x010a
        /*0bd2*/ 	.byte	0x3f
	.zero		1


	//   ....[83]....
        /*0bd4*/ 	.word	0x00025e00
        /*0bd8*/ 	.word	0x00000007
        /*0bdc*/ 	.word	0x00028830
        /*0be0*/ 	.short	0x010a
        /*0be2*/ 	.byte	0x3f
	.zero		1


	//   ....[84]....
        /*0be4*/ 	.word	0x00025e50
        /*0be8*/ 	.word	0x00000007
        /*0bec*/ 	.word	0x00028850
        /*0bf0*/ 	.short	0x010a
        /*0bf2*/ 	.byte	0x3f
	.zero		1


	//   ....[85]....
        /*0bf4*/ 	.word	0x00025ea0
        /*0bf8*/ 	.word	0x00000006
        /*0bfc*/ 	.word	0x00028830
        /*0c00*/ 	.short	0x010a
        /*0c02*/ 	.byte	0x3f
	.zero		1


	//   ....[86]....
        /*0c04*/ 	.word	0x00025ef0
        /*0c08*/ 	.word	0x00000007
        /*0c0c*/ 	.word	0x00028850
        /*0c10*/ 	.short	0x010a
        /*0c12*/ 	.byte	0x3f
	.zero		1


	//   ....[87]....
        /*0c14*/ 	.word	0x00025f40
        /*0c18*/ 	.word	0x00000006
        /*0c1c*/ 	.word	0x00028830
        /*0c20*/ 	.short	0x010a
        /*0c22*/ 	.byte	0x3f
	.zero		1


	//   ....[88]....
        /*0c24*/ 	.word	0x00025f90
        /*0c28*/ 	.word	0x00000007
        /*0c2c*/ 	.word	0x00028850
        /*0c30*/ 	.short	0x010a
        /*0c32*/ 	.byte	0x3f
	.zero		1


	//   ....[89]....
        /*0c34*/ 	.word	0x00025fe0
        /*0c38*/ 	.word	0x00000008
        /*0c3c*/ 	.word	0x00028850
        /*0c40*/ 	.short	0x010a
        /*0c42*/ 	.byte	0x3f
	.zero		1


	//   ....[90]....
        /*0c44*/ 	.word	0x00026180
        /*0c48*/ 	.word	0x0000000c
        /*0c4c*/ 	.word	0x00028820
        /*0c50*/ 	.short	0x010a
        /*0c52*/ 	.byte	0x3f
	.zero		1


	//   ....[91]....
        /*0c54*/ 	.word	0x000261d0
        /*0c58*/ 	.word	0x00000008
        /*0c5c*/ 	.word	0x000288a0
        /*0c60*/ 	.short	0x010a
        /*0c62*/ 	.byte	0x3f
	.zero		1


	//   ....[92]....
        /*0c64*/ 	.word	0x00026220
        /*0c68*/ 	.word	0x00000008
        /*0c6c*/ 	.word	0x000288c0
        /*0c70*/ 	.short	0x010a
        /*0c72*/ 	.byte	0x3f
	.zero		1


	//   ....[93]....
        /*0c74*/ 	.word	0x00026270
        /*0c78*/ 	.word	0x00000008
        /*0c7c*/ 	.word	0x000288a0
        /*0c80*/ 	.short	0x010a
        /*0c82*/ 	.byte	0x3f
	.zero		1


	//   ....[94]....
        /*0c84*/ 	.word	0x000262c0
        /*0c88*/ 	.word	0x00000008
        /*0c8c*/ 	.word	0x000288c0
        /*0c90*/ 	.short	0x010a
        /*0c92*/ 	.byte	0x3f
	.zero		1


	//   ....[95]....
        /*0c94*/ 	.word	0x00026460
        /*0c98*/ 	.word	0x00000007
        /*0c9c*/ 	.word	0x00028840
        /*0ca0*/ 	.short	0x010a
        /*0ca2*/ 	.byte	0x3f
	.zero		1


	//   ....[96]....
        /*0ca4*/ 	.word	0x000264e0
        /*0ca8*/ 	.word	0x00000003
        /*0cac*/ 	.word	0x00028820
        /*0cb0*/ 	.short	0x010a
        /*0cb2*/ 	.byte	0x3f
	.zero		1


	//   ....[97]....
        /*0cb4*/ 	.word	0x00026530
        /*0cb8*/ 	.word	0x00000003
        /*0cbc*/ 	.word	0x00028840
        /*0cc0*/ 	.short	0x010a
        /*0cc2*/ 	.byte	0x3f
	.zero		1


	//   ....[98]....
        /*0cc4*/ 	.word	0x00026580
        /*0cc8*/ 	.word	0x00000008
        /*0ccc*/ 	.word	0x00000060
        /*0cd0*/ 	.short	0x010a
        /*0cd2*/ 	.byte	0x3f
	.zero		1


	//   ....[99]....
        /*0cd4*/ 	.word	0x000265d0
        /*0cd8*/ 	.word	0x00000002
        /*0cdc*/ 	.word	0x00028840
        /*0ce0*/ 	.short	0x010a
        /*0ce2*/ 	.byte	0x3f
	.zero		1


	//   ....[100]....
        /*0ce4*/ 	.word	0x00026620
        /*0ce8*/ 	.word	0x00000002
        /*0cec*/ 	.word	0x00000060
        /*0cf0*/ 	.short	0x010a
        /*0cf2*/ 	.byte	0x3f
	.zero		1


	//   ....[101]....
        /*0cf4*/ 	.word	0x00026670
        /*0cf8*/ 	.word	0x00000002
        /*0cfc*/ 	.word	0x00028840
        /*0d00*/ 	.short	0x010a
        /*0d02*/ 	.byte	0x3f
	.zero		1


	//   ....[102]....
        /*0d04*/ 	.word	0x000266c0
        /*0d08*/ 	.word	0x00000003
        /*0d0c*/ 	.word	0x00000060
        /*0d10*/ 	.short	0x010a
        /*0d12*/ 	.byte	0x3f
	.zero		1


	//   ....[103]....
        /*0d14*/ 	.word	0x00026710
        /*0d18*/ 	.word	0x00000003
        /*0d1c*/ 	.word	0x00028860
        /*0d20*/ 	.short	0x010a
        /*0d22*/ 	.byte	0x3f
	.zero		1


	//   ....[104]....
        /*0d24*/ 	.word	0x000270d0
        /*0d28*/ 	.word	0x00000000
        /*0d2c*/ 	.word	0x00028820
        /*0d30*/ 	.short	0x010a
        /*0d32*/ 	.byte	0x3f
	.zero		1


	//   ....[105]....
        /*0d34*/ 	.word	0x00027270
        /*0d38*/ 	.word	0x00000006
        /*0d3c*/ 	.word	0x00000000
        /*0d40*/ 	.short	0x010a
        /*0d42*/ 	.byte	0x3f
	.zero		1


	//   ....[106]....
        /*0d44*/ 	.word	0x000272c0
        /*0d48*/ 	.word	0x00000007
        /*0d4c*/ 	.word	0x00000000
        /*0d50*/ 	.short	0x010a
        /*0d52*/ 	.byte	0x3f
	.zero		1


	//   ....[107]....
        /*0d54*/ 	.word	0x00027310
        /*0d58*/ 	.word	0x00000004
        /*0d5c*/ 	.word	0x00000000
        /*0d60*/ 	.short	0x010a
        /*0d62*/ 	.byte	0x3f
	.zero		1


	//----- nvinfo : EIATTR_NUM_MBARRIERS
	.align		4
.L_272:
        /*0d64*/ 	.byte	0x03, 0x38
        /*0d66*/ 	.short	0x0016


	//----- nvinfo : EIATTR_EXIT_INSTR_OFFSETS
	.align		4
        /*0d68*/ 	.byte	0x04, 0x1c
        /*0d6a*/ 	.short	(.L_274 - .L_273)


	//   ....[0]....
.L_273:
        /*0d6c*/ 	.word	0x00024710


	//----- nvinfo : EIATTR_MAX_THREADS
	.align		4
.L_274:
        /*0d70*/ 	.byte	0x04, 0x05
        /*0d72*/ 	.short	(.L_276 - .L_275)
.L_275:
        /*0d74*/ 	.word	0x00000180
        /*0d78*/ 	.word	0x00000001
        /*0d7c*/ 	.word	0x00000001


	//----- nvinfo : EIATTR_CRS_STACK_SIZE
	.align		4
.L_276:
        /*0d80*/ 	.byte	0x04, 0x1e
        /*0d82*/ 	.short	(.L_278 - .L_277)
.L_277:
        /*0d84*/ 	.word	0x00000000


	//----- nvinfo : EIATTR_CBANK_PARAM_SIZE
	.align		4
.L_278:
        /*0d88*/ 	.byte	0x03, 0x19
        /*0d8a*/ 	.short	0x0a70


	//----- nvinfo : EIATTR_PARAM_CBANK
	.align		4
        /*0d8c*/ 	.byte	0x04, 0x0a
        /*0d8e*/ 	.short	(.L_280 - .L_279)
	.align		4
.L_279:
        /*0d90*/ 	.word	index@(.nv.constant0._ZN7cutlass13device_kernelIN5flash11enable_sm90INS1_16FlashAttnFwdSm90INS1_25CollectiveMainloopFwdSm90ILi2EN4cute5tupleIJNS5_1CILi1EEES8_S8_EEENS6_IJNS7_ILi128EEESA_SA_EEELi128ENS_6half_tEfNS_4arch4Sm90ELb0ELb1ELb1ELb1ELb0ELb1ELb0ELb1ELb1ELb0ELb0ELb0EEENS1_21CollectiveEpilogueFwdISB_S9_SC_SE_Li256ELb1ELb0ELb0ELb0EEENS1_36VarlenDynamicPersistentTileSchedulerILi128ELi128ELi256ELi32ELb0ELb0ELb1ELb1ELb0ELb1EEEEEEEEEvNT_6ParamsE)
        /*0d94*/ 	.short	0x0210
        /*0d96*/ 	.short	0x0a70


	//----- nvinfo : EIATTR_SW_WAR
	.align		4
.L_280:
        /*0d98*/ 	.byte	0x04, 0x36
        /*0d9a*/ 	.short	(.L_282 - .L_281)
.L_281:
        /*0d9c*/ 	.word	0x00000008
.L_282:


//--------------------- .nv.info._ZN7cutlass13device_kernelIN5flash11enable_sm90INS1_16FlashAttnFwdSm90INS1_25CollectiveMainloopFwdSm90ILi2EN4cute5tupleIJNS5_1CILi1EEES8_S8_EEENS6_IJNS7_ILi128EEESA_SA_EEELi128ENS_6half_tEfNS_4arch4Sm90ELb1ELb0ELb1ELb0ELb0ELb0ELb0ELb1ELb1ELb0ELb0ELb0EEENS1_21CollectiveEpilogueFwdISB_S9_SC_SE_Li256ELb0ELb0ELb0ELb0EEENS1_30DynamicPersistentTileSchedulerILi256ELi32ELb0ELb0ELb1EEEEEEEEEvNT_6ParamsE --------------------------
	.section	.nv.info._ZN7cutlass13device_kernelIN5flash11enable_sm90INS1_16FlashAttnFwdSm90INS1_25CollectiveMainloopFwdSm90ILi2EN4cute5tupleIJNS5_1CILi1EEES8_S8_EEENS6_IJNS7_ILi128EEESA_SA_EEELi128ENS_6half_tEfNS_4arch4Sm90ELb1ELb0ELb1ELb0ELb0ELb0ELb0ELb1ELb1ELb0ELb0ELb0EEENS1_21CollectiveEpilogueFwdISB_S9_SC_SE_Li256ELb0ELb0ELb0ELb0EEENS1_30DynamicPersistentTileSchedulerILi256ELi32ELb0ELb0ELb1EEEEEEEEEvNT_6ParamsE,"",@"SHT_CUDA_INFO"
	.sectionflags	@""
	.align	4


	//----- nvinfo : EIATTR_CUDA_API_VERSION
	.align		4
        /*0000*/ 	.byte	0x04, 0x37
        /*0002*/ 	.short	(.L_284 - .L_283)
.L_283:
        /*0004*/ 	.word	0x00000082


	//----- nvinfo : EIATTR_KPARAM_INFO
	.align		4
.L_284:
        /*0008*/ 	.byte	0x04, 0x17
        /*000a*/ 	.short	(.L_286 - .L_285)
.L_285:
        /*000c*/ 	.word	0x00000000
        /*0010*/ 	.short	0x0000
        /*0012*/ 	.short	0x0070
        /*0014*/ 	.byte	0x00, 0xf0, 0x01, 0x2e


	//----- nvinfo : EIATTR_SPARSE_MMA_MASK
	.align		4
.L_286:
        /*0018*/ 	.byte	0x03, 0x50
        /*001a*/ 	.short	0x0000


	//----- nvinfo : EIATTR_MAXREG_COUNT
	.align		4
        /*001c*/ 	.byte	0x03, 0x1b
        /*001e*/ 	.short	0x00a8


	//----- nvinfo : EIATTR_NUM_BARRIERS
	.align		4
        /*0020*/ 	.byte	0x02, 0x4c
        /*0022*/ 	.byte	0x10
	.zero		1


	//----- nvinfo : EIATTR_EXTERNS
	.align		4
        /*0024*/ 	.byte	0x04, 0x0f
        /*0026*/ 	.short	(.L_288 - .L_287)


	//   ....[0]....
	.align		4
.L_287:
        /*0028*/ 	.word	index@(__assertfail)


	//----- nvinfo : EIATTR_MERCURY_ISA_VERSION
	.align		4
.L_288:
        /*002c*/ 	.byte	0x03, 0x5f
        /*002e*/ 	.short	0x0101


	//----- nvinfo : EIATTR_INT_WARP_WIDE_INSTR_OFFSETS
	.align		4
        /*0030*/ 	.byte	0x04, 0x31
        /*0032*/ 	.short	(.L_290 - .L_289)


	//   ....[0]....
.L_289:
        /*0034*/ 	.word	0x00000180


	//   ....[1]....
        /*0038*/ 	.word	0x000001b0


	//   ....[2]....
        /*003c*/ 	.word	0x000001c0


	//   ....[3]....
        /*0040*/ 	.word	0x0000c100


	//   ....[4]....
        /*0044*/ 	.word	0x0000c190


	//   ....[5]....
        /*0048*/ 	.word	0x0000c6a0


	//   ....[6]....
        /*004c*/ 	.word	0x0000e0f0


	//   ....[7]....
        /*0050*/ 	.word	0x0000e180


	//----- nvinfo : EIATTR_COOP_GROUP_MASK_REGIDS
	.align		4
.L_290:
        /*0054*/ 	.byte	0x04, 0x29
        /*0056*/ 	.short	(.L_292 - .L_291)


	//   ....[0]....
.L_291:
        /*0058*/ 	.word	0xffffffff


	//   ....[1]....
        /*005c*/ 	.word	0xffffffff


	//   ....[2]....
        /*0060*/ 	.word	0xffffffff


	//   ....[3]....
        /*0064*/ 	.word	0xffffffff


	//   ....[4]....
        /*0068*/ 	.word	0xffffffff


	//   ....[5]....
        /*006c*/ 	.word	0xffffffff


	//   ....[6]....
        /*0070*/ 	.word	0xffffffff


	//   ....[7]....
        /*0074*/ 	.word	0xffffffff


	//   ....[8]....
        /*0078*/ 	.word	0xffffffff


	//   ....[9]....
        /*007c*/ 	.word	0xffffffff


	//   ....[10]....
        /*0080*/ 	.word	0xffffffff


	//   ....[11]....
        /*0084*/ 	.word	0xffffffff


	//   ....[12]....
        /*0088*/ 	.word	0xffffffff


	//   ....[13]....
        /*008c*/ 	.word	0xffffffff


	//   ....[14]....
        /*0090*/ 	.word	0xffffffff


	//   ....[15]....
        /*0094*/ 	.word	0xffffffff


	//   ....[16]....
        /*0098*/ 	.word	0xffffffff


	//   ....[17]....
        /*009c*/ 	.word	0xffffffff


	//   ....[18]....
        /*00a0*/ 	.word	0xffffffff


	//   ....[19]....
        /*00a4*/ 	.word	0xffffffff


	//   ....[20]....
        /*00a8*/ 	.word	0xffffffff


	//   ....[21]....
        /*00ac*/ 	.word	0xffffffff


	//   ....[22]....
        /*00b0*/ 	.word	0xffffffff


	//   ....[23]....
        /*00b4*/ 	.word	0xffffffff


	//   ....[24]....
        /*00b8*/ 	.word	0xffffffff


	//   ....[25]....
        /*00bc*/ 	.word	0xffffffff


	//   ....[26]....
        /*00c0*/ 	.word	0xffffffff


	//   ....[27]....
        /*00c4*/ 	.word	0xffffffff


	//   ....[28]....
        /*00c8*/ 	.word	0x0500000f


	//   ....[29]....
        /*00cc*/ 	.word	0x0500000f


	//----- nvinfo : EIATTR_COOP_GROUP_INSTR_OFFSETS
	.align		4
.L_292:
        /*00d0*/ 	.byte	0x04, 0x28
        /*00d2*/ 	.short	(.L_294 - .L_293)


	//   ....[0]....
.L_293:
        /*00d4*/ 	.word	0x00000060


	//   ....[1]....
        /*00d8*/ 	.word	0x00000190


	//   ....[2]....
        /*00dc*/ 	.word	0x000001e0


	//   ....[3]....
        /*00e0*/ 	.word	0x000003d0


	//   ....[4]....
        /*00e4*/ 	.word	0x00000530


	//   ....[5]....
        /*00e8*/ 	.word	0x00000650


	//   ....[6]....
        /*00ec*/ 	.word	0x000007b0


	//   ....[7]....
        /*00f0*/ 	.word	0x00001410


	//   ....[8]....
        /*00f4*/ 	.word	0x00002bf0


	//   ....[9]....
        /*00f8*/ 	.word	0x00002c70


	//   ....[10]....
        /*00fc*/ 	.word	0x000036d0


	//   ....[11]....
        /*0100*/ 	.word	0x00003740


	//   ....[12]....
        /*0104*/ 	.word	0x00005bc0


	//   ....[13]....
        /*0108*/ 	.word	0x00005ce0


	//   ....[14]....
        /*010c*/ 	.word	0x000065a0


	//   ....[15]....
        /*0110*/ 	.word	0x000066a0


	//   ....[16]....
        /*0114*/ 	.word	0x00008930


	//   ....[17]....
        /*0118*/ 	.word	0x00008960


	//   ....[18]....
        /*011c*/ 	.word	0x00008bf0


	//   ....[19]....
        /*0120*/ 	.word	0x00008ca0


	//   ....[20]....
        /*0124*/ 	.word	0x0000a010


	//   ....[21]....
        /*0128*/ 	.word	0x0000a050


	//   ....[22]....
        /*012c*/ 	.word	0x0000a140


	//   ....[23]....
        /*0130*/ 	.word	0x0000a160


	//   ....[24]....
        /*0134*/ 	.word	0x0000b0f0


	//   ....[25]....
        /*0138*/ 	.word	0x0000bb90


	//   ....[26]....
        /*013c*/ 	.word	0x0000e490


	//   ....[27]....
        /*0140*/ 	.word	0x0000e640


	//   ....[28]....
        /*0144*/ 	.word	0x0000ebb0


	//   ....[29]....
        /*0148*/ 	.word	0x0000ef90


	//----- nvinfo : EIATTR_REG_RECONFIG
	.align		4
.L_294:
        /*014c*/ 	.byte	0x01, 0x54
	.zero		2


	//----- nvinfo : EIATTR_SYSCALL_OFFSETS
	.align		4
        /*0150*/ 	.byte	0x04, 0x46
        /*0152*/ 	.short	(.L_296 - .L_295)


	//   ....[0]....
.L_295:
        /*0154*/ 	.word	0x000015c0


	//   ....[1]....
        /*0158*/ 	.word	0x0000c320


	//   ....[2]....
        /*015c*/ 	.word	0x0000c460


	//   ....[3]....
        /*0160*/ 	.word	0x0000c560


	//----- nvinfo : EIATTR_MBARRIER_INSTR_OFFSETS
	.align		4
.L_296:
        /*0164*/ 	.byte	0x04, 0x39
        /*0166*/ 	.short	(.L_298 - .L_297)


	//   ....[0]....
.L_297:
        /*0168*/ 	.word	0x00000280
        /*016c*/ 	.word	0x000000ff
        /*0170*/ 	.word	0x00028800
        /*0174*/ 	.short	0x0100
        /*0176*/ 	.byte	0x06
	.zero		1


	//   ....[1]....
        /*0178*/ 	.word	0x00000290
        /*017c*/ 	.word	0x000000ff
        /*0180*/ 	.word	0x00028820
        /*0184*/ 	.short	0x0100
        /*0186*/ 	.byte	0x06
	.zero		1


	//   ....[2]....
        /*0188*/ 	.word	0x00000380
        /*018c*/ 	.word	0x000000ff
        /*0190*/ 	.word	0x00028830
        /*0194*/ 	.short	0x0100
        /*0196*/ 	.byte	0x08
	.zero		1


	//   ....[3]....
        /*0198*/ 	.word	0x00000390
        /*019c*/ 	.word	0x000000ff
        /*01a0*/ 	.word	0x00028840
        /*01a4*/ 	.short	0x0100
        /*01a6*/ 	.byte	0x08
	.zero		1


	//   ....[4]....
        /*01a8*/ 	.word	0x000003a0
        /*01ac*/ 	.word	0x000000ff
        /*01b0*/ 	.word	0x00028838
        /*01b4*/ 	.short	0x0100
        /*01b6*/ 	.byte	0x08
	.zero		1


	//   ....[5]....
        /*01b8*/ 	.word	0x000003b0
        /*01bc*/ 	.word	0x000000ff
        /*01c0*/ 	.word	0x00028848
        /*01c4*/ 	.short	0x0100
        /*01c6*/ 	.byte	0x08
	.zero		1


	//   ....[6]....
        /*01c8*/ 	.word	0x000004e0
        /*01cc*/ 	.word	0x000000ff
        /*01d0*/ 	.word	0x00028850
        /*01d4*/ 	.short	0x0100
        /*01d6*/ 	.byte	0x08
	.zero		1


	//   ....[7]....
        /*01d8*/ 	.word	0x000004f0
        /*01dc*/ 	.word	0x000000ff
        /*01e0*/ 	.word	0x00028860
        /*01e4*/ 	.short	0x0100
        /*01e6*/ 	.byte	0x08
	.zero		1


	//   ....[8]....
        /*01e8*/ 	.word	0x00000500
        /*01ec*/ 	.word	0x000000ff
        /*01f0*/ 	.word	0x00028858
        /*01f4*/ 	.short	0x0100
        /*01f6*/ 	.byte	0x08
	.zero		1


	//   ....[9]....
        /*01f8*/ 	.word	0x00000510
        /*01fc*/ 	.word	0x000000ff
        /*0200*/ 	.word	0x00028868
        /*0204*/ 	.short	0x0100
        /*0206*/ 	.byte	0x08
	.zero		1


	//   ....[10]....
        /*0208*/ 	.word	0x00000600
        /*020c*/ 	.word	0x000000ff
        /*0210*/ 	.word	0x00028870
        /*0214*/ 	.short	0x0100
        /*0216*/ 	.byte	0x06
	.zero		1


	//   ....[11]....
        /*0218*/ 	.word	0x00000610
        /*021c*/ 	.word	0x000000ff
        /*0220*/ 	.word	0x00028880
        /*0224*/ 	.short	0x0100
        /*0226*/ 	.byte	0x06
	.zero		1


	//   ....[12]....
        /*0228*/ 	.word	0x00000620
        /*022c*/ 	.word	0x000000ff
        /*0230*/ 	.word	0x00028878
        /*0234*/ 	.short	0x0100
        /*0236*/ 	.byte	0x06
	.zero		1


	//   ....[13]....
        /*0238*/ 	.word	0x00000630
        /*023c*/ 	.word	0x000000ff
        /*0240*/ 	.word	0x00028888
        /*0244*/ 	.short	0x0100
        /*0246*/ 	.byte	0x06
	.zero		1


	//   ....[14]....
        /*0248*/ 	.word	0x00000760
        /*024c*/ 	.word	0x000000ff
        /*0250*/ 	.word	0x00028890
        /*0254*/ 	.short	0x0100
        /*0256*/ 	.byte	0x08
	.zero		1


	//   ....[15]....
        /*0258*/ 	.word	0x00000770
        /*025c*/ 	.word	0x000000ff
        /*0260*/ 	.word	0x000288a0
        /*0264*/ 	.short	0x0100
        /*0266*/ 	.byte	0x08
	.zero		1


	//   ....[16]....
        /*0268*/ 	.word	0x00000780
        /*026c*/ 	.word	0x000000ff
        /*0270*/ 	.word	0x00028898
        /*0274*/ 	.short	0x0100
        /*0276*/ 	.byte	0x08
	.zero		1


	//   ....[17]....
        /*0278*/ 	.word	0x00000790
        /*027c*/ 	.word	0x000000ff
        /*0280*/ 	.word	0x000288a8
        /*0284*/ 	.short	0x0100
        /*0286*/ 	.byte	0x08
	.zero		1


	//   ....[18]....
        /*0288*/ 	.word	0x000008c0
        /*028c*/ 	.word	0x000000ff
        /*0290*/ 	.word	0x000288b0
        /*0294*/ 	.short	0x0100
        /*0296*/ 	.byte	0x08
	.zero		1


	//   ....[19]....
        /*0298*/ 	.word	0x000008d0
        /*029c*/ 	.word	0x000000ff
        /*02a0*/ 	.word	0x000288c0
        /*02a4*/ 	.short	0x0100
        /*02a6*/ 	.byte	0x08
	.zero		1


	//   ....[20]....
        /*02a8*/ 	.word	0x000008e0
        /*02ac*/ 	.word	0x000000ff
        /*02b0*/ 	.word	0x000288b8
        /*02b4*/ 	.short	0x0100
        /*02b6*/ 	.byte	0x08
	.zero		1


	//   ....[21]....
        /*02b8*/ 	.word	0x000008f0
        /*02bc*/ 	.word	0x000000ff
        /*02c0*/ 	.word	0x000288c8
        /*02c4*/ 	.short	0x0100
        /*02c6*/ 	.byte	0x08
	.zero		1


	//   ....[22]....
        /*02c8*/ 	.word	0x00001640
        /*02cc*/ 	.word	0x000000ff
        /*02d0*/ 	.word	0x00028800
        /*02d4*/ 	.short	0x010a
        /*02d6*/ 	.byte	0x26
	.zero		1


	//   ....[23]....
        /*02d8*/ 	.word	0x000016c0
        /*02dc*/ 	.word	0x00000000
        /*02e0*/ 	.word	0x00028830
        /*02e4*/ 	.short	0x010a
        /*02e6*/ 	.byte	0x3f
	.zero		1


	//   ....[24]....
        /*02e8*/ 	.word	0x00001730
        /*02ec*/ 	.word	0x00000000
        /*02f0*/ 	.word	0x00028830
        /*02f4*/ 	.short	0x010a
        /*02f6*/ 	.byte	0x3f
	.zero		1


	//   ....[25]....
        /*02f8*/ 	.word	0x00002710
        /*02fc*/ 	.word	0x00000000
        /*0300*/ 	.word	0x00000000
        /*0304*/ 	.short	0x0101
        /*0306*/ 	.byte	0x3f
	.zero		1


	//   ....[26]....
        /*0308*/ 	.word	0x000046f0
        /*030c*/ 	.word	0x000000ff
        /*0310*/ 	.word	0x00028830
        /*0314*/ 	.short	0x010a
        /*0316*/ 	.byte	0x0a
	.zero		1


	//   ....[27]....
        /*0318*/ 	.word	0x00004730
        /*031c*/ 	.word	0x000000ff
        /*0320*/ 	.word	0x00028830
        /*0324*/ 	.short	0x010a
        /*0326*/ 	.byte	0x0a
	.zero		1


	//   ....[28]....
        /*0328*/ 	.word	0x00004a60
        /*032c*/ 	.word	0x000000ff
        /*0330*/ 	.word	0x00028850
        /*0334*/ 	.short	0x010a
        /*0336*/ 	.byte	0x0a
	.zero		1


	//   ....[29]....
        /*0338*/ 	.word	0x00004aa0
        /*033c*/ 	.word	0x000000ff
        /*0340*/ 	.word	0x00028850
        /*0344*/ 	.short	0x010a
        /*0346*/ 	.byte	0x0a
	.zero		1


	//   ....[30]....
        /*0348*/ 	.word	0x00006ce0
        /*034c*/ 	.word	0x0000002e
        /*0350*/ 	.word	0x00000000
        /*0354*/ 	.short	0x0101
        /*0356*/ 	.byte	0x3f
	.zero		1


	//   ....[31]....
        /*0358*/ 	.word	0x00006d60
        /*035c*/ 	.word	0x00000032
        /*0360*/ 	.word	0x00000000
        /*0364*/ 	.short	0x0101
        /*0366*/ 	.byte	0x3f
	.zero		1


	//   ....[32]....
        /*0368*/ 	.word	0x00007830
        /*036c*/ 	.word	0x000000ff
        /*0370*/ 	.word	0x00028830
        /*0374*/ 	.short	0x010a
        /*0376*/ 	.byte	0x0a
	.zero		1


	//   ....[33]....
        /*0378*/ 	.word	0x00007870
        /*037c*/ 	.word	0x000000ff
        /*0380*/ 	.word	0x00028830
        /*0384*/ 	.short	0x010a
        /*0386*/ 	.byte	0x0a
	.zero		1


	//   ....[34]....
        /*0388*/ 	.word	0x00007ba0
        /*038c*/ 	.word	0x000000ff
        /*0390*/ 	.word	0x00028850
        /*0394*/ 	.short	0x010a
        /*0396*/ 	.byte	0x0a
	.zero		1


	//   ....[35]....
        /*0398*/ 	.word	0x00007be0
        /*039c*/ 	.word	0x000000ff
        /*03a0*/ 	.word	0x00028850
        /*03a4*/ 	.short	0x010a
        /*03a6*/ 	.byte	0x0a
	.zero		1


	//   ....[36]....
        /*03a8*/ 	.word	0x00009560
        /*03ac*/ 	.word	0x0000001d
        /*03b0*/ 	.word	0x00000000
        /*03b4*/ 	.short	0x0101
        /*03b6*/ 	.byte	0x3f
	.zero		1


	//   ....[37]....
        /*03b8*/ 	.word	0x00009710
        /*03bc*/ 	.word	0x0000001d
        /*03c0*/ 	.word	0x00000000
        /*03c4*/ 	.short	0x0101
        /*03c6*/ 	.byte	0x3f
	.zero		1


	//   ....[38]....
        /*03c8*/ 	.word	0x00009f80
        /*03cc*/ 	.word	0x000000ff
        /*03d0*/ 	.word	0x00028850
        /*03d4*/ 	.short	0x010a
        /*03d6*/ 	.byte	0x05
	.zero		1


	//   ....[39]....
        /*03d8*/ 	.word	0x00009fc0
        /*03dc*/ 	.word	0x000000ff
        /*03e0*/ 	.word	0x00028850
        /*03e4*/ 	.short	0x010a
        /*03e6*/ 	.byte	0x05
	.zero		1


	//   ....[40]....
        /*03e8*/ 	.word	0x0000a4e0
        /*03ec*/ 	.word	0x00000004
        /*03f0*/ 	.word	0x00000000
        /*03f4*/ 	.short	0x0101
        /*03f6*/ 	.byte	0x3f
	.zero		1


	//   ....[41]....
        /*03f8*/ 	.word	0x0000b280
        /*03fc*/ 	.word	0x000000ff
        /*0400*/ 	.word	0x00000000
        /*0404*/ 	.short	0x0101
        /*0406*/ 	.byte	0x05
	.zero		1


	//   ....[42]....
        /*0408*/ 	.word	0x0000c970
        /*040c*/ 	.word	0x00000008
        /*0410*/ 	.word	0x00028840
        /*0414*/ 	.short	0x010a
        /*0416*/ 	.byte	0x3f
	.zero		1


	//   ....[43]....
        /*0418*/ 	.word	0x0000cd10
        /*041c*/ 	.word	0x000000ff
        /*0420*/ 	.word	0x00028820
        /*0424*/ 	.short	0x010a
        /*0426*/ 	.byte	0x26
	.zero		1


	//   ....[44]....
        /*0428*/ 	.word	0x0000d000
        /*042c*/ 	.word	0x00000003
        /*0430*/ 	.word	0x00028840
        /*0434*/ 	.short	0x010a
        /*0436*/ 	.byte	0x3f
	.zero		1


	//   ....[45]....
        /*0438*/ 	.word	0x0000d200
        /*043c*/ 	.word	0x00000002
        /*0440*/ 	.word	0x00000060
        /*0444*/ 	.short	0x010a
        /*0446*/ 	.byte	0x3f
	.zero		1


	//   ....[46]....
        /*0448*/ 	.word	0x0000d690
        /*044c*/ 	.word	0x00000003
        /*0450*/ 	.word	0x00028840
        /*0454*/ 	.short	0x010a
        /*0456*/ 	.byte	0x3f
	.zero		1


	//   ....[47]....
        /*0458*/ 	.word	0x0000d890
        /*045c*/ 	.word	0x00000002
        /*0460*/ 	.word	0x00000060
        /*0464*/ 	.short	0x010a
        /*0466*/ 	.byte	0x3f
	.zero		1


	//   ....[48]....
        /*0468*/ 	.word	0x0000dc80
        /*046c*/ 	.word	0x00000002
        /*0470*/ 	.word	0x00028840
        /*0474*/ 	.short	0x010a
        /*0476*/ 	.byte	0x3f
	.zero		1


	//   ....[49]....
        /*0478*/ 	.word	0x0000de80
        /*047c*/ 	.word	0x00000002
        /*0480*/ 	.word	0x00000060
        /*0484*/ 	.short	0x010a
        /*0486*/ 	.byte	0x3f
	.zero		1


	//   ....[50]....
        /*0488*/ 	.word	0x0000e220
        /*048c*/ 	.word	0x00000003
        /*0490*/ 	.word	0x00028860
        /*0494*/ 	.short	0x010a
        /*0496*/ 	.byte	0x3f
	.zero		1


	//   ....[51]....
        /*0498*/ 	.word	0x0000e5f0
        /*049c*/ 	.word	0x00000007
        /*04a0*/ 	.word	0x00028820
        /*04a4*/ 	.short	0x010a
        /*04a6*/ 	.byte	0x3f
	.zero		1


	//   ....[52]....
        /*04a8*/ 	.word	0x0000e740
        /*04ac*/ 	.word	0x00000005
        /*04b0*/ 	.word	0x00000000
        /*04b4*/ 	.short	0x010a
        /*04b6*/ 	.byte	0x3f
	.zero		1


	//   ....[53]....
        /*04b8*/ 	.word	0x0000e7b0
        /*04bc*/ 	.word	0x00000003
        /*04c0*/ 	.word	0x00000000
        /*04c4*/ 	.short	0x010a
        /*04c6*/ 	.byte	0x3f
	.zero		1


	//   ....[54]....
        /*04c8*/ 	.word	0x0000e810
        /*04cc*/ 	.word	0x00000005
        /*04d0*/ 	.word	0x00000000
        /*04d4*/ 	.short	0x010a
        /*04d6*/ 	.byte	0x3f
	.zero		1


	//   ....[55]....
        /*04d8*/ 	.word	0x0000e840
        /*04dc*/ 	.word	0x00000003
        /*04e0*/ 	.word	0x00000000
        /*04e4*/ 	.short	0x010a
        /*04e6*/ 	.byte	0x3f
	.zero		1


	//   ....[56]....
        /*04e8*/ 	.word	0x0000e8b0
        /*04ec*/ 	.word	0x00000003
        /*04f0*/ 	.word	0x00028800
        /*04f4*/ 	.short	0x010a
        /*04f6*/ 	.byte	0x3f
	.zero		1


	//   ....[57]....
        /*04f8*/ 	.word	0x0000e900
        /*04fc*/ 	.word	0x00000000
        /*0500*/ 	.word	0x00028830
        /*0504*/ 	.short	0x010a
        /*0506*/ 	.byte	0x3f
	.zero		1


	//   ....[58]....
        /*0508*/ 	.word	0x0000e960
        /*050c*/ 	.word	0x00000007
        /*0510*/ 	.word	0x00028830
        /*0514*/ 	.short	0x010a
        /*0516*/ 	.byte	0x3f
	.zero		1


	//   ....[59]....
        /*0518*/ 	.word	0x0000e9c0
        /*051c*/ 	.word	0x00000007
        /*0520*/ 	.word	0x00028850
        /*0524*/ 	.short	0x010a
        /*0526*/ 	.byte	0x3f
	.zero		1


	//   ....[60]....
        /*0528*/ 	.word	0x0000ea20
        /*052c*/ 	.word	0x00000005
        /*0530*/ 	.word	0x00028830
        /*0534*/ 	.short	0x010a
        /*0536*/ 	.byte	0x3f
	.zero		1


	//   ....[61]....
        /*0538*/ 	.word	0x0000ea80
        /*053c*/ 	.word	0x00000005
        /*0540*/ 	.word	0x00028850
        /*0544*/ 	.short	0x010a
        /*0546*/ 	.byte	0x3f
	.zero		1


	//   ....[62]....
        /*0548*/ 	.word	0x0000eae0
        /*054c*/ 	.word	0x00000006
        /*0550*/ 	.word	0x00028850
        /*0554*/ 	.short	0x010a
        /*0556*/ 	.byte	0x3f
	.zero		1


	//   ....[63]....
        /*0558*/ 	.word	0x0000ec60
        /*055c*/ 	.word	0x00000008
        /*0560*/ 	.word	0x00028840
        /*0564*/ 	.short	0x010a
        /*0566*/ 	.byte	0x3f
	.zero		1


	//   ....[64]....
        /*0568*/ 	.word	0x0000ecc0
        /*056c*/ 	.word	0x00000008
        /*0570*/ 	.word	0x00028820
        /*0574*/ 	.short	0x010a
        /*0576*/ 	.byte	0x3f
	.zero		1


	//   ....[65]....
        /*0578*/ 	.word	0x0000ed10
        /*057c*/ 	.word	0x00000003
        /*0580*/ 	.word	0x00028840
        /*0584*/ 	.short	0x010a
        /*0586*/ 	.byte	0x3f
	.zero		1


	//   ....[66]....
        /*0588*/ 	.word	0x0000ed60
        /*058c*/ 	.word	0x00000002
        /*0590*/ 	.word	0x00000060
        /*0594*/ 	.short	0x010a
        /*0596*/ 	.byte	0x3f
	.zero		1


	//   ....[67]....
        /*0598*/ 	.word	0x0000edb0
        /*059c*/ 	.word	0x00000003
        /*05a0*/ 	.word	0x00028840
        /*05a4*/ 	.short	0x010a
        /*05a6*/ 	.byte	0x3f
	.zero		1


	//   ....[68]....
        /*05a8*/ 	.word	0x0000ee00
        /*05ac*/ 	.word	0x00000002
        /*05b0*/ 	.word	0x00000060
        /*05b4*/ 	.short	0x010a
        /*05b6*/ 	.byte	0x3f
	.zero		1


	//   ....[69]....
        /*05b8*/ 	.word	0x0000ee50
        /*05bc*/ 	.word	0x00000002
        /*05c0*/ 	.word	0x00028840
        /*05c4*/ 	.short	0x010a
        /*05c6*/ 	.byte	0x3f
	.zero		1


	//   ....[70]....
        /*05c8*/ 	.word	0x0000eea0
        /*05cc*/ 	.word	0x00000002
        /*05d0*/ 	.word	0x00000060
        /*05d4*/ 	.short	0x010a
        /*05d6*/ 	.byte	0x3f
	.zero		1


	//   ....[71]....
        /*05d8*/ 	.word	0x0000eef0
        /*05dc*/ 	.word	0x00000003
        /*05e0*/ 	.word	0x00028860
        /*05e4*/ 	.short	0x010a
        /*05e6*/ 	.byte	0x3f
	.zero		1


	//   ....[72]....
        /*05e8*/ 	.word	0x0000efd0
        /*05ec*/ 	.word	0x00000007
        /*05f0*/ 	.word	0x00028820
        /*05f4*/ 	.short	0x010a
        /*05f6*/ 	.byte	0x3f
	.zero		1


	//   ....[73]....
        /*05f8*/ 	.word	0x0000f020
        /*05fc*/ 	.word	0x00000005
        /*0600*/ 	.word	0x00000000
        /*0604*/ 	.short	0x010a
        /*0606*/ 	.byte	0x3f
	.zero		1


	//   ....[74]....
        /*0608*/ 	.word	0x0000f070
        /*060c*/ 	.word	0x00000003
        /*0610*/ 	.word	0x00000000
        /*0614*/ 	.short	0x010a
        /*0616*/ 	.byte	0x3f
	.zero		1


	//   ....[75]....
        /*0618*/ 	.word	0x0000f0c0
        /*061c*/ 	.word	0x00000005
        /*0620*/ 	.word	0x00000000
        /*0624*/ 	.short	0x010a
        /*0626*/ 	.byte	0x3f
	.zero		1


	//----- nvinfo : EIATTR_NUM_MBARRIERS
	.align		4
.L_298:
        /*0628*/ 	.byte	0x03, 0x38
        /*062a*/ 	.short	0x0016


	//----- nvinfo : EIATTR_EXIT_INSTR_OFFSETS
	.align		4
        /*062c*/ 	.byte	0x04, 0x1c
        /*062e*/ 	.short	(.L_300 - .L_299)


	//   ....[0]....
.L_299:
        /*0630*/ 	.word	0x00000a50


	//   ....[1]....
        /*0634*/ 	.word	0x0000bb50


	//   ....[2]....
        /*0638*/ 	.word	0x0000bbb0


	//   ....[3]....
        /*063c*/ 	.word	0x0000e660


	//   ....[4]....
        /*0640*/ 	.word	0x0000e890


	//----- nvinfo : EIATTR_MAX_THREADS
	.align		4
.L_300:
        /*0644*/ 	.byte	0x04, 0x05
        /*0646*/ 	.short	(.L_302 - .L_301)
.L_301:
        /*0648*/ 	.word	0x00000180
        /*064c*/ 	.word	0x00000001
        /*0650*/ 	.word	0x00000001


	//----- nvinfo : EIATTR_CRS_STACK_SIZE
	.align		4
.L_302:
        /*0654*/ 	.byte	0x04, 0x1e
        /*0656*/ 	.short	(.L_304 - .L_303)
.L_303:
        /*0658*/ 	.word	0x00000000


	//----- nvinfo : EIATTR_CBANK_PARAM_SIZE
	.align		4
.L_304:
        /*065c*/ 	.byte	0x03, 0x19
        /*065e*/ 	.short	0x0bf0


	//----- nvinfo : EIATTR_PARAM_CBANK
	.align		4
        /*0660*/ 	.byte	0x04, 0x0a
        /*0662*/ 	.short	(.L_306 - .L_305)
	.align		4
.L_305:
        /*0664*/ 	.word	index@(.nv.constant0._ZN7cutlass13device_kernelIN5flash11enable_sm90INS1_16FlashAttnFwdSm90INS1_25CollectiveMainloopFwdSm90ILi2EN4cute5tupleIJNS5_1CILi1EEES8_S8_EEENS6_IJNS7_ILi128EEESA_SA_EEELi128ENS_6half_tEfNS_4arch4Sm90ELb1ELb0ELb1ELb0ELb0ELb0ELb0ELb1ELb1ELb0ELb0ELb0EEENS1_21CollectiveEpilogueFwdISB_S9_SC_SE_Li256ELb0ELb0ELb0ELb0EEENS1_30DynamicPersistentTileSchedulerILi256ELi32ELb0ELb0ELb1EEEEEEEEEvNT_6ParamsE)
        /*0668*/ 	.short	0x0210
        /*066a*/ 	.short	0x0bf0


	//----- nvinfo : EIATTR_SW_WAR
	.align		4
.L_306:
        /*066c*/ 	.byte	0x04, 0x36
        /*066e*/ 	.short	(.L_308 - .L_307)
.L_307:
        /*0670*/ 	.word	0x00000008
.L_308:


//--------------------- .nv.info._ZN7cutlass13device_kernelIN5flash11enable_sm90INS1_16FlashAttnFwdSm90INS1_25CollectiveMainloopFwdSm90ILi2EN4cute5tupleIJNS5_1CILi1EEES8_S8_EEENS6_IJNS7_ILi128EEESA_SA_EEELi128ENS_6half_tEfNS_4arch4Sm90ELb1ELb0ELb1ELb1ELb0ELb0ELb0ELb1ELb1ELb0ELb0ELb0EEENS1_21CollectiveEpilogueFwdISB_S9_SC_SE_Li256ELb1ELb0ELb0ELb0EEENS1_36VarlenDynamicPersistentTileSchedulerILi128ELi128ELi256ELi32ELb0ELb0ELb1ELb1ELb1ELb1EEEEEEEEEvNT_6ParamsE --------------------------
	.section	.nv.info._ZN7cutlass13device_kernelIN5flash11enable_sm90INS1_16FlashAttnFwdSm90INS1_25CollectiveMainloopFwdSm90ILi2EN4cute5tupleIJNS5_1CILi1EEES8_S8_EEENS6_IJNS7_ILi128EEESA_SA_EEELi128ENS_6half_tEfNS_4arch4Sm90ELb1ELb0ELb1ELb1ELb0ELb0ELb0ELb1ELb1ELb0ELb0ELb0EEENS1_21CollectiveEpilogueFwdISB_S9_SC_SE_Li256ELb1ELb0ELb0ELb0EEENS1_36VarlenDynamicPersistentTileSchedulerILi128ELi128ELi256ELi32ELb0ELb0ELb1ELb1ELb1ELb1EEEEEEEEEvNT_6ParamsE,"",@"SHT_CUDA_INFO"
	.sectionflags	@""
	.align	4


	//----- nvinfo : EIATTR_CUDA_API_VERSION
	.align		4
        /*0000*/ 	.byte	0x04, 0x37
        /*0002*/ 	.short	(.L_310 - .L_309)
.L_309:
        /*0004*/ 	.word	0x00000082


	//----- nvinfo : EIATTR_KPARAM_INFO
	.align		4
.L_310:
        /*0008*/ 	.byte	0x04, 0x17
        /*000a*/ 	.short	(.L_312 - .L_311)
.L_311:
        /*000c*/ 	.word	0x00000000
        /*0010*/ 	.short	0x0000
        /*0012*/ 	.short	0x0070
        /*0014*/ 	.byte	0x00, 0xf0, 0x01, 0x28


	//----- nvinfo : EIATTR_SPARSE_MMA_MASK
	.align		4
.L_312:
        /*0018*/ 	.byte	0x03, 0x50
        /*001a*/ 	.short	0x0000


	//----- nvinfo : EIATTR_MAXREG_COUNT
	.align		4
        /*001c*/ 	.byte	0x03, 0x1b
        /*001e*/ 	.short	0x00a8


	//----- nvinfo : EIATTR_NUM_BARRIERS
	.align		4
        /*0020*/ 	.byte	0x02, 0x4c
        /*0022*/ 	.byte	0x10
	.zero		1


	//----- nvinfo : EIATTR_EXTERNS
	.align		4
        /*0024*/ 	.byte	0x04, 0x0f
        /*0026*/ 	.short	(.L_314 - .L_313)


	//   ....[0]....
	.align		4
.L_313:
        /*0028*/ 	.word	index@(__assertfail)


	//----- nvinfo : EIATTR_ANNOTATIONS
	.align		4
.L_314:
        /*002c*/ 	.byte	0x04, 0x55
        /*002e*/ 	.short	(.L_316 - .L_315)


	//   ....[0]....
.L_315:
        /* <DEDUP_REMOVED lines=32> */


	//----- nvinfo : EIATTR_MERCURY_ISA_VERSION
	.align		4
.L_316:
        /*0218*/ 	.byte	0x03, 0x5f
        /*021a*/ 	.short	0x0101


	//----- nvinfo : EIATTR_UNUSED_LOAD_BYTE_OFFSET
	.align		4
        /*021c*/ 	.byte	0x04, 0x44
        /*021e*/ 	.short	(.L_318 - .L_317)


	//   ....[0]....
.L_317:
        /*0220*/ 	.word	0x00000a70
        /*0224*/ 	.word	0x0000fff0


	//   ....[1]....
        /*0228*/ 	.word	0x0000aa30
        /*022c*/ 	.word	0x0000fff0


	//----- nvinfo : EIATTR_INT_WARP_WIDE_INSTR_OFFSETS
	.align		4
.L_318:
        /*0230*/ 	.byte	0x04, 0x31
        /*0232*/ 	.short	(.L_320 - .L_319)


	//   ....[0]....
.L_319:
        /*0234*/ 	.word	0x00000160


	//   ....[1]....
        /*0238*/ 	.word	0x000001a0


	//   ....[2]....
        /*023c*/ 	.word	0x00000210


	//   ....[3]....
        /*0240*/ 	.word	0x0000dbd0


	//   ....[4]....
        /*0244*/ 	.word	0x0000dc60


	//   ....[5]....
        /*0248*/ 	.word	0x0000e0e0


	//   ....[6]....
        /*024c*/ 	.word	0x0000e110


	//   ....[7]....
        /*0250*/ 	.word	0x0000e320


	//   ....[8]....
        /*0254*/ 	.word	0x00010430


	//   ....[9]....
        /*0258*/ 	.word	0x000104c0


	//----- nvinfo : EIATTR_COOP_GROUP_MASK_REGIDS
	.align		4
.L_320:
        /*025c*/ 	.byte	0x04, 0x29
        /*025e*/ 	.short	(.L_322 - .L_321)


	//   ....[0]....
.L_321:
        /*0260*/ 	.word	0xffffffff


	//   ....[1]....
        /*0264*/ 	.word	0xffffffff


	//   ....[2]....
        /*0268*/ 	.word	0xffffffff


	//   ....[3]....
        /*026c*/ 	.word	0xffffffff


	//   ....[4]....
        /*0270*/ 	.word	0xffffffff


	//   ....[5]....
        /*0274*/ 	.word	0xffffffff


	//   ....[6]....
        /*0278*/ 	.word	0xffffffff


	//   ....[7]....
        /*027c*/ 	.word	0xffffffff


	//   ....[8]....
        /*0280*/ 	.word	0xffffffff


	//   ....[9]....
        /*0284*/ 	.word	0xffffffff


	//   ....[10]....
        /*0288*/ 	.word	0xffffffff


	//   ....[11]....
        /*028c*/ 	.word	0xffffffff


	//   ....[12]....
        /*0290*/ 	.word	0xffffffff


	//   ....[13]....
        /*0294*/ 	.word	0xffffffff


	//   ....[14]....
        /*0298*/ 	.word	0xffffffff


	//   ....[15]....
        /*029c*/ 	.word	0xffffffff


	//   ....[16]....
        /*02a0*/ 	.word	0xffffffff


	//   ....[17]....
        /*02a4*/ 	.word	0xffffffff


	//   ....[18]....
        /*02a8*/ 	.word	0xffffffff


	//   ....[19]....
        /*02ac*/ 	.word	0xffffffff


	//   ....[20]....
        /*02b0*/ 	.word	0xffffffff


	//   ....[21]....
        /*02b4*/ 	.word	0xffffffff


	//   ....[22]....
        /*02b8*/ 	.word	0xffffffff


	//   ....[23]....
        /*02bc*/ 	.word	0xffffffff


	//   ....[24]....
        /*02c0*/ 	.word	0xffffffff


	//   ....[25]....
        /*02c4*/ 	.word	0xffffffff


	//   ....[26]....
        /*02c8*/ 	.word	0xffffffff


	//   ....[27]....
        /*02cc*/ 	.word	0xffffffff


	//   ....[28]....
        /*02d0*/ 	.word	0xffffffff


	//   ....[29]....
        /*02d4*/ 	.word	0xffffffff


	//   ....[30]....
        /*02d8*/ 	.word	0xffffffff


	//   ....[31]....
        /*02dc*/ 	.word	0xffffffff


	//   ....[32]....
        /*02e0*/ 	.word	0xffffffff


	//   ....[33]....
        /*02e4*/ 	.word	0xffffffff


	//   ....[34]....
        /*02e8*/ 	.word	0xffffffff


	//   ....[35]....
        /*02ec*/ 	.word	0xffffffff


	//   ....[36]....
        /*02f0*/ 	.word	0xffffffff


	//   ....[37]....
        /*02f4*/ 	.word	0xffffffff


	//   ....[38]....
        /*02f8*/ 	.word	0xffffffff


	//   ....[39]....
        /*02fc*/ 	.word	0xffffffff


	//   ....[40]....
        /*0300*/ 	.word	0xffffffff


	//   ....[41]....
        /*0304*/ 	.word	0xffffffff


	//   ....[42]....
        /*0308*/ 	.word	0xffffffff


	//   ....[43]....
        /*030c*/ 	.word	0xffffffff


	//   ....[44]....
        /*0310*/ 	.word	0xffffffff


	//   ....[45]....
        /*0314*/ 	.word	0xffffffff


	//   ....[46]....
        /*0318*/ 	.word	0xffffffff


	//   ....[47]....
        /*031c*/ 	.word	0xffffffff


	//   ....[48]....
        /*0320*/ 	.word	0xffffffff


	//   ....[49]....
        /*0324*/ 	.word	0xffffffff


	//   ....[50]....
        /*0328*/ 	.word	0xffffffff


	//   ....[51]....
        /*032c*/ 	.word	0xffffffff


	//   ....[52]....
        /*0330*/ 	.word	0xffffffff


	//   ....[53]....
        /*0334*/ 	.word	0xffffffff


	//   ....[54]....
        /*0338*/ 	.word	0xffffffff


	//   ....[55]....
        /*033c*/ 	.word	0xffffffff


	//   ....[56]....
        /*0340*/ 	.word	0xffffffff


	//   ....[57]....
        /*0344*/ 	.word	0xffffffff


	//   ....[58]....
        /*0348*/ 	.word	0x0500000f


	//   ....[59]....
        /*034c*/ 	.word	0x0500000f


	//   ....[60]....
        /*0350*/ 	.word	0x0500000f


	//   ....[61]....
        /*0354*/ 	.word	0x0500000f


	//   ....[62]....
        /*0358*/ 	.word	0x0500000f


	//   ....[63]....
        /*035c*/ 	.word	0x0500000f


	//   ....[64]....
        /*0360*/ 	.word	0x0500000f


	//   ....[65]....
        /*0364*/ 	.word	0x0500000f


	//   ....[66]....
        /*0368*/ 	.word	0x0500000f


	//   ....[67]....
        /*036c*/ 	.word	0x0500000f


	//   ....[68]....
        /*0370*/ 	.word	0x0500000f


	//   ....[69]....
        /*0374*/ 	.word	0x0500000f


	//   ....[70]....
        /*0378*/ 	.word	0x0500000f


	//   ....[71]....
        /*037c*/ 	.word	0x0500000f


	//   ....[72]....
        /*0380*/ 	.word	0x0500000f


	//   ....[73]....
        /*0384*/ 	.word	0x0500000f


	//   ....[74]....
        /*0388*/ 	.word	0x0500000f


	//   ....[75]....
        /*038c*/ 	.word	0x0500000f


	//   ....[76]....
        /*0390*/ 	.word	0x0500000f


	//----- nvinfo : EIATTR_COOP_GROUP_INSTR_OFFSETS
	.align		4
.L_322:
        /*0394*/ 	.byte	0x04, 0x28
        /*0396*/ 	.short	(.L_324 - .L_323)


	//   ....[0]....
.L_323:
        /*0398*/ 	.word	0x00000070


	//   ....[1]....
        /*039c*/ 	.word	0x00000170


	//   ....[2]....
        /*03a0*/ 	.word	0x000001c0


	//   ....[3]....
        /*03a4*/ 	.word	0x000003f0


	//   ....[4]....
        /*03a8*/ 	.word	0x00000550


	//   ....[5]....
        /*03ac*/ 	.word	0x00000670


	//   ....[6]....
        /*03b0*/ 	.word	0x000007d0


	//   ....[7]....
        /*03b4*/ 	.word	0x00001580


	//   ....[8]....
        /*03b8*/ 	.word	0x00002d50


	//   ....[9]....
        /*03bc*/ 	.word	0x00002dd0


	//   ....[10]....
        /*03c0*/ 	.word	0x00003860


	//   ....[11]....
        /*03c4*/ 	.word	0x000038d0


	//   ....[12]....
        /*03c8*/ 	.word	0x00005d50


	//   ....[13]....
        /*03cc*/ 	.word	0x00005e60


	//   ....[14]....
        /*03d0*/ 	.word	0x00006670


	//   ....[15]....
        /*03d4*/ 	.word	0x00006750


	//   ....[16]....
        /*03d8*/ 	.word	0x00008a30


	//   ....[17]....
        /*03dc*/ 	.word	0x00008a60


	//   ....[18]....
        /*03e0*/ 	.word	0x00008ce0


	//   ....[19]....
        /*03e4*/ 	.word	0x00008d80


	//   ....[20]....
        /*03e8*/ 	.word	0x0000a100


	//   ....[21]....
        /*03ec*/ 	.word	0x0000a140


	//   ....[22]....
        /*03f0*/ 	.word	0x0000a230


	//   ....[23]....
        /*03f4*/ 	.word	0x0000a250


	//   ....[24]....
        /*03f8*/ 	.word	0x0000ca00


	//   ....[25]....
        /*03fc*/ 	.word	0x0000cb80


	//   ....[26]....
        /*0400*/ 	.word	0x0000cbb0


	//   ....[27]....
        /*0404*/ 	.word	0x0000cbf0


	//   ....[28]....
        /*0408*/ 	.word	0x0000cc60


	//   ....[29]....
        /*040c*/ 	.word	0x0000ccc0


	//   ....[30]....
        /*0410*/ 	.word	0x0000cd00


	//   ....[31]....
        /*0414*/ 	.word	0x0000cea0


	//   ....[32]....
        /*0418*/ 	.word	0x0000cf00


	//   ....[33]....
        /*041c*/ 	.word	0x0000cf40


	//   ....[34]....
        /*0420*/ 	.word	0x0000cf80


	//   ....[35]....
        /*0424*/ 	.word	0x0000cfb0


	//   ....[36]....
        /*0428*/ 	.word	0x0000cfe0


	//   ....[37]....
        /*042c*/ 	.word	0x0000d070


	//   ....[38]....
        /*0430*/ 	.word	0x0000d0d0


	//   ....[39]....
        /*0434*/ 	.word	0x0000d160


	//   ....[40]....
        /*0438*/ 	.word	0x000108d0


	//   ....[41]....
        /*043c*/ 	.word	0x000108e0


	//   ....[42]....
        /*0440*/ 	.word	0x000109f0


	//   ....[43]....
        /*0444*/ 	.word	0x00010a50


	//   ....[44]....
        /*0448*/ 	.word	0x00010a90


	//   ....[45]....
        /*044c*/ 	.word	0x00010ad0


	//   ....[46]....
        /*0450*/ 	.word	0x00010b00


	//   ....[47]....
        /*0454*/ 	.word	0x00010b30


	//   ....[48]....
        /*0458*/ 	.word	0x00010cc0


	//   ....[49]....
        /*045c*/ 	.word	0x00010d20


	//   ....[50]....
        /*0460*/ 	.word	0x00010d60


	//   ....[51]....
        /*0464*/ 	.word	0x00010da0


	//   ....[52]....
        /*0468*/ 	.word	0x00010dd0


	//   ....[53]....
        /*046c*/ 	.word	0x00010e00


	//   ....[54]....
        /*0470*/ 	.word	0x00010ec0


	//   ....[55]....
        /*0474*/ 	.word	0x00010ee0


	//   ....[56]....
        /*0478*/ 	.word	0x00010f50


	//   ....[57]....
        /*047c*/ 	.word	0x000115e0


	//   ....[58]....
        /*0480*/ 	.word	0x00011bb0


	//   ....[59]....
        /*0484*/ 	.word	0x00011fd0


	//   ....[60]....
        /*0488*/ 	.word	0x00012060


	//   ....[61]....
        /*048c*/ 	.word	0x00012100


	//   ....[62]....
        /*0490*/ 	.word	0x000121b0


	//   ....[63]....
        /*0494*/ 	.word	0x00012230


	//   ....[64]....
        /*0498*/ 	.word	0x000122b0


	//   ....[65]....
        /*049c*/ 	.word	0x00012330


	//   ....[66]....
        /*04a0*/ 	.word	0x000123b0


	//   ....[67]....
        /*04a4*/ 	.word	0x00012440


	//   ....[68]....
        /*04a8*/ 	.word	0x000124f0


	//   ....[69]....
        /*04ac*/ 	.word	0x00012570


	//   ....[70]....
        /*04b0*/ 	.word	0x000125f0


	//   ....[71]....
        /*04b4*/ 	.word	0x00012670


	//   ....[72]....
        /*04b8*/ 	.word	0x000126f0


	//   ....[73]....
        /*04bc*/ 	.word	0x00012760


	//   ....[74]....
        /*04c0*/ 	.word	0x00012800


	//   ....[75]....
        /*04c4*/ 	.word	0x00012890


	//   ....[76]....
        /*04c8*/ 	.word	0x000129c0


	//----- nvinfo : EIATTR_REG_RECONFIG
	.align		4
.L_324:
        /*04cc*/ 	.byte	0x01, 0x54
	.zero		2


	//----- nvinfo : EIATTR_SYSCALL_OFFSETS
	.align		4
        /*04d0*/ 	.byte	0x04, 0x46
        /*04d2*/ 	.short	(.L_326 - .L_325)


	//   ....[0]....
.L_325:
        /*04d4*/ 	.word	0x00001760


	//   ....[1]....
        /*04d8*/ 	.word	0x0000ddf0


	//   ....[2]....
        /*04dc*/ 	.word	0x0000df30


	//   ....[3]....
        /*04e0*/ 	.word	0x0000e030


	//----- nvinfo : EIATTR_MBARRIER_INSTR_OFFSETS
	.align		4
.L_326:
        /*04e4*/ 	.byte	0x04, 0x39
        /*04e6*/ 	.short	(.L_328 - .L_327)


	//   ....[0]....
.L_327:
        /*04e8*/ 	.word	0x000002a0
        /*04ec*/ 	.word	0x000000ff
        /*04f0*/ 	.word	0x00028800
        /*04f4*/ 	.short	0x0100
        /*04f6*/ 	.byte	0x08
	.zero		1


	//   ....[1]....
        /*04f8*/ 	.word	0x000002b0
        /*04fc*/ 	.word	0x000000ff
        /*0500*/ 	.word	0x00028820
        /*0504*/ 	.short	0x0100
        /*0506*/ 	.byte	0x08
	.zero		1


	//   ....[2]....
        /*0508*/ 	.word	0x000003a0
        /*050c*/ 	.word	0x000000ff
        /*0510*/ 	.word	0x00028830
        /*0514*/ 	.short	0x0100
        /*0516*/ 	.byte	0x08
	.zero		1


	//   ....[3]....
        /*0518*/ 	.word	0x000003b0
        /*051c*/ 	.word	0x000000ff
        /*0520*/ 	.word	0x00028840
        /*0524*/ 	.short	0x0100
        /*0526*/ 	.byte	0x08
	.zero		1


	//   ....[4]....
        /*0528*/ 	.word	0x000003c0
        /*052c*/ 	.word	0x000000ff
        /*0530*/ 	.word	0x00028838
        /*0534*/ 	.short	0x0100
        /*0536*/ 	.byte	0x08
	.zero		1


	//   ....[5]....
        /*0538*/ 	.word	0x000003d0
        /*053c*/ 	.word	0x000000ff
        /*0540*/ 	.word	0x00028848
        /*0544*/ 	.short	0x0100
        /*0546*/ 	.byte	0x08
	.zero		1


	//   ....[6]....
        /*0548*/ 	.word	0x00000500
        /*054c*/ 	.word	0x000000ff
        /*0550*/ 	.word	0x00028850
        /*0554*/ 	.short	0x0100
        /*0556*/ 	.byte	0x08
	.zero		1


	//   ....[7]....
        /*0558*/ 	.word	0x00000510
        /*055c*/ 	.word	0x000000ff
        /*0560*/ 	.word	0x00028860
        /*0564*/ 	.short	0x0100
        /*0566*/ 	.byte	0x08
	.zero		1


	//   ....[8]....
        /*0568*/ 	.word	0x00000520
        /*056c*/ 	.word	0x000000ff
        /*0570*/ 	.word	0x00028858
        /*0574*/ 	.short	0x0100
        /*0576*/ 	.byte	0x08
	.zero		1


	//   ....[9]....
        /*0578*/ 	.word	0x00000530
        /*057c*/ 	.word	0x000000ff
        /*0580*/ 	.word	0x00028868
        /*0584*/ 	.short	0x0100
        /*0586*/ 	.byte	0x08
	.zero		1


	//   ....[10]....
        /*0588*/ 	.word	0x00000620
        /*058c*/ 	.word	0x000000ff
        /*0590*/ 	.word	0x00028870
        /*0594*/ 	.short	0x0100
        /*0596*/ 	.byte	0x06
	.zero		1


	//   ....[11]....
        /*0598*/ 	.word	0x00000630
        /*059c*/ 	.word	0x000000ff
        /*05a0*/ 	.word	0x00028880
        /*05a4*/ 	.short	0x0100
        /*05a6*/ 	.byte	0x06
	.zero		1


	//   ....[12]....
        /*05a8*/ 	.word	0x00000640
        /*05ac*/ 	.word	0x000000ff
        /*05b0*/ 	.word	0x00028878
        /*05b4*/ 	.short	0x0100
        /*05b6*/ 	.byte	0x06
	.zero		1


	//   ....[13]....
        /*05b8*/ 	.word	0x00000650
        /*05bc*/ 	.word	0x000000ff
        /*05c0*/ 	.word	0x00028888
        /*05c4*/ 	.short	0x0100
        /*05c6*/ 	.byte	0x06
	.zero		1


	//   ....[14]....
        /*05c8*/ 	.word	0x00000780
        /*05cc*/ 	.word	0x000000ff
        /*05d0*/ 	.word	0x00028890
        /*05d4*/ 	.short	0x0100
        /*05d6*/ 	.byte	0x08
	.zero		1


	//   ....[15]....
        /*05d8*/ 	.word	0x00000790
        /*05dc*/ 	.word	0x000000ff
        /*05e0*/ 	.word	0x000288a0
        /*05e4*/ 	.short	0x0100
        /*05e6*/ 	.byte	0x08
	.zero		1


	//   ....[16]....
        /*05e8*/ 	.word	0x000007a0
        /*05ec*/ 	.word	0x000000ff
        /*05f0*/ 	.word	0x00028898
        /*05f4*/ 	.short	0x0100
        /*05f6*/ 	.byte	0x08
	.zero		1


	//   ....[17]....
        /*05f8*/ 	.word	0x000007b0
        /*05fc*/ 	.word	0x000000ff
        /*0600*/ 	.word	0x000288a8
        /*0604*/ 	.short	0x0100
        /*0606*/ 	.byte	0x08
	.zero		1


	//   ....[18]....
        /*0608*/ 	.word	0x000008e0
        /*060c*/ 	.word	0x000000ff
        /*0610*/ 	.word	0x000288b0
        /*0614*/ 	.short	0x0100
        /*0616*/ 	.byte	0x08
	.zero		1


	//   ....[19]....
        /*0618*/ 	.word	0x000008f0
        /*061c*/ 	.word	0x000000ff
        /*0620*/ 	.word	0x000288c0
        /*0624*/ 	.short	0x0100
        /*0626*/ 	.byte	0x08
	.zero		1


	//   ....[20]....
        /*0628*/ 	.word	0x00000900
        /*062c*/ 	.word	0x000000ff
        /*0630*/ 	.word	0x000288b8
        /*0634*/ 	.short	0x0100
        /*0636*/ 	.byte	0x08
	.zero		1


	//   ....[21]....
        /*0638*/ 	.word	0x00000910
        /*063c*/ 	.word	0x000000ff
        /*0640*/ 	.word	0x000288c8
        /*0644*/ 	.short	0x0100
        /*0646*/ 	.byte	0x08
	.zero		1


	//   ....[22]....
        /*0648*/ 	.word	0x000017e0
        /*064c*/ 	.word	0x000000ff
        /*0650*/ 	.word	0x00028800
        /*0654*/ 	.short	0x010a
        /*0656*/ 	.byte	0x29
	.zero		1


	//   ....[23]....
        /*0658*/ 	.word	0x00001860
        /*065c*/ 	.word	0x00000000
        /*0660*/ 	.word	0x00028830
        /*0664*/ 	.short	0x010a
        /*0666*/ 	.byte	0x3f
	.zero		1


	//   ....[24]....
        /*0668*/ 	.word	0x000018d0
        /*066c*/ 	.word	0x00000000
        /*0670*/ 	.word	0x00028830
        /*0674*/ 	.short	0x010a
        /*0676*/ 	.byte	0x3f
	.zero		1


	//   ....[25]....
        /*0678*/ 	.word	0x00002870
        /*067c*/ 	.word	0x00000000
        /*0680*/ 	.word	0x00000000
        /*0684*/ 	.short	0x0101
        /*0686*/ 	.byte	0x3f
	.zero		1


	//   ....[26]....
        /*0688*/ 	.word	0x00004840
        /*068c*/ 	.word	0x000000ff
        /*0690*/ 	.word	0x00028830
        /*0694*/ 	.short	0x010a
        /*0696*/ 	.byte	0x06
	.zero		1


	//   ....[27]....
        /*0698*/ 	.word	0x00004880
        /*069c*/ 	.word	0x000000ff
        /*06a0*/ 	.word	0x00028830
        /*06a4*/ 	.short	0x010a
        /*06a6*/ 	.byte	0x06
	.zero		1


	//   ....[28]....
        /*06a8*/ 	.word	0x00004ba0
        /*06ac*/ 	.word	0x000000ff
        /*06b0*/ 	.word	0x00028850
        /*06b4*/ 	.short	0x010a
        /*06b6*/ 	.byte	0x06
	.zero		1


	//   ....[29]....
        /*06b8*/ 	.word	0x00004be0
        /*06bc*/ 	.word	0x000000ff
        /*06c0*/ 	.word	0x00028850
        /*06c4*/ 	.short	0x010a
        /*06c6*/ 	.byte	0x06
	.zero		1


	//   ....[30]....
        /*06c8*/ 	.word	0x00006db0
        /*06cc*/ 	.word	0x0000002e
        /*06d0*/ 	.word	0x00000000
        /*06d4*/ 	.short	0x0101
        /*06d6*/ 	.byte	0x3f
	.zero		1


	//   ....[31]....
        /*06d8*/ 	.word	0x00006e30
        /*06dc*/ 	.word	0x00000032
        /*06e0*/ 	.word	0x00000000
        /*06e4*/ 	.short	0x0101
        /*06e6*/ 	.byte	0x3f
	.zero		1


	//   ....[32]....
        /*06e8*/ 	.word	0x00007930
        /*06ec*/ 	.word	0x000000ff
        /*06f0*/ 	.word	0x00028830
        /*06f4*/ 	.short	0x010a
        /*06f6*/ 	.byte	0x06
	.zero		1


	//   ....[33]....
        /*06f8*/ 	.word	0x00007970
        /*06fc*/ 	.word	0x000000ff
        /*0700*/ 	.word	0x00028830
        /*0704*/ 	.short	0x010a
        /*0706*/ 	.byte	0x06
	.zero		1


	//   ....[34]....
        /*0708*/ 	.word	0x00007c90
        /*070c*/ 	.word	0x000000ff
        /*0710*/ 	.word	0x00028850
        /*0714*/ 	.short	0x010a
        /*0716*/ 	.byte	0x06
	.zero		1


	//   ....[35]....
        /*0718*/ 	.word	0x00007cd0
        /*071c*/ 	.word	0x000000ff
        /*0720*/ 	.word	0x00028850
        /*0724*/ 	.short	0x010a
        /*0726*/ 	.byte	0x06
	.zero		1


	//   ....[36]....
        /*0728*/ 	.word	0x00009670
        /*072c*/ 	.word	0x00000019
        /*0730*/ 	.word	0x00000000
        /*0734*/ 	.short	0x0101
        /*0736*/ 	.byte	0x3f
	.zero		1


	//   ....[37]....
        /*0738*/ 	.word	0x00009820
        /*073c*/ 	.word	0x00000019
        /*0740*/ 	.word	0x00000000
        /*0744*/ 	.short	0x0101
        /*0746*/ 	.byte	0x3f
	.zero		1


	//   ....[38]....
        /*0748*/ 	.word	0x0000a070
        /*074c*/ 	.word	0x000000ff
        /*0750*/ 	.word	0x00028850
        /*0754*/ 	.short	0x010a
        /*0756*/ 	.byte	0x05
	.zero		1


	//   ....[39]....
        /*0758*/ 	.word	0x0000a0b0
        /*075c*/ 	.word	0x000000ff
        /*0760*/ 	.word	0x00028850
        /*0764*/ 	.short	0x010a
        /*0766*/ 	.byte	0x05
	.zero		1


	//   ....[40]....
        /*0768*/ 	.word	0x0000a7c0
        /*076c*/ 	.word	0x00000008
        /*0770*/ 	.word	0x00000000
        /*0774*/ 	.short	0x0101
        /*0776*/ 	.byte	0x3f
	.zero		1


	//   ....[41]....
        /*0778*/ 	.word	0x0000b930
        /*077c*/ 	.word	0x00000014
        /*0780*/ 	.word	0x00000000
        /*0784*/ 	.short	0x0101
        /*0786*/ 	.byte	0x3f
	.zero		1


	//   ....[42]....
        /*0788*/ 	.word	0x0000e660
        /*078c*/ 	.word	0x00000008
        /*0790*/ 	.word	0x00028840
        /*0794*/ 	.short	0x010a
        /*0796*/ 	.byte	0x3f
	.zero		1


	//   ....[43]....
        /*0798*/ 	.word	0x0000eb30
        /*079c*/ 	.word	0x00000009
        /*07a0*/ 	.word	0x00028820
        /*07a4*/ 	.short	0x010a
        /*07a6*/ 	.byte	0x3f
	.zero		1


	//   ....[44]....
        /*07a8*/ 	.word	0x0000ee50
        /*07ac*/ 	.word	0x00000002
        /*07b0*/ 	.word	0x00028840
        /*07b4*/ 	.short	0x010a
        /*07b6*/ 	.byte	0x3f
	.zero		1


	//   ....[45]....
        /*07b8*/ 	.word	0x0000f110
        /*07bc*/ 	.word	0x00000002
        /*07c0*/ 	.word	0x00000060
        /*07c4*/ 	.short	0x010a
        /*07c6*/ 	.byte	0x3f
	.zero		1


	//   ....[46]....
        /*07c8*/ 	.word	0x0000f6d0
        /*07cc*/ 	.word	0x00000002
        /*07d0*/ 	.word	0x00028840
        /*07d4*/ 	.short	0x010a
        /*07d6*/ 	.byte	0x3f
	.zero		1


	//   ....[47]....
        /*07d8*/ 	.word	0x0000f990
        /*07dc*/ 	.word	0x00000002
        /*07e0*/ 	.word	0x00000060
        /*07e4*/ 	.short	0x010a
        /*07e6*/ 	.byte	0x3f
	.zero		1


	//   ....[48]....
        /*07e8*/ 	.word	0x0000fe50
        /*07ec*/ 	.word	0x00000002
        /*07f0*/ 	.word	0x00028840
        /*07f4*/ 	.short	0x010a
        /*07f6*/ 	.byte	0x3f
	.zero		1


	//   ....[49]....
        /*07f8*/ 	.word	0x00010110
        /*07fc*/ 	.word	0x00000002
        /*0800*/ 	.word	0x00000060
        /*0804*/ 	.short	0x010a
        /*0806*/ 	.byte	0x3f
	.zero		1


	//   ....[50]....
        /*0808*/ 	.word	0x00010580
        /*080c*/ 	.word	0x00000003
        /*0810*/ 	.word	0x00028860
        /*0814*/ 	.short	0x010a
        /*0816*/ 	.byte	0x3f
	.zero		1


	//   ....[51]....
        /*0818*/ 	.word	0x00011560
        /*081c*/ 	.word	0x00000000
        /*0820*/ 	.word	0x00028820
        /*0824*/ 	.short	0x010a
        /*0826*/ 	.byte	0x3f
	.zero		1


	//   ....[52]....
        /*0828*/ 	.word	0x00011720
        /*082c*/ 	.word	0x00000006
        /*0830*/ 	.word	0x00000000
        /*0834*/ 	.short	0x010a
        /*0836*/ 	.byte	0x3f
	.zero		1


	//   ....[53]....
        /*0838*/ 	.word	0x00011790
        /*083c*/ 	.word	0x00000007
        /*0840*/ 	.word	0x00000000
        /*0844*/ 	.short	0x010a
        /*0846*/ 	.byte	0x3f
	.zero		1


	//   ....[54]....
        /*0848*/ 	.word	0x00011800
        /*084c*/ 	.word	0x00000004
        /*0850*/ 	.word	0x00000000
        /*0854*/ 	.short	0x010a
        /*0856*/ 	.byte	0x3f
	.zero		1


	//   ....[55]....
        /*0858*/ 	.word	0x00011830
        /*085c*/ 	.word	0x00000003
        /*0860*/ 	.word	0x00000000
        /*0864*/ 	.short	0x010a
        /*0866*/ 	.byte	0x3f
	.zero		1


	//   ....[56]....
        /*0868*/ 	.word	0x000118a0
        /*086c*/ 	.word	0x00000003
        /*0870*/ 	.word	0x00028800
        /*0874*/ 	.short	0x010a
        /*0876*/ 	.byte	0x3f
	.zero		1


	//   ....[57]....
        /*0878*/ 	.word	0x000118f0
        /*087c*/ 	.word	0x00000000
        /*0880*/ 	.word	0x00028830
        /*0884*/ 	.short	0x010a
        /*0886*/ 	.byte	0x3f
	.zero		1


	//   ....[58]....
        /*0888*/ 	.word	0x00011950
        /*088c*/ 	.word	0x00000007
        /*0890*/ 	.word	0x00028830
        /*0894*/ 	.short	0x010a
        /*0896*/ 	.byte	0x3f
	.zero		1


	//   ....[59]....
        /*0898*/ 	.word	0x000119b0
        /*089c*/ 	.word	0x00000007
        /*08a0*/ 	.word	0x00028850
        /*08a4*/ 	.short	0x010a
        /*08a6*/ 	.byte	0x3f
	.zero		1


	//   ....[60]....
        /*08a8*/ 	.word	0x00011a10
        /*08ac*/ 	.word	0x00000005
        /*08b0*/ 	.word	0x00028830
        /*08b4*/ 	.short	0x010a
        /*08b6*/ 	.byte	0x3f
	.zero		1


	//   ....[61]....
        /*08b8*/ 	.word	0x00011a70
        /*08bc*/ 	.word	0x00000005
        /*08c0*/ 	.word	0x00028850
        /*08c4*/ 	.short	0x010a
        /*08c6*/ 	.byte	0x3f
	.zero		1


	//   ....[62]....
        /*08c8*/ 	.word	0x00011ad0
        /*08cc*/ 	.word	0x00000006
        /*08d0*/ 	.word	0x00028850
        /*08d4*/ 	.short	0x010a
        /*08d6*/ 	.byte	0x3f
	.zero		1


	//   ....[63]....
        /*08d8*/ 	.word	0x00011c70
        /*08dc*/ 	.word	0x00000008
        /*08e0*/ 	.word	0x00028840
        /*08e4*/ 	.short	0x010a
        /*08e6*/ 	.byte	0x3f
	.zero		1


	//   ....[64]....
        /*08e8*/ 	.word	0x00011cf0
        /*08ec*/ 	.word	0x00000008
        /*08f0*/ 	.word	0x00028820
        /*08f4*/ 	.short	0x010a
        /*08f6*/ 	.byte	0x3f
	.zero		1


	//   ....[65]....
        /*08f8*/ 	.word	0x00011d40
        /*08fc*/ 	.word	0x00000002
        /*0900*/ 	.word	0x00028840
        /*0904*/ 	.short	0x010a
        /*0906*/ 	.byte	0x3f
	.zero		1


	//   ....[66]....
        /*0908*/ 	.word	0x00011d90
        /*090c*/ 	.word	0x00000002
        /*0910*/ 	.word	0x00000060
        /*0914*/ 	.short	0x010a
        /*0916*/ 	.byte	0x3f
	.zero		1


	//   ....[67]....
        /*0918*/ 	.word	0x00011de0
        /*091c*/ 	.word	0x00000002
        /*0920*/ 	.word	0x00028840
        /*0924*/ 	.short	0x010a
        /*0926*/ 	.byte	0x3f
	.zero		1


	//   ....[68]....
        /*0928*/ 	.word	0x00011e30
        /*092c*/ 	.word	0x00000002
        /*0930*/ 	.word	0x00000060
        /*0934*/ 	.short	0x010a
        /*0936*/ 	.byte	0x3f
	.zero		1


	//   ....[69]....
        /*0938*/ 	.word	0x00011e80
        /*093c*/ 	.word	0x00000002
        /*0940*/ 	.word	0x00028840
        /*0944*/ 	.short	0x010a
        /*0946*/ 	.byte	0x3f
	.zero		1


	//   ....[70]....
        /*0948*/ 	.word	0x00011ed0
        /*094c*/ 	.word	0x00000002
        /*0950*/ 	.word	0x00000060
        /*0954*/ 	.short	0x010a
        /*0956*/ 	.byte	0x3f
	.zero		1


	//   ....[71]....
        /*0958*/ 	.word	0x00011f20
        /*095c*/ 	.word	0x00000003
        /*0960*/ 	.word	0x00028860
        /*0964*/ 	.short	0x010a
        /*0966*/ 	.byte	0x3f
	.zero		1


	//   ....[72]....
        /*0968*/ 	.word	0x000128e0
        /*096c*/ 	.word	0x00000000
        /*0970*/ 	.word	0x00028820
        /*0974*/ 	.short	0x010a
        /*0976*/ 	.byte	0x3f
	.zero		1


	//   ....[73]....
        /*0978*/ 	.word	0x00012a80
        /*097c*/ 	.word	0x00000006
        /*0980*/ 	.word	0x00000000
        /*0984*/ 	.short	0x010a
        /*0986*/ 	.byte	0x3f
	.zero		1


	//   ....[74]....
        /*0988*/ 	.word	0x00012ad0
        /*098c*/ 	.word	0x00000007
        /*0990*/ 	.word	0x00000000
        /*0994*/ 	.short	0x010a
        /*0996*/ 	.byte	0x3f
	.zero		1


	//   ....[75]....
        /*0998*/ 	.word	0x00012b20
        /*099c*/ 	.word	0x00000004
        /*09a0*/ 	.word	0x00000000
        /*09a4*/ 	.short	0x010a
        /*09a6*/ 	.byte	0x3f
	.zero		1


	//----- nvinfo : EIATTR_NUM_MBARRIERS
	.align		4
.L_328:
        /*09a8*/ 	.byte	0x03, 0x38
        /*09aa*/ 	.short	0x0016


	//----- nvinfo : EIATTR_EXIT_INSTR_OFFSETS
	.align		4
        /*09ac*/ 	.byte	0x04, 0x1c
        /*09ae*/ 	.short	(.L_330 - .L_329)


	//   ....[0]....
.L_329:
        /*09b0*/ 	.word	0x00000ab0


	//   ....[1]....
        /*09b4*/ 	.word	0x0000c9c0


	//   ....[2]....
        /*09b8*/ 	.word	0x0000ca20


	//   ....[3]....
        /*09bc*/ 	.word	0x00011880


	//----- nvinfo : EIATTR_MAX_THREADS
	.align		4
.L_330:
        /*09c0*/ 	.byte	0x04, 0x05
        /*09c2*/ 	.short	(.L_332 - .L_331)
.L_331:
        /*09c4*/ 	.word	0x00000180
        /*09c8*/ 	.word	0x00000001
        /*09cc*/ 	.word	0x00000001


	//----- nvinfo : EIATTR_CRS_STACK_SIZE
	.align		4
.L_332:
        /*09d0*/ 	.byte	0x04, 0x1e
        /*09d2*/ 	.short	(.L_334 - .L_333)
.L_333:
        /*09d4*/ 	.word	0x00000000


	//----- nvinfo : EIATTR_CBANK_PARAM_SIZE
	.align		4
.L_334:
        /*09d8*/ 	.byte	0x03, 0x19
        /*09da*/ 	.short	0x0a70


	//----- nvinfo : EIATTR_PARAM_CBANK
	.align		4
        /*09dc*/ 	.byte	0x04, 0x0a
        /*09de*/ 	.short	(.L_336 - .L_335)
	.align		4
.L_335:
        /*09e0*/ 	.word	index@(.nv.constant0._ZN7cutlass13device_kernelIN5flash11enable_sm90INS1_16FlashAttnFwdSm90INS1_25CollectiveMainloopFwdSm90ILi2EN4cute5tupleIJNS5_1CILi1EEES8_S8_EEENS6_IJNS7_ILi128EEESA_SA_EEELi128ENS_6half_tEfNS_4arch4Sm90ELb1ELb0ELb1ELb1ELb0ELb0ELb0ELb1ELb1ELb0ELb0ELb0EEENS1_21CollectiveEpilogueFwdISB_S9_SC_SE_Li256ELb1ELb0ELb0ELb0EEENS1_36VarlenDynamicPersistentTileSchedulerILi128ELi128ELi256ELi32ELb0ELb0ELb1ELb1ELb1ELb1EEEEEEEEEvNT_6ParamsE)
        /*09e4*/ 	.short	0x0210
        /*09e6*/ 	.short	0x0a70


	//----- nvinfo : EIATTR_SW_WAR
	.align		4
.L_336:
        /*09e8*/ 	.byte	0x04, 0x36
        /*09ea*/ 	.short	(.L_338 - .L_337)
.L_337:
        /*09ec*/ 	.word	0x00000008
.L_338:


//--------------------- .nv.info._ZN7cutlass13device_kernelIN5flash11enable_sm90INS1_16FlashAttnFwdSm90INS1_25CollectiveMainloopFwdSm90ILi2EN4cute5tupleIJNS5_1CILi1EEES8_S8_EEENS6_IJNS7_ILi128EEESA_SA_EEELi128ENS_6half_tEfNS_4arch4Sm90ELb1ELb0ELb1ELb1ELb0ELb1ELb0ELb1ELb1ELb0ELb0ELb0EEENS1_21CollectiveEpilogueFwdISB_S9_SC_SE_Li256ELb1ELb0ELb0ELb0EEENS1_36VarlenDynamicPersistentTileSchedulerILi128ELi128ELi256ELi32ELb0ELb0ELb1ELb1ELb1ELb1EEEEEEEEEvNT_6ParamsE --------------------------
	.section	.nv.info._ZN7cutlass13device_kernelIN5flash11enable_sm90INS1_16FlashAttnFwdSm90INS1_25CollectiveMainloopFwdSm90ILi2EN4cute5tupleIJNS5_1CILi1EEES8_S8_EEENS6_IJNS7_ILi128EEESA_SA_EEELi128ENS_6half_tEfNS_4arch4Sm90ELb1ELb0ELb1ELb1ELb0ELb1ELb0ELb1ELb1ELb0ELb0ELb0EEENS1_21CollectiveEpilogueFwdISB_S9_SC_SE_Li256ELb1ELb0ELb0ELb0EEENS1_36VarlenDynamicPersistentTileSchedulerILi128ELi128ELi256ELi32ELb0ELb0ELb1ELb1ELb1ELb1EEEEEEEEEvNT_6ParamsE,"",@"SHT_CUDA_INFO"
	.sectionflags	@""
	.align	4


	//----- nvinfo : EIATTR_CUDA_API_VERSION
	.align		4
        /*0000*/ 	.byte	0x04, 0x37
        /*0002*/ 	.short	(.L_340 - .L_339)
.L_339:
        /*0004*/ 	.word	0x00000082


	//----- nvinfo : EIATTR_KPARAM_INFO
	.align		4
.L_340:
        /*0008*/ 	.byte	0x04, 0x17
        /*000a*/ 	.short	(.L_342 - .L_341)
.L_341:
        /*000c*/ 	.word	0x00000000
        /*0010*/ 	.short	0x0000
        /*0012*/ 	.short	0x0070
        /*0014*/ 	.byte	0x00, 0xf0, 0x01, 0x28


	//----- nvinfo : EIATTR_SPARSE_MMA_MASK
	.align		4
.L_342:
        /*0018*/ 	.byte	0x03, 0x50
        /*001a*/ 	.short	0x0000


	//----- nvinfo : EIATTR_MAXREG_COUNT
	.align		4
        /*001c*/ 	.byte	0x03, 0x1b
        /*001e*/ 	.short	0x00a8


	//----- nvinfo : EIATTR_NUM_BARRIERS
	.align		4
        /*0020*/ 	.byte	0x02, 0x4c
        /*0022*/ 	.byte	0x10
	.zero		1


	//----- nvinfo : EIATTR_EXTERNS
	.align		4
        /*0024*/ 	.byte	0x04, 0x0f
        /*0026*/ 	.short	(.L_344 - .L_343)


	//   ....[0]....
	.align		4
.L_343:
        /*0028*/ 	.word	index@(__assertfail)


	//----- nvinfo : EIATTR_ANNOTATIONS
	.align		4
.L_344:
        /*002c*/ 	.byte	0x04, 0x55
        /*002e*/ 	.short	(.L_346 - .L_345)


	//   ....[0]....
.L_345:
        /* <DEDUP_REMOVED lines=43> */


	//----- nvinfo : EIATTR_MERCURY_ISA_VERSION
	.align		4
.L_346:
        /*02c8*/ 	.byte	0x03, 0x5f
        /*02ca*/ 	.short	0x0101


	//----- nvinfo : EIATTR_UNUSED_LOAD_BYTE_OFFSET
	.align		4
        /*02cc*/ 	.byte	0x04, 0x44
        /*02ce*/ 	.short	(.L_348 - .L_347)


	//   ....[0]....
.L_347:
        /*02d0*/ 	.word	0x00000ae0
        /*02d4*/ 	.word	0x0000fff0


	//   ....[1]....
        /*02d8*/ 	.word	0x000172b0
        /*02dc*/ 	.word	0x0000fff0


	//----- nvinfo : EIATTR_INT_WARP_WIDE_INSTR_OFFSETS
	.align		4
.L_348:
        /*02e0*/ 	.byte	0x04, 0x31
        /*02e2*/ 	.short	(.L_350 - .L_349)


	//   ....[0]....
.L_349:
        /*02e4*/ 	.word	0x000001b0


	//   ....[1]....
        /*02e8*/ 	.word	0x00000250


	//   ....[2]....
        /*02ec*/ 	.word	0x000002c0


	//   ....[3]....
        /*02f0*/ 	.word	0x0001afb0


	//   ....[4]....
        /*02f4*/ 	.word	0x0001b040


	//   ....[5]....
        /*02f8*/ 	.word	0x0001b4c0


	//   ....[6]....
        /*02fc*/ 	.word	0x0001b4f0


	//   ....[7]....
        /*0300*/ 	.word	0x0001b700


	//   ....[8]....
        /*0304*/ 	.word	0x0001d7e0


	//   ....[9]....
        /*0308*/ 	.word	0x0001d870


	//----- nvinfo : EIATTR_COOP_GROUP_MASK_REGIDS
	.align		4
.L_350:
        /*030c*/ 	.byte	0x04, 0x29
        /*030e*/ 	.short	(.L_352 - .L_351)


	//   ....[0]....
.L_351:
        /*0310*/ 	.word	0xffffffff


	//   ....[1]....
        /*0314*/ 	.word	0xffffffff


	//   ....[2]....
        /*0318*/ 	.word	0xffffffff


	//   ....[3]....
        /*031c*/ 	.word	0xffffffff


	//   ....[4]....
        /*0320*/ 	.word	0xffffffff


	//   ....[5]....
        /*0324*/ 	.word	0xffffffff


	//   ....[6]....
        /*0328*/ 	.word	0xffffffff


	//   ....[7]....
        /*032c*/ 	.word	0xffffffff


	//   ....[8]....
        /*0330*/ 	.word	0xffffffff


	//   ....[9]....
        /*0334*/ 	.word	0xffffffff


	//   ....[10]....
        /*0338*/ 	.word	0xffffffff


	//   ....[11]....
        /*033c*/ 	.word	0xffffffff


	//   ....[12]....
        /*0340*/ 	.word	0xffffffff


	//   ....[13]....
        /*0344*/ 	.word	0xffffffff


	//   ....[14]....
        /*0348*/ 	.word	0xffffffff


	//   ....[15]....
        /*034c*/ 	.word	0xffffffff


	//   ....[16]....
        /*0350*/ 	.word	0xffffffff


	//   ....[17]....
        /*0354*/ 	.word	0xffffffff


	//   ....[18]....
        /*0358*/ 	.word	0xffffffff


	//   ....[19]....
        /*035c*/ 	.word	0xffffffff


	//   ....[20]....
        /*0360*/ 	.word	0xffffffff


	//   ....[21]....
        /*0364*/ 	.word	0xffffffff


	//   ....[22]....
        /*0368*/ 	.word	0xffffffff


	//   ....[23]....
        /*036c*/ 	.word	0xffffffff


	//   ....[24]....
        /*0370*/ 	.word	0xffffffff


	//   ....[25]....
        /*0374*/ 	.word	0xffffffff


	//   ....[26]....
        /*0378*/ 	.word	0xffffffff


	//   ....[27]....
        /*037c*/ 	.word	0xffffffff


	//   ....[28]....
        /*0380*/ 	.word	0xffffffff


	//   ....[29]....
        /*0384*/ 	.word	0xffffffff


	//   ....[30]....
        /*0388*/ 	.word	0xffffffff


	//   ....[31]....
        /*038c*/ 	.word	0xffffffff


	//   ....[32]....
        /*0390*/ 	.word	0xffffffff


	//   ....[33]....
        /*0394*/ 	.word	0xffffffff


	//   ....[34]....
        /*0398*/ 	.word	0xffffffff


	//   ....[35]....
        /*039c*/ 	.word	0xffffffff


	//   ....[36]....
        /*03a0*/ 	.word	0xffffffff


	//   ....[37]....
        /*03a4*/ 	.word	0xffffffff


	//   ....[38]....
        /*03a8*/ 	.word	0xffffffff


	//   ....[39]....
        /*03ac*/ 	.word	0xffffffff


	//   ....[40]....
        /*03b0*/ 	.word	0xffffffff


	//   ....[41]....
        /*03b4*/ 	.word	0xffffffff


	//   ....[42]....
        /*03b8*/ 	.word	0xffffffff


	//   ....[43]....
        /*03bc*/ 	.word	0xffffffff


	//   ....[44]....
        /*03c0*/ 	.word	0xffffffff


	//   ....[45]....
        /*03c4*/ 	.word	0xffffffff


	//   ....[46]....
        /*03c8*/ 	.word	0xffffffff


	//   ....[47]....
        /*03cc*/ 	.word	0xffffffff


	//   ....[48]....
        /*03d0*/ 	.word	0xffffffff


	//   ....[49]....
        /*03d4*/ 	.word	0xffffffff


	//   ....[50]....
        /*03d8*/ 	.word	0xffffffff


	//   ....[51]....
        /*03dc*/ 	.word	0xffffffff


	//   ....[52]....
        /*03e0*/ 	.word	0xffffffff


	//   ....[53]....
        /*03e4*/ 	.word	0xffffffff


	//   ....[54]....
        /*03e8*/ 	.word	0xffffffff


	//   ....[55]....
        /*03ec*/ 	.word	0xffffffff


	//   ....[56]....
        /*03f0*/ 	.word	0xffffffff


	//   ....[57]....
        /*03f4*/ 	.word	0xffffffff


	//   ....[58]....
        /*03f8*/ 	.word	0x0500000f


	//   ....[59]....
        /*03fc*/ 	.word	0x0500000f


	//   ....[60]....
        /*0400*/ 	.word	0x0500000f


	//   ....[61]....
        /*0404*/ 	.word	0x0500000f


	//   ....[62]....
        /*0408*/ 	.word	0x0500000f


	//   ....[63]....
        /*040c*/ 	.word	0x0500000f


	//   ....[64]....
        /*0410*/ 	.word	0x0500000f


	//   ....[65]....
        /*0414*/ 	.word	0x0500000f


	//   ....[66]....
        /*0418*/ 	.word	0x0500000f


	//   ....[67]....
        /*041c*/ 	.word	0x0500000f


	//   ....[68]....
        /*0420*/ 	.word	0x0500000f


	//   ....[69]....
        /*0424*/ 	.word	0x0500000f


	//   ....[70]....
        /*0428*/ 	.word	0x0500000f


	//   ....[71]....
        /*042c*/ 	.word	0x0500000f


	//   ....[72]....
        /*0430*/ 	.word	0x0500000f


	//   ....[73]....
        /*0434*/ 	.word	0x0500000f


	//   ....[74]....
        /*0438*/ 	.word	0x0500000f


	//   ....[75]....
        /*043c*/ 	.word	0x0500000f


	//   ....[76]....
        /*0440*/ 	.word	0x0500000f


	//   ....[77]....
        /*0444*/ 	.word	0x0500000f


	//   ....[78]....
        /*0448*/ 	.word	0x0500000f


	//   ....[79]....
        /*044c*/ 	.word	0x0500000f


	//   ....[80]....
        /*0450*/ 	.word	0x0500000f


	//   ....[81]....
        /*0454*/ 	.word	0x0500000f


	//   ....[82]....
        /*0458*/ 	.word	0x0500000f


	//   ....[83]....
        /*045c*/ 	.word	0x0500000f


	//   ....[84]....
        /*0460*/ 	.word	0x0500000f


	//   ....[85]....
        /*0464*/ 	.word	0x0500000f


	//   ....[86]....
        /*0468*/ 	.word	0x0500000f


	//   ....[87]....
        /*046c*/ 	.word	0x0500000f


	//   ....[88]....
        /*0470*/ 	.word	0x0500000f


	//   ....[89]....
        /*0474*/ 	.word	0x0500000f


	//   ....[90]....
        /*0478*/ 	.word	0x0500000f


	//   ....[91]....
        /*047c*/ 	.word	0x0500000f


	//   ....[92]....
        /*0480*/ 	.word	0x0500000f


	//   ....[93]....
        /*0484*/ 	.word	0x0500000f


	//   ....[94]....
        /*0488*/ 	.word	0x0500000f


	//   ....[95]....
        /*048c*/ 	.word	0x0500000f


	//   ....[96]....
        /*0490*/ 	.word	0x0500000f


	//   ....[97]....
        /*0494*/ 	.word	0x0500000f


	//   ....[98]....
        /*0498*/ 	.word	0x0500000f


	//   ....[99]....
        /*049c*/ 	.word	0x0500000f


	//   ....[100]....
        /*04a0*/ 	.word	0x0500000f


	//   ....[101]....
        /*04a4*/ 	.word	0x0500000f


	//   ....[102]....
        /*04a8*/ 	.word	0x0500000f


	//   ....[103]....
        /*04ac*/ 	.word	0x0500000f


	//   ....[104]....
        /*04b0*/ 	.word	0x0500000f


	//   ....[105]....
        /*04b4*/ 	.word	0x0500000f


	//   ....[106]....
        /*04b8*/ 	.word	0x0500000f


	//   ....[107]....
        /*04bc*/ 	.word	0x0500000f


	//   ....[108]....
        /*04c0*/ 	.word	0x0500000f


	//   ....[109]....
        /*04c4*/ 	.word	0x0500000f


	//   ....[110]....
        /*04c8*/ 	.word	0x0500000f


	//----- nvinfo : EIATTR_COOP_GROUP_INSTR_OFFSETS
	.align		4
.L_352:
        /*04cc*/ 	.byte	0x04, 0x28
        /*04ce*/ 	.short	(.L_354 - .L_353)


	//   ....[0]....
.L_353:
        /*04d0*/ 	.word	0x00000060


	//   ....[1]....
        /*04d4*/ 	.word	0x000001c0


	//   ....[2]....
        /*04d8*/ 	.word	0x00000270


	//   ....[3]....
        /*04dc*/ 	.word	0x00000430


	//   ....[4]....
        /*04e0*/ 	.word	0x00000590


	//   ....[5]....
        /*04e4*/ 	.word	0x000006b0


	//   ....[6]....
        /*04e8*/ 	.word	0x00000810


	//   ....[7]....
        /*04ec*/ 	.word	0x000086c0


	//   ....[8]....
        /*04f0*/ 	.word	0x0000f0c0


	//   ....[9]....
        /*04f4*/ 	.word	0x0000f110


	//   ....[10]....
        /*04f8*/ 	.word	0x0000fbc0


	//   ....[11]....
        /*04fc*/ 	.word	0x0000fc30


	//   ....[12]....
        /*0500*/ 	.word	0x000121e0


	//   ....[13]....
        /*0504*/ 	.word	0x00012220


	//   ....[14]....
        /*0508*/ 	.word	0x00012c90


	//   ....[15]....
        /*050c*/ 	.word	0x00012d00


	//   ....[16]....
        /*0510*/ 	.word	0x00014f90


	//   ....[17]....
        /*0514*/ 	.word	0x00014fb0


	//   ....[18]....
        /*0518*/ 	.word	0x00015510


	//   ....[19]....
        /*051c*/ 	.word	0x00015750


	//   ....[20]....
        /*0520*/ 	.word	0x00016900


	//   ....[21]....
        /*0524*/ 	.word	0x00016ca0


	//   ....[22]....
        /*0528*/ 	.word	0x00016cd0


	//   ....[23]....
        /*052c*/ 	.word	0x00016ce0


	//   ....[24]....
        /*0530*/ 	.word	0x00018f70


	//   ....[25]....
        /*0534*/ 	.word	0x000190e0


	//   ....[26]....
        /*0538*/ 	.word	0x00019110


	//   ....[27]....
        /*053c*/ 	.word	0x00019150


	//   ....[28]....
        /*0540*/ 	.word	0x000191c0


	//   ....[29]....
        /*0544*/ 	.word	0x00019220


	//   ....[30]....
        /*0548*/ 	.word	0x00019260


	//   ....[31]....
        /*054c*/ 	.word	0x00019400


	//   ....[32]....
        /*0550*/ 	.word	0x00019460


	//   ....[33]....
        /*0554*/ 	.word	0x000194a0


	//   ....[34]....
        /*0558*/ 	.word	0x000194e0


	//   ....[35]....
        /*055c*/ 	.word	0x00019510


	//   ....[36]....
        /*0560*/ 	.word	0x00019540


	//   ....[37]....
        /*0564*/ 	.word	0x000195d0


	//   ....[38]....
        /*0568*/ 	.word	0x00019630


	//   ....[39]....
        /*056c*/ 	.word	0x000196c0


	//   ....[40]....
        /*0570*/ 	.word	0x0001dc80


	//   ....[41]....
        /*0574*/ 	.word	0x0001dc90


	//   ....[42]....
        /*0578*/ 	.word	0x0001dda0


	//   ....[43]....
        /*057c*/ 	.word	0x0001de00


	//   ....[44]....
        /*0580*/ 	.word	0x0001de40


	//   ....[45]....
        /*0584*/ 	.word	0x0001de80


	//   ....[46]....
        /*0588*/ 	.word	0x0001deb0


	//   ....[47]....
        /*058c*/ 	.word	0x0001dee0


	//   ....[48]....
        /*0590*/ 	.word	0x0001e070


	//   ....[49]....
        /*0594*/ 	.word	0x0001e0d0


	//   ....[50]....
        /*0598*/ 	.word	0x0001e110


	//   ....[51]....
        /*059c*/ 	.word	0x0001e150


	//   ....[52]....
        /*05a0*/ 	.word	0x0001e180


	//   ....[53]....
        /*05a4*/ 	.word	0x0001e1b0


	//   ....[54]....
        /*05a8*/ 	.word	0x0001e270


	//   ....[55]....
        /*05ac*/ 	.word	0x0001e290


	//   ....[56]....
        /*05b0*/ 	.word	0x0001e300


	//   ....[57]....
        /*05b4*/ 	.word	0x0001e990


	//   ....[58]....
        /*05b8*/ 	.word	0x0001edd0


	//   ....[59]....
        /*05bc*/ 	.word	0x0001ee80


	//   ....[60]....
        /*05c0*/ 	.word	0x0001ef20


	//   ....[61]....
        /*05c4*/ 	.word	0x0001efc0


	//   ....[62]....
        /*05c8*/ 	.word	0x0001f060


	//   ....[63]....
        /*05cc*/ 	.word	0x0001f100


	//   ....[64]....
        /*05d0*/ 	.word	0x0001f1a0


	//   ....[65]....
        /*05d4*/ 	.word	0x0001f240


	//   ....[66]....
        /*05d8*/ 	.word	0x0001f2e0


	//   ....[67]....
        /*05dc*/ 	.word	0x0001f380


	//   ....[68]....
        /*05e0*/ 	.word	0x0001f420


	//   ....[69]....
        /*05e4*/ 	.word	0x0001f4c0


	//   ....[70]....
        /*05e8*/ 	.word	0x0001f560


	//   ....[71]....
        /*05ec*/ 	.word	0x0001f600


	//   ....[72]....
        /*05f0*/ 	.word	0x0001f6a0


	//   ....[73]....
        /*05f4*/ 	.word	0x0001f740


	//   ....[74]....
        /*05f8*/ 	.word	0x0001f7e0


	//   ....[75]....
        /*05fc*/ 	.word	0x0001f8d0


	//   ....[76]....
        /*0600*/ 	.word	0x0001f970


	//   ....[77]....
        /*0604*/ 	.word	0x0001fa10


	//   ....[78]....
        /*0608*/ 	.word	0x0001fab0


	//   ....[79]....
        /*060c*/ 	.word	0x0001fb50


	//   ....[80]....
        /*0610*/ 	.word	0x0001fbf0


	//   ....[81]....
        /*0614*/ 	.word	0x0001fc90


	//   ....[82]....
        /*0618*/ 	.word	0x0001fd30


	//   ....[83]....
        /*061c*/ 	.word	0x0001fdd0


	//   ....[84]....
        /*0620*/ 	.word	0x0001fe70


	//   ....[85]....
        /*0624*/ 	.word	0x0001ff10


	//   ....[86]....
        /*0628*/ 	.word	0x0001ffb0


	//   ....[87]....
        /*062c*/ 	.word	0x00020050


	//   ....[88]....
        /*0630*/ 	.word	0x000200f0


	//   ....[89]....
        /*0634*/ 	.word	0x00020190


	//   ....[90]....
        /*0638*/ 	.word	0x00020230


	//   ....[91]....
        /*063c*/ 	.word	0x00020530


	//   ....[92]....
        /*0640*/ 	.word	0x00020810


	//   ....[93]....
        /*0644*/ 	.word	0x00020c30


	//   ....[94]....
        /*0648*/ 	.word	0x00020cc0


	//   ....[95]....
        /*064c*/ 	.word	0x00020d60


	//   ....[96]....
        /*0650*/ 	.word	0x00020e10


	//   ....[97]....
        /*0654*/ 	.word	0x00020e90


	//   ....[98]....
        /*0658*/ 	.word	0x00020f10


	//   ....[99]....
        /*065c*/ 	.word	0x00020f90


	//   ....[100]....
        /*0660*/ 	.word	0x00021010


	//   ....[101]....
        /*0664*/ 	.word	0x000210a0


	//   ....[102]....
        /*0668*/ 	.word	0x00021150


	//   ....[103]....
        /*066c*/ 	.word	0x000211d0


	//   ....[104]....
        /*0670*/ 	.word	0x00021250


	//   ....[105]....
        /*0674*/ 	.word	0x000212d0


	//   ....[106]....
        /*0678*/ 	.word	0x00021350


	//   ....[107]....
        /*067c*/ 	.word	0x000213c0


	//   ....[108]....
        /*0680*/ 	.word	0x00021460


	//   ....[109]....
        /*0684*/ 	.word	0x000214f0


	//   ....[110]....
        /*0688*/ 	.word	0x00021620


	//----- nvinfo : EIATTR_REG_RECONFIG
	.align		4
.L_354:
        /*068c*/ 	.byte	0x01, 0x54
	.zero		2


	//----- nvinfo : EIATTR_SYSCALL_OFFSETS
	.align		4
        /*0690*/ 	.byte	0x04, 0x46
        /*0692*/ 	.short	(.L_356 - .L_355)


	//   ....[0]....
.L_355:
        /*0694*/ 	.word	0x000018d0


	//   ....[1]....
        /*0698*/ 	.word	0x00001a20


	//   ....[2]....
        /*069c*/ 	.word	0x00008850


	//   ....[3]....
        /*06a0*/ 	.word	0x00008cc0


	//   ....[4]....
        /*06a4*/ 	.word	0x0001b1d0


	//   ....[5]....
        /*06a8*/ 	.word	0x0001b310


	//   ....[6]....
        /*06ac*/ 	.word	0x0001b410


	//----- nvinfo : EIATTR_MBARRIER_INSTR_OFFSETS
	.align		4
.L_356:
        /*06b0*/ 	.byte	0x04, 0x39
        /*06b2*/ 	.short	(.L_358 - .L_357)


	//   ....[0]....
.L_357:
        /*06b4*/ 	.word	0x000002e0
        /*06b8*/ 	.word	0x000000ff
        /*06bc*/ 	.word	0x00028800
        /*06c0*/ 	.short	0x0100
        /*06c2*/ 	.byte	0x08
	.zero		1


	//   ....[1]....
        /*06c4*/ 	.word	0x000002f0
        /*06c8*/ 	.word	0x000000ff
        /*06cc*/ 	.word	0x00028820
        /*06d0*/ 	.short	0x0100
        /*06d2*/ 	.byte	0x08
	.zero		1


	//   ....[2]....
        /*06d4*/ 	.word	0x000003e0
        /*06d8*/ 	.word	0x000000ff
        /*06dc*/ 	.word	0x00028830
        /*06e0*/ 	.short	0x0100
        /*06e2*/ 	.byte	0x08
	.zero		1


	//   ....[3]....
        /*06e4*/ 	.word	0x000003f0
        /*06e8*/ 	.word	0x000000ff
        /*06ec*/ 	.word	0x00028840
        /*06f0*/ 	.short	0x0100
        /*06f2*/ 	.byte	0x08
	.zero		1


	//   ....[4]....
        /*06f4*/ 	.word	0x00000400
        /*06f8*/ 	.word	0x000000ff
        /*06fc*/ 	.word	0x00028838
        /*0700*/ 	.short	0x0100
        /*0702*/ 	.byte	0x08
	.zero		1


	//   ....[5]....
        /*0704*/ 	.word	0x00000410
        /*0708*/ 	.word	0x000000ff
        /*070c*/ 	.word	0x00028848
        /*0710*/ 	.short	0x0100
        /*0712*/ 	.byte	0x08
	.zero		1


	//   ....[6]....
        /*0714*/ 	.word	0x00000540
        /*0718*/ 	.word	0x000000ff
        /*071c*/ 	.word	0x00028850
        /*0720*/ 	.short	0x0100
        /*0722*/ 	.byte	0x08
	.zero		1


	//   ....[7]....
        /*0724*/ 	.word	0x00000550
        /*0728*/ 	.word	0x000000ff
        /*072c*/ 	.word	0x00028860
        /*0730*/ 	.short	0x0100
        /*0732*/ 	.byte	0x08
	.zero		1


	//   ....[8]....
        /*0734*/ 	.word	0x00000560
        /*0738*/ 	.word	0x000000ff
        /*073c*/ 	.word	0x00028858
        /*0740*/ 	.short	0x0100
        /*0742*/ 	.byte	0x08
	.zero		1


	//   ....[9]....
        /*0744*/ 	.word	0x00000570
        /*0748*/ 	.word	0x000000ff
        /*074c*/ 	.word	0x00028868
        /*0750*/ 	.short	0x0100
        /*0752*/ 	.byte	0x08
	.zero		1


	//   ....[10]....
        /*0754*/ 	.word	0x00000660
        /*0758*/ 	.word	0x000000ff
        /*075c*/ 	.word	0x00028870
        /*0760*/ 	.short	0x0100
        /*0762*/ 	.byte	0x06
	.zero		1


	//   ....[11]....
        /*0764*/ 	.word	0x00000670
        /*0768*/ 	.word	0x000000ff
        /*076c*/ 	.word	0x00028880
        /*0770*/ 	.short	0x0100
        /*0772*/ 	.byte	0x06
	.zero		1


	//   ....[12]....
        /*0774*/ 	.word	0x00000680
        /*0778*/ 	.word	0x000000ff
        /*077c*/ 	.word	0x00028878
        /*0780*/ 	.short	0x0100
        /*0782*/ 	.byte	0x06
	.zero		1


	//   ....[13]....
        /*0784*/ 	.word	0x00000690
        /*0788*/ 	.word	0x000000ff
        /*078c*/ 	.word	0x00028888
        /*0790*/ 	.short	0x0100
        /*0792*/ 	.byte	0x06
	.zero		1


	//   ....[14]....
        /*0794*/ 	.word	0x000007c0
        /*0798*/ 	.word	0x000000ff
        /*079c*/ 	.word	0x00028890
        /*07a0*/ 	.short	0x0100
        /*07a2*/ 	.byte	0x08
	.zero		1


	//   ....[15]....
        /*07a4*/ 	.word	0x000007d0
        /*07a8*/ 	.word	0x000000ff
        /*07ac*/ 	.word	0x000288a0
        /*07b0*/ 	.short	0x0100
        /*07b2*/ 	.byte	0x08
	.zero		1


	//   ....[16]....
        /*07b4*/ 	.word	0x000007e0
        /*07b8*/ 	.word	0x000000ff
        /*07bc*/ 	.word	0x00028898
        /*07c0*/ 	.short	0x0100
        /*07c2*/ 	.byte	0x08
	.zero		1


	//   ....[17]....
        /*07c4*/ 	.word	0x000007f0
        /*07c8*/ 	.word	0x000000ff
        /*07cc*/ 	.word	0x000288a8
        /*07d0*/ 	.short	0x0100
        /*07d2*/ 	.byte	0x08
	.zero		1


	//   ....[18]....
        /*07d4*/ 	.word	0x00000920
        /*07d8*/ 	.word	0x000000ff
        /*07dc*/ 	.word	0x000288b0
        /*07e0*/ 	.short	0x0100
        /*07e2*/ 	.byte	0x08
	.zero		1


	//   ....[19]....
        /*07e4*/ 	.word	0x00000930
        /*07e8*/ 	.word	0x000000ff
        /*07ec*/ 	.word	0x000288c0
        /*07f0*/ 	.short	0x0100
        /*07f2*/ 	.byte	0x08
	.zero		1


	//   ....[20]....
        /*07f4*/ 	.word	0x00000940
        /*07f8*/ 	.word	0x000000ff
        /*07fc*/ 	.word	0x000288b8
        /*0800*/ 	.short	0x0100
        /*0802*/ 	.byte	0x08
	.zero		1


	//   ....[21]....
        /*0804*/ 	.word	0x00000950
        /*0808*/ 	.word	0x000000ff
        /*080c*/ 	.word	0x000288c8
        /*0810*/ 	.short	0x0100
        /*0812*/ 	.byte	0x08
	.zero		1


	//   ....[22]....
        /*0814*/ 	.word	0x00003040
        /*0818*/ 	.word	0x00000069
        /*081c*/ 	.word	0x00028890
        /*0820*/ 	.short	0x010a
        /*0822*/ 	.byte	0x3f
	.zero		1


	//   ....[23]....
        /*0824*/ 	.word	0x000055a0
        /*0828*/ 	.word	0x00000069
        /*082c*/ 	.word	0x00028890
        /*0830*/ 	.short	0x010a
        /*0832*/ 	.byte	0x3f
	.zero		1


	//   ....[24]....
        /*0834*/ 	.word	0x00007680
        /*0838*/ 	.word	0x00000069
        /*083c*/ 	.word	0x00028890
        /*0840*/ 	.short	0x010a
        /*0842*/ 	.byte	0x3f
	.zero		1


	//   ....[25]....
        /*0844*/ 	.word	0x00007ce0
        /*0848*/ 	.word	0x0000002c
        /*084c*/ 	.word	0x00000000
        /*0850*/ 	.short	0x0101
        /*0852*/ 	.byte	0x3f
	.zero		1


	//   ....[26]....
        /*0854*/ 	.word	0x00007d20
        /*0858*/ 	.word	0x00000069
        /*085c*/ 	.word	0x000288b0
        /*0860*/ 	.short	0x010a
        /*0862*/ 	.byte	0x3f
	.zero		1


	//   ....[27]....
        /*0864*/ 	.word	0x00008370
        /*0868*/ 	.word	0x00000069
        /*086c*/ 	.word	0x00000000
        /*0870*/ 	.short	0x0101
        /*0872*/ 	.byte	0x3f
	.zero		1


	//   ....[28]....
        /*0874*/ 	.word	0x000088d0
        /*0878*/ 	.word	0x00000002
        /*087c*/ 	.word	0x00028800
        /*0880*/ 	.short	0x010a
        /*0882*/ 	.byte	0x3f
	.zero		1


	//   ....[29]....
        /*0884*/ 	.word	0x00008920
        /*0888*/ 	.word	0x00000002
        /*088c*/ 	.word	0x00028800
        /*0890*/ 	.short	0x010a
        /*0892*/ 	.byte	0x3f
	.zero		1


	//   ....[30]....
        /*0894*/ 	.word	0x00009b70
        /*0898*/ 	.word	0x00000002
        /*089c*/ 	.word	0x00028800
        /*08a0*/ 	.short	0x010a
        /*08a2*/ 	.byte	0x3f
	.zero		1


	//   ....[31]....
        /*08a4*/ 	.word	0x0000bf80
        /*08a8*/ 	.word	0x00000002
        /*08ac*/ 	.word	0x00028800
        /*08b0*/ 	.short	0x010a
        /*08b2*/ 	.byte	0x3f
	.zero		1


	//   ....[32]....
        /*08b4*/ 	.word	0x0000daa0
        /*08b8*/ 	.word	0x00000000
        /*08bc*/ 	.word	0x00028830
        /*08c0*/ 	.short	0x010a
        /*08c2*/ 	.byte	0x3f
	.zero		1


	//   ....[33]....
        /*08c4*/ 	.word	0x0000db20
        /*08c8*/ 	.word	0x00000000
        /*08cc*/ 	.word	0x00028830
        /*08d0*/ 	.short	0x010a
        /*08d2*/ 	.byte	0x3f
	.zero		1


	//   ....[34]....
        /*08d4*/ 	.word	0x0000eb10
        /*08d8*/ 	.word	0x00000000
        /*08dc*/ 	.word	0x00000000
        /*08e0*/ 	.short	0x0101
        /*08e2*/ 	.byte	0x3f
	.zero		1


	//   ....[35]....
        /*08e4*/ 	.word	0x00010b80
        /*08e8*/ 	.word	0x00000006
        /*08ec*/ 	.word	0x00028830
        /*08f0*/ 	.short	0x010a
        /*08f2*/ 	.byte	0x3f
	.zero		1


	//   ....[36]....
        /*08f4*/ 	.word	0x00010bd0
        /*08f8*/ 	.word	0x00000006
        /*08fc*/ 	.word	0x00028830
        /*0900*/ 	.short	0x010a
        /*0902*/ 	.byte	0x3f
	.zero		1


	//   ....[37]....
        /*0904*/ 	.word	0x00011020
        /*0908*/ 	.word	0x00000007
        /*090c*/ 	.word	0x00028850
        /*0910*/ 	.short	0x010a
        /*0912*/ 	.byte	0x3f
	.zero		1


	//   ....[38]....
        /*0914*/ 	.word	0x00011060
        /*0918*/ 	.word	0x00000007
        /*091c*/ 	.word	0x00028850
        /*0920*/ 	.short	0x010a
        /*0922*/ 	.byte	0x3f
	.zero		1


	//   ....[39]....
        /*0924*/ 	.word	0x000133d0
        /*0928*/ 	.word	0x00000009
        /*092c*/ 	.word	0x00000000
        /*0930*/ 	.short	0x0101
        /*0932*/ 	.byte	0x3f
	.zero		1


	//   ....[40]....
        /*0934*/ 	.word	0x00013460
        /*0938*/ 	.word	0x0000000d
        /*093c*/ 	.word	0x00000000
        /*0940*/ 	.short	0x0101
        /*0942*/ 	.byte	0x3f
	.zero		1


	//   ....[41]....
        /*0944*/ 	.word	0x00013e80
        /*0948*/ 	.word	0x00000006
        /*094c*/ 	.word	0x00028830
        /*0950*/ 	.short	0x010a
        /*0952*/ 	.byte	0x3f
	.zero		1


	//   ....[42]....
        /*0954*/ 	.word	0x00013ed0
        /*0958*/ 	.word	0x00000006
        /*095c*/ 	.word	0x00028830
        /*0960*/ 	.short	0x010a
        /*0962*/ 	.byte	0x3f
	.zero		1


	//   ....[43]....
        /*0964*/ 	.word	0x00014320
        /*0968*/ 	.word	0x00000007
        /*096c*/ 	.word	0x00028850
        /*0970*/ 	.short	0x010a
        /*0972*/ 	.byte	0x3f
	.zero		1


	//   ....[44]....
        /*0974*/ 	.word	0x00014360
        /*0978*/ 	.word	0x00000007
        /*097c*/ 	.word	0x00028850
        /*0980*/ 	.short	0x010a
        /*0982*/ 	.byte	0x3f
	.zero		1


	//   ....[45]....
        /*0984*/ 	.word	0x00015d00
        /*0988*/ 	.word	0x0000001d
        /*098c*/ 	.word	0x00000000
        /*0990*/ 	.short	0x0101
        /*0992*/ 	.byte	0x3f
	.zero		1


	//   ....[46]....
        /*0994*/ 	.word	0x00015e50
        /*0998*/ 	.word	0x00000021
        /*099c*/ 	.word	0x00000000
        /*09a0*/ 	.short	0x0101
        /*09a2*/ 	.byte	0x3f
	.zero		1


	//   ....[47]....
        /*09a4*/ 	.word	0x000167f0
        /*09a8*/ 	.word	0x0000000b
        /*09ac*/ 	.word	0x00028850
        /*09b0*/ 	.short	0x010a
        /*09b2*/ 	.byte	0x3f
	.zero		1


	//   ....[48]....
        /*09b4*/ 	.word	0x00016870
        /*09b8*/ 	.word	0x0000000b
        /*09bc*/ 	.word	0x00028850
        /*09c0*/ 	.short	0x010a
        /*09c2*/ 	.byte	0x3f
	.zero		1


	//   ....[49]....
        /*09c4*/ 	.word	0x00016e20
        /*09c8*/ 	.word	0x00000008
        /*09cc*/ 	.word	0x00000000
        /*09d0*/ 	.short	0x0101
        /*09d2*/ 	.byte	0x3f
	.zero		1


	//   ....[50]....
        /*09d4*/ 	.word	0x00018050
        /*09d8*/ 	.word	0x00000000
        /*09dc*/ 	.word	0x00000000
        /*09e0*/ 	.short	0x0101
        /*09e2*/ 	.byte	0x3f
	.zero		1


	//   ....[51]....
        /*09e4*/ 	.word	0x0001a3f0
        /*09e8*/ 	.word	0x00000009
        /*09ec*/ 	.word	0x00028820
        /*09f0*/ 	.short	0x010a
        /*09f2*/ 	.byte	0x3f
	.zero		1


	//   ....[52]....
        /*09f4*/ 	.word	0x0001a480
        /*09f8*/ 	.word	0x00000005
        /*09fc*/ 	.word	0x000288a0
        /*0a00*/ 	.short	0x010a
        /*0a02*/ 	.byte	0x3f
	.zero		1


	//   ....[53]....
        /*0a04*/ 	.word	0x0001a6b0
        /*0a08*/ 	.word	0x00000005
        /*0a0c*/ 	.word	0x000288c0
        /*0a10*/ 	.short	0x010a
        /*0a12*/ 	.byte	0x3f
	.zero		1


	//   ....[54]....
        /*0a14*/ 	.word	0x0001aa30
        /*0a18*/ 	.word	0x00000006
        /*0a1c*/ 	.word	0x000288a0
        /*0a20*/ 	.short	0x010a
        /*0a22*/ 	.byte	0x3f
	.zero		1


	//   ....[55]....
        /*0a24*/ 	.word	0x0001ac40
        /*0a28*/ 	.word	0x00000006
        /*0a2c*/ 	.word	0x000288c0
        /*0a30*/ 	.short	0x010a
        /*0a32*/ 	.byte	0x3f
	.zero		1


	//   ....[56]....
        /*0a34*/ 	.word	0x0001ba30
        /*0a38*/ 	.word	0x00000007
        /*0a3c*/ 	.word	0x00028840
        /*0a40*/ 	.short	0x010a
        /*0a42*/ 	.byte	0x3f
	.zero		1


	//   ....[57]....
        /*0a44*/ 	.word	0x0001bf00
        /*0a48*/ 	.word	0x0000000a
        /*0a4c*/ 	.word	0x00028820
        /*0a50*/ 	.short	0x010a
        /*0a52*/ 	.byte	0x3f
	.zero		1


	//   ....[58]....
        /*0a54*/ 	.word	0x0001c210
        /*0a58*/ 	.word	0x00000007
        /*0a5c*/ 	.word	0x00028840
        /*0a60*/ 	.short	0x010a
        /*0a62*/ 	.byte	0x3f
	.zero		1


	//   ....[59]....
        /*0a64*/ 	.word	0x0001c4d0
        /*0a68*/ 	.word	0x00000008
        /*0a6c*/ 	.word	0x00000060
        /*0a70*/ 	.short	0x010a
        /*0a72*/ 	.byte	0x3f
	.zero		1


	//   ....[60]....
        /*0a74*/ 	.word	0x0001ca90
        /*0a78*/ 	.word	0x00000002
        /*0a7c*/ 	.word	0x00028840
        /*0a80*/ 	.short	0x010a
        /*0a82*/ 	.byte	0x3f
	.zero		1


	//   ....[61]....
        /*0a84*/ 	.word	0x0001cd50
        /*0a88*/ 	.word	0x00000002
        /*0a8c*/ 	.word	0x00000060
        /*0a90*/ 	.short	0x010a
        /*0a92*/ 	.byte	0x3f
	.zero		1


	//   ....[62]....
        /*0a94*/ 	.word	0x0001d210
        /*0a98*/ 	.word	0x00000002
        /*0a9c*/ 	.word	0x00028840
        /*0aa0*/ 	.short	0x010a
        /*0aa2*/ 	.byte	0x3f
	.zero		1


	//   ....[63]....
        /*0aa4*/ 	.word	0x0001d4d0
        /*0aa8*/ 	.word	0x00000002
        /*0aac*/ 	.word	0x00000060
        /*0ab0*/ 	.short	0x010a
        /*0ab2*/ 	.byte	0x3f
	.zero		1


	//   ....[64]....
        /*0ab4*/ 	.word	0x0001d930
        /*0ab8*/ 	.word	0x00000003
        /*0abc*/ 	.word	0x00028860
        /*0ac0*/ 	.short	0x010a
        /*0ac2*/ 	.byte	0x3f
	.zero		1


	//   ....[65]....
        /*0ac4*/ 	.word	0x0001e910
        /*0ac8*/ 	.word	0x00000000
        /*0acc*/ 	.word	0x00028820
        /*0ad0*/ 	.short	0x010a
        /*0ad2*/ 	.byte	0x3f
	.zero		1


	//   ....[66]....
        /*0ad4*/ 	.word	0x0001eac0
        /*0ad8*/ 	.word	0x00000006
        /*0adc*/ 	.word	0x00000000
        /*0ae0*/ 	.short	0x010a
        /*0ae2*/ 	.byte	0x3f
	.zero		1


	//   ....[67]....
        /*0ae4*/ 	.word	0x0001eb30
        /*0ae8*/ 	.word	0x00000007
        /*0aec*/ 	.word	0x00000000
        /*0af0*/ 	.short	0x010a
        /*0af2*/ 	.byte	0x3f
	.zero		1


	//   ....[68]....
        /*0af4*/ 	.word	0x0001eba0
        /*0af8*/ 	.word	0x00000004
        /*0afc*/ 	.word	0x00000000
        /*0b00*/ 	.short	0x010a
        /*0b02*/ 	.byte	0x3f
	.zero		1


	//   ....[69]....
        /*0b04*/ 	.word	0x0001ebd0
        /*0b08*/ 	.word	0x00000003
        /*0b0c*/ 	.word	0x00000000
        /*0b10*/ 	.short	0x010a
        /*0b12*/ 	.byte	0x3f
	.zero		1


	//   ....[70]....
        /*0b14*/ 	.word	0x0001ec30
        /*0b18*/ 	.word	0x00000069
        /*0b1c*/ 	.word	0x00028890
        /*0b20*/ 	.short	0x010a
        /*0b22*/ 	.byte	0x3f
	.zero		1


	//   ....[71]....
        /*0b24*/ 	.word	0x0001ec80
        /*0b28*/ 	.word	0x00000069
        /*0b2c*/ 	.word	0x00028890
        /*0b30*/ 	.short	0x010a
        /*0b32*/ 	.byte	0x3f
	.zero		1


	//   ....[72]....
        /*0b34*/ 	.word	0x0001ecd0
        /*0b38*/ 	.word	0x00000069
        /*0b3c*/ 	.word	0x00028890
        /*0b40*/ 	.short	0x010a
        /*0b42*/ 	.byte	0x3f
	.zero		1


	//   ....[73]....
        /*0b44*/ 	.word	0x0001ed20
        /*0b48*/ 	.word	0x00000069
        /*0b4c*/ 	.word	0x000288b0
        /*0b50*/ 	.short	0x010a
        /*0b52*/ 	.byte	0x3f
	.zero		1


	//   ....[74]....
        /*0b54*/ 	.word	0x0001f820
        /*0b58*/ 	.word	0x00000002
        /*0b5c*/ 	.word	0x00028800
        /*0b60*/ 	.short	0x010a
        /*0b62*/ 	.byte	0x3f
	.zero		1


	//   ....[75]....
        /*0b64*/ 	.word	0x00020270
        /*0b68*/ 	.word	0x00000002
        /*0b6c*/ 	.word	0x00028800
        /*0b70*/ 	.short	0x010a
        /*0b72*/ 	.byte	0x3f
	.zero		1


	//   ....[76]....
        /*0b74*/ 	.word	0x000202c0
        /*0b78*/ 	.word	0x00000000
        /*0b7c*/ 	.word	0x00028830
        /*0b80*/ 	.short	0x010a
        /*0b82*/ 	.byte	0x3f
	.zero		1


	//   ....[77]....
        /*0b84*/ 	.word	0x00020310
        /*0b88*/ 	.word	0x00000006
        /*0b8c*/ 	.word	0x00028830
        /*0b90*/ 	.short	0x010a
        /*0b92*/ 	.byte	0x3f
	.zero		1


	//   ....[78]....
        /*0b94*/ 	.word	0x00020360
        /*0b98*/ 	.word	0x00000007
        /*0b9c*/ 	.word	0x00028850
        /*0ba0*/ 	.short	0x010a
        /*0ba2*/ 	.byte	0x3f
	.zero		1


	//   ....[79]....
        /*0ba4*/ 	.word	0x000203b0
        /*0ba8*/ 	.word	0x00000006
        /*0bac*/ 	.word	0x00028830
        /*0bb0*/ 	.short	0x010a
        /*0bb2*/ 	.byte	0x3f
	.zero		1


	//   ....[80]....
        /*0bb4*/ 	.word	0x00020400
        /*0bb8*/ 	.word	0x00000007
        /*0bbc*/ 	.word	0x00028850
        /*0bc0*/ 	.short	0x010a
        /*0bc2*/ 	.byte	0x3f
	.zero		1


	//   ....[81]....
        /*0bc4*/ 	.word	0x00020450
        /*0bc8*/ 	.word	0x0000000b
        /*0bcc*/ 	.word	0x00028850
        /*0bd0*/ 	.short	0x010a
        /*0bd2*/ 	.byte	0x3f
	.zero		1


	//   ....[82]....
        /*0bd4*/ 	.word	0x000205f0
        /*0bd8*/ 	.word	0x00000009
        /*0bdc*/ 	.word	0x00028820
        /*0be0*/ 	.short	0x010a
        /*0be2*/ 	.byte	0x3f
	.zero		1


	//   ....[83]....
        /*0be4*/ 	.word	0x00020640
        /*0be8*/ 	.word	0x00000005
        /*0bec*/ 	.word	0x000288a0
        /*0bf0*/ 	.short	0x010a
        /*0bf2*/ 	.byte	0x3f
	.zero		1


	//   ....[84]....
        /*0bf4*/ 	.word	0x00020690
        /*0bf8*/ 	.word	0x00000005
        /*0bfc*/ 	.word	0x000288c0
        /*0c00*/ 	.short	0x010a
        /*0c02*/ 	.byte	0x3f
	.zero		1


	//   ....[85]....
        /*0c04*/ 	.word	0x000206e0
        /*0c08*/ 	.word	0x00000006
        /*0c0c*/ 	.word	0x000288a0
        /*0c10*/ 	.short	0x010a
        /*0c12*/ 	.byte	0x3f
	.zero		1


	//   ....[86]....
        /*0c14*/ 	.word	0x00020730
        /*0c18*/ 	.word	0x00000006
        /*0c1c*/ 	.word	0x000288c0
        /*0c20*/ 	.short	0x010a
        /*0c22*/ 	.byte	0x3f
	.zero		1


	//   ....[87]....
        /*0c24*/ 	.word	0x000208d0
        /*0c28*/ 	.word	0x00000007
        /*0c2c*/ 	.word	0x00028840
        /*0c30*/ 	.short	0x010a
        /*0c32*/ 	.byte	0x3f
	.zero		1


	//   ....[88]....
        /*0c34*/ 	.word	0x00020950
        /*0c38*/ 	.word	0x00000003
        /*0c3c*/ 	.word	0x00028820
        /*0c40*/ 	.short	0x010a
        /*0c42*/ 	.byte	0x3f
	.zero		1


	//   ....[89]....
        /*0c44*/ 	.word	0x000209a0
        /*0c48*/ 	.word	0x00000007
        /*0c4c*/ 	.word	0x00028840
        /*0c50*/ 	.short	0x010a
        /*0c52*/ 	.byte	0x3f
	.zero		1


	//   ....[90]....
        /*0c54*/ 	.word	0x000209f0
        /*0c58*/ 	.word	0x00000008
        /*0c5c*/ 	.word	0x00000060
        /*0c60*/ 	.short	0x010a
        /*0c62*/ 	.byte	0x3f
	.zero		1


	//   ....[91]....
        /*0c64*/ 	.word	0x00020a40
        /*0c68*/ 	.word	0x00000002
        /*0c6c*/ 	.word	0x00028840
        /*0c70*/ 	.short	0x010a
        /*0c72*/ 	.byte	0x3f
	.zero		1


	//   ....[92]....
        /*0c74*/ 	.word	0x00020a90
        /*0c78*/ 	.word	0x00000002
        /*0c7c*/ 	.word	0x00000060
        /*0c80*/ 	.short	0x010a
        /*0c82*/ 	.byte	0x3f
	.zero		1


	//   ....[93]....
        /*0c84*/ 	.word	0x00020ae0
        /*0c88*/ 	.word	0x00000002
        /*0c8c*/ 	.word	0x00028840
        /*0c90*/ 	.short	0x010a
        /*0c92*/ 	.byte	0x3f
	.zero		1


	//   ....[94]....
        /*0c94*/ 	.word	0x00020b30
        /*0c98*/ 	.word	0x00000002
        /*0c9c*/ 	.word	0x00000060
        /*0ca0*/ 	.short	0x010a
        /*0ca2*/ 	.byte	0x3f
	.zero		1


	//   ....[95]....
        /*0ca4*/ 	.word	0x00020b80
        /*0ca8*/ 	.word	0x00000003
        /*0cac*/ 	.word	0x00028860
        /*0cb0*/ 	.short	0x010a
        /*0cb2*/ 	.byte	0x3f
	.zero		1


	//   ....[96]....
        /*0cb4*/ 	.word	0x00021540
        /*0cb8*/ 	.word	0x00000000
        /*0cbc*/ 	.word	0x00028820
        /*0cc0*/ 	.short	0x010a
        /*0cc2*/ 	.byte	0x3f
	.zero		1


	//   ....[97]....
        /*0cc4*/ 	.word	0x000216e0
        /*0cc8*/ 	.word	0x00000006
        /*0ccc*/ 	.word	0x00000000
        /*0cd0*/ 	.short	0x010a
        /*0cd2*/ 	.byte	0x3f
	.zero		1


	//   ....[98]....
        /*0cd4*/ 	.word	0x00021730
        /*0cd8*/ 	.word	0x00000007
        /*0cdc*/ 	.word	0x00000000
        /*0ce0*/ 	.short	0x010a
        /*0ce2*/ 	.byte	0x3f
	.zero		1


	//   ....[99]....
        /*0ce4*/ 	.word	0x00021780
        /*0ce8*/ 	.word	0x00000004
        /*0cec*/ 	.word	0x00000000
        /*0cf0*/ 	.short	0x010a
        /*0cf2*/ 	.byte	0x3f
	.zero		1


	//----- nvinfo : EIATTR_NUM_MBARRIERS
	.align		4
.L_358:
        /*0cf4*/ 	.byte	0x03, 0x38
        /*0cf6*/ 	.short	0x0016


	//----- nvinfo : EIATTR_EXIT_INSTR_OFFSETS
	.align		4
        /*0cf8*/ 	.byte	0x04, 0x1c
        /*0cfa*/ 	.short	(.L_360 - .L_359)


	//   ....[0]....
.L_359:
        /*0cfc*/ 	.word	0x0001ec20


	//----- nvinfo : EIATTR_MAX_THREADS
	.align		4
.L_360:
        /*0d00*/ 	.byte	0x04, 0x05
        /*0d02*/ 	.short	(.L_362 - .L_361)
.L_361:
        /*0d04*/ 	.word	0x00000180
        /*0d08*/ 	.word	0x00000001
        /*0d0c*/ 	.word	0x00000001


	//----- nvinfo : EIATTR_CRS_STACK_SIZE
	.align		4
.L_362:
        /*0d10*/ 	.byte	0x04, 0x1e
        /*0d12*/ 	.short	(.L_364 - .L_363)
.L_363:
        /*0d14*/ 	.word	0x00000000


	//----- nvinfo : EIATTR_CBANK_PARAM_SIZE
	.align		4
.L_364:
        /*0d18*/ 	.byte	0x03, 0x19
        /*0d1a*/ 	.short	0x0a70


	//----- nvinfo : EIATTR_PARAM_CBANK
	.align		4
        /*0d1c*/ 	.byte	0x04, 0x0a
        /*0d1e*/ 	.short	(.L_366 - .L_365)
	.align		4
.L_365:
        /*0d20*/ 	.word	index@(.nv.constant0._ZN7cutlass13device_kernelIN5flash11enable_sm90INS1_16FlashAttnFwdSm90INS1_25CollectiveMainloopFwdSm90ILi2EN4cute5tupleIJNS5_1CILi1EEES8_S8_EEENS6_IJNS7_ILi128EEESA_SA_EEELi128ENS_6half_tEfNS_4arch4Sm90ELb1ELb0ELb1ELb1ELb0ELb1ELb0ELb1ELb1ELb0ELb0ELb0EEENS1_21CollectiveEpilogueFwdISB_S9_SC_SE_Li256ELb1ELb0ELb0ELb0EEENS1_36VarlenDynamicPersistentTileSchedulerILi128ELi128ELi256ELi32ELb0ELb0ELb1ELb1ELb1ELb1EEEEEEEEEvNT_6ParamsE)
        /*0d24*/ 	.short	0x0210
        /*0d26*/ 	.short	0x0a70


	//----- nvinfo : EIATTR_SW_WAR
	.align		4
.L_366:
        /*0d28*/ 	.byte	0x04, 0x36
        /*0d2a*/ 	.short	(.L_368 - .L_367)
.L_367:
        /*0d2c*/ 	.word	0x00000008
.L_368:


//--------------------- .nv.callgraph             --------------------------
	.section	.nv.callgraph,"",@"SHT_CUDA_CALLGRAPH"
	.align	4
	.sectionentsize	8
	.align		4
        /*0000*/ 	.word	0x00000000
	.align		4
        /*0004*/ 	.word	0xffffffff
	.align		4
        /*0008*/ 	.word	index@(_ZN7cutlass13device_kernelIN5flash11enable_sm90INS1_16FlashAttnFwdSm90INS1_25CollectiveMainloopFwdSm90ILi2EN4cute5tupleIJNS5_1CILi1EEES8_S8_EEENS6_IJNS7_ILi128EEENS7_ILi176EEESA_EEELi128ENS_6half_tEfNS_4arch4Sm90ELb0ELb0ELb1ELb0ELb0ELb0ELb0ELb1ELb1ELb0ELb0ELb0EEENS1_21CollectiveEpilogueFwdINS6_IJSA_SA_SB_EEES9_SD_SF_Li256ELb0ELb0ELb0ELb0EEENS1_29StaticPersistentTileSchedulerILb0EEEEEEEEEvNT_6ParamsE)
	.align		4
        /*000c*/ 	.word	index@(__assertfail)
	.align		4
        /*0010*/ 	.word	index@(_ZN7cutlass13device_kernelIN5flash11enable_sm90INS1_16FlashAttnFwdSm90INS1_25CollectiveMainloopFwdSm90ILi2EN4cute5tupleIJNS5_1CILi2EEENS7_ILi1EEES9_EEENS6_IJNS7_ILi128EEENS7_ILi176EEESB_EEELi128ENS_6half_tEfNS_4arch4Sm90ELb0ELb0ELb1ELb0ELb0ELb0ELb0ELb1ELb1ELb0ELb0ELb0EEENS1_21CollectiveEpilogueFwdINS6_IJSB_SB_SC_EEESA_SE_SG_Li256ELb0ELb0ELb0ELb0EEENS1_29StaticPersistentTileSchedulerILb0EEEEEEEEEvNT_6ParamsE)
	.align		4
        /*0014*/ 	.word	index@(__assertfail)
	.align		4
        /*0018*/ 	.word	index@(_ZN7cutlass13device_kernelIN5flash11enable_sm90INS1_16FlashAttnFwdSm90INS1_25CollectiveMainloopFwdSm90ILi2EN4cute5tupleIJNS5_1CILi1EEES8_S8_EEENS6_IJNS7_ILi128EEENS7_ILi176EEESA_EEELi128ENS_6half_tEfNS_4arch4Sm90ELb0ELb0ELb1ELb1ELb0ELb0ELb0ELb1ELb1ELb0ELb0ELb0EEENS1_21CollectiveEpilogueFwdINS6_IJSA_SA_SB_EEES9_SD_SF_Li256ELb1ELb0ELb0ELb0EEENS1_36VarlenDynamicPersistentTileSchedulerILi128ELi176ELi256ELi32ELb0ELb0ELb1ELb0ELb1ELb1EEEEEEEEEvNT_6ParamsE)
	.align		4
        /*001c*/ 	.word	index@(__assertfail)
	.align		4
        /*0020*/ 	.word	index@(_ZN7cutlass13device_kernelIN5flash11enable_sm90INS1_16FlashAttnFwdSm90INS1_25CollectiveMainloopFwdSm90ILi2EN4cute5tupleIJNS5_1CILi1EEES8_S8_EEENS6_IJNS7_ILi128EEENS7_ILi176EEESA_EEELi128ENS_6half_tEfNS_4arch4Sm90ELb0ELb0ELb1ELb1ELb0ELb1ELb0ELb1ELb1ELb0ELb0ELb0EEENS1_21CollectiveEpilogueFwdINS6_IJSA_SA_SB_EEES9_SD_SF_Li256ELb1ELb0ELb0ELb0EEENS1_36VarlenDynamicPersistentTileSchedulerILi128ELi176ELi256ELi32ELb0ELb0ELb1ELb0ELb1ELb1EEEEEEEEEvNT_6ParamsE)
	.align		4
        /*0024*/ 	.word	index@(__assertfail)
	.align		4
        /*0028*/ 	.word	index@(_ZN7cutlass13device_kernelIN5flash11enable_sm90INS1_16FlashAttnFwdSm90INS1_25CollectiveMainloopFwdSm90ILi2EN4cute5tupleIJNS5_1CILi1EEES8_S8_EEENS6_IJNS7_ILi128EEESA_SA_EEELi128ENS_6half_tEfNS_4arch4Sm90ELb0ELb1ELb1ELb0ELb0ELb0ELb0ELb1ELb1ELb0ELb0ELb0EEENS1_21CollectiveEpilogueFwdISB_S9_SC_SE_Li256ELb0ELb0ELb0ELb0EEENS1_30DynamicPersistentTileSchedulerILi256ELi32ELb0ELb0ELb1EEEEEEEEEvNT_6ParamsE)
	.align		4
        /*002c*/ 	.word	index@(__assertfail)
	.align		4
        /*0030*/ 	.word	index@(_ZN7cutlass13device_kernelIN5flash11enable_sm90INS1_16FlashAttnFwdSm90INS1_25CollectiveMainloopFwdSm90ILi2EN4cute5tupleIJNS5_1CILi1EEES8_S8_EEENS6_IJNS7_ILi128EEESA_SA_EEELi128ENS_6half_tEfNS_4arch4Sm90ELb0ELb1ELb1ELb1ELb0ELb0ELb0ELb1ELb1ELb0ELb0ELb0EEENS1_21CollectiveEpilogueFwdISB_S9_SC_SE_Li256ELb1ELb0ELb0ELb0EEENS1_36VarlenDynamicPersistentTileSchedulerILi128ELi128ELi256ELi32ELb0ELb0ELb1ELb1ELb0ELb1EEEEEEEEEvNT_6ParamsE)
	.align		4
        /*0034*/ 	.word	index@(__assertfail)
	.align		4
        /*0038*/ 	.word	index@(_ZN7cutlass13device_kernelIN5flash11enable_sm90INS1_16FlashAttnFwdSm90INS1_25CollectiveMainloopFwdSm90ILi2EN4cute5tupleIJNS5_1CILi1EEES8_S8_EEENS6_IJNS7_ILi128EEESA_SA_EEELi128ENS_6half_tEfNS_4arch4Sm90ELb0ELb1ELb1ELb1ELb0ELb1ELb0ELb1ELb1ELb0ELb0ELb0EEENS1_21CollectiveEpilogueFwdISB_S9_SC_SE_Li256ELb1ELb0ELb0ELb0EEENS1_36VarlenDynamicPersistentTileSchedulerILi128ELi128ELi256ELi32ELb0ELb0ELb1ELb1ELb0ELb1EEEEEEEEEvNT_6ParamsE)
	.align		4
        /*003c*/ 	.word	index@(__assertfail)
	.align		4
        /*0040*/ 	.word	index@(_ZN7cutlass13device_kernelIN5flash11enable_sm90INS1_16FlashAttnFwdSm90INS1_25CollectiveMainloopFwdSm90ILi2EN4cute5tupleIJNS5_1CILi1EEES8_S8_EEENS6_IJNS7_ILi128EEESA_SA_EEELi128ENS_6half_tEfNS_4arch4Sm90ELb1ELb0ELb1ELb0ELb0ELb0ELb0ELb1ELb1ELb0ELb0ELb0EEENS1_21CollectiveEpilogueFwdISB_S9_SC_SE_Li256ELb0ELb0ELb0ELb0EEENS1_30DynamicPersistentTileSchedulerILi256ELi32ELb0ELb0ELb1EEEEEEEEEvNT_6ParamsE)
	.align		4
        /*0044*/ 	.word	index@(__assertfail)
	.align		4
        /*0048*/ 	.word	index@(_ZN7cutlass13device_kernelIN5flash11enable_sm90INS1_16FlashAttnFwdSm90INS1_25CollectiveMainloopFwdSm90ILi2EN4cute5tupleIJNS5_1CILi1EEES8_S8_EEENS6_IJNS7_ILi128EEESA_SA_EEELi128ENS_6half_tEfNS_4arch4Sm90ELb1ELb0ELb1ELb1ELb0ELb0ELb0ELb1ELb1ELb0ELb0ELb0EEENS1_21CollectiveEpilogueFwdISB_S9_SC_SE_Li256ELb1ELb0ELb0ELb0EEENS1_36VarlenDynamicPersistentTileSchedulerILi128ELi128ELi256ELi32ELb0ELb0ELb1ELb1ELb1ELb1EEEEEEEEEvNT_6ParamsE)
	.align		4
        /*004c*/ 	.word	index@(__assertfail)
	.align		4
        /*0050*/ 	.word	index@(_ZN7cutlass13device_kernelIN5flash11enable_sm90INS1_16FlashAttnFwdSm90INS1_25CollectiveMainloopFwdSm90ILi2EN4cute5tupleIJNS5_1CILi1EEES8_S8_EEENS6_IJNS7_ILi128EEESA_SA_EEELi128ENS_6half_tEfNS_4arch4Sm90ELb1ELb0ELb1ELb1ELb0ELb1ELb0ELb1ELb1ELb0ELb0ELb0EEENS1_21CollectiveEpilogueFwdISB_S9_SC_SE_Li256ELb1ELb0ELb0ELb0EEENS1_36VarlenDynamicPersistentTileSchedulerILi128ELi128ELi256ELi32ELb0ELb0ELb1ELb1ELb1ELb1EEEEEEEEEvNT_6ParamsE)
	.align		4
        /*0054*/ 	.word	index@(__assertfail)
	.align		4
        /*0058*/ 	.word	0x00000000
	.align		4
        /*005c*/ 	.word	0xfffffffe
	.align		4
        /*0060*/ 	.word	0x00000000
	.align		4
        /*0064*/ 	.word	0xfffffffd
	.align		4
        /*0068*/ 	.word	0x00000000
	.align		4
        /*006c*/ 	.word	0xfffffffc


//--------------------- .nv.constant4             --------------------------
	.section	.nv.constant4,"a",@progbits
	.align	8
	.align		8
.nv.constant4:
        /*0000*/ 	.dword	__assertfail
	.align		8
        /*0008*/ 	.dword	__unnamed_1
	.align		8
        /*0010*/ 	.dword	__unnamed_2
	.align		8
        /*0018*/ 	.dword	__unnamed_3
	.align		8
        /*0020*/ 	.dword	__unnamed_4
	.align		8
        /*0028*/ 	.dword	__unnamed_5
	.align		8
        /*0030*/ 	.dword	__unnamed_6
	.align		8
        /*0038*/ 	.dword	__unnamed_7
	.align		8
        /*0040*/ 	.dword	__unnamed_8
	.align		8
        /*0048*/ 	.dword	_ZN74_INTERNAL_ee2866d2_38_flash_fwd_hdim128_fp16_softcap_sm90_cu_61719c98_31604cuda3std3__45__cpo5beginE
	.align		8
        /*0050*/ 	.dword	_ZN74_INTERNAL_ee2866d2_38_flash_fwd_hdim128_fp16_softcap_sm90_cu_61719c98_31604cuda3std3__45__cpo3endE
	.align		8
        /*0058*/ 	.dword	_ZN74_INTERNAL_ee2866d2_38_flash_fwd_hdim128_fp16_softcap_sm90_cu_61719c98_31604cuda3std3__45__cpo6cbeginE
	.align		8
        /*0060*/ 	.dword	_ZN74_INTERNAL_ee2866d2_38_flash_fwd_hdim128_fp16_softcap_sm90_cu_61719c98_31604cuda3std3__45__cpo4cendE
	.align		8
        /*0068*/ 	.dword	_ZN74_INTERNAL_ee2866d2_38_flash_fwd_hdim128_fp16_softcap_sm90_cu_61719c98_31604cuda3std3__476_GLOBAL__N__ee2866d2_38_flash_fwd_hdim128_fp16_softcap_sm90_cu_61719c98_31606ignoreE
	.align		8
        /*0070*/ 	.dword	_ZN74_INTERNAL_ee2866d2_38_flash_fwd_hdim128_fp16_softcap_sm90_cu_61719c98_31604cuda3std3__419piecewise_constructE
	.align		8
        /*0078*/ 	.dword	_ZN74_INTERNAL_ee2866d2_38_flash_fwd_hdim128_fp16_softcap_sm90_cu_61719c98_31604cuda3std3__48in_placeE
	.align		8
        /*0080*/ 	.dword	_ZN74_INTERNAL_ee2866d2_38_flash_fwd_hdim128_fp16_softcap_sm90_cu_61719c98_31604cuda3std6ranges3__45__cpo4swapE
	.align		8
        /*0088*/ 	.dword	_ZN74_INTERNAL_ee2866d2_38_flash_fwd_hdim128_fp16_softcap_sm90_cu_61719c98_31604cuda3std6ranges3__45__cpo9iter_moveE
	.align		8
        /*0090*/ 	.dword	_ZN74_INTERNAL_ee2866d2_38_flash_fwd_hdim128_fp16_softcap_sm90_cu_61719c98_31604cute7productE
	.align		8
        /*0098*/ 	.dword	_ZN74_INTERNAL_ee2866d2_38_flash_fwd_hdim128_fp16_softcap_sm90_cu_61719c98_31604cute1_E
	.align		8
        /*00a0*/ 	.dword	$str$23
	.align		8
        /*00a8*/ 	.dword	$str$24


//--------------------- .text._ZN7cutlass13device_kernelIN5flash11enable_sm90INS1_16FlashAttnFwdSm90INS1_25CollectiveMainloopFwdSm90ILi2EN4cute5tupleIJNS5_1CILi1EEES8_S8_EEENS6_IJNS7_ILi128EEENS7_ILi176EEESA_EEELi128ENS_6half_tEfNS_4arch4Sm90ELb0ELb0ELb1ELb0ELb0ELb0ELb0ELb1ELb1ELb0ELb0ELb0EEENS1_21CollectiveEpilogueFwdINS6_IJSA_SA_SB_EEES9_SD_SF_Li256ELb0ELb0ELb0ELb0EEENS1_29StaticPersistentTileSchedulerILb0EEEEEEEEEvNT_6ParamsE --------------------------
	.section	.text._ZN7cutlass13device_kernelIN5flash11enable_sm90INS1_16FlashAttnFwdSm90INS1_25CollectiveMainloopFwdSm90ILi2EN4cute5tupleIJNS5_1CILi1EEES8_S8_EEENS6_IJNS7_ILi128EEENS7_ILi176EEESA_EEELi128ENS_6half_tEfNS_4arch4Sm90ELb0ELb0ELb1ELb0ELb0ELb0ELb0ELb1ELb1ELb0ELb0ELb0EEENS1_21CollectiveEpilogueFwdINS6_IJSA_SA_SB_EEES9_SD_SF_Li256ELb0ELb0ELb0ELb0EEENS1_29StaticPersistentTileSchedulerILb0EEEEEEEEEvNT_6ParamsE,"ax",@progbits
	.align	128
.text._ZN7cutlass13device_kernelIN5flash11enable_sm90INS1_16FlashAttnFwdSm90INS1_25CollectiveMainloopFwdSm90ILi2EN4cute5tupleIJNS5_1CILi1EEES8_S8_EEENS6_IJNS7_ILi128EEENS7_ILi176EEESA_EEELi128ENS_6half_tEfNS_4arch4Sm90ELb0ELb0ELb1ELb0ELb0ELb0ELb0ELb1ELb1ELb0ELb0ELb0EEENS1_21CollectiveEpilogueFwdINS6_IJSA_SA_SB_EEES9_SD_SF_Li256ELb0ELb0ELb0ELb0EEENS1_29StaticPersistentTileSchedulerILb0EEEEEEEEEvNT_6ParamsE:
        .type           _ZN7cutlass13device_kernelIN5flash11enable_sm90INS1_16FlashAttnFwdSm90INS1_25CollectiveMainloopFwdSm90ILi2EN4cute5tupleIJNS5_1CILi1EEES8_S8_EEENS6_IJNS7_ILi128EEENS7_ILi176EEESA_EEELi128ENS_6half_tEfNS_4arch4Sm90ELb0ELb0ELb1ELb0ELb0ELb0ELb0ELb1ELb1ELb0ELb0ELb0EEENS1_21CollectiveEpilogueFwdINS6_IJSA_SA_SB_EEES9_SD_SF_Li256ELb0ELb0ELb0ELb0EEENS1_29StaticPersistentTileSchedulerILb0EEEEEEEEEvNT_6ParamsE,@function
        .size           _ZN7cutlass13device_kernelIN5flash11enable_sm90INS1_16FlashAttnFwdSm90INS1_25CollectiveMainloopFwdSm90ILi2EN4cute5tupleIJNS5_1CILi1EEES8_S8_EEENS6_IJNS7_ILi128EEENS7_ILi176EEESA_EEELi128ENS_6half_tEfNS_4arch4Sm90ELb0ELb0ELb1ELb0ELb0ELb0ELb0ELb1ELb1ELb0ELb0ELb0EEENS1_21CollectiveEpilogueFwdINS6_IJSA_SA_SB_EEES9_SD_SF_Li256ELb0ELb0ELb0ELb0EEENS1_29StaticPersistentTileSchedulerILb0EEEEEEEEEvNT_6ParamsE,(.L_x_2726 - _ZN7cutlass13device_kernelIN5flash11enable_sm90INS1_16FlashAttnFwdSm90INS1_25CollectiveMainloopFwdSm90ILi2EN4cute5tupleIJNS5_1CILi1EEES8_S8_EEENS6_IJNS7_ILi128EEENS7_ILi176EEESA_EEELi128ENS_6half_tEfNS_4arch4Sm90ELb0ELb0ELb1ELb0ELb0ELb0ELb0ELb1ELb1ELb0ELb0ELb0EEENS1_21CollectiveEpilogueFwdINS6_IJSA_SA_SB_EEES9_SD_SF_Li256ELb0ELb0ELb0ELb0EEENS1_29StaticPersistentTileSchedulerILb0EEEEEEEEEvNT_6ParamsE)
        .other          _ZN7cutlass13device_kernelIN5flash11enable_sm90INS1_16FlashAttnFwdSm90INS1_25CollectiveMainloopFwdSm90ILi2EN4cute5tupleIJNS5_1CILi1EEES8_S8_EEENS6_IJNS7_ILi128EEENS7_ILi176EEESA_EEELi128ENS_6half_tEfNS_4arch4Sm90ELb0ELb0ELb1ELb0ELb0ELb0ELb0ELb1ELb1ELb0ELb0ELb0EEENS1_21CollectiveEpilogueFwdINS6_IJSA_SA_SB_EEES9_SD_SF_Li256ELb0ELb0ELb0ELb0EEENS1_29StaticPersistentTileSchedulerILb0EEEEEEEEEvNT_6ParamsE,@"STO_CUDA_ENTRY STV_DEFAULT"
_ZN7cutlass13device_kernelIN5flash11enable_sm90INS1_16FlashAttnFwdSm90INS1_25CollectiveMainloopFwdSm90ILi2EN4cute5tupleIJNS5_1CILi1EEES8_S8_EEENS6_IJNS7_ILi128EEENS7_ILi176EEESA_EEELi128ENS_6half_tEfNS_4arch4Sm90ELb0ELb0ELb1ELb0ELb0ELb0ELb0ELb1ELb1ELb0ELb0ELb0EEENS1_21CollectiveEpilogueFwdINS6_IJSA_SA_SB_EEES9_SD_SF_Li256ELb0ELb0ELb0ELb0EEENS1_29StaticPersistentTileSchedulerILb0EEEEEEEEEvNT_6ParamsE:
[----:B------:R-:W1:Y:S02]  /*0000*/  LDC R1, c[0x0][0x28] ;  /* 0x00000a00ff017b82 */ /* 0x000e640000000800 */
[----:B-1----:R-:W-:Y:S01]  /*0010*/  VIADD R1, R1, 0xffffffe0 ;  /* 0xffffffe001017836 */ /* 0x002fe20000000000 */
[----:B------:R-:W1:Y:S01]  /*0020*/  S2R R3, SR_TID.X ;  /* 0x0000000000037919 */ /* 0x000e620000002100 */
[----:B------:R-:W-:Y:S01]  /*0030*/  ELECT P0, URZ, PT ;  /* 0x00000000003f782f */ /* 0x000fe20003800000 */
[----:B------:R-:W-:Y:S01]  /*0040*/  BSSY B0, `(.L_x_0) ;  /* 0x0000014000007945 */ /* 0x000fe20003800000 */
[--C-:B-1----:R-:W-:Y:S02]  /*0050*/  SHF.R.U32.HI R0, RZ, 0x5, R3.reuse ;  /* 0x00000005ff007819 */ /* 0x102fe40000011603 */
[----:B------:R-:W-:-:S03]  /*0060*/  SHF.R.U32.HI R4, RZ, 0x7, R3 ;  /* 0x00000007ff047819 */ /* 0x000fc60000011603 */
[----:B------:R-:W1:Y:S02]  /*0070*/  SHFL.IDX PT, R2, R0, RZ, 0x1f ;  /* 0x00001fff00027589 */ /* 0x000e6400000e0000 */
[----:B-1----:R-:W-:-:S13]  /*0080*/  ISETP.EQ.AND P0, PT, R2, RZ, P0 ;  /* 0x000000ff0200720c */ /* 0x002fda0000702270 */
[----:B------:R-:W-:Y:S05]  /*0090*/  @!P0 BRA `(.L_x_1) ;  /* 0x0000000000388947 */ /* 0x000fea0003800000 */
[----:B------:R-:W-:Y:S02]  /*00a0*/  ULDC.64 UR4, c[0x0][0x198] ;  /* 0x0000660000047ab9 */ /* 0x000fe40000000a00 */
[----:B------:R-:W-:Y:S02]  /*00b0*/  UIADD3 UR6, UP0, UR4, 0x270, URZ ;  /* 0x0000027004067890 */ /* 0x000fe4000ff1e03f */
[----:B------:R-:W-:Y:S02]  /*00c0*/  UIADD3 UR8, UP1, UR4, 0x370, URZ ;  /* 0x0000037004087890 */ /* 0x000fe4000ff3e03f */
[----:B------:R-:W-:Y:S02]  /*00d0*/  UIADD3 UR10, UP2, UR4, 0x470, URZ ;  /* 0x00000470040a7890 */ /* 0x000fe4000ff5e03f */
[----:B------:R-:W-:Y:S02]  /*00e0*/  UIADD3 UR4, UP3, UR4, 0x9f0, URZ ;  /* 0x000009f004047890 */ /* 0x000fe4000ff7e03f */
[----:B------:R-:W-:-:S02]  /*00f0*/  UIADD3.X UR7, URZ, UR5, URZ, UP0, !UPT ;  /* 0x000000053f077290 */ /* 0x000fc400087fe43f */
[----:B------:R-:W-:Y:S02]  /*0100*/  UIADD3.X UR9, URZ, UR5, URZ, UP1, !UPT ;  /* 0x000000053f097290 */ /* 0x000fe40008ffe43f */
[----:B------:R-:W-:Y:S02]  /*0110*/  UIADD3.X UR11, URZ, UR5, URZ, UP2, !UPT ;  /* 0x000000053f0b7290 */ /* 0x000fe400097fe43f */
[----:B------:R-:W-:-:S03]  /*0120*/  UIADD3.X UR5, URZ, UR5, URZ, UP3, !UPT ;  /* 0x000000053f057290 */ /* 0x000fc60009ffe43f */
[----:B------:R1:W-:Y:S02]  /*0130*/  UTMACCTL.PF [UR6] ;  /* 0x00000000060079b9 */ /* 0x0003e40008040000 */
[----:B------:R1:W-:Y:S02]  /*0140*/  UTMACCTL.PF [UR8] ;  /* 0x00000000080079b9 */ /* 0x0003e40008040000 */
[----:B------:R1:W-:Y:S02]  /*0150*/  UTMACCTL.PF [UR10] ;  /* 0x000000000a0079b9 */ /* 0x0003e40008040000 */
[----:B------:R1:W-:Y:S02]  /*0160*/  UTMACCTL.PF [UR4] ;  /* 0x00000000040079b9 */ /* 0x0003e40008040000 */
[----:B-1----:R-:W-:Y:S01]  /*0170*/  NOP ;  /* 0x0000000000007918 */ /* 0x002fe20000000000 */
.L_x_1:
[----:B------:R-:W-:Y:S05]  /*0180*/  BSYNC B0 ;  /* 0x0000000000007941 */ /* 0x000fea0003800000 */
.L_x_0:
[----:B------:R-:W-:Y:S01]  /*0190*/  VOTEU.ANY UP0, P0 ;  /* 0x00000000003f7886 */ /* 0x000fe20000000100 */
[----:B------:R-:W1:Y:S01]  /*01a0*/  SHFL.IDX PT, R4, R4, RZ, 0x1f ;  /* 0x00001fff04047589 */ /* 0x000e6200000e0000 */
[----:B------:R-:W-:Y:S01]  /*01b0*/  UMOV UR4, 0x1 ;  /* 0x0000000100047882 */ /* 0x000fe20000000000 */
[----:B------:R-:W-:Y:S01]  /*01c0*/  VOTEU.ANY UP1, P0 ;  /* 0x00000000003f7886 */ /* 0x000fe20000020100 */
[----:B------:R-:W-:Y:S01]  /*01d0*/  VOTEU.ANY UP2, P0 ;  /* 0x00000000003f7886 */ /* 0x000fe20000040100 */
[----:B------:R-:W2:Y:S01]  /*01e0*/  @UP0 S2UR UR7, SR_CgaCtaId ;  /* 0x00000000000709c3 */ /* 0x000ea20000008800 */
[----:B------:R-:W3:Y:S01]  /*01f0*/  SHFL.IDX PT, R2, R0, RZ, 0x1f ;  /* 0x00001fff00027589 */ /* 0x000ee200000e0000 */
[----:B------:R-:W-:Y:S01]  /*0200*/  @UP0 UMOV UR6, 0x400 ;  /* 0x0000040000060882 */ /* 0x000fe20000000000 */
[----:B------:R-:W-:-:S04]  /*0210*/  @UP0 UIADD3 UR4, -UR4, 0x100000, URZ ;  /* 0x0010000004040890 */ /* 0x000fc8000fffe13f */
[----:B------:R-:W-:Y:S02]  /*0220*/  @UP0 USHF.L.U32 UR5, UR4, 0xb, URZ ;  /* 0x0000000b04050899 */ /* 0x000fe4000800063f */
[----:B------:R-:W-:Y:S01]  /*0230*/  @UP0 USHF.L.U32 UR4, UR4, 0x1, URZ ;  /* 0x0000000104040899 */ /* 0x000fe2000800063f */
[----:B-1----:R-:W-:Y:S01]  /*0240*/  R2UR UR8, R4 ;  /* 0x00000000040872ca */ /* 0x002fe200000e0000 */
[----:B--2---:R-:W-:Y:S01]  /*0250*/  @UP0 ULEA UR6, UR7, UR6, 0x18 ;  /* 0x0000000607060291 */ /* 0x004fe2000f8ec03f */
[----:B---3--:R-:W-:-:S11]  /*0260*/  ISETP.NE.AND P1, PT, R2, RZ, PT ;  /* 0x000000ff0200720c */ /* 0x008fd60003f25270 */
[----:B------:R-:W-:Y:S01]  /*0270*/  UISETP.NE.AND UP0, UPT, UR8, URZ, UPT ;  /* 0x0000003f0800728c */ /* 0x000fe2000bf05270 */
[----:B------:R-:W1:Y:S02]  /*0280*/  FENCE.VIEW.ASYNC.S ;  /* 0x00000000000073c6 */ /* 0x000e640000000000 */
[----:B-1----:R1:W2:Y:S01]  /*0290*/  @UP1 SYNCS.EXCH.64 URZ, [UR6+0x34800], UR4 ;  /* 0x03480004063f15b2 */ /* 0x0022a20008000100 */
[----:B------:R1:W3:Y:S01]  /*02a0*/  @UP2 SYNCS.EXCH.64 URZ, [UR6+0x34820], UR4 ;  /* 0x03482004063f25b2 */ /* 0x0002e20008000100 */
[----:B------:R-:W-:Y:S06]  /*02b0*/  @P1 BRA `(.L_x_2) ;  /* 0x0000000000481947 */ /* 0x000fec0003800000 */
[----:B-1----:R-:W1:Y:S01]  /*02c0*/  S2UR UR5, SR_CgaCtaId ;  /* 0x00000000000579c3 */ /* 0x002e620000008800 */
[----:B------:R-:W-:Y:S01]  /*02d0*/  UMOV UR4, 0x400 ;  /* 0x0000040000047882 */ /* 0x000fe20000000000 */
[----:B------:R-:W-:Y:S01]  /*02e0*/  UMOV UR6, 0x1 ;  /* 0x0000000100067882 */ /* 0x000fe20000000000 */
[----:B------:R-:W-:Y:S01]  /*02f0*/  UMOV UR9, 0x2 ;  /* 0x0000000200097882 */ /* 0x000fe20000000000 */
[----:B------:R-:W-:-:S04]  /*0300*/  UIADD3 UR6, -UR6, 0x100000, URZ ;  /* 0x0010000006067890 */ /* 0x000fc8000fffe13f */
[----:B------:R-:W-:Y:S02]  /*0310*/  USHF.L.U32 UR7, UR6, 0xb, URZ ;  /* 0x0000000b06077899 */ /* 0x000fe4000800063f */
[----:B------:R-:W-:Y:S01]  /*0320*/  USHF.L.U32 UR6, UR6, 0x1, URZ ;  /* 0x0000000106067899 */ /* 0x000fe2000800063f */
[----:B------:R-:W-:Y:S01]  /*0330*/  ELECT P0, URZ, PT ;  /* 0x00000000003f782f */ /* 0x000fe20003800000 */
[----:B-1----:R-:W-:Y:S02]  /*0340*/  ULEA UR8, UR5, UR4, 0x18 ;  /* 0x0000000405087291 */ /* 0x002fe4000f8ec03f */
[----:B------:R-:W-:-:S04]  /*0350*/  UIADD3 UR4, -UR9, 0x100000, URZ ;  /* 0x0010000009047890 */ /* 0x000fc8000fffe13f */
[----:B------:R-:W-:Y:S02]  /*0360*/  USHF.L.U32 UR5, UR4, 0xb, URZ ;  /* 0x0000000b04057899 */ /* 0x000fe4000800063f */
[----:B------:R-:W-:Y:S01]  /*0370*/  USHF.L.U32 UR4, UR4, 0x1, URZ ;  /* 0x0000000104047899 */ /* 0x000fe2000800063f */
[----:B------:R-:W1:Y:S03]  /*0380*/  FENCE.VIEW.ASYNC.S ;  /* 0x00000000000073c6 */ /* 0x000e660000000000 */
[----:B-1----:R4:W1:Y:S08]  /*0390*/  SYNCS.EXCH.64 URZ, [UR8+0x34830], UR6 ;  /* 0x03483006083f75b2 */ /* 0x0028700008000100 */
[----:B------:R4:W1:Y:S01]  /*03a0*/  SYNCS.EXCH.64 URZ, [UR8+0x34840], UR4 ;  /* 0x03484004083f75b2 */ /* 0x0008620008000100 */
[----:B------:R4:W1:Y:S01]  /*03b0*/  SYNCS.EXCH.64 URZ, [UR8+0x34838], UR6 ;  /* 0x03483806083f75b2 */ /* 0x0008620008000100 */
[----:B------:R4:W1:Y:S02]  /*03c0*/  SYNCS.EXCH.64 URZ, [UR8+0x34848], UR4 ;  /* 0x03484804083f75b2 */ /* 0x0008640008000100 */
[----:B----4-:R-:W-:Y:S01]  /*03d0*/  NOP ;  /* 0x0000000000007918 */ /* 0x010fe20000000000 */
.L_x_2:
[----:B------:R-:W4:Y:S01]  /*03e0*/  SHFL.IDX PT, R2, R0, RZ, 0x1f ;  /* 0x00001fff00027589 */ /* 0x000f2200000e0000 */
[----:B------:R-:W-:Y:S01]  /*03f0*/  NOP ;  /* 0x0000000000007918 */ /* 0x000fe20000000000 */
[----:B----4-:R-:W-:-:S13]  /*0400*/  ISETP.NE.AND P0, PT, R2, RZ, PT ;  /* 0x000000ff0200720c */ /* 0x010fda0003f05270 */
[----:B------:R-:W-:Y:S05]  /*0410*/  @P0 BRA `(.L_x_3) ;  /* 0x0000000000480947 */ /* 0x000fea0003800000 */
[----:B-1----:R-:W1:Y:S01]  /*0420*/  S2UR UR5, SR_CgaCtaId ;  /* 0x00000000000579c3 */ /* 0x002e620000008800 */
[----:B------:R-:W-:Y:S01]  /*0430*/  UMOV UR4, 0x400 ;  /* 0x0000040000047882 */ /* 0x000fe20000000000 */
[----:B------:R-:W-:Y:S01]  /*0440*/  UMOV UR6, 0x1 ;  /* 0x0000000100067882 */ /* 0x000fe20000000000 */
[----:B------:R-:W-:Y:S01]  /*0450*/  UMOV UR7, 0x2 ;  /* 0x0000000200077882 */ /* 0x000fe20000000000 */
[----:B------:R-:W-:Y:S01]  /*0460*/  ELECT P0, URZ, PT ;  /* 0x00000000003f782f */ /* 0x000fe20003800000 */
[----:B-1----:R-:W-:Y:S02]  /*0470*/  ULEA UR8, UR5, UR4, 0x18 ;  /* 0x0000000405087291 */ /* 0x002fe4000f8ec03f */
[----:B------:R-:W-:-:S04]  /*0480*/  UIADD3 UR4, -UR6, 0x100000, URZ ;  /* 0x0010000006047890 */ /* 0x000fc8000fffe13f */
[----:B------:R-:W-:Y:S02]  /*0490*/  USHF.L.U32 UR5, UR4, 0xb, URZ ;  /* 0x0000000b04057899 */ /* 0x000fe4000800063f */
[----:B------:R-:W-:Y:S02]  /*04a0*/  USHF.L.U32 UR4, UR4, 0x1, URZ ;  /* 0x0000000104047899 */ /* 0x000fe4000800063f */
        /* <DEDUP_REMOVED lines=9> */
.L_x_3:
[----:B------:R-:W4:Y:S01]  /*0540*/  SHFL.IDX PT, R2, R0, RZ, 0x1f ;  /* 0x00001fff00027589 */ /* 0x000f2200000e0000 */
[----:B------:R-:W-:Y:S01]  /*0550*/  NOP ;  /* 0x0000000000007918 */ /* 0x000fe20000000000 */
[----:B----4-:R-:W-:-:S13]  /*0560*/  ISETP.NE.AND P0, PT, R2, RZ, PT ;  /* 0x000000ff0200720c */ /* 0x010fda0003f05270 */
[----:B------:R-:W-:Y:S05]  /*0570*/  @P0 BRA `(.L_x_4) ;  /* 0x0000000000380947 */ /* 0x000fea0003800000 */
[----:B-1----:R-:W1:Y:S01]  /*0580*/  S2UR UR5, SR_CgaCtaId ;  /* 0x00000000000579c3 */ /* 0x002e620000008800 */
[----:B------:R-:W-:Y:S01]  /*0590*/  UMOV UR4, 0x400 ;  /* 0x0000040000047882 */ /* 0x000fe20000000000 */
[----:B------:R-:W-:Y:S01]  /*05a0*/  UMOV UR7, 0x1 ;  /* 0x0000000100077882 */ /* 0x000fe20000000000 */
[----:B------:R-:W-:Y:S01]  /*05b0*/  ELECT P0, URZ, PT ;  /* 0x00000000003f782f */ /* 0x000fe20003800000 */
[----:B-1----:R-:W-:Y:S02]  /*05c0*/  ULEA UR6, UR5, UR4, 0x18 ;  /* 0x0000000405067291 */ /* 0x002fe4000f8ec03f */
[----:B------:R-:W-:-:S04]  /*05d0*/  UIADD3 UR4, -UR7, 0x100000, URZ ;  /* 0x0010000007047890 */ /* 0x000fc8000fffe13f */
[----:B------:R-:W-:Y:S02]  /*05e0*/  USHF.L.U32 UR5, UR4, 0xb, URZ ;  /* 0x0000000b04057899 */ /* 0x000fe4000800063f */
[----:B------:R-:W-:Y:S01]  /*05f0*/  USHF.L.U32 UR4, UR4, 0x1, URZ ;  /* 0x0000000104047899 */ /* 0x000fe2000800063f */
[----:B------:R-:W1:Y:S11]  /*0600*/  FENCE.VIEW.ASYNC.S ;  /* 0x00000000000073c6 */ /* 0x000e760000000000 */
[----:B-1----:R4:W1:Y:S01]  /*0610*/  SYNCS.EXCH.64 URZ, [UR6+0x34870], UR4 ;  /* 0x03487004063f75b2 */ /* 0x0028620008000100 */
[----:B------:R4:W1:Y:S01]  /*0620*/  SYNCS.EXCH.64 URZ, [UR6+0x34880], UR4 ;  /* 0x03488004063f75b2 */ /* 0x0008620008000100 */
[----:B------:R4:W1:Y:S01]  /*0630*/  SYNCS.EXCH.64 URZ, [UR6+0x34878], UR4 ;  /* 0x03487804063f75b2 */ /* 0x0008620008000100 */
[----:B------:R4:W1:Y:S02]  /*0640*/  SYNCS.EXCH.64 URZ, [UR6+0x34888], UR4 ;  /* 0x03488804063f75b2 */ /* 0x0008640008000100 */
[----:B----4-:R-:W-:Y:S01]  /*0650*/  NOP ;  /* 0x0000000000007918 */ /* 0x010fe20000000000 */
.L_x_4:
        /* <DEDUP_REMOVED lines=22> */
.L_x_5:
        /* <DEDUP_REMOVED lines=22> */
.L_x_6:
[----:B-1----:R-:W-:Y:S01]  /*0920*/  UMOV UR4, 0x1 ;  /* 0x0000000100047882 */ /* 0x002fe20000000000 */
[----:B------:R-:W-:Y:S01]  /*0930*/  PLOP3.LUT P0, PT, PT, PT, UP0, 0x80, 0x0 ;  /* 0x000000000000781c */ /* 0x000fe20003f0f008 */
[----:B------:R-:W-:Y:S01]  /*0940*/  USEL UR4, UR4, 0x2, !UP0 ;  /* 0x0000000204047887 */ /* 0x000fe2000c000000 */
[----:B------:R-:W-:-:S05]  /*0950*/  NOP ;  /* 0x0000000000007918 */ /* 0x000fca0000000000 */
[----:B------:R-:W-:-:S05]  /*0960*/  IMAD.U32 R2, RZ, RZ, UR4 ;  /* 0x00000004ff027e24 */ /* 0x000fca000f8e00ff */
[----:B------:R1:W-:Y:S01]  /*0970*/  STL [R1+0x1c], R2 ;  /* 0x00001c0201007387 */ /* 0x0003e20000100800 */
[----:B--23--:R-:W-:Y:S06]  /*0980*/  BAR.SYNC.DEFER_BLOCKING 0x0 ;  /* 0x0000000000007b1d */ /* 0x00cfec0000010000 */
[----:B------:R-:W-:Y:S05]  /*0990*/  @!P0 BRA `(.L_x_7) ;  /* 0x000000d000288947 */ /* 0x000fea0003800000 */
.L_x_8:
[----:B------:R-:W-:-:S08]  /*09a0*/  NOP ;  /* 0x0000000000007918 */ /* 0x000fd00000000000 */
[----:B------:R-:W2:Y:S02]  /*09b0*/  USETMAXREG.TRY_ALLOC.CTAPOOL UP0, 0xf0 ;  /* 0x000000f0000079c8 */ /* 0x000ea40008000600 */
[----:B--2---:R-:W-:-:S13]  /*09c0*/  PLOP3.LUT P0, PT, PT, PT, UP0, 0x80, 0x0 ;  /* 0x000000000000781c */ /* 0x004fda0003f0f008 */
[----:B------:R-:W-:Y:S05]  /*09d0*/  @!P0 BRA `(.L_x_8) ;  /* 0xfffffffc00f08947 */ /* 0x000fea000383ffff */
[----:B------:R-:W-:Y:S01]  /*09e0*/  LOP3.LUT R0, R3, 0xffffff80, RZ, 0xc0, !PT ;  /* 0xffffff8003007812 */ /* 0x000fe200078ec0ff */
[----:B------:R-:W2:Y:S08]  /*09f0*/  S2UR UR7, SR_CTAID.X ;  /* 0x00000000000779c3 */ /* 0x000eb00000002500 */
[----:B------:R-:W-:Y:S06]  /*0a00*/  BAR.ARV 0x8, 0x120 ;  /* 0x0204800000007b1d */ /* 0x000fec0000002000 */
[----:B------:R-:W-:-:S02]  /*0a10*/  ISETP.NE.AND P0, PT, R0, 0x80, PT ;  /* 0x000000800000780c */ /* 0x000fc40003f05270 */
[----:B------:R-:W2:Y:S11]  /*0a20*/  LDC R0, c[0x0][0xda4] ;  /* 0x00036900ff007b82 */ /* 0x000eb60000000800 */
[----:B------:R-:W-:Y:S06]  /*0a30*/  @!P0 BAR.ARV 0x9, 0x100 ;  /* 0x0244000000008b1d */ /* 0x000fec0000002000 */
[----:B--2---:R-:W-:-:S13]  /*0a40*/  ISETP.LE.AND P0, PT, R0, UR7, PT ;  /* 0x0000000700007c0c */ /* 0x004fda000bf03270 */
[----:B------:R-:W-:Y:S05]  /*0a50*/  @P0 EXIT ;  /* 0x000000000000094d */ /* 0x000fea0003800000 */
[----:B-1----:R-:W2:Y:S01]  /*0a60*/  LDL R2, [R1+0x1c] ;  /* 0x00001c0001027983 */ /* 0x002ea20000100800 */
[----:B------:R-:W-:Y:S01]  /*0a70*/  VIADD R0, R3, 0xffffff80 ;  /* 0xffffff8003007836 */ /* 0x000fe20000000000 */
[----:B------:R-:W1:Y:S01]  /*0a80*/  S2UR UR4, SR_CgaCtaId ;  /* 0x00000000000479c3 */ /* 0x000e620000008800 */
[----:B------:R-:W-:Y:S01]  /*0a90*/  UMOV UR39, 0x400 ;  /* 0x0000040000277882 */ /* 0x000fe20000000000 */
[----:B------:R-:W-:Y:S01]  /*0aa0*/  IMAD.MOV.U32 R225, RZ, RZ, -0x2 ;  /* 0xfffffffeffe17424 */ /* 0x000fe200078e00ff */
[----:B------:R-:W-:Y:S01]  /*0ab0*/  UMOV UR38, URZ ;  /* 0x0000003f00267c82 */ /* 0x000fe20008000000 */
[----:B------:R-:W-:Y:S01]  /*0ac0*/  SHF.R.S32.HI R3, RZ, 0x1f, R0 ;  /* 0x0000001fff037819 */ /* 0x000fe20000011400 */
[----:B------:R-:W-:-:S03]  /*0ad0*/  IMAD.U32 R19, RZ, RZ, UR7 ;  /* 0x00000007ff137e24 */ /* 0x000fc6000f8e00ff */
[CC--:B------:R-:W-:Y:S01]  /*0ae0*/  LEA.HI R5, R3.reuse, R0.reuse, RZ, 0x7 ;  /* 0x0000000003057211 */ /* 0x0c0fe200078f38ff */
[----:B------:R-:W3:Y:S01]  /*0af0*/  S2UR UR6, SR_SWINHI ;  /* 0x00000000000679c3 */ /* 0x000ee20000002f00 */
[-C--:B------:R-:W-:Y:S02]  /*0b00*/  LEA.HI R6, R3, R0.reuse, RZ, 0x4 ;  /* 0x0000000003067211 */ /* 0x080fe400078f20ff */
[----:B------:R-:W-:Y:S02]  /*0b10*/  LOP3.LUT R23, R5, 0xffffff80, RZ, 0xc0, !PT ;  /* 0xffffff8005177812 */ /* 0x000fe400078ec0ff */
[----:B------:R-:W-:Y:S02]  /*0b20*/  SHF.R.S32.HI R7, RZ, 0x4, R6 ;  /* 0x00000004ff077819 */ /* 0x000fe40000011406 */
[----:B------:R-:W-:Y:S02]  /*0b30*/  IADD3 R23, R0, -R23, RZ ;  /* 0x8000001700177210 */ /* 0x000fe40007ffe0ff */
[----:B------:R-:W-:-:S02]  /*0b40*/  LEA.HI R223, R3, R0, RZ, 0x5 ;  /* 0x0000000003df7211 */ /* 0x000fc400078f28ff */
[C---:B------:R-:W-:Y:S02]  /*0b50*/  LEA.HI R8, R6.reuse, R7, RZ, 0x1 ;  /* 0x0000000706087211 */ /* 0x040fe400078f08ff */
[----:B------:R-:W-:Y:S02]  /*0b60*/  LOP3.LUT R3, R6, 0x3fffff0, RZ, 0xc0, !PT ;  /* 0x03fffff006037812 */ /* 0x000fe400078ec0ff */
[----:B------:R-:W-:Y:S01]  /*0b70*/  LOP3.LUT R8, R8, 0x1ffffffe, RZ, 0xc0, !PT ;  /* 0x1ffffffe08087812 */ /* 0x000fe200078ec0ff */
[----:B-1----:R-:W-:Y:S01]  /*0b80*/  ULEA UR39, UR4, UR39, 0x18 ;  /* 0x0000002704277291 */ /* 0x002fe2000f8ec03f */
[----:B------:R-:W-:Y:S01]  /*0b90*/  SHF.R.S32.HI R223, RZ, 0x5, R223 ;  /* 0x00000005ffdf7819 */ /* 0x000fe200000114df */
[----:B------:R-:W-:Y:S01]  /*0ba0*/  IMAD.IADD R0, R0, 0x1, -R3 ;  /* 0x0000000100007824 */ /* 0x000fe200078e0a03 */
[----:B------:R-:W-:Y:S01]  /*0bb0*/  SHF.R.S32.HI R222, RZ, 0x7, R5 ;  /* 0x00000007ffde7819 */ /* 0x000fe20000011405 */
[----:B------:R-:W-:Y:S02]  /*0bc0*/  IMAD.IADD R8, R7, 0x1, -R8 ;  /* 0x0000000107087824 */ /* 0x000fe400078e0a08 */
[----:B------:R-:W-:Y:S01]  /*0bd0*/  IMAD R3, R223, 0x10, R0 ;  /* 0x00000010df037824 */ /* 0x000fe200078e0200 */
[----:B------:R-:W-:Y:S01]  /*0be0*/  LEA.HI R5, R5, R222, RZ, 0x1 ;  /* 0x000000de05057211 */ /* 0x000fe200078f08ff */
[----:B------:R-:W-:Y:S01]  /*0bf0*/  UMOV UR4, UR39 ;  /* 0x0000002700047c82 */ /* 0x000fe20008000000 */
[----:B---3--:R-:W-:Y:S01]  /*0c00*/  UMOV UR5, UR6 ;  /* 0x0000000600057c82 */ /* 0x008fe20008000000 */
[----:B------:R-:W-:Y:S01]  /*0c10*/  MOV R16, UR4 ;  /* 0x0000000400107c02 */ /* 0x000fe20008000f00 */
[----:B------:R-:W-:Y:S01]  /*0c20*/  IMAD.U32 R17, RZ, RZ, UR5 ;  /* 0x00000005ff117e24 */ /* 0x000fe2000f8e00ff */
[----:B------:R-:W-:Y:S01]  /*0c30*/  LOP3.LUT R5, R5, 0x3fffffe, RZ, 0xc0, !PT ;  /* 0x03fffffe05057812 */ /* 0x000fe200078ec0ff */
[----:B------:R-:W-:Y:S01]  /*0c40*/  UMOV UR5, URZ ;  /* 0x0000003f00057c82 */ /* 0x000fe20008000000 */
[----:B------:R-:W-:-:S02]  /*0c50*/  LEA R3, R3, R8, 0x3 ;  /* 0x0000000803037211 */ /* 0x000fc400078e18ff */
[----:B------:R-:W-:Y:S02]  /*0c60*/  IADD3 R5, R222, -R5, RZ ;  /* 0x80000005de057210 */ /* 0x000fe40007ffe0ff */
[----:B------:R-:W-:Y:S01]  /*0c70*/  MOV R22, UR5 ;  /* 0x0000000500167c02 */ /* 0x000fe20008000f00 */
[----:B------:R-:W-:-:S04]  /*0c80*/  IMAD.SHL.U32 R3, R3, 0x8, RZ ;  /* 0x0000000803037824 */ /* 0x000fc800078e00ff */
[----:B------:R-:W-:Y:S01]  /*0c90*/  IMAD.WIDE R16, R3, 0x2, R16 ;  /* 0x0000000203107825 */ /* 0x000fe200078e0210 */
[----:B--2---:R-:W-:Y:S02]  /*0ca0*/  R2UR UR8, R2 ;  /* 0x00000000020872ca */ /* 0x004fe400000e0000 */
[----:B------:R-:W-:-:S04]  /*0cb0*/  SHF.R.S32.HI R2, RZ, 0x1f, R23 ;  /* 0x0000001fff027819 */ /* 0x000fc80000011417 */
[CC--:B------:R-:W-:Y:S02]  /*0cc0*/  LEA.HI R4, R2.reuse, R23.reuse, RZ, 0x2 ;  /* 0x0000001702047211 */ /* 0x0c0fe400078f10ff */
[----:B------:R-:W-:Y:S02]  /*0cd0*/  LEA.HI R2, R2, R23, RZ, 0x5 ;  /* 0x0000001702027211 */ /* 0x000fe400078f28ff */
[--C-:B------:R-:W-:Y:S02]  /*0ce0*/  SHF.R.S32.HI R6, RZ, 0x2, R4.reuse ;  /* 0x00000002ff067819 */ /* 0x100fe40000011404 */
[----:B------:R-:W-:Y:S01]  /*0cf0*/  SHF.R.S32.HI R9, RZ, 0x1f, R4 ;  /* 0x0000001fff097819 */ /* 0x000fe20000011404 */
[----:B------:R-:W-:Y:S01]  /*0d00*/  ULOP3.LUT UR4, UR8, 0x1, URZ, 0xfc, !UPT ;  /* 0x0000000108047892 */ /* 0x000fe2000f8efc3f */
[----:B------:R-:W-:Y:S02]  /*0d10*/  SHF.R.S32.HI R2, RZ, 0x5, R2 ;  /* 0x00000005ff027819 */ /* 0x000fe40000011402 */
[----:B------:R-:W-:-:S02]  /*0d20*/  LEA.HI R9, R9, R6, RZ, 0x3 ;  /* 0x0000000609097211 */ /* 0x000fc400078f18ff */
[----:B------:R-:W-:Y:S01]  /*0d30*/  LOP3.LUT R4, R4, 0x7ffffffc, RZ, 0xc0, !PT ;  /* 0x7ffffffc04047812 */ /* 0x000fe200078ec0ff */
[----:B------:R-:W-:Y:S01]  /*0d40*/  IMAD.U32 R226, RZ, RZ, UR4 ;  /* 0x00000004ffe27e24 */ /* 0x000fe2000f8e00ff */
[----:B------:R-:W-:Y:S01]  /*0d50*/  LOP3.LUT R9, R9, 0xfffffff8, RZ, 0xc0, !PT ;  /* 0xfffffff809097812 */ /* 0x000fe200078ec0ff */
[----:B------:R-:W-:Y:S02]  /*0d60*/  UMOV UR4, URZ ;  /* 0x0000003f00047c82 */ /* 0x000fe40008000000 */
[----:B------:R-:W-:Y:S02]  /*0d70*/  IMAD.IADD R4, R23, 0x1, -R4 ;  /* 0x0000000117047824 */ /* 0x000fe400078e0a04 */
[----:B------:R-:W-:Y:S02]  /*0d80*/  IMAD.IADD R9, R6, 0x1, -R9 ;  /* 0x0000000106097824 */ /* 0x000fe400078e0a09 */
[----:B------:R-:W-:Y:S02]  /*0d90*/  IMAD R225, R4, R225, 0xb0 ;  /* 0x000000b004e17424 */ /* 0x000fe400078e02e1 */
[----:B------:R-:W-:-:S04]  /*0da0*/  IMAD R2, R2, 0x10, R9 ;  /* 0x0000001002027824 */ /* 0x000fc800078e0209 */
[----:B------:R-:W-:Y:S02]  /*0db0*/  IMAD R224, R5, 0x40, R2 ;  /* 0x0000004005e07824 */ /* 0x000fe400078e0202 */
[----:B------:R-:W-:-:S07]  /*0dc0*/  IMAD.U32 R2, RZ, RZ, UR4 ;  /* 0x00000004ff027e24 */ /* 0x000fce000f8e00ff */
.L_x_31:
[----:B------:R-:W1:Y:S01]  /*0dd0*/  SHFL.IDX PT, R0, R222, RZ, 0x1f ;  /* 0x00001fffde007589 */ /* 0x000e6200000e0000 */
[----:B------:R-:W-:Y:S01]  /*0de0*/  ULDC.64 UR6, c[0x0][0x3f8] ;  /* 0x0000fe0000067ab9 */ /* 0x000fe20000000a00 */
[----:B------:R-:W-:Y:S01]  /*0df0*/  ULDC UR4, c[0x0][0xda8] ;  /* 0x00036a0000047ab9 */ /* 0x000fe20000000800 */
[----:B------:R-:W-:Y:S01]  /*0e00*/  UISETP.NE.U32.AND UP0, UPT, UR6, URZ, UPT ;  /* 0x0000003f0600728c */ /* 0x000fe2000bf05070 */
[----:B------:R-:W-:Y:S01]  /*0e10*/  R2UR UR12, R19 ;  /* 0x00000000130c72ca */ /* 0x000fe200000e0000 */
[----:B------:R-:W-:Y:S02]  /*0e20*/  UISETP.NE.AND UP1, UPT, UR4, 0x1, UPT ;  /* 0x000000010400788c */ /* 0x000fe4000bf25270 */
[----:B------:R-:W-:Y:S01]  /*0e30*/  UISETP.NE.AND.EX UP0, UPT, UR7, URZ, UPT, UP0 ;  /* 0x0000003f0700728c */ /* 0x000fe2000bf05300 */
[----:B------:R-:W-:Y:S01]  /*0e40*/  ULDC UR4, c[0x0][0xdb4] ;  /* 0x00036d0000047ab9 */ /* 0x000fe20000000800 */
[----:B------:R-:W-:Y:S01]  /*0e50*/  ULDC UR37, c[0x0][0x404] ;  /* 0x0001010000257ab9 */ /* 0x000fe20000000800 */
[----:B------:R-:W-:-:S02]  /*0e60*/  UISETP.NE.AND UP2, UPT, UR4, 0x1, UPT ;  /* 0x000000010400788c */ /* 0x000fc4000bf45270 */
[----:B------:R-:W-:Y:S02]  /*0e70*/  UIADD3 UR11, UR39, 0x16400, URZ ;  /* 0x00016400270b7890 */ /* 0x000fe4000fffe03f */
[----:B------:R-:W-:Y:S01]  /*0e80*/  USEL UR37, UR37, 0x1, UP0 ;  /* 0x0000000125257887 */ /* 0x000fe20008000000 */
[----:B------:R-:W-:Y:S01]  /*0e90*/  ULDC UR9, c[0x0][0x2e0] ;  /* 0x0000b80000097ab9 */ /* 0x000fe20000000800 */
[----:B------:R-:W-:Y:S01]  /*0ea0*/  ULOP3.LUT UP0, URZ, UR11, 0x9f, URZ, 0xc0, !UPT ;  /* 0x0000009f0b3f7892 */ /* 0x000fe2000f80c03f */
[----:B------:R-:W-:Y:S01]  /*0eb0*/  @UP1 ULDC UR6, c[0x0][0xdac] ;  /* 0x00036b0000061ab9 */ /* 0x000fe20000000800 */
[----:B------:R-:W-:Y:S02]  /*0ec0*/  UIMAD UR37, UR37, UR9, URZ ;  /* 0x00000009252572a4 */ /* 0x000fe4000f8e023f */
[----:B------:R-:W-:Y:S01]  /*0ed0*/  UIMAD.WIDE.U32 UR6, UR12, UR6, URZ ;  /* 0x000000060c0672a5 */ /* 0x000fe2000f8e003f */
[----:B-1----:R-:W-:Y:S01]  /*0ee0*/  R2UR UR14, R0 ;  /* 0x00000000000e72ca */ /* 0x002fe200000e0000 */
[----:B------:R-:W-:Y:S01]  /*0ef0*/  @UP1 ULDC UR10, c[0x0][0xdb0] ;  /* 0x00036c00000a1ab9 */ /* 0x000fe20000000800 */
[----:B------:R-:W-:Y:S01]  /*0f00*/  PLOP3.LUT P0, PT, PT, PT, UP0, 0x80, 0x0 ;  /* 0x000000000000781c */ /* 0x000fe20003f0f008 */
[----:B------:R-:W-:Y:S01]  /*0f10*/  UMOV UR13, UR12 ;  /* 0x0000000c000d7c82 */ /* 0x000fe20008000000 */
[----:B------:R-:W-:-:S06]  /*0f20*/  @UP1 USHF.R.U32.HI UR13, URZ, UR10, UR7 ;  /* 0x0000000a3f0d1299 */ /* 0x000fcc0008011607 */
[----:B------:R-:W-:Y:S01]  /*0f30*/  IMAD.U32 R221, RZ, RZ, UR13 ;  /* 0x0000000dffdd7e24 */ /* 0x000fe2000f8e00ff */
[----:B------:R-:W-:Y:S02]  /*0f40*/  UMOV UR36, UR13 ;  /* 0x0000000d00247c82 */ /* 0x000fe40008000000 */
[----:B------:R-:W-:Y:S02]  /*0f50*/  ULEA.HI UR4, UR14, UR14, URZ, 0x1 ;  /* 0x0000000e0e047291 */ /* 0x000fe4000f8f083f */
[----:B------:R-:W-:Y:S02]  /*0f60*/  IMAD.U32 R18, RZ, RZ, UR14 ;  /* 0x0000000eff127e24 */ /* 0x000fe4000f8e00ff */
[----:B------:R-:W-:-:S03]  /*0f70*/  ULOP3.LUT UR8, UR4, 0x1e, URZ, 0xc0, !UPT ;  /* 0x0000001e04087892 */ /* 0x000fc6000f8ec03f */
[----:B------:R-:W-:Y:S01]  /*0f80*/  @UP2 ULDC.64 UR4, c[0x0][0xdb8] ;  /* 0x00036e0000042ab9 */ /* 0x000fe20000000a00 */
[----:B------:R-:W-:Y:S02]  /*0f90*/  UIADD3 UR9, UR14, -UR8, URZ ;  /* 0x800000080e097290 */ /* 0x000fe4000fffe03f */
[----:B------:R-:W-:Y:S02]  /*0fa0*/  UIADD3 UR8, UR37, 0xaf, URZ ;  /* 0x000000af25087890 */ /* 0x000fe4000fffe03f */
[----:B------:R-:W-:Y:S02]  /*0fb0*/  ULEA UR10, UR9, UR11, 0xd ;  /* 0x0000000b090a7291 */ /* 0x000fe4000f8e683f */
[----:B------:R-:W-:Y:S02]  /*0fc0*/  UIMAD.WIDE UR8, UR8, 0x2e8ba2e9, URZ ;  /* 0x2e8ba2e9080878a5 */ /* 0x000fe4000f8e023f */
[----:B------:R-:W-:Y:S02]  /*0fd0*/  UIMAD.WIDE.U32 UR6, UR13, UR4, URZ ;  /* 0x000000040d0672a5 */ /* 0x000fe4000f8e003f */
[----:B------:R-:W-:-:S02]  /*0fe0*/  USHF.R.U32.HI UR10, URZ, 0x4, UR10 ;  /* 0x000000043f0a7899 */ /* 0x000fc4000801160a */
[----:B------:R-:W-:Y:S01]  /*0ff0*/  USHF.R.U32.HI UR61, URZ, 0x1f, UR9 ;  /* 0x0000001f3f3d7899 */ /* 0x000fe20008011609 */
[----:B------:R-:W-:Y:S01]  /*1000*/  UMOV UR4, UR12 ;  /* 0x0000000c00047c82 */ /* 0x000fe20008000000 */
[----:B------:R-:W-:Y:S01]  /*1010*/  ULOP3.LUT UR40, UR10, 0x3fff, URZ, 0xc0, !UPT ;  /* 0x00003fff0a287892 */ /* 0x000fe2000f8ec03f */
[----:B------:R-:W-:Y:S01]  /*1020*/  MOV R220, UR4 ;  /* 0x0000000400dc7c02 */ /* 0x000fe20008000f00 */
[----:B------:R-:W-:Y:S02]  /*1030*/  @UP2 USHF.R.U32.HI UR36, URZ, UR5, UR7 ;  /* 0x000000053f242299 */ /* 0x000fe40008011607 */
[----:B------:R-:W-:Y:S01]  /*1040*/  ULEA.HI.SX32 UR61, UR9, UR61, 0x1b ;  /* 0x0000003d093d7291 */ /* 0x000fe2000f8fda3f */
[----:B--2---:R-:W-:Y:S11]  /*1050*/  @!P0 BRA `(.L_x_9) ;  /* 0x0000000000408947 */ /* 0x004ff60003800000 */
[----:B------:R-:W-:Y:S01]  /*1060*/  MOV R0, 0x0 ;  /* 0x0000000000007802 */ /* 0x000fe20000000f00 */
[----:B------:R-:W-:Y:S01]  /*1070*/  ULDC.64 UR4, c[0x4][0xa0] ;  /* 0x0100280000047ab9 */ /* 0x000fe20000000a00 */
[----:B------:R-:W-:Y:S01]  /*1080*/  ULDC.64 UR6, c[0x4][0x40] ;  /* 0x0100100000067ab9 */ /* 0x000fe20000000a00 */
[----:B------:R-:W-:Y:S01]  /*1090*/  IMAD.U32 R4, RZ, RZ, UR4 ;  /* 0x00000004ff047e24 */ /* 0x000fe2000f8e00ff */
[----:B------:R1:W2:Y:S01]  /*10a0*/  LDC.64 R14, c[0x4][R0] ;  /* 0x01000000000e7b82 */ /* 0x0002a20000000a00 */
[----:B------:R-:W-:Y:S01]  /*10b0*/  IMAD.U32 R5, RZ, RZ, UR5 ;  /* 0x00000005ff057e24 */ /* 0x000fe2000f8e00ff */
[----:B------:R-:W-:Y:S01]  /*10c0*/  ULDC.64 UR4, c[0x4][0xa8] ;  /* 0x01002a0000047ab9 */ /* 0x000fe20000000a00 */
[----:B------:R-:W-:Y:S01]  /*10d0*/  IMAD.U32 R10, RZ, RZ, UR6 ;  /* 0x00000006ff0a7e24 */ /* 0x000fe2000f8e00ff */
[----:B------:R-:W-:Y:S01]  /*10e0*/  MOV R7, UR5 ;  /* 0x0000000500077c02 */ /* 0x000fe20008000f00 */
[----:B------:R-:W-:Y:S01]  /*10f0*/  IMAD.U32 R6, RZ, RZ, UR4 ;  /* 0x00000004ff067e24 */ /* 0x000fe2000f8e00ff */
[----:B------:R-:W-:Y:S01]  /*1100*/  MOV R12, 0x1 ;  /* 0x00000001000c7802 */ /* 0x000fe20000000f00 */
[----:B------:R-:W-:-:S02]  /*1110*/  IMAD.U32 R11, RZ, RZ, UR7 ;  /* 0x00000007ff0b7e24 */ /* 0x000fc4000f8e00ff */
[----:B------:R-:W-:Y:S02]  /*1120*/  IMAD.MOV.U32 R8, RZ, RZ, 0x70 ;  /* 0x00000070ff087424 */ /* 0x000fe400078e00ff */
[----:B-1----:R-:W-:-:S07]  /*1130*/  IMAD.MOV.U32 R13, RZ, RZ, RZ ;  /* 0x000000ffff0d7224 */ /* 0x002fce00078e00ff */
[----:B------:R-:W-:-:S07]  /*1140*/  LEPC R20, `(.L_x_9) ;  /* 0x000000001014794e */ /* 0x000fce0000000000 */
[----:B--2---:R-:W-:Y:S05]  /*1150*/  CALL.ABS.NOINC R14 ;  /* 0x000000000e007343 */ /* 0x004fea0003c00000 */
.L_x_9:
[----:B------:R-:W-:Y:S02]  /*1160*/  R2UR UR4, R22 ;  /* 0x00000000160472ca */ /* 0x000fe400000e0000 */
[----:B------:R-:W-:-:S11]  /*1170*/  R2UR UR5, R226 ;  /* 0x00000000e20572ca */ /* 0x000fd600000e0000 */
[----:B------:R-:W-:Y:S02]  /*1180*/  ULOP3.LUT UR4, UR4, 0x1, URZ, 0xc0, !UPT ;  /* 0x0000000104047892 */ /* 0x000fe4000f8ec03f */
[----:B------:R-:W-:-:S04]  /*1190*/  IMAD.U32 R3, RZ, RZ, UR5 ;  /* 0x00000005ff037e24 */ /* 0x000fc8000f8e00ff */
[----:B------:R-:W-:Y:S01]  /*11a0*/  IMAD.U32 R0, RZ, RZ, UR4 ;  /* 0x00000004ff007e24 */ /* 0x000fe2000f8e00ff */
[----:B------:R-:W-:-:S04]  /*11b0*/  ISETP.NE.AND P0, PT, R3, 0x3, PT ;  /* 0x000000030300780c */ /* 0x000fc80003f05270 */
[----:B------:R-:W-:-:S04]  /*11c0*/  SHF.L.U32 R0, R0, 0x1f, RZ ;  /* 0x0000001f00007819 */ /* 0x000fc800000006ff */
[----:B------:R-:W1:Y:S02]  /*11d0*/  SYNCS.PHASECHK.TRANS64.TRYWAIT P1, [UR39+0x34800], R0 ;  /* 0x03480000ff0075a7 */ /* 0x000e640008020167 */
[----:B-1----:R-:W-:Y:S05]  /*11e0*/  @!P1 BRA `(.L_x_10) ;  /* 0x000000f400dc9947 */ /* 0x002fea0003800000 */
.L_x_88:
[----:B------:R-:W-:Y:S05]  /*11f0*/  @!P0 BRA `(.L_x_11) ;  /* 0x0000000000048947 */ /* 0x000fea0003800000 */
[----:B------:R-:W-:Y:S01]  /*1200*/  BPT.TRAP 0x1 ;  /* 0x000000040000795c */ /* 0x000fe20000300000 */
.L_x_11:
[----:B------:R-:W-:Y:S02]  /*1210*/  R2UR UR4, R2 ;  /* 0x00000000020472ca */ /* 0x000fe400000e0000 */
[----:B-1----:R-:W-:-:S04]  /*1220*/  MOV R3, UR38 ;  /* 0x0000002600037c02 */ /* 0x002fc80008000f00 */
[----:B------:R-:W-:-:S07]  /*1230*/  LEA R3, R3, UR39, 0x3 ;  /* 0x0000002703037c11 */ /* 0x000fce000f8e18ff */
[----:B------:R-:W-:-:S05]  /*1240*/  IMAD.U32 R0, RZ, RZ, UR4 ;  /* 0x00000004ff007e24 */ /* 0x000fca000f8e00ff */
[----:B------:R-:W-:-:S04]  /*1250*/  SHF.L.U32 R0, R0, 0x1f, RZ ;  /* 0x0000001f00007819 */ /* 0x000fc800000006ff */
[----:B------:R1:W2:Y:S01]  /*1260*/  SYNCS.PHASECHK.TRANS64.TRYWAIT P2, [R3+URZ+0x34830], R0 ;  /* 0x03483000030075a7 */ /* 0x0002a2000804017f */
[----:B------:R-:W-:Y:S05]  /*1270*/  @!P0 BRA `(.L_x_12) ;  /* 0x0000000000048947 */ /* 0x000fea0003800000 */
[----:B------:R-:W-:Y:S01]  /*1280*/  BPT.TRAP 0x1 ;  /* 0x000000040000795c */ /* 0x000fe20000300000 */
.L_x_12:
[----:B------:R-:W3:Y:S01]  /*1290*/  S2R R4, SR_TID.X ;  /* 0x0000000000047919 */ /* 0x000ee20000002100 */
[----:B------:R-:W-:Y:S01]  /*12a0*/  IMAD.MOV.U32 R87, RZ, RZ, RZ ;  /* 0x000000ffff577224 */ /* 0x000fe200078e00ff */
[----:B---3--:R-:W-:-:S04]  /*12b0*/  LOP3.LUT R4, R4, 0x7f, RZ, 0xc0, !PT ;  /* 0x0000007f04047812 */ /* 0x008fc800078ec0ff */
[----:B------:R-:W-:Y:S01]  /*12c0*/  ISETP.NE.AND P1, PT, R4, RZ, PT ;  /* 0x000000ff0400720c */ /* 0x000fe20003f25270 */
[----:B--2---:R-:W-:-:S12]  /*12d0*/  @P2 BRA `(.L_x_13) ;  /* 0x0000000000082947 */ /* 0x004fd80003800000 */
[----:B------:R-:W2:Y:S02]  /*12e0*/  SYNCS.PHASECHK.TRANS64.TRYWAIT P2, [R3+URZ+0x34830], R0 ;  /* 0x03483000030075a7 */ /* 0x000ea4000804017f */
[----:B--2---:R-:W-:Y:S05]  /*12f0*/  @!P2 BRA `(.L_x_14) ;  /* 0x000000f400b0a947 */ /* 0x004fea0003800000 */
.L_x_13:
[----:B------:R-:W-:Y:S05]  /*1300*/  WARPSYNC.ALL ;  /* 0x0000000000007948 */ /* 0x000fea0003800000 */
[----:B------:R-:W-:Y:S01]  /*1310*/  UIADD3 UR4, UR39, 0x1e400, URZ ;  /* 0x0001e40027047890 */ /* 0x000fe2000fffe03f */
[----:B------:R-:W-:Y:S01]  /*1320*/  WARPGROUP.ARRIVE ;  /* 0x00000000000079c5 */ /* 0x000fe20000000000 */
[----:B------:R-:W-:Y:S01]  /*1330*/  ULOP3.LUT UR21, UR40, 0x10000, URZ, 0xfc, !UPT ;  /* 0x0001000028157892 */ /* 0x000fe2000f8efc3f */
[----:B------:R-:W-:Y:S01]  /*1340*/  IMAD.U32 R123, RZ, RZ, UR61 ;  /* 0x0000003dff7b7e24 */ /* 0x000fe2000f8e00ff */
[----:B------:R-:W-:Y:S01]  /*1350*/  USHF.R.U32.HI UR4, URZ, 0x4, UR4 ;  /* 0x000000043f047899 */ /* 0x000fe20008011604 */
[----:B------:R-:W-:Y:S01]  /*1360*/  P2R R121, PR, RZ, 0x1 ;  /* 0x00000001ff797803 */ /* 0x000fe20000000000 */
[----:B------:R-:W-:Y:S01]  /*1370*/  UMOV UR7, 0x40000040 ;  /* 0x4000004000077882 */ /* 0x000fe20000000000 */
[----:B------:R-:W-:Y:S01]  /*1380*/  UMOV UR11, 0x40000040 ;  /* 0x40000040000b7882 */ /* 0x000fe20000000000 */
[----:B------:R-:W-:Y:S01]  /*1390*/  ULOP3.LUT UR4, UR4, 0x3fff, URZ, 0xc0, !UPT ;  /* 0x00003fff04047892 */ /* 0x000fe2000f8ec03f */
[----:B-12---:R-:W-:Y:S01]  /*13a0*/  @!P1 VIADD R3, R3, 0x34840 ;  /* 0x0003484003039836 */ /* 0x006fe20000000000 */
[----:B------:R-:W-:Y:S01]  /*13b0*/  UMOV UR15, 0x40000040 ;  /* 0x40000040000f7882 */ /* 0x000fe20000000000 */
[----:B------:R-:W-:Y:S01]  /*13c0*/  UMOV UR19, 0x40000040 ;  /* 0x4000004000137882 */ /* 0x000fe20000000000 */
[----:B------:R-:W-:Y:S01]  /*13d0*/  ULOP3.LUT UR5, UR4, 0x10000, URZ, 0xfc, !UPT ;  /* 0x0001000004057892 */ /* 0x000fe2000f8efc3f */
[----:B------:R-:W-:-:S02]  /*13e0*/  UMOV UR27, 0x40000040 ;  /* 0x40000040001b7882 */ /* 0x000fc40000000000 */
[----:B------:R-:W-:Y:S01]  /*13f0*/  UMOV UR4, UR21 ;  /* 0x0000001500047c82 */ /* 0x000fe20008000000 */
[----:B------:R-:W-:Y:S01]  /*1400*/  UIMAD UR20, UR38, 0xb00, UR5 ;  /* 0x00000b00261478a4 */ /* 0x000fe2000f8e0205 */
[----:B------:R-:W-:Y:S01]  /*1410*/  MOV R10, UR4 ;  /* 0x00000004000a7c02 */ /* 0x000fe20008000f00 */
[----:B------:R-:W-:Y:S01]  /*1420*/  IMAD.U32 R0, RZ, RZ, UR5 ;  /* 0x00000005ff007e24 */ /* 0x000fe2000f8e00ff */
[----:B------:R-:W-:Y:S01]  /*1430*/  UMOV UR5, 0x40000040 ;  /* 0x4000004000057882 */ /* 0x000fe20000000000 */
[----:B------:R-:W-:Y:S01]  /*1440*/  UMOV UR48, UR4 ;  /* 0x0000000400307c82 */ /* 0x000fe20008000000 */
[----:B------:R-:W-:Y:S01]  /*1450*/  UMOV UR49, UR5 ;  /* 0x0000000500317c82 */ /* 0x000fe20008000000 */
[----:B------:R-:W-:Y:S01]  /*1460*/  IMAD.U32 R11, RZ, RZ, UR5 ;  /* 0x00000005ff0b7e24 */ /* 0x000fe2000f8e00ff */
[----:B------:R-:W-:Y:S01]  /*1470*/  UMOV UR6, UR20 ;  /* 0x0000001400067c82 */ /* 0x000fe20008000000 */
[----:B------:R-:W-:Y:S01]  /*1480*/  UIADD3 UR10, UR20, 0x100, URZ ;  /* 0x00000100140a7890 */ /* 0x000fe2000fffe03f */
[----:B------:R-:W-:Y:S01]  /*1490*/  HGMMA.64x16x16.F32 R112, gdesc[UR4], RZ, !UPT, gsb0 ;  /* 0x00200000047079f0 */ /* 0x000fe2000c0008ff */
[----:B------:R-:W-:Y:S01]  /*14a0*/  UIADD3 UR6, UR20, 0x80, URZ ;  /* 0x0000008014067890 */ /* 0x000fe2000fffe03f */
[----:B------:R-:W-:Y:S01]  /*14b0*/  @!P1 PRMT R3, RZ, 0x654, R3 ;  /* 0x00000654ff039816 */ /* 0x000fe20000000003 */
[----:B------:R-:W-:Y:S01]  /*14c0*/  UMOV UR4, UR48 ;  /* 0x0000003000047c82 */ /* 0x000fe20008000000 */
[----:B------:R-:W-:Y:S01]  /*14d0*/  UMOV UR5, UR49 ;  /* 0x0000003100057c82 */ /* 0x000fe20008000000 */
[----:B------:R-:W-:Y:S01]  /*14e0*/  UMOV UR7, 0x40000040 ;  /* 0x4000004000077882 */ /* 0x000fe20000000000 */
[----:B------:R-:W-:Y:S01]  /*14f0*/  UMOV UR8, UR48 ;  /* 0x0000003000087c82 */ /* 0x000fe20008000000 */
[----:B------:R-:W-:Y:S01]  /*1500*/  UMOV UR9, UR49 ;  /* 0x0000003100097c82 */ /* 0x000fe20008000000 */
[----:B------:R-:W-:Y:S01]  /*1510*/  UIADD3 UR14, UR20, 0x180, URZ ;  /* 0x00000180140e7890 */ /* 0x000fe2000fffe03f */
        /* <DEDUP_REMOVED lines=11> */
[----:B------:R-:W-:Y:S01]  /*15d0*/  UMOV UR31, 0x40000040 ;  /* 0x40000040001f7882 */ /* 0x000fe20000000000 */
        /* <DEDUP_REMOVED lines=12> */
[----:B------:R-:W-:-:S02]  /*16a0*/  UIADD3 UR22, UR21, 0x2, URZ ;  /* 0x0000000215167890 */ /* 0x000fc4000fffe03f */
[----:B------:R-:W-:Y:S01]  /*16b0*/  UIADD3 UR50, UR20, 0x602, URZ ;  /* 0x0000060214327890 */ /* 0x000fe2000fffe03f */
[----:B------:R-:W-:Y:S01]  /*16c0*/  UMOV UR51, 0x40000040 ;  /* 0x4000004000337882 */ /* 0x000fe20000000000 */
[----:B------:R-:W-:Y:S01]  /*16d0*/  UIADD3 UR54, UR20, 0x604, URZ ;  /* 0x0000060414367890 */ /* 0x000fe2000fffe03f */
[----:B------:R-:W-:Y:S01]  /*16e0*/  UMOV UR55, 0x40000040 ;  /* 0x4000004000377882 */ /* 0x000fe20000000000 */
[----:B------:R-:W-:Y:S01]  /*16f0*/  UISETP.GE.AND UP0, UPT, UR37, 0xb1, UPT ;  /* 0x000000b12500788c */ /* 0x000fe2000bf06270 */
[----:B------:R-:W-:Y:S02]  /*1700*/  WARPGROUP.DEPBAR.LE gsb0, 0x0 ;  /* 0x00008000000079c5 */ /* 0x000fe40000010000 */
[----:B------:R-:W-:-:S06]  /*1710*/  WARPGROUP.ARRIVE ;  /* 0x00000000000079c5 */ /* 0x000fcc0000000000 */
[----:B------:R-:W-:Y:S01]  /*1720*/  HGMMA.64x16x16.F32 R104, gdesc[UR4], RZ, !UPT, gsb0 ;  /* 0x00200000046879f0 */ /* 0x000fe2000c0008ff */
[----:B------:R-:W-:Y:S01]  /*1730*/  UIADD3 UR6, UR20, 0x500, URZ ;  /* 0x0000050014067890 */ /* 0x000fe2000fffe03f */
[----:B------:R-:W-:Y:S01]  /*1740*/  UMOV UR4, UR48 ;  /* 0x0000003000047c82 */ /* 0x000fe20008000000 */
[----:B------:R-:W-:Y:S01]  /*1750*/  UMOV UR5, UR49 ;  /* 0x0000003100057c82 */ /* 0x000fe20008000000 */
[----:B------:R-:W-:Y:S01]  /*1760*/  UMOV UR7, 0x40000040 ;  /* 0x4000004000077882 */ /* 0x000fe20000000000 */
[----:B------:R-:W-:Y:S02]  /*1770*/  WARPGROUP.DEPBAR.LE gsb0, 0x0 ;  /* 0x00008000000079c5 */ /* 0x000fe40000010000 */
[----:B------:R-:W-:-:S06]  /*1780*/  WARPGROUP.ARRIVE ;  /* 0x00000000000079c5 */ /* 0x000fcc0000000000 */
[----:B------:R-:W-:Y:S01]  /*1790*/  HGMMA.64x16x16.F32 R96, gdesc[UR8], RZ, !UPT, gsb0 ;  /* 0x00200000086079f0 */ /* 0x000fe2000c0008ff */
[----:B------:R-:W-:Y:S02]  /*17a0*/  UIADD3 UR8, UR20, 0x2, URZ ;  /* 0x0000000214087890 */ /* 0x000fe4000fffe03f */
[----:B------:R-:W-:Y:S01]  /*17b0*/  UIADD3 UR10, UR20, 0x102, URZ ;  /* 0x00000102140a7890 */ /* 0x000fe2000fffe03f */
[----:B------:R-:W-:Y:S01]  /*17c0*/  UMOV UR11, 0x40000040 ;  /* 0x40000040000b7882 */ /* 0x000fe20000000000 */
[----:B------:R-:W-:Y:S02]  /*17d0*/  WARPGROUP.DEPBAR.LE gsb0, 0x0 ;  /* 0x00008000000079c5 */ /* 0x000fe40000010000 */
[----:B------:R-:W-:-:S06]  /*17e0*/  WARPGROUP.ARRIVE ;  /* 0x00000000000079c5 */ /* 0x000fcc0000000000 */
[----:B------:R-:W-:Y:S01]  /*17f0*/  HGMMA.64x16x16.F32 R88, gdesc[UR12], RZ, !UPT, gsb0 ;  /* 0x002000000c5879f0 */ /* 0x000fe2000c0008ff */
[----:B------:R-:W-:Y:S01]  /*1800*/  UMOV UR12, UR22 ;  /* 0x00000016000c7c82 */ /* 0x000fe20008000000 */
[----:B------:R-:W-:Y:S01]  /*1810*/  UMOV UR13, 0x40000040 ;  /* 0x40000040000d7882 */ /* 0x000fe20000000000 */
[----:B------:R-:W-:Y:S01]  /*1820*/  UMOV UR14, UR8 ;  /* 0x00000008000e7c82 */ /* 0x000fe20008000000 */
[----:B------:R-:W-:Y:S01]  /*1830*/  UMOV UR15, 0x40000040 ;  /* 0x40000040000f7882 */ /* 0x000fe20000000000 */
[----:B------:R-:W-:Y:S01]  /*1840*/  UMOV UR48, UR12 ;  /* 0x0000000c00307c82 */ /* 0x000fe20008000000 */
[----:B------:R-:W-:Y:S01]  /*1850*/  UMOV UR49, UR13 ;  /* 0x0000000d00317c82 */ /* 0x000fe20008000000 */
[----:B------:R-:W-:Y:S01]  /*1860*/  UMOV UR8, UR48 ;  /* 0x0000003000087c82 */ /* 0x000fe20008000000 */
[----:B------:R-:W-:Y:S01]  /*1870*/  UMOV UR9, UR49 ;  /* 0x0000003100097c82 */ /* 0x000fe20008000000 */
[----:B------:R-:W-:Y:S01]  /*1880*/  IMAD.U32 R8, RZ, RZ, UR12 ;  /* 0x0000000cff087e24 */ /* 0x000fe2000f8e00ff */
[----:B------:R-:W-:Y:S01]  /*1890*/  UIADD3 UR22, UR21, 0x4, URZ ;  /* 0x0000000415167890 */ /* 0x000fe2000fffe03f */
[----:B------:R-:W-:Y:S01]  /*18a0*/  IMAD.U32 R9, RZ, RZ, UR13 ;  /* 0x0000000dff097e24 */ /* 0x000fe2000f8e00ff */
[----:B------:R-:W-:-:S02]  /*18b0*/  WARPGROUP.DEPBAR.LE gsb0, 0x0 ;  /* 0x00008000000079c5 */ /* 0x000fc40000010000 */
        /* <DEDUP_REMOVED lines=50> */
[----:B------:R-:W-:Y:S01]  /*1be0*/  HGMMA.64x16x16.F32 R112, gdesc[UR12], R112, gsb0 ;  /* 0x002000000c7079f0 */ /* 0x000fe20008000870 */
        /* <DEDUP_REMOVED lines=14> */
[----:B------:R-:W-:Y:S02]  /*1cd0*/  UIADD3 UR8, UR20, 0x4, URZ ;  /* 0x0000000414087890 */ /* 0x000fe4000fffe03f */
[----:B------:R-:W-:Y:S01]  /*1ce0*/  UIADD3 UR10, UR20, 0x104, URZ ;  /* 0x00000104140a7890 */ /* 0x000fe2000fffe03f */
[----:B------:R-:W-:Y:S01]  /*1cf0*/  UMOV UR11, 0x40000040 ;  /* 0x40000040000b7882 */ /* 0x000fe20000000000 */
[----:B------:R-:W-:Y:S02]  /*1d00*/  WARPGROUP.DEPBAR.LE gsb0, 0x0 ;  /* 0x00008000000079c5 */ /* 0x000fe40000010000 */
[----:B------:R-:W-:-:S06]  /*1d10*/  WARPGROUP.ARRIVE ;  /* 0x00000000000079c5 */ /* 0x000fcc0000000000 */
[----:B------:R-:W-:Y:S01]  /*1d20*/  HGMMA.64x16x16.F32 R88, gdesc[UR12], R88, gsb0 ;  /* 0x002000000c5879f0 */ /* 0x000fe20008000858 */
        /* <DEDUP_REMOVED lines=8> */
[----:B------:R-:W-:Y:S01]  /*1db0*/  MOV R6, UR12 ;  /* 0x0000000c00067c02 */ /* 0x000fe20008000f00 */
[----:B------:R-:W-:Y:S01]  /*1dc0*/  IMAD.U32 R7, RZ, RZ, UR13 ;  /* 0x0000000dff077e24 */ /* 0x000fe2000f8e00ff */
[----:B------:R-:W-:Y:S01]  /*1dd0*/  UIADD3 UR22, UR21, 0x6, URZ ;  /* 0x0000000615167890 */ /* 0x000fe2000fffe03f */
[----:B------:R-:W-:-:S02]  /*1de0*/  WARPGROUP.DEPBAR.LE gsb0, 0x0 ;  /* 0x00008000000079c5 */ /* 0x000fc40000010000 */
        /* <DEDUP_REMOVED lines=209> */
[----:B------:R-:W-:Y:S01]  /*2b00*/  UIADD3 UR22, UR21, 0x402, URZ ;  /* 0x0000040215167890 */ /* 0x000fe2000fffe03f */
[----:B------:R-:W-:-:S02]  /*2b10*/  WARPGROUP.DEPBAR.LE gsb0, 0x0 ;  /* 0x00008000000079c5 */ /* 0x000fc40000010000 */
        /* <DEDUP_REMOVED lines=24> */
[----:B------:R-:W-:Y:S01]  /*2ca0*/  UMOV UR9, 0x40000040 ;  /* 0x4000004000097882 */ /* 0x000fe20000000000 */
[----:B------:R-:W-:Y:S01]  /*2cb0*/  UMOV UR11, 0x40000040 ;  /* 0x40000040000b7882 */ /* 0x000fe20000000000 */
[----:B------:R-:W-:Y:S01]  /*2cc0*/  UMOV UR48, UR8 ;  /* 0x0000000800307c82 */ /* 0x000fe20008000000 */
[----:B------:R-:W-:Y:S01]  /*2cd0*/  UMOV UR49, UR9 ;  /* 0x0000000900317c82 */ /* 0x000fe20008000000 */
[----:B------:R-:W-:Y:S01]  /*2ce0*/  UMOV UR44, UR8 ;  /* 0x00000008002c7c82 */ /* 0x000fe20008000000 */
[----:B------:R-:W-:Y:S01]  /*2cf0*/  UMOV UR45, UR9 ;  /* 0x00000009002d7c82 */ /* 0x000fe20008000000 */
[----:B------:R-:W-:Y:S01]  /*2d00*/  UMOV UR40, UR8 ;  /* 0x0000000800287c82 */ /* 0x000fe20008000000 */
[----:B------:R-:W-:Y:S01]  /*2d10*/  UMOV UR41, UR9 ;  /* 0x0000000900297c82 */ /* 0x000fe20008000000 */
        /* <DEDUP_REMOVED lines=39> */
[----:B------:R-:W-:Y:S01]  /*2f90*/  ULDC UR7, c[0x0][0x988] ;  /* 0x0002620000077ab9 */ /* 0x000fe20000000800 */
        /* <DEDUP_REMOVED lines=71> */
[----:B------:R-:W-:Y:S03]  /*3410*/  HGMMA.64x16x16.F32 R24, gdesc[UR8], R24, gsb0 ;  /* 0x00200000081879f0 */ /* 0x000fe60008000818 */
[----:B------:R-:W-:Y:S02]  /*3420*/  WARPGROUP.DEPBAR.LE gsb0, 0x0 ;  /* 0x00008000000079c5 */ /* 0x000fe40000010000 */
[----:B------:R-:W-:-:S06]  /*3430*/  WARPGROUP.ARRIVE ;  /* 0x00000000000079c5 */ /* 0x000fcc0000000000 */
[----:B------:R-:W-:Y:S01]  /*3440*/  HGMMA.64x16x16.F32 R112, gdesc[UR12], R112, gsb0 ;  /* 0x002000000c7079f0 */ /* 0x000fe20008000870 */
[----:B------:R-:W-:Y:S01]  /*3450*/  UIADD3 UR14, UR20, 0x804, URZ ;  /* 0x00000804140e7890 */ /* 0x000fe2000fffe03f */
[----:B------:R-:W-:Y:S01]  /*3460*/  UMOV UR15, 0x40000040 ;  /* 0x40000040000f7882 */ /* 0x000fe20000000000 */
[----:B------:R-:W-:Y:S02]  /*3470*/  WARPGROUP.DEPBAR.LE gsb0, 0x0 ;  /* 0x00008000000079c5 */ /* 0x000fe40000010000 */
[----:B------:R-:W-:-:S06]  /*3480*/  WARPGROUP.ARRIVE ;  /* 0x00000000000079c5 */ /* 0x000fcc0000000000 */
[----:B------:R-:W-:Y:S03]  /*3490*/  HGMMA.64x16x16.F32 R104, gdesc[UR52], R104, gsb0 ;  /* 0x00200000346879f0 */ /* 0x000fe60008000868 */
        /* <DEDUP_REMOVED lines=21> */
[----:B------:R-:W-:Y:S01]  /*35f0*/  ULDC UR6, c[0x0][0x9d8] ;  /* 0x0002760000067ab9 */ /* 0x000fe20000000800 */
        /* <DEDUP_REMOVED lines=18> */
[----:B------:R-:W-:Y:S01]  /*3720*/  WARPGROUP.ARRIVE ;  /* 0x00000000000079c5 */ /* 0x000fe20000000000 */
[----:B------:R-:W-:Y:S01]  /*3730*/  FMUL.FTZ R13, R112, UR6 ;  /* 0x00000006700d7c20 */ /* 0x000fe20008410000 */
[----:B------:R-:W-:Y:S01]  /*3740*/  FMUL.FTZ R14, R113, UR6 ;  /* 0x00000006710e7c20 */ /* 0x000fe20008410000 */
[----:B------:R-:W-:Y:S01]  /*3750*/  FMUL.FTZ R21, R117, UR6 ;  /* 0x0000000675157c20 */ /* 0x000fe20008410000 */
[----:B------:R-:W-:Y:S01]  /*3760*/  FMUL.FTZ R15, R116, UR6 ;  /* 0x00000006740f7c20 */ /* 0x000fe20008410000 */
[----:B------:R-:W-:Y:S01]  /*3770*/  FMUL.FTZ R12, R114, UR6 ;  /* 0x00000006720c7c20 */ /* 0x000fe20008410000 */
[----:B------:R-:W-:Y:S01]  /*3780*/  HGMMA.64x16x16.F32 R104, gdesc[UR16], R104, gsb0 ;  /* 0x00200000106879f0 */ /* 0x000fe20008000868 */
[----:B------:R-:W-:Y:S01]  /*3790*/  UIADD3 UR18, UR20, 0x686, URZ ;  /* 0x0000068614127890 */ /* 0x000fe2000fffe03f */
[----:B------:R-:W1:Y:S01]  /*37a0*/  MUFU.TANH R13, R13 ;  /* 0x0000000d000d7308 */ /* 0x000e620000002400 */
[----:B------:R-:W-:Y:S01]  /*37b0*/  UMOV UR19, 0x40000040 ;  /* 0x4000004000137882 */ /* 0x000fe20000000000 */
[----:B------:R-:W-:Y:S01]  /*37c0*/  FMUL.FTZ R83, R119, UR6 ;  /* 0x0000000677537c20 */ /* 0x000fe20008410000 */
[----:B------:R-:W-:Y:S01]  /*37d0*/  FMUL.FTZ R20, R115, UR6 ;  /* 0x0000000673147c20 */ /* 0x000fe20008410000 */
[----:B------:R-:W-:-:S04]  /*37e0*/  FMUL.FTZ R82, R118, UR6 ;  /* 0x0000000676527c20 */ /* 0x000fc80008410000 */
[----:B------:R-:W-:Y:S08]  /*37f0*/  MUFU.TANH R14, R14 ;  /* 0x0000000e000e7308 */ /* 0x000ff00000002400 */
[----:B------:R-:W2:Y:S08]  /*3800*/  MUFU.TANH R21, R21 ;  /* 0x0000001500157308 */ /* 0x000eb00000002400 */
[----:B------:R-:W3:Y:S08]  /*3810*/  MUFU.TANH R15, R15 ;  /* 0x0000000f000f7308 */ /* 0x000ef00000002400 */
[----:B------:R-:W4:Y:S08]  /*3820*/  MUFU.TANH R12, R12 ;  /* 0x0000000c000c7308 */ /* 0x000f300000002400 */
[----:B------:R-:W-:Y:S08]  /*3830*/  MUFU.TANH R20, R20 ;  /* 0x0000001400147308 */ /* 0x000ff00000002400 */
[----:B------:R-:W-:Y:S01]  /*3840*/  MUFU.TANH R82, R82 ;  /* 0x0000005200527308 */ /* 0x000fe20000002400 */
[----:B------:R-:W-:-:S02]  /*3850*/  WARPGROUP.DEPBAR.LE gsb0, 0x0 ;  /* 0x00008000000079c5 */ /* 0x000fc40000010000 */
        /* <DEDUP_REMOVED lines=8> */
[----:B------:R-:W5:Y:S01]  /*38e0*/  MUFU.TANH R80, R80 ;  /* 0x0000005000507308 */ /* 0x000f620000002400 */
[----:B------:R-:W-:Y:S01]  /*38f0*/  UMOV UR19, 0x40000040 ;  /* 0x4000004000137882 */ /* 0x000fe20000000000 */
[----:B------:R-:W-:Y:S01]  /*3900*/  FMUL.FTZ R104, R107, UR6 ;  /* 0x000000066b687c20 */ /* 0x000fe20008410000 */
[----:B------:R-:W-:Y:S01]  /*3910*/  FMUL.FTZ R110, R110, UR6 ;  /* 0x000000066e6e7c20 */ /* 0x000fe20008410000 */
[----:B------:R-:W-:-:S04]  /*3920*/  FMUL.FTZ R111, R111, UR6 ;  /* 0x000000066f6f7c20 */ /* 0x000fc80008410000 */
[----:B------:R-:W5:Y:S08]  /*3930*/  MUFU.TANH R81, R81 ;  /* 0x0000005100517308 */ /* 0x000f700000002400 */
[----:B------:R-:W-:Y:S08]  /*3940*/  MUFU.TANH R85, R85 ;  /* 0x0000005500557308 */ /* 0x000ff00000002400 */
[----:B------:R-:W5:Y:S08]  /*3950*/  MUFU.TANH R83, R83 ;  /* 0x0000005300537308 */ /* 0x000f700000002400 */
[----:B------:R-:W-:Y:S08]  /*3960*/  MUFU.TANH R84, R84 ;  /* 0x0000005400547308 */ /* 0x000ff00000002400 */
        /* <DEDUP_REMOVED lines=8> */
[----:B------:R-:W5:Y:S01]  /*39f0*/  MUFU.TANH R106, R96 ;  /* 0x00000060006a7308 */ /* 0x000f620000002400 */
[----:B------:R-:W-:Y:S01]  /*3a00*/  HGMMA.64x16x16.F32 R88, gdesc[UR16], R88, gsb0 ;  /* 0x00200000105879f0 */ /* 0x000fe20008000858 */
[----:B------:R-:W-:Y:S01]  /*3a10*/  UIADD3 UR18, UR20, 0x786, URZ ;  /* 0x0000078614127890 */ /* 0x000fe2000fffe03f */
[----:B------:R-:W-:Y:S01]  /*3a20*/  FMUL.FTZ R101, R101, UR6 ;  /* 0x0000000665657c20 */ /* 0x000fe20008410000 */
[----:B------:R-:W-:Y:S01]  /*3a30*/  UMOV UR19, 0x40000040 ;  /* 0x4000004000137882 */ /* 0x000fe20000000000 */
[----:B------:R-:W-:Y:S01]  /*3a40*/  FMUL.FTZ R102, R102, UR6 ;  /* 0x0000000666667c20 */ /* 0x000fe20008410000 */
[----:B------:R-:W-:Y:S01]  /*3a50*/  FMUL.FTZ R99, R99, UR6 ;  /* 0x0000000663637c20 */ /* 0x000fe20008410000 */
[----:B------:R-:W-:Y:S01]  /*3a60*/  FMUL.FTZ R103, R103, UR6 ;  /* 0x0000000667677c20 */ /* 0x000fe20008410000 */
[----:B------:R-:W-:Y:S08]  /*3a70*/  MUFU.TANH R112, R112 ;  /* 0x0000007000707308 */ /* 0x000ff00000002400 */
[----:B------:R-:W5:Y:S08]  /*3a80*/  MUFU.TANH R97, R98 ;  /* 0x0000006200617308 */ /* 0x000f700000002400 */
[----:B------:R-:W-:Y:S08]  /*3a90*/  MUFU.TANH R110, R110 ;  /* 0x0000006e006e7308 */ /* 0x000ff00000002400 */
[----:B------:R-:W-:Y:S08]  /*3aa0*/  MUFU.TANH R108, R100 ;  /* 0x00000064006c7308 */ /* 0x000ff00000002400 */
[----:B------:R-:W-:Y:S08]  /*3ab0*/  MUFU.TANH R111, R111 ;  /* 0x0000006f006f7308 */ /* 0x000ff00000002400 */
[----:B------:R-:W-:Y:S01]  /*3ac0*/  MUFU.TANH R101, R101 ;  /* 0x0000006500657308 */ /* 0x000fe20000002400 */
[----:B------:R-:W-:-:S02]  /*3ad0*/  WARPGROUP.DEPBAR.LE gsb0, 0x0 ;  /* 0x00008000000079c5 */ /* 0x000fc40000010000 */
[----:B------:R-:W-:Y:S01]  /*3ae0*/  WARPGROUP.ARRIVE ;  /* 0x00000000000079c5 */ /* 0x000fe20000000000 */
[----:B------:R-:W-:Y:S01]  /*3af0*/  FMUL.FTZ R94, R94, UR6 ;  /* 0x000000065e5e7c20 */ /* 0x000fe20008410000 */
[----:B------:R-:W-:Y:S01]  /*3b00*/  FMUL.FTZ R92, R92, UR6 ;  /* 0x000000065c5c7c20 */ /* 0x000fe20008410000 */
[----:B------:R-:W-:Y:S02]  /*3b10*/  FMUL.FTZ R88, R88, UR6 ;  /* 0x0000000658587c20 */ /* 0x000fe40008410000 */
[----:B------:R-:W-:Y:S01]  /*3b20*/  MUFU.TANH R107, R102 ;  /* 0x00000066006b7308 */ /* 0x000fe20000002400 */
[----:B------:R-:W-:Y:S01]  /*3b30*/  FMUL.FTZ R89, R89, UR6 ;  /* 0x0000000659597c20 */ /* 0x000fe20008410000 */
[----:B------:R-:W-:Y:S01]  /*3b40*/  HGMMA.64x16x16.F32 R72, gdesc[UR16], R72, gsb0 ;  /* 0x00200000104879f0 */ /* 0x000fe20008000848 */
[----:B------:R-:W-:Y:S01]  /*3b50*/  UIADD3 UR18, UR20, 0x806, URZ ;  /* 0x0000080614127890 */ /* 0x000fe2000fffe03f */
[----:B------:R-:W-:Y:S01]  /*3b60*/  FMUL.FTZ R93, R93, UR6 ;  /* 0x000000065d5d7c20 */ /* 0x000fe20008410000 */
[----:B------:R-:W-:Y:S01]  /*3b70*/  UMOV UR19, 0x40000040 ;  /* 0x4000004000137882 */ /* 0x000fe20000000000 */
[----:B------:R-:W-:Y:S01]  /*3b80*/  FMUL.FTZ R90, R90, UR6 ;  /* 0x000000065a5a7c20 */ /* 0x000fe20008410000 */
[----:B------:R-:W-:Y:S01]  /*3b90*/  FMUL.FTZ R91, R91, UR6 ;  /* 0x000000065b5b7c20 */ /* 0x000fe20008410000 */
[----:B------:R-:W-:Y:S01]  /*3ba0*/  MUFU.TANH R109, R94 ;  /* 0x0000005e006d7308 */ /* 0x000fe20000002400 */
[----:B------:R-:W-:-:S07]  /*3bb0*/  FMUL.FTZ R95, R95, UR6 ;  /* 0x000000065f5f7c20 */ /* 0x000fce0008410000 */
[----:B------:R-:W-:Y:S08]  /*3bc0*/  MUFU.TANH R118, R92 ;  /* 0x0000005c00767308 */ /* 0x000ff00000002400 */
[----:B------:R-:W-:Y:S08]  /*3bd0*/  MUFU.TANH R88, R88 ;  /* 0x0000005800587308 */ /* 0x000ff00000002400 */
[----:B------:R-:W-:Y:S08]  /*3be0*/  MUFU.TANH R99, R99 ;  /* 0x0000006300637308 */ /* 0x000ff00000002400 */
[----:B------:R-:W5:Y:S08]  /*3bf0*/  MUFU.TANH R89, R89 ;  /* 0x0000005900597308 */ /* 0x000f700000002400 */
[----:B------:R-:W-:Y:S01]  /*3c00*/  MUFU.TANH R103, R103 ;  /* 0x0000006700677308 */ /* 0x000fe20000002400 */
[----:B------:R-:W-:-:S02]  /*3c10*/  WARPGROUP.DEPBAR.LE gsb0, 0x0 ;  /* 0x00008000000079c5 */ /* 0x000fc40000010000 */
[----:B------:R-:W-:Y:S01]  /*3c20*/  WARPGROUP.ARRIVE ;  /* 0x00000000000079c5 */ /* 0x000fe20000000000 */
[----:B------:R-:W-:-:S04]  /*3c30*/  FMUL.FTZ R72, R72, UR6 ;  /* 0x0000000648487c20 */ /* 0x000fc80008410000 */
[----:B------:R-:W-:Y:S01]  /*3c40*/  MUFU.TANH R93, R93 ;  /* 0x0000005d005d7308 */ /* 0x000fe20000002400 */
[----:B------:R-:W-:Y:S01]  /*3c50*/  FMUL.FTZ R73, R73, UR6 ;  /* 0x0000000649497c20 */ /* 0x000fe20008410000 */
[----:B------:R-:W-:Y:S01]  /*3c60*/  FMUL.FTZ R76, R76, UR6 ;  /* 0x000000064c4c7c20 */ /* 0x000fe20008410000 */
[----:B------:R-:W-:Y:S01]  /*3c70*/  FMUL.FTZ R77, R77, UR6 ;  /* 0x000000064d4d7c20 */ /* 0x000fe20008410000 */
[----:B------:R-:W-:Y:S01]  /*3c80*/  HGMMA.64x16x16.F32 R64, gdesc[UR16], R64, gsb0 ;  /* 0x00200000104079f0 */ /* 0x000fe20008000840 */
[----:B------:R-:W-:Y:S01]  /*3c90*/  UIADD3 UR18, UR20, 0x886, URZ ;  /* 0x0000088614127890 */ /* 0x000fe2000fffe03f */
[----:B------:R-:W-:Y:S01]  /*3ca0*/  FMUL.FTZ R74, R74, UR6 ;  /* 0x000000064a4a7c20 */ /* 0x000fe20008410000 */
[----:B------:R-:W-:Y:S01]  /*3cb0*/  UMOV UR19, 0x40000040 ;  /* 0x4000004000137882 */ /* 0x000fe20000000000 */
[----:B------:R-:W-:Y:S01]  /*3cc0*/  MUFU.TANH R90, R90 ;  /* 0x0000005a005a7308 */ /* 0x000fe20000002400 */
[----:B------:R-:W-:Y:S01]  /*3cd0*/  FMUL.FTZ R75, R75, UR6 ;  /* 0x000000064b4b7c20 */ /* 0x000fe20008410000 */
[----:B------:R-:W-:Y:S01]  /*3ce0*/  FMUL.FTZ R78, R78, UR6 ;  /* 0x000000064e4e7c20 */ /* 0x000fe20008410000 */
[----:B------:R-:W-:-:S05]  /*3cf0*/  FMUL.FTZ R79, R79, UR6 ;  /* 0x000000064f4f7c20 */ /* 0x000fca0008410000 */
[----:B------:R-:W-:Y:S08]  /*3d00*/  MUFU.TANH R72, R72 ;  /* 0x0000004800487308 */ /* 0x000ff00000002400 */
[----:B------:R-:W5:Y:S08]  /*3d10*/  MUFU.TANH R91, R91 ;  /* 0x0000005b005b7308 */ /* 0x000f700000002400 */
[----:B------:R-:W-:Y:S08]  /*3d20*/  MUFU.TANH R73, R73 ;  /* 0x0000004900497308 */ /* 0x000ff00000002400 */
[----:B------:R-:W5:Y:S08]  /*3d30*/  MUFU.TANH R76, R76 ;  /* 0x0000004c004c7308 */ /* 0x000f700000002400 */
[----:B------:R-:W5:Y:S01]  /*3d40*/  MUFU.TANH R95, R95 ;  /* 0x0000005f005f7308 */ /* 0x000f620000002400 */
[----:B------:R-:W-:-:S02]  /*3d50*/  WARPGROUP.DEPBAR.LE gsb0, 0x0 ;  /* 0x00008000000079c5 */ /* 0x000fc40000010000 */
[----:B------:R-:W-:Y:S01]  /*3d60*/  WARPGROUP.ARRIVE ;  /* 0x00000000000079c5 */ /* 0x000fe20000000000 */
[----:B------:R-:W-:Y:S01]  /*3d70*/  FMUL.FTZ R65, R65, UR6 ;  /* 0x0000000641417c20 */ /* 0x000fe20008410000 */
[----:B------:R-:W-:Y:S01]  /*3d80*/  FMUL.FTZ R64, R64, UR6 ;  /* 0x0000000640407c20 */ /* 0x000fe20008410000 */
[----:B------:R-:W-:Y:S01]  /*3d90*/  FMUL.FTZ R68, R68, UR6 ;  /* 0x0000000644447c20 */ /* 0x000fe20008410000 */
[----:B------:R-:W-:Y:S01]  /*3da0*/  FMUL.FTZ R70, R70, UR6 ;  /* 0x0000000646467c20 */ /* 0x000fe20008410000 */
[----:B------:R-:W-:Y:S01]  /*3db0*/  MUFU.TANH R134, R65 ;  /* 0x0000004100867308 */ /* 0x000fe20000002400 */
[----:B------:R-:W-:Y:S01]  /*3dc0*/  HGMMA.64x16x16.F32 R56, gdesc[UR16], R56, gsb0 ;  /* 0x00200000103879f0 */ /* 0x000fe20008000838 */
[----:B------:R-:W-:Y:S01]  /*3dd0*/  UIADD3 UR18, UR20, 0x906, URZ ;  /* 0x0000090614127890 */ /* 0x000fe2000fffe03f */
[----:B------:R-:W-:Y:S01]  /*3de0*/  FMUL.FTZ R69, R69, UR6 ;  /* 0x0000000645457c20 */ /* 0x000fe20008410000 */
[----:B------:R-:W-:Y:S01]  /*3df0*/  UMOV UR19, 0x40000040 ;  /* 0x4000004000137882 */ /* 0x000fe20000000000 */
[----:B------:R-:W-:Y:S01]  /*3e00*/  FMUL.FTZ R66, R66, UR6 ;  /* 0x0000000642427c20 */ /* 0x000fe20008410000 */
[----:B------:R-:W-:-:S02]  /*3e10*/  FMUL.FTZ R67, R67, UR6 ;  /* 0x0000000643437c20 */ /* 0x000fc40008410000 */
[----:B------:R1:W-:Y:S08]  /*3e20*/  MUFU.TANH R132, R64 ;  /* 0x0000004000847308 */ /* 0x0003f00000002400 */
[----:B------:R-:W-:Y:S01]  /*3e30*/  MUFU.TANH R138, R68 ;  /* 0x00000044008a7308 */ /* 0x000fe20000002400 */
[----:B-1----:R-:W-:-:S07]  /*3e40*/  FMUL.FTZ R64, R71, UR6 ;  /* 0x0000000647407c20 */ /* 0x002fce0008410000 */
[----:B------:R-:W-:Y:S08]  /*3e50*/  MUFU.TANH R115, R64 ;  /* 0x0000004000737308 */ /* 0x000ff00000002400 */
[----:B------:R-:W-:Y:S08]  /*3e60*/  MUFU.TANH R71, R70 ;  /* 0x0000004600477308 */ /* 0x000ff00000002400 */
[----:B------:R-:W1:Y:S08]  /*3e70*/  MUFU.TANH R77, R77 ;  /* 0x0000004d004d7308 */ /* 0x000e700000002400 */
[----:B------:R-:W1:Y:S01]  /*3e80*/  MUFU.TANH R74, R74 ;  /* 0x0000004a004a7308 */ /* 0x000e620000002400 */
[----:B------:R-:W-:-:S02]  /*3e90*/  WARPGROUP.DEPBAR.LE gsb0, 0x0 ;  /* 0x00008000000079c5 */ /* 0x000fc40000010000 */
[----:B------:R-:W-:Y:S01]  /*3ea0*/  WARPGROUP.ARRIVE ;  /* 0x00000000000079c5 */ /* 0x000fe20000000000 */
[----:B------:R-:W-:Y:S01]  /*3eb0*/  FMUL.FTZ R56, R56, UR6 ;  /* 0x0000000638387c20 */ /* 0x000fe20008410000 */
[----:B------:R-:W-:Y:S01]  /*3ec0*/  FMUL.FTZ R65, R57, UR6 ;  /* 0x0000000639417c20 */ /* 0x000fe20008410000 */
[----:B------:R-:W-:Y:S01]  /*3ed0*/  FMUL.FTZ R57, R59, UR6 ;  /* 0x000000063b397c20 */ /* 0x000fe20008410000 */
[----:B------:R-:W-:Y:S01]  /*3ee0*/  FMUL.FTZ R150, R60, UR6 ;  /* 0x000000063c967c20 */ /* 0x000fe20008410000 */
[----:B------:R2:W-:Y:S01]  /*3ef0*/  MUFU.TANH R146, R56 ;  /* 0x0000003800927308 */ /* 0x0005e20000002400 */
[----:B------:R-:W-:Y:S01]  /*3f00*/  HGMMA.64x16x16.F32 R48, gdesc[UR16], R48, gsb0 ;  /* 0x00200000103079f0 */ /* 0x000fe20008000830 */
[----:B------:R-:W-:Y:S01]  /*3f10*/  UIADD3 UR18, UR20, 0x986, URZ ;  /* 0x0000098614127890 */ /* 0x000fe2000fffe03f */
[----:B------:R-:W-:Y:S01]  /*3f20*/  FMUL.FTZ R58, R58, UR6 ;  /* 0x000000063a3a7c20 */ /* 0x000fe20008410000 */
[----:B------:R-:W-:Y:S01]  /*3f30*/  UMOV UR19, 0x40000040 ;  /* 0x4000004000137882 */ /* 0x000fe20000000000 */
[----:B------:R-:W-:Y:S01]  /*3f40*/  FMUL.FTZ R62, R62, UR6 ;  /* 0x000000063e3e7c20 */ /* 0x000fe20008410000 */
[----:B------:R-:W-:Y:S01]  /*3f50*/  FMUL.FTZ R59, R61, UR6 ;  /* 0x000000063d3b7c20 */ /* 0x000fe20008410000 */
[----:B------:R-:W-:Y:S01]  /*3f60*/  FMUL.FTZ R63, R63, UR6 ;  /* 0x000000063f3f7c20 */ /* 0x000fe20008410000 */
[----:B------:R3:W-:Y:S01]  /*3f70*/  MUFU.TANH R119, R57 ;  /* 0x0000003900777308 */ /* 0x0007e20000002400 */
[----:B--2---:R-:W-:-:S07]  /*3f80*/  IADD3 R56, R225, UR37, RZ ;  /* 0x00000025e1387c10 */ /* 0x004fce000fffe0ff */
[----:B------:R-:W2:Y:S01]  /*3f90*/  MUFU.TANH R75, R75 ;  /* 0x0000004b004b7308 */ /* 0x000ea20000002400 */
[----:B---3--:R-:W-:-:S05]  /*3fa0*/  IMAD R57, R123, -0xb0, R56 ;  /* 0xffffff507b397824 */ /* 0x008fca00078e0238 */
[C---:B------:R-:W-:Y:S02]  /*3fb0*/  ISETP.GT.AND P5, PT, R57.reuse, RZ, PT ;  /* 0x000000ff3900720c */ /* 0x040fe40003fa4270 */
[C---:B------:R-:W-:Y:S01]  /*3fc0*/  ISETP.GT.AND P4, PT, R57.reuse, 0x1, PT ;  /* 0x000000013900780c */ /* 0x040fe20003f84270 */
[----:B------:R-:W-:Y:S01]  /*3fd0*/  MUFU.TANH R117, R58 ;  /* 0x0000003a00757308 */ /* 0x000fe20000002400 */
[C---:B------:R-:W-:Y:S02]  /*3fe0*/  ISETP.GT.AND P3, PT, R57.reuse, 0x9, PT ;  /* 0x000000093900780c */ /* 0x040fe40003f64270 */
[----:B------:R-:W-:Y:S02]  /*3ff0*/  ISETP.GT.AND P2, PT, R57, 0x8, PT ;  /* 0x000000083900780c */ /* 0x000fe40003f44270 */
[----:B------:R-:W-:Y:S02]  /*4000*/  FSEL R86, R13, -INF , P5 ;  /* 0xff8000000d567808 */ /* 0x000fe40002800000 */
[----:B------:R-:W-:Y:S01]  /*4010*/  FSEL R94, R21, -INF , P3 ;  /* 0xff800000155e7808 */ /* 0x000fe20001800000 */
[----:B------:R-:W3:Y:S01]  /*4020*/  MUFU.TANH R78, R78 ;  /* 0x0000004e004e7308 */ /* 0x000ee20000002400 */
[----:B------:R-:W-:-:S02]  /*4030*/  FSEL R92, R15, -INF , P2 ;  /* 0xff8000000f5c7808 */ /* 0x000fc40001000000 */
[C---:B------:R-:W-:Y:S02]  /*4040*/  ISETP.GT.AND P6, PT, R57.reuse, 0x10, PT ;  /* 0x000000103900780c */ /* 0x040fe40003fc4270 */
[----:B----4-:R-:W-:Y:S02]  /*4050*/  FSEL R12, R12, -INF , P5 ;  /* 0xff8000000c0c7808 */ /* 0x010fe40002800000 */
[----:B------:R-:W-:Y:S01]  /*4060*/  ISETP.GT.AND P5, PT, R57, 0x11, PT ;  /* 0x000000113900780c */ /* 0x000fe20003fa4270 */
[----:B------:R-:W4:Y:S01]  /*4070*/  MUFU.TANH R79, R79 ;  /* 0x0000004f004f7308 */ /* 0x000f220000002400 */
[----:B-----5:R-:W-:Y:S02]  /*4080*/  FSEL R96, R80, -INF , P6 ;  /* 0xff80000050607808 */ /* 0x020fe40003000000 */
[----:B------:R-:W-:Y:S02]  /*4090*/  FSEL R13, R20, -INF , P4 ;  /* 0xff800000140d7808 */ /* 0x000fe40002000000 */
[----:B------:R-:W-:-:S02]  /*40a0*/  FSEL R98, R81, -INF , P5 ;  /* 0xff80000051627808 */ /* 0x000fc40002800000 */
[----:B------:R-:W-:Y:S01]  /*40b0*/  FSEL R20, R83, -INF , P3 ;  /* 0xff80000053147808 */ /* 0x000fe20001800000 */
[----:B------:R-:W-:Y:S01]  /*40c0*/  MUFU.TANH R61, R62 ;  /* 0x0000003e003d7308 */ /* 0x000fe20000002400 */
[----:B------:R-:W-:Y:S01]  /*40d0*/  ISETP.GT.AND P3, PT, R57, 0x20, PT ;  /* 0x000000203900780c */ /* 0x000fe20003f64270 */
[----:B------:R-:W-:Y:S01]  /*40e0*/  IMAD.MOV.U32 R83, RZ, RZ, R87 ;  /* 0x000000ffff537224 */ /* 0x000fe200078e0057 */
[----:B------:R-:W-:Y:S02]  /*40f0*/  WARPGROUP.DEPBAR.LE gsb0, 0x0 ;  /* 0x00008000000079c5 */ /* 0x000fe40000010000 */
[----:B------:R-:W-:Y:S01]  /*4100*/  WARPGROUP.ARRIVE ;  /* 0x00000000000079c5 */ /* 0x000fe20000000000 */
[----:B------:R-:W-:Y:S01]  /*4110*/  FSEL R106, R106, -INF , P3 ;  /* 0xff8000006a6a7808 */ /* 0x000fe20001800000 */
[----:B------:R-:W-:Y:S01]  /*4120*/  FMUL.FTZ R48, R48, UR6 ;  /* 0x0000000630307c20 */ /* 0x000fe20008410000 */
[----:B------:R-:W-:Y:S01]  /*4130*/  FMUL.FTZ R50, R50, UR6 ;  /* 0x0000000632327c20 */ /* 0x000fe20008410000 */
[----:B------:R-:W-:Y:S01]  /*4140*/  FMUL.FTZ R52, R52, UR6 ;  /* 0x0000000634347c20 */ /* 0x000fe20008410000 */
[----:B------:R-:W-:Y:S01]  /*4150*/  FMUL.FTZ R56, R54, UR6 ;  /* 0x0000000636387c20 */ /* 0x000fe20008410000 */
[----:B------:R-:W-:Y:S01]  /*4160*/  HGMMA.64x16x16.F32 R40, gdesc[UR16], R40, gsb0 ;  /* 0x00200000102879f0 */ /* 0x000fe20008000828 */
[----:B------:R-:W-:Y:S01]  /*4170*/  UIADD3 UR18, UR20, 0xa06, URZ ;  /* 0x00000a0614127890 */ /* 0x000fe2000fffe03f */
[----:B------:R5:W-:Y:S01]  /*4180*/  MUFU.TANH R154, R48 ;  /* 0x00000030009a7308 */ /* 0x000be20000002400 */
[----:B------:R-:W-:Y:S01]  /*4190*/  UMOV UR19, 0x40000040 ;  /* 0x4000004000137882 */ /* 0x000fe20000000000 */
[----:B------:R-:W-:Y:S01]  /*41a0*/  FMUL.FTZ R49, R49, UR6 ;  /* 0x0000000631317c20 */ /* 0x000fe20008410000 */
[----:B------:R-:W-:Y:S01]  /*41b0*/  FMUL.FTZ R53, R53, UR6 ;  /* 0x0000000635357c20 */ /* 0x000fe20008410000 */
[----:B------:R-:W-:Y:S01]  /*41c0*/  FMUL.FTZ R51, R51, UR6 ;  /* 0x0000000633337c20 */ /* 0x000fe20008410000 */
[----:B------:R-:W-:-:S03]  /*41d0*/  FMUL.FTZ R55, R55, UR6 ;  /* 0x0000000637377c20 */ /* 0x000fc60008410000 */
[----:B------:R-:W-:Y:S01]  /*41e0*/  MUFU.TANH R158, R52 ;  /* 0x00000034009e7308 */ /* 0x000fe20000002400 */
[----:B-----5:R-:W-:Y:S02]  /*41f0*/  FSEL R48, R97, -INF , P3 ;  /* 0xff80000061307808 */ /* 0x020fe40001800000 */
[----:B------:R-:W-:-:S04]  /*4200*/  ISETP.GT.AND P3, PT, R57, 0x31, PT ;  /* 0x000000313900780c */ /* 0x000fc80003f64270 */
[----:B------:R-:W-:Y:S01]  /*4210*/  FSEL R116, R89, -INF , P3 ;  /* 0xff80000059747808 */ /* 0x000fe20001800000 */
[----:B------:R-:W-:Y:S01]  /*4220*/  MUFU.TANH R15, R56 ;  /* 0x00000038000f7308 */ /* 0x000fe20000002400 */
[----:B------:R-:W-:Y:S01]  /*4230*/  FSEL R58, R91, -INF , P3 ;  /* 0xff8000005b3a7808 */ /* 0x000fe20001800000 */
[----:B------:R-:W-:Y:S01]  /*4240*/  IMAD.U32 R89, RZ, RZ, UR7 ;  /* 0x00000007ff597e24 */ /* 0x000fe2000f8e00ff */
[----:B------:R-:W-:-:S04]  /*4250*/  ISETP.GT.AND P3, PT, R57, 0x48, PT ;  /* 0x000000483900780c */ /* 0x000fc80003f64270 */
[----:B------:R-:W-:Y:S01]  /*4260*/  FSEL R126, R76, -INF , P3 ;  /* 0xff8000004c7e7808 */ /* 0x000fe20001800000 */
[----:B------:R-:W5:Y:S08]  /*4270*/  MUFU.TANH R69, R69 ;  /* 0x0000004500457308 */ /* 0x000f700000002400 */
[----:B------:R-:W5:Y:S08]  /*4280*/  MUFU.TANH R113, R66 ;  /* 0x0000004200717308 */ /* 0x000f700000002400 */
[----:B------:R-:W5:Y:S08]  /*4290*/  MUFU.TANH R67, R67 ;  /* 0x0000004300437308 */ /* 0x000f700000002400 */
[----:B------:R-:W5:Y:S01]  /*42a0*/  MUFU.TANH R65, R65 ;  /* 0x0000004100417308 */ /* 0x000f620000002400 */
[----:B------:R-:W-:-:S02]  /*42b0*/  WARPGROUP.DEPBAR.LE gsb0, 0x0 ;  /* 0x00008000000079c5 */ /* 0x000fc40000010000 */
[----:B------:R-:W-:Y:S01]  /*42c0*/  FMUL.FTZ R64, R41, UR6 ;  /* 0x0000000629407c20 */ /* 0x000fe20008410000 */
[----:B------:R-:W-:Y:S01]  /*42d0*/  FSEL R41, R14, -INF , P4 ;  /* 0xff8000000e297808 */ /* 0x000fe20002000000 */
[----:B------:R-:W-:Y:S01]  /*42e0*/  WARPGROUP.ARRIVE ;  /* 0x00000000000079c5 */ /* 0x000fe20000000000 */
[C---:B------:R-:W-:Y:S01]  /*42f0*/  ISETP.GT.AND P4, PT, R57.reuse, 0x18, PT ;  /* 0x000000183900780c */ /* 0x040fe20003f84270 */
[----:B------:R-:W-:Y:S01]  /*4300*/  FMUL.FTZ R60, R40, UR6 ;  /* 0x00000006283c7c20 */ /* 0x000fe20008410000 */
[----:B------:R-:W-:Y:S01]  /*4310*/  FMNMX.FTZ R21, R86, R41, !PT ;  /* 0x0000002956157209 */ /* 0x000fe20007810000 */
[----:B------:R-:W-:Y:S01]  /*4320*/  FMUL.FTZ R68, R42, UR6 ;  /* 0x000000062a447c20 */ /* 0x000fe20008410000 */
[----:B------:R-:W-:Y:S01]  /*4330*/  FSEL R14, R82, -INF , P2 ;  /* 0xff800000520e7808 */ /* 0x000fe20001000000 */
[----:B------:R-:W-:Y:S01]  /*4340*/  HGMMA.64x16x16.F32 R32, gdesc[UR16], R32, gsb0 ;  /* 0x00200000102079f0 */ /* 0x000fe20008000820 */
[----:B------:R-:W-:Y:S01]  /*4350*/  FMNMX.FTZ R21, R92, R21, !PT ;  /* 0x000000155c157209 */ /* 0x000fe20007810000 */
[----:B------:R-:W-:Y:S01]  /*4360*/  FMUL.FTZ R123, R44, UR6 ;  /* 0x000000062c7b7c20 */ /* 0x000fe20008410000 */
[----:B------:R-:W-:Y:S01]  /*4370*/  ISETP.GT.AND P2, PT, R57, 0x19, PT ;  /* 0x000000193900780c */ /* 0x000fe20003f44270 */
[----:B------:R-:W-:Y:S01]  /*4380*/  FMUL.FTZ R125, R46, UR6 ;  /* 0x000000062e7d7c20 */ /* 0x000fe20008410000 */
[----:B------:R-:W-:Y:S01]  /*4390*/  FMNMX.FTZ R21, R94, R21, !PT ;  /* 0x000000155e157209 */ /* 0x000fe20007810000 */
[----:B------:R-:W-:Y:S01]  /*43a0*/  FMUL.FTZ R70, R43, UR6 ;  /* 0x000000062b467c20 */ /* 0x000fe20008410000 */
[----:B------:R-:W-:Y:S01]  /*43b0*/  FSEL R100, R85, -INF , P4 ;  /* 0xff80000055647808 */ /* 0x000fe20002000000 */
[----:B------:R1:W-:Y:S01]  /*43c0*/  MUFU.TANH R43, R50 ;  /* 0x00000032002b7308 */ /* 0x0003e20000002400 */
[----:B------:R-:W-:Y:S01]  /*43d0*/  FMNMX.FTZ R21, R96, R21, !PT ;  /* 0x0000001560157209 */ /* 0x000fe20007810000 */
[----:B------:R-:W-:Y:S01]  /*43e0*/  UIADD3 UR18, UR20, 0xa86, URZ ;  /* 0x00000a8614127890 */ /* 0x000fe2000fffe03f */
[----:B------:R-:W-:Y:S01]  /*43f0*/  FSEL R102, R84, -INF , P2 ;  /* 0xff80000054667808 */ /* 0x000fe20001000000 */
[----:B------:R-:W-:Y:S01]  /*4400*/  UMOV UR19, 0x40000040 ;  /* 0x4000004000137882 */ /* 0x000fe20000000000 */
[----:B------:R-:W-:Y:S01]  /*4410*/  FMNMX.FTZ R81, R98, R21, !PT ;  /* 0x0000001562517209 */ /* 0x000fe20007810000 */
[----:B------:R-:W-:Y:S01]  /*4420*/  FMUL.FTZ R45, R45, UR6 ;  /* 0x000000062d2d7c20 */ /* 0x000fe20008410000 */
[----:B------:R-:W-:Y:S01]  /*4430*/  FSEL R40, R105, -INF , P6 ;  /* 0xff80000069287808 */ /* 0x000fe20003000000 */
[----:B------:R2:W-:Y:S01]  /*4440*/  MUFU.TANH R162, R60 ;  /* 0x0000003c00a27308 */ /* 0x0005e20000002400 */
[----:B------:R-:W-:Y:S01]  /*4450*/  FMNMX.FTZ R81, R100, R81, !PT ;  /* 0x0000005164517209 */ /* 0x000fe20007810000 */
[----:B------:R-:W-:Y:S01]  /*4460*/  FMUL.FTZ R47, R47, UR6 ;  /* 0x000000062f2f7c20 */ /* 0x000fe20008410000 */
[----:B------:R-:W-:Y:S01]  /*4470*/  ISETP.GT.AND P6, PT, R57, 0x21, PT ;  /* 0x000000213900780c */ /* 0x000fe20003fc4270 */
[----:B------:R-:W-:Y:S01]  /*4480*/  IMAD.MOV.U32 R85, RZ, RZ, R87 ;  /* 0x000000ffff557224 */ /* 0x000fe200078e0057 */
[----:B------:R-:W-:-:S02]  /*4490*/  FMNMX.FTZ R81, R102, R81, !PT ;  /* 0x0000005166517209 */ /* 0x000fc40007810000 */
[----:B------:R-:W-:Y:S01]  /*44a0*/  FSEL R42, R104, -INF , P5 ;  /* 0xff800000682a7808 */ /* 0x000fe20002800000 */
[----:B------:R3:W-:Y:S01]  /*44b0*/  MUFU.TANH R164, R64 ;  /* 0x0000004000a47308 */ /* 0x0007e20000002400 */
[C---:B------:R-:W-:Y:S02]  /*44c0*/  ISETP.GT.AND P5, PT, R57.reuse, 0x28, PT ;  /* 0x000000283900780c */ /* 0x040fe40003fa4270 */
[----:B------:R-:W-:Y:S02]  /*44d0*/  FSEL R112, R112, -INF , P6 ;  /* 0xff80000070707808 */ /* 0x000fe40003000000 */
[----:B------:R-:W-:Y:S02]  /*44e0*/  FMNMX.FTZ R81, R106, R81, !PT ;  /* 0x000000516a517209 */ /* 0x000fe40007810000 */
[----:B------:R-:W-:Y:S01]  /*44f0*/  FSEL R44, R110, -INF , P4 ;  /* 0xff8000006e2c7808 */ /* 0x000fe20002000000 */
[----:B------:R4:W-:Y:S01]  /*4500*/  MUFU.TANH R21, R68 ;  /* 0x0000004400157308 */ /* 0x0009e20000002400 */
[----:B------:R-:W-:-:S02]  /*4510*/  ISETP.GT.AND P4, PT, R57, 0x29, PT ;  /* 0x000000293900780c */ /* 0x000fc40003f84270 */
[----:B------:R-:W-:Y:S02]  /*4520*/  FSEL R108, R108, -INF , P5 ;  /* 0xff8000006c6c7808 */ /* 0x000fe40002800000 */
[----:B------:R-:W-:Y:S02]  /*4530*/  FMNMX.FTZ R81, R112, R81, !PT ;  /* 0x0000005170517209 */ /* 0x000fe40007810000 */
[----:B------:R-:W-:Y:S01]  /*4540*/  FSEL R46, R111, -INF , P2 ;  /* 0xff8000006f2e7808 */ /* 0x000fe20001000000 */
[----:B------:R-:W5:Y:S01]  /*4550*/  MUFU.TANH R150, R150 ;  /* 0x0000009600967308 */ /* 0x000f620000002400 */
[----:B------:R-:W-:Y:S02]  /*4560*/  ISETP.GT.AND P2, PT, R57, 0x30, PT ;  /* 0x000000303900780c */ /* 0x000fe40003f44270 */
[----:B------:R-:W-:Y:S02]  /*4570*/  FSEL R110, R101, -INF , P4 ;  /* 0xff800000656e7808 */ /* 0x000fe40002000000 */
[----:B------:R-:W-:-:S02]  /*4580*/  FMNMX.FTZ R81, R108, R81, !PT ;  /* 0x000000516c517209 */ /* 0x000fc40007810000 */
[----:B------:R-:W-:Y:S01]  /*4590*/  FSEL R114, R88, -INF , P2 ;  /* 0xff80000058727808 */ /* 0x000fe20001000000 */
[----:B------:R5:W-:Y:S01]  /*45a0*/  MUFU.TANH R104, R70 ;  /* 0x0000004600687308 */ /* 0x000be20000002400 */
[----:B------:R-:W-:Y:S02]  /*45b0*/  FMNMX.FTZ R81, R110, R81, !PT ;  /* 0x000000516e517209 */ /* 0x000fe40007810000 */
[----:B-1----:R-:W-:Y:S01]  /*45c0*/  FSEL R50, R99, -INF , P6 ;  /* 0xff80000063327808 */ /* 0x002fe20003000000 */
[----:B------:R-:W-:Y:S02]  /*45d0*/  WARPGROUP.DEPBAR.LE gsb0, 0x0 ;  /* 0x00008000000079c5 */ /* 0x000fe40000010000 */
[----:B------:R-:W-:Y:S01]  /*45e0*/  ISETP.GT.AND P6, PT, R57, 0x38, PT ;  /* 0x000000383900780c */ /* 0x000fe20003fc4270 */
[----:B------:R-:W-:Y:S01]  /*45f0*/  WARPGROUP.ARRIVE ;  /* 0x00000000000079c5 */ /* 0x000fe20000000000 */
[----:B------:R-:W-:Y:S01]  /*4600*/  FMNMX.FTZ R81, R114, R81, !PT ;  /* 0x0000005172517209 */ /* 0x000fe20007810000 */
[----:B------:R-:W1:Y:S01]  /*4610*/  MUFU.TANH R59, R59 ;  /* 0x0000003b003b7308 */ /* 0x000e620000002400 */
[----:B------:R-:W-:Y:S01]  /*4620*/  FSEL R52, R107, -INF , P5 ;  /* 0xff8000006b347808 */ /* 0x000fe20002800000 */
[----:B------:R-:W-:Y:S01]  /*4630*/  FMUL.FTZ R33, R33, UR6 ;  /* 0x0000000621217c20 */ /* 0x000fe20008410000 */
[----:B------:R-:W-:Y:S01]  /*4640*/  ISETP.GT.AND P5, PT, R57, 0x39, PT ;  /* 0x000000393900780c */ /* 0x000fe20003fa4270 */
[----:B------:R-:W-:Y:S01]  /*4650*/  HGMMA.64x16x16.F32 R24, gdesc[UR16], R24, gsb0 ;  /* 0x00200000101879f0 */ /* 0x000fe20008000818 */
[----:B------:R-:W-:Y:S01]  /*4660*/  FSEL R118, R118, -INF , P6 ;  /* 0xff80000076767808 */ /* 0x000fe20003000000 */
[----:B------:R-:W-:Y:S01]  /*4670*/  FMUL.FTZ R37, R37, UR6 ;  /* 0x0000000625257c20 */ /* 0x000fe20008410000 */
[----:B------:R-:W-:Y:S01]  /*4680*/  FMNMX.FTZ R81, R116, R81, !PT ;  /* 0x0000005174517209 */ /* 0x000fe20007810000 */
[----:B------:R-:W1:Y:S01]  /*4690*/  MUFU.TANH R49, R49 ;  /* 0x0000003100317308 */ /* 0x000e620000002400 */
[----:B------:R-:W-:Y:S01]  /*46a0*/  FSEL R54, R103, -INF , P4 ;  /* 0xff80000067367808 */ /* 0x000fe20002000000 */
[----:B------:R-:W-:Y:S01]  /*46b0*/  FMUL.FTZ R35, R35, UR6 ;  /* 0x0000000623237c20 */ /* 0x000fe20008410000 */
[----:B------:R-:W-:Y:S01]  /*46c0*/  ISETP.GT.AND P4, PT, R57, 0x40, PT ;  /* 0x000000403900780c */ /* 0x000fe20003f84270 */
[----:B------:R-:W-:Y:S01]  /*46d0*/  FMUL.FTZ R39, R39, UR6 ;  /* 0x0000000627277c20 */ /* 0x000fe20008410000 */
[----:B------:R-:W-:-:S02]  /*46e0*/  FSEL R120, R93, -INF , P5 ;  /* 0xff8000005d787808 */ /* 0x000fc40002800000 */
[----:B------:R-:W-:Y:S01]  /*46f0*/  FMNMX.FTZ R81, R118, R81, !PT ;  /* 0x0000005176517209 */ /* 0x000fe20007810000 */
[----:B------:R-:W1:Y:S01]  /*4700*/  MUFU.TANH R63, R63 ;  /* 0x0000003f003f7308 */ /* 0x000e620000002400 */
[----:B------:R-:W-:Y:S02]  /*4710*/  FSEL R56, R90, -INF , P2 ;  /* 0xff8000005a387808 */ /* 0x000fe40001000000 */
[----:B------:R-:W-:Y:S02]  /*4720*/  ISETP.GT.AND P2, PT, R57, 0x41, PT ;  /* 0x000000413900780c */ /* 0x000fe40003f44270 */
[----:B------:R-:W-:Y:S02]  /*4730*/  FSEL R122, R72, -INF , P4 ;  /* 0xff800000487a7808 */ /* 0x000fe40002000000 */
[----:B------:R-:W-:Y:S01]  /*4740*/  FMNMX.FTZ R81, R120, R81, !PT ;  /* 0x0000005178517209 */ /* 0x000fe20007810000 */
[----:B------:R-:W1:Y:S01]  /*4750*/  MUFU.TANH R53, R53 ;  /* 0x0000003500357308 */ /* 0x000e620000002400 */
[----:B------:R-:W-:Y:S01]  /*4760*/  FSEL R124, R73, -INF , P2 ;  /* 0xff800000497c7808 */ /* 0x000fe20001000000 */
[----:B------:R-:W-:Y:S01]  /*4770*/  IMAD.MOV.U32 R73, RZ, RZ, R87 ;  /* 0x000000ffff497224 */ /* 0x000fe200078e0057 */
[----:B------:R-:W-:-:S02]  /*4780*/  FMNMX.FTZ R81, R122, R81, !PT ;  /* 0x000000517a517209 */ /* 0x000fc40007810000 */
[----:B--2---:R-:W-:Y:S02]  /*4790*/  FSEL R60, R109, -INF , P6 ;  /* 0xff8000006d3c7808 */ /* 0x004fe40003000000 */
[----:B------:R-:W-:Y:S01]  /*47a0*/  ISETP.GT.AND P6, PT, R57, 0x49, PT ;  /* 0x000000493900780c */ /* 0x000fe20003fc4270 */
[----:B------:R-:W2:Y:S01]  /*47b0*/  MUFU.TANH R51, R51 ;  /* 0x0000003300337308 */ /* 0x000ea20000002400 */
[----:B------:R-:W-:Y:S02]  /*47c0*/  FMNMX.FTZ R81, R124, R81, !PT ;  /* 0x000000517c517209 */ /* 0x000fe40007810000 */
[----:B------:R-:W-:Y:S02]  /*47d0*/  FSEL R62, R95, -INF , P5 ;  /* 0xff8000005f3e7808 */ /* 0x000fe40002800000 */
[----:B------:R-:W-:Y:S02]  /*47e0*/  ISETP.GT.AND P5, PT, R57, 0x50, PT ;  /* 0x000000503900780c */ /* 0x000fe40003fa4270 */
[----:B------:R-:W-:Y:S01]  /*47f0*/  FSEL R130, R77, -INF , P6 ;  /* 0xff8000004d827808 */ /* 0x000fe20003000000 */
[----:B------:R-:W2:Y:S01]  /*4800*/  MUFU.TANH R123, R123 ;  /* 0x0000007b007b7308 */ /* 0x000ea20000002400 */
[----:B------:R-:W-:Y:S01]  /*4810*/  FMNMX.FTZ R81, R126, R81, !PT ;  /* 0x000000517e517209 */ /* 0x000fe20007810000 */
[----:B------:R-:W-:Y:S01]  /*4820*/  IMAD.MOV.U32 R77, RZ, RZ, R87 ;  /* 0x000000ffff4d7224 */ /* 0x000fe200078e0057 */
[----:B---3--:R-:W-:-:S02]  /*4830*/  FSEL R64, R74, -INF , P4 ;  /* 0xff8000004a407808 */ /* 0x008fc40002000000 */
[----:B------:R-:W-:Y:S02]  /*4840*/  ISETP.GT.AND P4, PT, R57, 0x51, PT ;  /* 0x000000513900780c */ /* 0x000fe40003f84270 */
[----:B------:R-:W-:Y:S01]  /*4850*/  FSEL R132, R132, -INF , P5 ;  /* 0xff80000084847808 */ /* 0x000fe20002800000 */
[----:B------:R-:W3:Y:S01]  /*4860*/  MUFU.TANH R55, R55 ;  /* 0x0000003700377308 */ /* 0x000ee20000002400 */
[----:B------:R-:W-:Y:S02]  /*4870*/  FMNMX.FTZ R81, R130, R81, !PT ;  /* 0x0000005182517209 */ /* 0x000fe40007810000 */
[----:B------:R-:W-:Y:S01]  /*4880*/  FSEL R66, R75, -INF , P2 ;  /* 0xff8000004b427808 */ /* 0x000fe20001000000 */
[----:B------:R-:W-:Y:S01]  /*4890*/  IMAD.MOV.U32 R75, RZ, RZ, R87 ;  /* 0x000000ffff4b7224 */ /* 0x000fe200078e0057 */
[----:B------:R-:W-:Y:S02]  /*48a0*/  ISETP.GT.AND P2, PT, R57, 0x58, PT ;  /* 0x000000583900780c */ /* 0x000fe40003f44270 */
[----:B------:R-:W-:Y:S01]  /*48b0*/  FSEL R134, R134, -INF , P4 ;  /* 0xff80000086867808 */ /* 0x000fe20002000000 */
[----:B------:R-:W3:Y:S01]  /*48c0*/  MUFU.TANH R45, R45 ;  /* 0x0000002d002d7308 */ /* 0x000ee20000002400 */
[----:B------:R-:W-:Y:S01]  /*48d0*/  FMNMX.FTZ R81, R132, R81, !PT ;  /* 0x0000005184517209 */ /* 0x000fe20007810000 */
[----:B------:R-:W-:-:S02]  /*48e0*/  WARPGROUP.DEPBAR.LE gsb0, 0x0 ;  /* 0x00008000000079c5 */ /* 0x000fc40000010000 */
[----:B----4-:R-:W-:Y:S01]  /*48f0*/  FSEL R68, R78, -INF , P3 ;  /* 0xff8000004e447808 */ /* 0x010fe20001800000 */
[----:B------:R-:W-:Y:S01]  /*4900*/  FMUL.FTZ R25, R25, UR6 ;  /* 0x0000000619197c20 */ /* 0x000fe20008410000 */
[----:B------:R-:W-:Y:S01]  /*4910*/  ISETP.GT.AND P3, PT, R57, 0x59, PT ;  /* 0x000000593900780c */ /* 0x000fe20003f64270 */
[----:B------:R-:W-:Y:S01]  /*4920*/  FMUL.FTZ R29, R29, UR6 ;  /* 0x000000061d1d7c20 */ /* 0x000fe20008410000 */
[----:B------:R-:W-:Y:S01]  /*4930*/  FSEL R138, R138, -INF , P2 ;  /* 0xff8000008a8a7808 */ /* 0x000fe20001000000 */
[----:B------:R-:W-:Y:S01]  /*4940*/  MUFU.TANH R33, R33 ;  /* 0x0000002100217308 */ /* 0x000fe20000002400 */
[----:B------:R-:W-:Y:S01]  /*4950*/  FMNMX.FTZ R81, R134, R81, !PT ;  /* 0x0000005186517209 */ /* 0x000fe20007810000 */
[----:B------:R-:W-:Y:S01]  /*4960*/  FMUL.FTZ R31, R31, UR6 ;  /* 0x000000061f1f7c20 */ /* 0x000fe20008410000 */
[----:B-----5:R-:W-:Y:S01]  /*4970*/  FSEL R70, R79, -INF , P6 ;  /* 0xff8000004f467808 */ /* 0x020fe20003000000 */
[----:B------:R-:W-:Y:S01]  /*4980*/  FMUL.FTZ R26, R26, UR6 ;  /* 0x000000061a1a7c20 */ /* 0x000fe20008410000 */
[----:B------:R-:W-:Y:S01]  /*4990*/  ISETP.GT.AND P6, PT, R57, 0x60, PT ;  /* 0x000000603900780c */ /* 0x000fe20003fc4270 */
[----:B------:R-:W-:Y:S01]  /*49a0*/  FMUL.FTZ R27, R27, UR6 ;  /* 0x000000061b1b7c20 */ /* 0x000fe20008410000 */
[----:B------:R-:W-:Y:S01]  /*49b0*/  FSEL R142, R69, -INF , P3 ;  /* 0xff800000458e7808 */ /* 0x000fe20001800000 */
[----:B------:R-:W-:Y:S01]  /*49c0*/  MUFU.TANH R125, R125 ;  /* 0x0000007d007d7308 */ /* 0x000fe20000002400 */
[----:B------:R-:W-:Y:S01]  /*49d0*/  FMNMX.FTZ R81, R138, R81, !PT ;  /* 0x000000518a517209 */ /* 0x000fe20007810000 */
[----:B------:R-:W-:Y:S01]  /*49e0*/  FMUL.FTZ R30, R30, UR6 ;  /* 0x000000061e1e7c20 */ /* 0x000fe20008410000 */
[----:B------:R-:W-:Y:S01]  /*49f0*/  FSEL R72, R113, -INF , P5 ;  /* 0xff80000071487808 */ /* 0x000fe20002800000 */
[----:B------:R4:W-:Y:S01]  /*4a00*/  @!P1 SYNCS.ARRIVE.TRANS64.RED.A1T0 RZ, [R3+URZ], RZ ;  /* 0x000000ff03ff99a7 */ /* 0x0009e2000810043f */
[----:B------:R-:W-:Y:S01]  /*4a10*/  ISETP.GT.AND P5, PT, R57, 0x61, PT ;  /* 0x000000613900780c */ /* 0x000fe20003fa4270 */
[--C-:B------:R-:W-:Y:S01]  /*4a20*/  IMAD.MOV.U32 R79, RZ, RZ, R87.reuse ;  /* 0x000000ffff4f7224 */ /* 0x100fe200078e0057 */
[----:B------:R-:W-:Y:S01]  /*4a30*/  FSEL R146, R146, -INF , P6 ;  /* 0xff80000092927808 */ /* 0x000fe20003000000 */
[----:B------:R-:W-:Y:S01]  /*4a40*/  MUFU.TANH R47, R47 ;  /* 0x0000002f002f7308 */ /* 0x000fe20000002400 */
[----:B------:R-:W-:Y:S01]  /*4a50*/  FMNMX.FTZ R81, R142, R81, !PT ;  /* 0x000000518e517209 */ /* 0x000fe20007810000 */
[----:B------:R-:W-:Y:S01]  /*4a60*/  IMAD.MOV.U32 R69, RZ, RZ, R87 ;  /* 0x000000ffff457224 */ /* 0x000fe200078e0057 */
[----:B------:R-:W-:Y:S01]  /*4a70*/  FSEL R74, R67, -INF , P4 ;  /* 0xff800000434a7808 */ /* 0x000fe20002000000 */
[----:B------:R-:W-:Y:S01]  /*4a80*/  FMUL.FTZ R67, R32, UR6 ;  /* 0x0000000620437c20 */ /* 0x000fe20008410000 */
[----:B------:R-:W-:-:S02]  /*4a90*/  ISETP.GT.AND P4, PT, R57, 0x68, PT ;  /* 0x000000683900780c */ /* 0x000fc40003f84270 */
[----:B------:R-:W-:Y:S01]  /*4aa0*/  FSEL R148, R65, -INF , P5 ;  /* 0xff80000041947808 */ /* 0x000fe20002800000 */
[----:B------:R-:W-:Y:S01]  /*4ab0*/  FMUL.FTZ R65, R34, UR6 ;  /* 0x0000000622417c20 */ /* 0x000fe20008410000 */
[----:B------:R-:W-:Y:S01]  /*4ac0*/  FMNMX.FTZ R81, R146, R81, !PT ;  /* 0x0000005192517209 */ /* 0x000fe20007810000 */
[----:B------:R-:W5:Y:S01]  /*4ad0*/  MUFU.TANH R67, R67 ;  /* 0x0000004300437308 */ /* 0x000f620000002400 */
[----:B------:R-:W-:Y:S01]  /*4ae0*/  FSEL R76, R71, -INF , P2 ;  /* 0xff800000474c7808 */ /* 0x000fe20001000000 */
[----:B------:R-:W-:Y:S01]  /*4af0*/  IMAD.MOV.U32 R71, RZ, RZ, R87 ;  /* 0x000000ffff477224 */ /* 0x000fe200078e0057 */
[----:B------:R-:W-:Y:S02]  /*4b00*/  ISETP.GT.AND P2, PT, R57, 0x69, PT ;  /* 0x000000693900780c */ /* 0x000fe40003f44270 */
[----:B------:R-:W-:Y:S02]  /*4b10*/  FSEL R150, R150, -INF , P4 ;  /* 0xff80000096967808 */ /* 0x000fe40002000000 */
[----:B------:R-:W-:Y:S01]  /*4b20*/  FMNMX.FTZ R81, R148, R81, !PT ;  /* 0x0000005194517209 */ /* 0x000fe20007810000 */
[----:B------:R-:W-:Y:S01]  /*4b30*/  MUFU.TANH R37, R37 ;  /* 0x0000002500257308 */ /* 0x000fe20000002400 */
[----:B------:R-:W-:-:S02]  /*4b40*/  FSEL R78, R115, -INF , P3 ;  /* 0xff800000734e7808 */ /* 0x000fc40001800000 */
[----:B------:R-:W-:Y:S02]  /*4b50*/  ISETP.GT.AND P3, PT, R57, 0x70, PT ;  /* 0x000000703900780c */ /* 0x000fe40003f64270 */
[----:B-1----:R-:W-:Y:S01]  /*4b60*/  FSEL R152, R59, -INF , P2 ;  /* 0xff8000003b987808 */ /* 0x002fe20001000000 */
[----:B------:R-:W-:Y:S01]  /*4b70*/  FMUL.FTZ R59, R36, UR6 ;  /* 0x00000006243b7c20 */ /* 0x000fe20008410000 */
[----:B------:R-:W-:Y:S01]  /*4b80*/  FMNMX.FTZ R81, R150, R81, !PT ;  /* 0x0000005196517209 */ /* 0x000fe20007810000 */
[----:B------:R-:W-:Y:S01]  /*4b90*/  MUFU.TANH R65, R65 ;  /* 0x0000004100417308 */ /* 0x000fe20000002400 */
[----:B------:R-:W-:Y:S02]  /*4ba0*/  FSEL R32, R117, -INF , P6 ;  /* 0xff80000075207808 */ /* 0x000fe40003000000 */
[----:B------:R-:W-:Y:S02]  /*4bb0*/  ISETP.GT.AND P6, PT, R57, 0x71, PT ;  /* 0x000000713900780c */ /* 0x000fe40003fc4270 */
[----:B------:R-:W-:-:S02]  /*4bc0*/  FSEL R154, R154, -INF , P3 ;  /* 0xff8000009a9a7808 */ /* 0x000fc40001800000 */
[----:B------:R-:W-:Y:S01]  /*4bd0*/  FMNMX.FTZ R81, R152, R81, !PT ;  /* 0x0000005198517209 */ /* 0x000fe20007810000 */
[----:B------:R-:W1:Y:S01]  /*4be0*/  MUFU.TANH R59, R59 ;  /* 0x0000003b003b7308 */ /* 0x000e620000002400 */
[----:B------:R-:W-:Y:S02]  /*4bf0*/  FSEL R80, R119, -INF , P5 ;  /* 0xff80000077507808 */ /* 0x000fe40002800000 */
[----:B------:R-:W-:Y:S02]  /*4c00*/  ISETP.GT.AND P5, PT, R57, 0x78, PT ;  /* 0x000000783900780c */ /* 0x000fe40003fa4270 */
[----:B------:R-:W-:Y:S02]  /*4c10*/  FSEL R156, R49, -INF , P6 ;  /* 0xff800000319c7808 */ /* 0x000fe40003000000 */
[----:B------:R-:W-:Y:S01]  /*4c20*/  FMNMX.FTZ R81, R154, R81, !PT ;  /* 0x000000519a517209 */ /* 0x000fe20007810000 */
[----:B------:R-:W-:Y:S01]  /*4c30*/  MUFU.TANH R35, R35 ;  /* 0x0000002300237308 */ /* 0x000fe20000002400 */
[----:B------:R-:W-:-:S02]  /*4c40*/  FSEL R34, R61, -INF , P4 ;  /* 0xff8000003d227808 */ /* 0x000fc40002000000 */
[----:B------:R-:W-:Y:S02]  /*4c50*/  ISETP.GT.AND P4, PT, R57, 0x79, PT ;  /* 0x000000793900780c */ /* 0x000fe40003f84270 */
[----:B------:R-:W-:Y:S02]  /*4c60*/  FSEL R158, R158, -INF , P5 ;  /* 0xff8000009e9e7808 */ /* 0x000fe40002800000 */
[----:B------:R-:W-:Y:S01]  /*4c70*/  FMNMX.FTZ R81, R156, R81, !PT ;  /* 0x000000519c517209 */ /* 0x000fe20007810000 */
[----:B------:R-:W-:Y:S01]  /*4c80*/  MUFU.TANH R25, R25 ;  /* 0x0000001900197308 */ /* 0x000fe20000002400 */
[----:B------:R-:W-:Y:S02]  /*4c90*/  FSEL R82, R63, -INF , P2 ;  /* 0xff8000003f527808 */ /* 0x000fe40001000000 */
[----:B------:R-:W-:Y:S02]  /*4ca0*/  ISETP.GT.AND P2, PT, R57, 0x80, PT ;  /* 0x000000803900780c */ /* 0x000fe40003f44270 */
[----:B------:R-:W-:-:S02]  /*4cb0*/  FSEL R160, R53, -INF , P4 ;  /* 0xff80000035a07808 */ /* 0x000fc40002000000 */
[----:B------:R-:W-:Y:S01]  /*4cc0*/  FMNMX.FTZ R81, R158, R81, !PT ;  /* 0x000000519e517209 */ /* 0x000fe20007810000 */
[----:B------:R-:W-:Y:S01]  /*4cd0*/  MUFU.TANH R29, R29 ;  /* 0x0000001d001d7308 */ /* 0x000fe20000002400 */
[----:B------:R-:W-:Y:S01]  /*4ce0*/  FSEL R36, R43, -INF , P3 ;  /* 0xff8000002b247808 */ /* 0x000fe20001800000 */
[----:B------:R-:W-:Y:S01]  /*4cf0*/  FMUL.FTZ R43, R24, UR6 ;  /* 0x00000006182b7c20 */ /* 0x000fe20008410000 */
[----:B------:R-:W-:Y:S02]  /*4d00*/  ISETP.GT.AND P3, PT, R57, 0x81, PT ;  /* 0x000000813900780c */ /* 0x000fe40003f64270 */
[----:B------:R-:W-:Y:S02]  /*4d10*/  FSEL R162, R162, -INF , P2 ;  /* 0xff800000a2a27808 */ /* 0x000fe40001000000 */
[----:B------:R-:W-:Y:S01]  /*4d20*/  FMNMX.FTZ R81, R160, R81, !PT ;  /* 0x00000051a0517209 */ /* 0x000fe20007810000 */
[----:B------:R-:W4:Y:S01]  /*4d30*/  MUFU.TANH R43, R43 ;  /* 0x0000002b002b7308 */ /* 0x000f220000002400 */
[----:B--2---:R-:W-:-:S02]  /*4d40*/  FSEL R84, R51, -INF , P6 ;  /* 0xff80000033547808 */ /* 0x004fc40003000000 */
[----:B------:R-:W-:Y:S02]  /*4d50*/  ISETP.GT.AND P6, PT, R57, 0x88, PT ;  /* 0x000000883900780c */ /* 0x000fe40003fc4270 */
[----:B------:R-:W-:Y:S02]  /*4d60*/  FSEL R164, R164, -INF , P3 ;  /* 0xff800000a4a47808 */ /* 0x000fe40001800000 */
[----:B------:R-:W-:Y:S01]  /*4d70*/  FMNMX.FTZ R81, R162, R81, !PT ;  /* 0x00000051a2517209 */ /* 0x000fe20007810000 */
[----:B------:R-:W-:Y:S01]  /*4d80*/  MUFU.TANH R49, R39 ;  /* 0x0000002700317308 */ /* 0x000fe20000002400 */
[----:B------:R-:W-:Y:S01]  /*4d90*/  FSEL R90, R15, -INF , P5 ;  /* 0xff8000000f5a7808 */ /* 0x000fe20002800000 */
[----:B------:R-:W-:Y:S01]  /*4da0*/  FMUL.FTZ R15, R38, UR6 ;  /* 0x00000006260f7c20 */ /* 0x000fe20008410000 */
[----:B------:R-:W-:Y:S02]  /*4db0*/  ISETP.GT.AND P5, PT, R57, 0x89, PT ;  /* 0x000000893900780c */ /* 0x000fe40003fa4270 */
[----:B------:R-:W-:-:S02]  /*4dc0*/  FSEL R166, R123, -INF , P6 ;  /* 0xff8000007ba67808 */ /* 0x000fc40003000000 */
[----:B------:R-:W-:Y:S01]  /*4dd0*/  FMNMX.FTZ R81, R164, R81, !PT ;  /* 0x00000051a4517209 */ /* 0x000fe20007810000 */
[----:B------:R-:W2:Y:S01]  /*4de0*/  MUFU.TANH R15, R15 ;  /* 0x0000000f000f7308 */ /* 0x000ea20000002400 */
[----:B---3--:R-:W-:Y:S02]  /*4df0*/  FSEL R38, R55, -INF , P4 ;  /* 0xff80000037267808 */ /* 0x008fe40002000000 */
[----:B------:R-:W-:Y:S02]  /*4e00*/  ISETP.GT.AND P4, PT, R57, 0x90, PT ;  /* 0x000000903900780c */ /* 0x000fe40003f84270 */
[----:B------:R-:W-:Y:S02]  /*4e10*/  FSEL R168, R45, -INF , P5 ;  /* 0xff8000002da87808 */ /* 0x000fe40002800000 */
[----:B------:R-:W-:Y:S01]  /*4e20*/  FMNMX.FTZ R81, R166, R81, !PT ;  /* 0x00000051a6517209 */ /* 0x000fe20007810000 */
[----:B------:R-:W-:Y:S01]  /*4e30*/  MUFU.TANH R51, R26 ;  /* 0x0000001a00337308 */ /* 0x000fe20000002400 */
[----:B------:R-:W-:-:S02]  /*4e40*/  FSEL R104, R104, -INF , P3 ;  /* 0xff80000068687808 */ /* 0x000fc40001800000 */
[----:B------:R-:W-:Y:S01]  /*4e50*/  FSEL R24, R21, -INF , P2 ;  /* 0xff80000015187808 */ /* 0x000fe20001000000 */
[----:B------:R-:W-:Y:S01]  /*4e60*/  FMUL.FTZ R21, R28, UR6 ;  /* 0x000000061c157c20 */ /* 0x000fe20008410000 */
[----:B------:R-:W-:Y:S02]  /*4e70*/  ISETP.GT.AND P3, PT, R57, 0x91, PT ;  /* 0x000000913900780c */ /* 0x000fe40003f64270 */
[----:B-----5:R-:W-:Y:S01]  /*4e80*/  FSEL R170, R67, -INF , P4 ;  /* 0xff80000043aa7808 */ /* 0x020fe20002000000 */
[----:B------:R-:W-:Y:S01]  /*4e90*/  MUFU.TANH R53, R27 ;  /* 0x0000001b00357308 */ /* 0x000fe20000002400 */
[----:B------:R-:W-:Y:S02]  /*4ea0*/  FMNMX.FTZ R81, R168, R81, !PT ;  /* 0x00000051a8517209 */ /* 0x000fe40007810000 */
[----:B------:R-:W-:Y:S02]  /*4eb0*/  ISETP.GT.AND P2, PT, R57, 0x98, PT ;  /* 0x000000983900780c */ /* 0x000fe40003f44270 */
[----:B------:R-:W-:-:S02]  /*4ec0*/  FSEL R172, R33, -INF , P3 ;  /* 0xff80000021ac7808 */ /* 0x000fc40001800000 */
[----:B------:R-:W-:Y:S01]  /*4ed0*/  FMNMX.FTZ R81, R170, R81, !PT ;  /* 0x00000051aa517209 */ /* 0x000fe20007810000 */
[----:B------:R-:W3:Y:S01]  /*4ee0*/  MUFU.TANH R21, R21 ;  /* 0x0000001500157308 */ /* 0x000ee20000002400 */
[----:B------:R-:W-:Y:S02]  /*4ef0*/  FSEL R28, R125, -INF , P6 ;  /* 0xff8000007d1c7808 */ /* 0x000fe40003000000 */
[----:B------:R-:W-:Y:S02]  /*4f00*/  ISETP.GT.AND P6, PT, R57, 0x99, PT ;  /* 0x000000993900780c */ /* 0x000fe40003fc4270 */
[----:B-1----:R-:W-:Y:S02]  /*4f10*/  FSEL R174, R59, -INF , P2 ;  /* 0xff8000003bae7808 */ /* 0x002fe40001000000 */
[----:B------:R-:W-:Y:S01]  /*4f20*/  FMNMX.FTZ R81, R172, R81, !PT ;  /* 0x00000051ac517209 */ /* 0x000fe20007810000 */
[----:B------:R-:W1:Y:S01]  /*4f30*/  MUFU.TANH R55, R30 ;  /* 0x0000001e00377308 */ /* 0x000e620000002400 */
[----:B------:R-:W-:-:S02]  /*4f40*/  FSEL R128, R47, -INF , P5 ;  /* 0xff8000002f807808 */ /* 0x000fc40002800000 */
[----:B------:R-:W-:Y:S02]  /*4f50*/  ISETP.GT.AND P5, PT, R57, 0xa0, PT ;  /* 0x000000a03900780c */ /* 0x000fe40003fa4270 */
[----:B------:R-:W-:Y:S02]  /*4f60*/  FSEL R188, R37, -INF , P6 ;  /* 0xff80000025bc7808 */ /* 0x000fe40003000000 */
[----:B------:R-:W-:Y:S02]  /*4f70*/  FMNMX.FTZ R81, R174, R81, !PT ;  /* 0x00000051ae517209 */ /* 0x000fe40007810000 */
[----:B------:R-:W-:Y:S02]  /*4f80*/  FSEL R136, R65, -INF , P4 ;  /* 0xff80000041887808 */ /* 0x000fe40002000000 */
[----:B------:R-:W-:Y:S02]  /*4f90*/  ISETP.GT.AND P4, PT, R57, 0xa1, PT ;  /* 0x000000a13900780c */ /* 0x000fe40003f84270 */
[----:B----4-:R-:W-:-:S02]  /*4fa0*/  FSEL R190, R43, -INF , P5 ;  /* 0xff8000002bbe7808 */ /* 0x010fc40002800000 */
[----:B------:R-:W-:Y:S02]  /*4fb0*/  FMNMX.FTZ R81, R188, R81, !PT ;  /* 0x00000051bc517209 */ /* 0x000fe40007810000 */
[----:B------:R-:W-:Y:S02]  /*4fc0*/  FSEL R140, R35, -INF , P3 ;  /* 0xff800000238c7808 */ /* 0x000fe40001800000 */
[----:B------:R-:W-:Y:S02]  /*4fd0*/  ISETP.GT.AND P3, PT, R57, 0xa8, PT ;  /* 0x000000a83900780c */ /* 0x000fe40003f64270 */
[----:B------:R-:W-:Y:S02]  /*4fe0*/  FSEL R192, R25, -INF , P4 ;  /* 0xff80000019c07808 */ /* 0x000fe40002000000 */
[----:B------:R-:W-:Y:S02]  /*4ff0*/  FMNMX.FTZ R81, R190, R81, !PT ;  /* 0x00000051be517209 */ /* 0x000fe40007810000 */
[----:B--2---:R-:W-:-:S02]  /*5000*/  FSEL R144, R15, -INF , P2 ;  /* 0xff8000000f907808 */ /* 0x004fc40001000000 */
[----:B------:R-:W-:Y:S02]  /*5010*/  ISETP.GT.AND P2, PT, R57, 0xa9, PT ;  /* 0x000000a93900780c */ /* 0x000fe40003f44270 */
[----:B---3--:R-:W-:Y:S01]  /*5020*/  FSEL R194, R21, -INF , P3 ;  /* 0xff80000015c27808 */ /* 0x008fe20001800000 */
[----:B------:R2:W3:Y:S01]  /*5030*/  MUFU.TANH R57, R31 ;  /* 0x0000001f00397308 */ /* 0x0004e20000002400 */
[----:B------:R-:W-:Y:S02]  /*5040*/  FMNMX.FTZ R81, R192, R81, !PT ;  /* 0x00000051c0517209 */ /* 0x000fe40007810000 */
[----:B------:R-:W-:Y:S02]  /*5050*/  FSEL R196, R29, -INF , P2 ;  /* 0xff8000001dc47808 */ /* 0x000fe40001000000 */
[----:B------:R-:W-:-:S04]  /*5060*/  FMNMX.FTZ R81, R194, R81, !PT ;  /* 0x00000051c2517209 */ /* 0x000fc80007810000 */
[----:B------:R-:W-:Y:S02]  /*5070*/  FMNMX.FTZ R81, R196, R81, !PT ;  /* 0x00000051c4517209 */ /* 0x000fe40007810000 */
[----:B--2---:R-:W-:-:S03]  /*5080*/  FMNMX.FTZ R31, R12, R13, !PT ;  /* 0x0000000d0c1f7209 */ /* 0x004fc60007810000 */
[----:B------:R-:W2:Y:S01]  /*5090*/  SHFL.BFLY PT, R88, R81, 0x2, 0x1f ;  /* 0x0c401f0051587f89 */ /* 0x000ea200000e0000 */
[----:B------:R-:W-:-:S04]  /*50a0*/  FMNMX.FTZ R31, R14, R31, !PT ;  /* 0x0000001f0e1f7209 */ /* 0x000fc80007810000 */
[----:B------:R-:W-:-:S04]  /*50b0*/  FMNMX.FTZ R31, R20, R31, !PT ;  /* 0x0000001f141f7209 */ /* 0x000fc80007810000 */
[----:B------:R-:W-:-:S04]  /*50c0*/  FMNMX.FTZ R31, R40, R31, !PT ;  /* 0x0000001f281f7209 */ /* 0x000fc80007810000 */
[----:B------:R-:W-:-:S04]  /*50d0*/  FMNMX.FTZ R35, R42, R31, !PT ;  /* 0x0000001f2a237209 */ /* 0x000fc80007810000 */
[----:B------:R-:W-:-:S04]  /*50e0*/  FMNMX.FTZ R35, R44, R35, !PT ;  /* 0x000000232c237209 */ /* 0x000fc80007810000 */
[----:B------:R-:W-:Y:S02]  /*50f0*/  FMNMX.FTZ R35, R46, R35, !PT ;  /* 0x000000232e237209 */ /* 0x000fe40007810000 */
[----:B--2---:R-:W-:Y:S01]  /*5100*/  FMNMX.FTZ R15, R81, R88, !PT ;  /* 0x00000058510f7209 */ /* 0x004fe20007810000 */
[----:B------:R-:W-:Y:S01]  /*5110*/  IMAD.MOV.U32 R81, RZ, RZ, R87 ;  /* 0x000000ffff517224 */ /* 0x000fe200078e0057 */
[----:B------:R-:W-:-:S03]  /*5120*/  FMNMX.FTZ R35, R48, R35, !PT ;  /* 0x0000002330237209 */ /* 0x000fc60007810000 */
[----:B------:R-:W2:Y:S01]  /*5130*/  SHFL.BFLY PT, R88, R15, 0x1, 0x1f ;  /* 0x0c201f000f587f89 */ /* 0x000ea200000e0000 */
[----:B------:R-:W-:-:S04]  /*5140*/  FMNMX.FTZ R37, R50, R35, !PT ;  /* 0x0000002332257209 */ /* 0x000fc80007810000 */
[----:B------:R-:W-:-:S04]  /*5150*/  FMNMX.FTZ R37, R52, R37, !PT ;  /* 0x0000002534257209 */ /* 0x000fc80007810000 */
[----:B------:R-:W-:-:S04]  /*5160*/  FMNMX.FTZ R37, R54, R37, !PT ;  /* 0x0000002536257209 */ /* 0x000fc80007810000 */
[----:B------:R-:W-:-:S04]  /*5170*/  FMNMX.FTZ R37, R56, R37, !PT ;  /* 0x0000002538257209 */ /* 0x000fc80007810000 */
[----:B------:R-:W-:-:S04]  /*5180*/  FMNMX.FTZ R39, R58, R37, !PT ;  /* 0x000000253a277209 */ /* 0x000fc80007810000 */
[----:B------:R-:W-:Y:S02]  /*5190*/  FMNMX.FTZ R39, R60, R39, !PT ;  /* 0x000000273c277209 */ /* 0x000fe40007810000 */
[----:B--2---:R-:W-:-:S04]  /*51a0*/  FMNMX.FTZ R88, R15, R88, !PT ;  /* 0x000000580f587209 */ /* 0x004fc80007810000 */
[C---:B------:R-:W-:Y:S01]  /*51b0*/  FSETP.NEU.FTZ.AND P0, PT, R88.reuse, -INF , PT ;  /* 0xff8000005800780b */ /* 0x040fe20003f1d000 */
[----:B------:R-:W-:-:S05]  /*51c0*/  FMUL.FTZ R33, R88, R89 ;  /* 0x0000005958217220 */ /* 0x000fca0000410000 */
[----:B------:R-:W-:Y:S02]  /*51d0*/  FSEL R33, R33, RZ, P0 ;  /* 0x000000ff21217208 */ /* 0x000fe40000000000 */
[----:B------:R-:W-:-:S03]  /*51e0*/  ISETP.NE.AND P0, PT, R121, RZ, PT ;  /* 0x000000ff7900720c */ /* 0x000fc60003f05270 */
[--C-:B------:R-:W-:Y:S01]  /*51f0*/  FFMA.FTZ R15, R41, R89, -R33.reuse ;  /* 0x00000059290f7223 */ /* 0x100fe20000010821 */
[----:B------:R-:W-:Y:S01]  /*5200*/  FMNMX.FTZ R41, R62, R39, !PT ;  /* 0x000000273e297209 */ /* 0x000fe20007810000 */
[-CC-:B------:R-:W-:Y:S01]  /*5210*/  FFMA.FTZ R25, R98, R89.reuse, -R33.reuse ;  /* 0x0000005962197223 */ /* 0x180fe20000010821 */
[----:B------:R-:W-:Y:S01]  /*5220*/  FSEL R98, R49, -INF , P6 ;  /* 0xff80000031627808 */ /* 0x000fe20003000000 */
        /* <DEDUP_REMOVED lines=10> */
[--C-:B------:R-:W-:Y:S01]  /*52d0*/  FFMA.FTZ R176, R86, R89, -R33.reuse ;  /* 0x0000005956b07223 */ /* 0x100fe20000010821 */
[----:B-1----:R-:W-:Y:S01]  /*52e0*/  FSEL R106, R55, -INF , P3 ;  /* 0xff800000376a7808 */ /* 0x002fe20001800000 */
[----:B------:R-:W-:Y:S01]  /*52f0*/  MUFU.EX2 R15, R15 ;  /* 0x0000000f000f7308 */ /* 0x000fe20000000800 */
[----:B------:R-:W-:Y:S01]  /*5300*/  FMNMX.FTZ R43, R70, R41, !PT ;  /* 0x00000029462b7209 */ /* 0x000fe20007810000 */
[-CC-:B------:R-:W-:Y:S01]  /*5310*/  FFMA.FTZ R21, R94, R89.reuse, -R33.reuse ;  /* 0x000000595e157223 */ /* 0x180fe20000010821 */
[----:B---3--:R-:W-:Y:S01]  /*5320*/  FSEL R108, R57, -INF , P2 ;  /* 0xff800000396c7808 */ /* 0x008fe20001000000 */
[--C-:B------:R-:W-:Y:S01]  /*5330*/  FFMA.FTZ R180, R96, R89, -R33.reuse ;  /* 0x0000005960b47223 */ /* 0x100fe20000010821 */
[----:B------:R-:W-:Y:S01]  /*5340*/  FMNMX.FTZ R43, R72, R43, !PT ;  /* 0x0000002b482b7209 */ /* 0x000fe20007810000 */
[-CC-:B------:R-:W-:Y:S01]  /*5350*/  FFMA.FTZ R29, R112, R89.reuse, -R33.reuse ;  /* 0x00000059701d7223 */ /* 0x180fe20000010821 */
[--C-:B------:R-:W-:Y:S01]  /*5360*/  FFMA.FTZ R110, R110, R89, -R33.reuse ;  /* 0x000000596e6e7223 */ /* 0x100fe20000010821 */
[----:B------:R-:W-:Y:S01]  /*5370*/  MUFU.EX2 R176, R176 ;  /* 0x000000b000b07308 */ /* 0x000fe20000000800 */
[----:B------:R-:W-:Y:S01]  /*5380*/  FMNMX.FTZ R43, R74, R43, !PT ;  /* 0x0000002b4a2b7209 */ /* 0x000fe20007810000 */
[-CC-:B------:R-:W-:Y:S01]  /*5390*/  FFMA.FTZ R26, R114, R89.reuse, -R33.reuse ;  /* 0x00000059721a7223 */ /* 0x180fe20000010821 */
[-CC-:B------:R-:W-:Y:S01]  /*53a0*/  FFMA.FTZ R116, R116, R89.reuse, -R33.reuse ;  /* 0x0000005974747223 */ /* 0x180fe20000010821 */
        /* <DEDUP_REMOVED lines=43> */
[----:B------:R-:W-:Y:S01]  /*5660*/  FFMA.FTZ R218, R194, R89, -R33 ;  /* 0x00000059c2da7223 */ /* 0x000fe20000010821 */
[----:B------:R-:W-:Y:S01]  /*5670*/  MUFU.EX2 R27, R27 ;  /* 0x0000001b001b7308 */ /* 0x000fe20000000800 */
[----:B------:R-:W-:-:S04]  /*5680*/  FMNMX.FTZ R59, R104, R47, !PT ;  /* 0x0000002f683b7209 */ /* 0x000fc80007810000 */
[----:B------:R-:W-:-:S03]  /*5690*/  FMNMX.FTZ R59, R28, R59, !PT ;  /* 0x0000003b1c3b7209 */ /* 0x000fc60007810000 */
        /* <DEDUP_REMOVED lines=13> */
[----:B------:R-:W-:-:S05]  /*5770*/  FMNMX.FTZ R59, R108, R59, !PT ;  /* 0x0000003b6c3b7209 */ /* 0x000fca0007810000 */
[----:B------:R-:W1:Y:S02]  /*5780*/  SHFL.BFLY PT, R92, R59, 0x2, 0x1f ;  /* 0x0c401f003b5c7f89 */ /* 0x000e6400000e0000 */
[----:B------:R-:W2:Y:S08]  /*5790*/  MUFU.EX2 R35, R116 ;  /* 0x0000007400237308 */ /* 0x000eb00000000800 */
[----:B------:R-:W-:Y:S08]  /*57a0*/  MUFU.EX2 R30, R30 ;  /* 0x0000001e001e7308 */ /* 0x000ff00000000800 */
[----:B------:R-:W3:Y:S01]  /*57b0*/  MUFU.EX2 R37, R120 ;  /* 0x0000007800257308 */ /* 0x000ee20000000800 */
[----:B--2---:R-:W-:-:S02]  /*57c0*/  F2FP.F16.F32.PACK_AB R188, R35, R26 ;  /* 0x0000001a23bc723e */ /* 0x004fc400000000ff */
[----:B-1----:R-:W-:Y:S01]  /*57d0*/  FMNMX.FTZ R63, R59, R92, !PT ;  /* 0x0000005c3b3f7209 */ /* 0x002fe20007810000 */
[----:B------:R-:W-:-:S04]  /*57e0*/  FFMA.FTZ R59, R172, R89, -R33 ;  /* 0x00000059ac3b7223 */ /* 0x000fc80000010821 */
[----:B------:R-:W-:Y:S01]  /*57f0*/  MUFU.EX2 R39, R122 ;  /* 0x0000007a00277308 */ /* 0x000fe20000000800 */
[----:B------:R-:W-:Y:S01]  /*5800*/  FFMA.FTZ R33, R196, R89, -R33 ;  /* 0x00000059c4217223 */ /* 0x000fe20000010821 */
[----:B------:R-:W1:Y:S06]  /*5810*/  SHFL.BFLY PT, R92, R63, 0x1, 0x1f ;  /* 0x0c201f003f5c7f89 */ /* 0x000e6c00000e0000 */
[----:B------:R-:W-:Y:S01]  /*5820*/  MUFU.EX2 R86, R86 ;  /* 0x0000005600567308 */ /* 0x000fe20000000800 */
[----:B---3--:R-:W-:-:S07]  /*5830*/  F2FP.F16.F32.PACK_AB R190, R37, R30 ;  /* 0x0000001e25be723e */ /* 0x008fce00000000ff */
[----:B------:R-:W-:Y:S08]  /*5840*/  MUFU.EX2 R41, R126 ;  /* 0x0000007e00297308 */ /* 0x000ff00000000800 */
[----:B------:R-:W-:Y:S01]  /*5850*/  MUFU.EX2 R94, R94 ;  /* 0x0000005e005e7308 */ /* 0x000fe20000000800 */
[----:B-1----:R-:W-:-:S04]  /*5860*/  FMNMX.FTZ R92, R63, R92, !PT ;  /* 0x0000005c3f5c7209 */ /* 0x002fc80007810000 */
[C---:B------:R-:W-:Y:S01]  /*5870*/  FSETP.NEU.FTZ.AND P2, PT, R92.reuse, -INF , PT ;  /* 0xff8000005c00780b */ /* 0x040fe20003f5d000 */
[----:B------:R-:W-:Y:S02]  /*5880*/  FMUL.FTZ R65, R92, R89 ;  /* 0x000000595c417220 */ /* 0x000fe40000410000 */
[----:B------:R-:W-:Y:S03]  /*5890*/  MUFU.EX2 R43, R132 ;  /* 0x00000084002b7308 */ /* 0x000fe60000000800 */
[----:B------:R-:W-:Y:S02]  /*58a0*/  FSEL R65, R65, RZ, P2 ;  /* 0x000000ff41417208 */ /* 0x000fe40001000000 */
[----:B------:R-:W-:-:S03]  /*58b0*/  PLOP3.LUT P2, PT, PT, PT, UP0, 0x80, 0x0 ;  /* 0x000000000000781c */ /* 0x000fc60003f4f008 */
[----:B------:R-:W-:Y:S01]  /*58c0*/  MUFU.EX2 R96, R96 ;  /* 0x0000006000607308 */ /* 0x000fe20000000800 */
[-CC-:B------:R-:W-:Y:S01]  /*58d0*/  FFMA.FTZ R177, R12, R89.reuse, -R65.reuse ;  /* 0x000000590cb17223 */ /* 0x180fe20000010841 */
[-C--:B------:R-:W-:Y:S01]  /*58e0*/  FFMA.FTZ R12, R13, R89.reuse, -R65 ;  /* 0x000000590d0c7223 */ /* 0x080fe20000010841 */
[----:B------:R-:W-:Y:S01]  /*58f0*/  FADD.FTZ R13, R176, R15 ;  /* 0x0000000fb00d7221 */ /* 0x000fe20000010000 */
[-CC-:B------:R-:W-:Y:S01]  /*5900*/  FFMA.FTZ R179, R14, R89.reuse, -R65.reuse ;  /* 0x000000590eb37223 */ /* 0x180fe20000010841 */
[-CC-:B------:R-:W-:Y:S01]  /*5910*/  FFMA.FTZ R20, R20, R89.reuse, -R65.reuse ;  /* 0x0000005914147223 */ /* 0x180fe20000010841 */
[-C--:B------:R-:W-:Y:S01]  /*5920*/  FFMA.FTZ R181, R40, R89.reuse, -R65 ;  /* 0x0000005928b57223 */ /* 0x080fe20000010841 */
[----:B------:R-:W-:Y:S01]  /*5930*/  FADD.FTZ R14, R178, R13 ;  /* 0x0000000db20e7221 */ /* 0x000fe20000010000 */
[----:B------:R-:W-:Y:S01]  /*5940*/  MUFU.EX2 R177, R177 ;  /* 0x000000b100b17308 */ /* 0x000fe20000000800 */
[-CC-:B------:R-:W-:Y:S01]  /*5950*/  FFMA.FTZ R40, R42, R89.reuse, -R65.reuse ;  /* 0x000000592a287223 */ /* 0x180fe20000010841 */
[-CC-:B------:R-:W-:Y:S01]  /*5960*/  FFMA.FTZ R183, R44, R89.reuse, -R65.reuse ;  /* 0x000000592cb77223 */ /* 0x180fe20000010841 */
[----:B------:R-:W-:Y:S01]  /*5970*/  FADD.FTZ R13, R21, R14 ;  /* 0x0000000e150d7221 */ /* 0x000fe20000010000 */
[-CC-:B------:R-:W-:Y:S01]  /*5980*/  FFMA.FTZ R201, R32, R89.reuse, -R65.reuse ;  /* 0x0000005920c97223 */ /* 0x180fe20000010841 */
[-CC-:B------:R-:W-:Y:S01]  /*5990*/  FFMA.FTZ R42, R46, R89.reuse, -R65.reuse ;  /* 0x000000592e2a7223 */ /* 0x180fe20000010841 */
[-C--:B------:R-:W-:Y:S01]  /*59a0*/  FFMA.FTZ R185, R48, R89.reuse, -R65 ;  /* 0x0000005930b97223 */ /* 0x080fe20000010841 */
[----:B------:R-:W-:Y:S01]  /*59b0*/  FADD.FTZ R14, R180, R13 ;  /* 0x0000000db40e7221 */ /* 0x000fe20000010000 */
[----:B------:R-:W1:Y:S01]  /*59c0*/  MUFU.EX2 R12, R12 ;  /* 0x0000000c000c7308 */ /* 0x000e620000000800 */
[-CC-:B------:R-:W-:Y:S01]  /*59d0*/  FFMA.FTZ R191, R60, R89.reuse, -R65.reuse ;  /* 0x000000593cbf7223 */ /* 0x180fe20000010841 */
[-CC-:B------:R-:W-:Y:S01]  /*59e0*/  FFMA.FTZ R44, R50, R89.reuse, -R65.reuse ;  /* 0x00000059322c7223 */ /* 0x180fe20000010841 */
[----:B------:R-:W-:Y:S01]  /*59f0*/  FADD.FTZ R13, R25, R14 ;  /* 0x0000000e190d7221 */ /* 0x000fe20000010000 */
[-CC-:B------:R-:W-:Y:S01]  /*5a00*/  FFMA.FTZ R187, R52, R89.reuse, -R65.reuse ;  /* 0x0000005934bb7223 */ /* 0x180fe20000010841 */
[-CC-:B------:R-:W-:Y:S01]  /*5a10*/  FFMA.FTZ R203, R34, R89.reuse, -R65.reuse ;  /* 0x0000005922cb7223 */ /* 0x180fe20000010841 */
[-C--:B------:R-:W-:Y:S01]  /*5a20*/  FFMA.FTZ R46, R54, R89.reuse, -R65 ;  /* 0x00000059362e7223 */ /* 0x080fe20000010841 */
[----:B------:R-:W-:Y:S01]  /*5a30*/  FADD.FTZ R14, R182, R13 ;  /* 0x0000000db60e7221 */ /* 0x000fe20000010000 */
[----:B------:R-:W2:Y:S01]  /*5a40*/  MUFU.EX2 R179, R179 ;  /* 0x000000b300b37308 */ /* 0x000ea20000000800 */
[-CC-:B------:R-:W-:Y:S01]  /*5a50*/  FFMA.FTZ R189, R56, R89.reuse, -R65.reuse ;  /* 0x0000005938bd7223 */ /* 0x180fe20000010841 */
[-CC-:B------:R-:W-:Y:S01]  /*5a60*/  FFMA.FTZ R48, R58, R89.reuse, -R65.reuse ;  /* 0x000000593a307223 */ /* 0x180fe20000010841 */
[----:B------:R-:W-:Y:S01]  /*5a70*/  FADD.FTZ R13, R27, R14 ;  /* 0x0000000e1b0d7221 */ /* 0x000fe20000010000 */
[-CC-:B------:R-:W-:Y:S01]  /*5a80*/  FFMA.FTZ R50, R62, R89.reuse, -R65.reuse ;  /* 0x000000593e327223 */ /* 0x180fe20000010841 */
[-CC-:B------:R-:W-:Y:S01]  /*5a90*/  FFMA.FTZ R193, R64, R89.reuse, -R65.reuse ;  /* 0x0000005940c17223 */ /* 0x180fe20000010841 */
[-C--:B------:R-:W-:Y:S01]  /*5aa0*/  FFMA.FTZ R52, R66, R89.reuse, -R65 ;  /* 0x0000005942347223 */ /* 0x080fe20000010841 */
[----:B------:R-:W-:Y:S01]  /*5ab0*/  FADD.FTZ R32, R184, R13 ;  /* 0x0000000db8207221 */ /* 0x000fe20000010000 */
[----:B------:R-:W3:Y:S01]  /*5ac0*/  MUFU.EX2 R20, R20 ;  /* 0x0000001400147308 */ /* 0x000ee20000000800 */
[----:B-1----:R-:W-:Y:S01]  /*5ad0*/  FADD.FTZ R14, R177, R12 ;  /* 0x0000000cb10e7221 */ /* 0x002fe20000010000 */
[-CC-:B------:R-:W-:Y:S01]  /*5ae0*/  FFMA.FTZ R195, R68, R89.reuse, -R65.reuse ;  /* 0x0000005944c37223 */ /* 0x180fe20000010841 */
[----:B------:R-:W-:Y:S01]  /*5af0*/  FADD.FTZ R67, R29, R32 ;  /* 0x000000201d437221 */ /* 0x000fe20000010000 */
[-CC-:B------:R-:W-:Y:S01]  /*5b00*/  FFMA.FTZ R54, R70, R89.reuse, -R65.reuse ;  /* 0x0000005946367223 */ /* 0x180fe20000010841 */
[-CC-:B------:R-:W-:Y:S01]  /*5b10*/  FFMA.FTZ R197, R72, R89.reuse, -R65.reuse ;  /* 0x0000005948c57223 */ /* 0x180fe20000010841 */
[-C--:B------:R-:W-:Y:S01]  /*5b20*/  FFMA.FTZ R56, R74, R89.reuse, -R65 ;  /* 0x000000594a387223 */ /* 0x080fe20000010841 */
[----:B------:R-:W-:Y:S01]  /*5b30*/  FADD.FTZ R60, R186, R67 ;  /* 0x00000043ba3c7221 */ /* 0x000fe20000010000 */
[----:B------:R-:W1:Y:S01]  /*5b40*/  MUFU.EX2 R181, R181 ;  /* 0x000000b500b57308 */ /* 0x000e620000000800 */
[----:B--2---:R-:W-:Y:S01]  /*5b50*/  FADD.FTZ R13, R179, R14 ;  /* 0x0000000eb30d7221 */ /* 0x004fe20000010000 */
[-CC-:B------:R-:W-:Y:S01]  /*5b60*/  FFMA.FTZ R199, R76, R89.reuse, -R65.reuse ;  /* 0x000000594cc77223 */ /* 0x180fe20000010841 */
[----:B------:R-:W-:Y:S01]  /*5b70*/  FADD.FTZ R67, R31, R60 ;  /* 0x0000003c1f437221 */ /* 0x000fe20000010000 */
[-CC-:B------:R-:W-:Y:S01]  /*5b80*/  FFMA.FTZ R58, R78, R89.reuse, -R65.reuse ;  /* 0x000000594e3a7223 */ /* 0x180fe20000010841 */
[-CC-:B------:R-:W-:Y:S01]  /*5b90*/  FFMA.FTZ R38, R38, R89.reuse, -R65.reuse ;  /* 0x0000005926267223 */ /* 0x180fe20000010841 */
[-C--:B------:R-:W-:Y:S01]  /*5ba0*/  FFMA.FTZ R32, R80, R89.reuse, -R65 ;  /* 0x0000005950207223 */ /* 0x080fe20000010841 */
[----:B------:R-:W-:Y:S01]  /*5bb0*/  FADD.FTZ R34, R26, R67 ;  /* 0x000000431a227221 */ /* 0x000fe20000010000 */
[----:B------:R-:W2:Y:S01]  /*5bc0*/  MUFU.EX2 R40, R40 ;  /* 0x0000002800287308 */ /* 0x000ea20000000800 */
[----:B---3--:R-:W-:Y:S01]  /*5bd0*/  FADD.FTZ R14, R20, R13 ;  /* 0x0000000d140e7221 */ /* 0x008fe20000010000 */
        /* <DEDUP_REMOVED lines=16> */
[-C--:B------:R-:W-:Y:S01]  /*5ce0*/  FFMA.FTZ R136, R136, R89.reuse, -R65 ;  /* 0x0000005988887223 */ /* 0x080fe20000010841 */
[----:B------:R-:W-:Y:S01]  /*5cf0*/  FADD.FTZ R60, R86, R67 ;  /* 0x00000043563c7221 */ /* 0x000fe20000010000 */
[-CC-:B------:R-:W-:Y:S01]  /*5d00*/  FFMA.FTZ R140, R140, R89.reuse, -R65.reuse ;  /* 0x000000598c8c7223 */ /* 0x180fe20000010841 */
[-CC-:B------:R-:W-:Y:S01]  /*5d10*/  FFMA.FTZ R144, R144, R89.reuse, -R65.reuse ;  /* 0x0000005990907223 */ /* 0x180fe20000010841 */
[-CC-:B------:R-:W-:Y:S01]  /*5d20*/  FFMA.FTZ R98, R98, R89.reuse, -R65.reuse ;  /* 0x0000005962627223 */ /* 0x180fe20000010841 */
[----:B------:R-:W-:Y:S01]  /*5d30*/  FADD.FTZ R67, R41, R60 ;  /* 0x0000003c29437221 */ /* 0x000fe20000010000 */
[----:B------:R-:W2:Y:S01]  /*5d40*/  MUFU.EX2 R185, R185 ;  /* 0x000000b900b97308 */ /* 0x000ea20000000800 */
[----:B---3--:R-:W-:Y:S01]  /*5d50*/  FADD.FTZ R13, R183, R14 ;  /* 0x0000000eb70d7221 */ /* 0x008fe20000010000 */
[-C--:B------:R-:W-:Y:S01]  /*5d60*/  FFMA.FTZ R100, R100, R89.reuse, -R65 ;  /* 0x0000005964647223 */ /* 0x080fe20000010841 */
[----:B------:R-:W-:Y:S01]  /*5d70*/  FADD.FTZ R60, R94, R67 ;  /* 0x000000435e3c7221 */ /* 0x000fe20000010000 */
[--C-:B------:R-:W-:Y:S01]  /*5d80*/  FFMA.FTZ R102, R102, R89, -R65.reuse ;  /* 0x0000005966667223 */ /* 0x100fe20000010841 */
[----:B------:R-:W-:Y:S01]  /*5d90*/  F2FP.F16.F32.PACK_AB R177, R12, R177 ;  /* 0x000000b10cb1723e */ /* 0x000fe200000000ff */
[-CC-:B------:R-:W-:Y:S01]  /*5da0*/  FFMA.FTZ R106, R106, R89.reuse, -R65.reuse ;  /* 0x000000596a6a7223 */ /* 0x180fe20000010841 */
[----:B------:R-:W-:Y:S01]  /*5db0*/  FFMA.FTZ R65, R108, R89, -R65 ;  /* 0x000000596c417223 */ /* 0x000fe20000010841 */
[----:B------:R-:W3:Y:S01]  /*5dc0*/  MUFU.EX2 R44, R44 ;  /* 0x0000002c002c7308 */ /* 0x000ee20000000800 */
[----:B-1----:R-:W-:Y:S01]  /*5dd0*/  FADD.FTZ R14, R42, R13 ;  /* 0x0000000d2a0e7221 */ /* 0x002fe20000010000 */
[----:B------:R-:W-:Y:S01]  /*5de0*/  F2FP.F16.F32.PACK_AB R180, R25, R180 ;  /* 0x000000b419b4723e */ /* 0x000fe200000000ff */
[--C-:B------:R-:W-:Y:S01]  /*5df0*/  IMAD.MOV.U32 R84, RZ, RZ, R87.reuse ;  /* 0x000000ffff547224 */ /* 0x100fe200078e0057 */
[----:B------:R-:W-:Y:S01]  /*5e00*/  F2FP.F16.F32.PACK_AB R182, R27, R182 ;  /* 0x000000b61bb6723e */ /* 0x000fe200000000ff */
[--C-:B------:R-:W-:Y:S01]  /*5e10*/  IMAD.MOV.U32 R80, RZ, RZ, R87.reuse ;  /* 0x000000ffff507224 */ /* 0x100fe200078e0057 */
[----:B------:R-:W-:Y:S01]  /*5e20*/  F2FP.F16.F32.PACK_AB R184, R29, R184 ;  /* 0x000000b81db8723e */ /* 0x000fe200000000ff */
[--C-:B------:R-:W-:Y:S01]  /*5e30*/  IMAD.MOV.U32 R76, RZ, RZ, R87.reuse ;  /* 0x000000ffff4c7224 */ /* 0x100fe200078e0057 */
[----:B------:R-:W1:Y:S01]  /*5e40*/  MUFU.EX2 R187, R187 ;  /* 0x000000bb00bb7308 */ /* 0x000e620000000800 */
[----:B--2---:R-:W-:Y:S01]  /*5e50*/  FADD.FTZ R13, R185, R14 ;  /* 0x0000000eb90d7221 */ /* 0x004fe20000010000 */
[----:B------:R-:W-:Y:S01]  /*5e60*/  F2FP.F16.F32.PACK_AB R186, R31, R186 ;  /* 0x000000ba1fba723e */ /* 0x000fe200000000ff */
[--C-:B------:R-:W-:Y:S01]  /*5e70*/  IMAD.MOV.U32 R72, RZ, RZ, R87.reuse ;  /* 0x000000ffff487224 */ /* 0x100fe200078e0057 */
[----:B------:R-:W-:Y:S01]  /*5e80*/  F2FP.F16.F32.PACK_AB R194, R94, R41 ;  /* 0x000000295ec2723e */ /* 0x000fe200000000ff */
[--C-:B------:R-:W-:Y:S01]  /*5e90*/  IMAD.MOV.U32 R68, RZ, RZ, R87.reuse ;  /* 0x000000ffff447224 */ /* 0x100fe200078e0057 */
[----:B------:R-:W-:Y:S01]  /*5ea0*/  F2FP.F16.F32.PACK_AB R196, R96, R43 ;  /* 0x0000002b60c4723e */ /* 0x000fe200000000ff */
[----:B------:R-:W-:Y:S01]  /*5eb0*/  IMAD.MOV.U32 R67, RZ, RZ, R87 ;  /* 0x000000ffff437224 */ /* 0x000fe200078e0057 */
[----:B------:R-:W2:Y:S01]  /*5ec0*/  MUFU.EX2 R46, R46 ;  /* 0x0000002e002e7308 */ /* 0x000ea20000000800 */
[----:B---3--:R-:W-:Y:S01]  /*5ed0*/  FADD.FTZ R14, R44, R13 ;  /* 0x0000000d2c0e7221 */ /* 0x008fe20000010000 */
[----:B------:R-:W-:Y:S01]  /*5ee0*/  F2FP.F16.F32.PACK_AB R181, R40, R181 ;  /* 0x000000b528b5723e */ /* 0x000fe200000000ff */
[--C-:B------:R-:W-:Y:S01]  /*5ef0*/  IMAD.MOV.U32 R64, RZ, RZ, R87.reuse ;  /* 0x000000ffff407224 */ /* 0x100fe200078e0057 */
[----:B------:R-:W-:Y:S01]  /*5f00*/  F2FP.F16.F32.PACK_AB R183, R42, R183 ;  /* 0x000000b72ab7723e */ /* 0x000fe200000000ff */
[--C-:B------:R-:W-:Y:S01]  /*5f10*/  IMAD.MOV.U32 R41, RZ, RZ, R87.reuse ;  /* 0x000000ffff297224 */ /* 0x100fe200078e0057 */
[----:B------:R-:W-:Y:S01]  /*5f20*/  F2FP.F16.F32.PACK_AB R185, R44, R185 ;  /* 0x000000b92cb9723e */ /* 0x000fe200000000ff */
[--C-:B------:R-:W-:Y:S01]  /*5f30*/  IMAD.MOV.U32 R44, RZ, RZ, R87.reuse ;  /* 0x000000ffff2c7224 */ /* 0x100fe200078e0057 */
[----:B------:R-:W3:Y:S01]  /*5f40*/  MUFU.EX2 R189, R189 ;  /* 0x000000bd00bd7308 */ /* 0x000ee20000000800 */
[----:B-1----:R-:W-:Y:S01]  /*5f50*/  FADD.FTZ R13, R187, R14 ;  /* 0x0000000ebb0d7221 */ /* 0x002fe20000010000 */
[----:B------:R-:W-:Y:S01]  /*5f60*/  F2FP.F16.F32.PACK_AB R176, R15, R176 ;  /* 0x000000b00fb0723e */ /* 0x000fe200000000ff */
[--C-:B------:R-:W-:Y:S01]  /*5f70*/  IMAD.MOV.U32 R40, RZ, RZ, R87.reuse ;  /* 0x000000ffff287224 */ /* 0x100fe200078e0057 */
[----:B------:R-:W-:Y:S01]  /*5f80*/  F2FP.F16.F32.PACK_AB R178, R21, R178 ;  /* 0x000000b215b2723e */ /* 0x000fe200000000ff */
[--C-:B------:R-:W-:Y:S01]  /*5f90*/  IMAD.MOV.U32 R37, RZ, RZ, R87.reuse ;  /* 0x000000ffff257224 */ /* 0x100fe200078e0057 */
[----:B------:R-:W-:Y:S01]  /*5fa0*/  F2FP.F16.F32.PACK_AB R179, R20, R179 ;  /* 0x000000b314b3723e */ /* 0x000fe200000000ff */
[----:B------:R-:W-:Y:S01]  /*5fb0*/  IMAD.MOV.U32 R35, RZ, RZ, R87 ;  /* 0x000000ffff237224 */ /* 0x000fe200078e0057 */
[----:B------:R-:W1:Y:S01]  /*5fc0*/  MUFU.EX2 R48, R48 ;  /* 0x0000003000307308 */ /* 0x000e620000000800 */
[C---:B--2---:R-:W-:Y:S01]  /*5fd0*/  FADD.FTZ R14, R46.reuse, R13 ;  /* 0x0000000d2e0e7221 */ /* 0x044fe20000010000 */
[----:B------:R-:W-:Y:S01]  /*5fe0*/  FADD.FTZ R13, R43, R60 ;  /* 0x0000003c2b0d7221 */ /* 0x000fe20000010000 */
[----:B------:R-:W-:Y:S01]  /*5ff0*/  F2FP.F16.F32.PACK_AB R187, R46, R187 ;  /* 0x000000bb2ebb723e */ /* 0x000fe200000000ff */
[----:B------:R-:W-:Y:S01]  /*6000*/  IMAD.MOV.U32 R43, RZ, RZ, R87 ;  /* 0x000000ffff2b7224 */ /* 0x000fe200078e0057 */
[-C--:B------:R-:W-:Y:S01]  /*6010*/  MOV R82, R87.reuse ;  /* 0x0000005700527202 */ /* 0x080fe20000000f00 */
[----:B------:R-:W-:Y:S01]  /*6020*/  FADD.FTZ R13, R96, R13 ;  /* 0x0000000d600d7221 */ /* 0x000fe20000010000 */
[-C--:B------:R-:W-:Y:S01]  /*6030*/  MOV R78, R87.reuse ;  /* 0x00000057004e7202 */ /* 0x080fe20000000f00 */
[----:B------:R-:W2:Y:S01]  /*6040*/  MUFU.EX2 R191, R191 ;  /* 0x000000bf00bf7308 */ /* 0x000ea20000000800 */
[----:B---3--:R-:W-:Y:S01]  /*6050*/  FADD.FTZ R3, R189, R14 ;  /* 0x0000000ebd037221 */ /* 0x008fe20000010000 */
[-C--:B------:R-:W-:Y:S01]  /*6060*/  MOV R74, R87.reuse ;  /* 0x00000057004a7202 */ /* 0x080fe20000000f00 */
[--C-:B------:R-:W-:Y:S01]  /*6070*/  IMAD.MOV.U32 R31, RZ, RZ, R87.reuse ;  /* 0x000000ffff1f7224 */ /* 0x100fe200078e0057 */
[-C--:B------:R-:W-:Y:S01]  /*6080*/  MOV R70, R87.reuse ;  /* 0x0000005700467202 */ /* 0x080fe20000000f00 */
[--C-:B------:R-:W-:Y:S01]  /*6090*/  IMAD.MOV.U32 R29, RZ, RZ, R87.reuse ;  /* 0x000000ffff1d7224 */ /* 0x100fe200078e0057 */
[----:B------:R-:W-:Y:S01]  /*60a0*/  MOV R66, R87 ;  /* 0x0000005700427202 */ /* 0x000fe20000000f00 */
[----:B------:R-:W-:Y:S01]  /*60b0*/  IMAD.MOV.U32 R27, RZ, RZ, R87 ;  /* 0x000000ffff1b7224 */ /* 0x000fe200078e0057 */
[----:B------:R-:W3:Y:S01]  /*60c0*/  MUFU.EX2 R198, R198 ;  /* 0x000000c600c67308 */ /* 0x000ee20000000800 */
[C---:B-1----:R-:W-:Y:S01]  /*60d0*/  FADD.FTZ R14, R48.reuse, R3 ;  /* 0x00000003300e7221 */ /* 0x042fe20000010000 */
[----:B------:R-:W-:Y:S01]  /*60e0*/  F2FP.F16.F32.PACK_AB R189, R48, R189 ;  /* 0x000000bd30bd723e */ /* 0x000fe200000000ff */
[--C-:B------:R-:W-:Y:S01]  /*60f0*/  IMAD.MOV.U32 R48, RZ, RZ, R87.reuse ;  /* 0x000000ffff307224 */ /* 0x100fe200078e0057 */
[-C--:B------:R-:W-:Y:S01]  /*6100*/  MOV R62, R87.reuse ;  /* 0x00000057003e7202 */ /* 0x080fe20000000f00 */
[----:B------:R-:W-:Y:S01]  /*6110*/  IMAD.MOV.U32 R25, RZ, RZ, R87 ;  /* 0x000000ffff197224 */ /* 0x000fe200078e0057 */
[----:B------:R-:W-:-:S02]  /*6120*/  MOV R46, R87 ;  /* 0x00000057002e7202 */ /* 0x000fc40000000f00 */
[----:B------:R-:W1:Y:S01]  /*6130*/  MUFU.EX2 R50, R50 ;  /* 0x0000003200327308 */ /* 0x000e620000000800 */
[----:B--2---:R-:W-:Y:S01]  /*6140*/  FADD.FTZ R3, R191, R14 ;  /* 0x0000000ebf037221 */ /* 0x004fe20000010000 */
[-C--:B------:R-:W-:Y:S02]  /*6150*/  MOV R42, R87.reuse ;  /* 0x00000057002a7202 */ /* 0x080fe40000000f00 */
[----:B------:R-:W-:-:S04]  /*6160*/  MOV R30, R87 ;  /* 0x00000057001e7202 */ /* 0x000fc80000000f00 */
[----:B------:R-:W2:Y:S01]  /*6170*/  MUFU.EX2 R45, R142 ;  /* 0x0000008e002d7308 */ /* 0x000ea20000000800 */
[----:B---3--:R-:W-:-:S07]  /*6180*/  FADD.FTZ R60, R198, R13 ;  /* 0x0000000dc63c7221 */ /* 0x008fce0000010000 */
[----:B------:R-:W3:Y:S01]  /*6190*/  MUFU.EX2 R193, R193 ;  /* 0x000000c100c17308 */ /* 0x000ee20000000800 */
[C---:B-1----:R-:W-:Y:S01]  /*61a0*/  FADD.FTZ R14, R50.reuse, R3 ;  /* 0x00000003320e7221 */ /* 0x042fe20000010000 */
[----:B------:R-:W-:Y:S02]  /*61b0*/  F2FP.F16.F32.PACK_AB R191, R50, R191 ;  /* 0x000000bf32bf723e */ /* 0x000fe400000000ff */
[----:B------:R-:W-:-:S04]  /*61c0*/  MOV R50, R87 ;  /* 0x0000005700327202 */ /* 0x000fc80000000f00 */
[----:B------:R-:W1:Y:S01]  /*61d0*/  MUFU.EX2 R200, R200 ;  /* 0x000000c800c87308 */ /* 0x000e620000000800 */
[C---:B--2---:R-:W-:Y:S01]  /*61e0*/  FADD.FTZ R13, R45.reuse, R60 ;  /* 0x0000003c2d0d7221 */ /* 0x044fe20000010000 */
[----:B------:R-:W-:Y:S01]  /*61f0*/  F2FP.F16.F32.PACK_AB R198, R45, R198 ;  /* 0x000000c62dc6723e */ /* 0x000fe200000000ff */
[----:B------:R-:W-:-:S05]  /*6200*/  IMAD.MOV.U32 R45, RZ, RZ, R87 ;  /* 0x000000ffff2d7224 */ /* 0x000fca00078e0057 */
[----:B------:R-:W2:Y:S01]  /*6210*/  MUFU.EX2 R52, R52 ;  /* 0x0000003400347308 */ /* 0x000ea20000000800 */
[----:B---3--:R-:W-:-:S07]  /*6220*/  FADD.FTZ R3, R193, R14 ;  /* 0x0000000ec1037221 */ /* 0x008fce0000010000 */
[----:B------:R-:W3:Y:S01]  /*6230*/  MUFU.EX2 R47, R148 ;  /* 0x00000094002f7308 */ /* 0x000ee20000000800 */
[----:B-1----:R-:W-:-:S07]  /*6240*/  FADD.FTZ R60, R200, R13 ;  /* 0x0000000dc83c7221 */ /* 0x002fce0000010000 */
[----:B------:R-:W1:Y:S01]  /*6250*/  MUFU.EX2 R195, R195 ;  /* 0x000000c300c37308 */ /* 0x000e620000000800 */
[C---:B--2---:R-:W-:Y:S01]  /*6260*/  FADD.FTZ R14, R52.reuse, R3 ;  /* 0x00000003340e7221 */ /* 0x044fe20000010000 */
[----:B------:R-:W-:Y:S01]  /*6270*/  F2FP.F16.F32.PACK_AB R193, R52, R193 ;  /* 0x000000c134c1723e */ /* 0x000fe200000000ff */
[----:B------:R-:W-:-:S05]  /*6280*/  IMAD.MOV.U32 R52, RZ, RZ, R87 ;  /* 0x000000ffff347224 */ /* 0x000fca00078e0057 */
[----:B------:R-:W-:Y:S01]  /*6290*/  MUFU.EX2 R202, R202 ;  /* 0x000000ca00ca7308 */ /* 0x000fe20000000800 */
[C---:B---3--:R-:W-:Y:S01]  /*62a0*/  FADD.FTZ R13, R47.reuse, R60 ;  /* 0x0000003c2f0d7221 */ /* 0x048fe20000010000 */
[----:B------:R-:W-:Y:S01]  /*62b0*/  F2FP.F16.F32.PACK_AB R200, R47, R200 ;  /* 0x000000c82fc8723e */ /* 0x000fe200000000ff */
[--C-:B------:R-:W-:Y:S02]  /*62c0*/  IMAD.MOV.U32 R60, RZ, RZ, R87.reuse ;  /* 0x000000ffff3c7224 */ /* 0x100fe400078e0057 */
[----:B------:R-:W-:-:S03]  /*62d0*/  IMAD.MOV.U32 R47, RZ, RZ, R87 ;  /* 0x000000ffff2f7224 */ /* 0x000fc600078e0057 */
[----:B------:R-:W2:Y:S01]  /*62e0*/  MUFU.EX2 R54, R54 ;  /* 0x0000003600367308 */ /* 0x000ea20000000800 */
[----:B-1----:R-:W-:-:S07]  /*62f0*/  FADD.FTZ R3, R195, R14 ;  /* 0x0000000ec3037221 */ /* 0x002fce0000010000 */
[----:B------:R-:W-:Y:S08]  /*6300*/  MUFU.EX2 R49, R152 ;  /* 0x0000009800317308 */ /* 0x000ff00000000800 */
[----:B------:R-:W1:Y:S01]  /*6310*/  MUFU.EX2 R197, R197 ;  /* 0x000000c500c57308 */ /* 0x000e620000000800 */
[C---:B--2---:R-:W-:Y:S01]  /*6320*/  FADD.FTZ R14, R54.reuse, R3 ;  /* 0x00000003360e7221 */ /* 0x044fe20000010000 */
[----:B------:R-:W-:-:S02]  /*6330*/  F2FP.F16.F32.PACK_AB R195, R54, R195 ;  /* 0x000000c336c3723e */ /* 0x000fc400000000ff */
[----:B------:R-:W-:-:S04]  /*6340*/  MOV R54, R87 ;  /* 0x0000005700367202 */ /* 0x000fc80000000f00 */
[----:B------:R-:W-:Y:S08]  /*6350*/  MUFU.EX2 R204, R204 ;  /* 0x000000cc00cc7308 */ /* 0x000ff00000000800 */
[----:B------:R-:W2:Y:S01]  /*6360*/  MUFU.EX2 R56, R56 ;  /* 0x0000003800387308 */ /* 0x000ea20000000800 */
[----:B-1----:R-:W-:-:S07]  /*6370*/  FADD.FTZ R3, R197, R14 ;  /* 0x0000000ec5037221 */ /* 0x002fce0000010000 */
[----:B------:R-:W-:Y:S08]  /*6380*/  MUFU.EX2 R51, R51 ;  /* 0x0000003300337308 */ /* 0x000ff00000000800 */
[----:B------:R-:W1:Y:S01]  /*6390*/  MUFU.EX2 R199, R199 ;  /* 0x000000c700c77308 */ /* 0x000e620000000800 */
[C---:B--2---:R-:W-:Y:S01]  /*63a0*/  FADD.FTZ R14, R56.reuse, R3 ;  /* 0x00000003380e7221 */ /* 0x044fe20000010000 */
[----:B------:R-:W-:Y:S01]  /*63b0*/  F2FP.F16.F32.PACK_AB R197, R56, R197 ;  /* 0x000000c538c5723e */ /* 0x000fe200000000ff */
[----:B------:R-:W-:-:S05]  /*63c0*/  IMAD.MOV.U32 R56, RZ, RZ, R87 ;  /* 0x000000ffff387224 */ /* 0x000fca00078e0057 */
[----:B------:R-:W2:Y:S08]  /*63d0*/  MUFU.EX2 R206, R206 ;  /* 0x000000ce00ce7308 */ /* 0x000eb00000000800 */
[----:B------:R3:W-:Y:S01]  /*63e0*/  MUFU.EX2 R207, R38 ;  /* 0x0000002600cf7308 */ /* 0x0007e20000000800 */
[----:B-1----:R-:W-:-:S07]  /*63f0*/  FADD.FTZ R3, R199, R14 ;  /* 0x0000000ec7037221 */ /* 0x002fce0000010000 */
[----:B------:R-:W1:Y:S01]  /*6400*/  MUFU.EX2 R58, R58 ;  /* 0x0000003a003a7308 */ /* 0x000e620000000800 */
[----:B---3--:R-:W-:Y:S01]  /*6410*/  FADD.FTZ R38, R202, R13 ;  /* 0x0000000dca267221 */ /* 0x008fe20000010000 */
[----:B------:R-:W-:-:S03]  /*6420*/  F2FP.F16.F32.PACK_AB R202, R49, R202 ;  /* 0x000000ca31ca723e */ /* 0x000fc600000000ff */
[----:B------:R-:W-:Y:S01]  /*6430*/  FADD.FTZ R13, R49, R38 ;  /* 0x00000026310d7221 */ /* 0x000fe20000010000 */
[----:B------:R-:W-:Y:S02]  /*6440*/  IMAD.MOV.U32 R49, RZ, RZ, R87 ;  /* 0x000000ffff317224 */ /* 0x000fe400078e0057 */
[----:B------:R-:W3:Y:S01]  /*6450*/  MUFU.EX2 R53, R53 ;  /* 0x0000003500357308 */ /* 0x000ee20000000800 */
[----:B------:R-:W-:Y:S01]  /*6460*/  FADD.FTZ R38, R204, R13 ;  /* 0x0000000dcc267221 */ /* 0x000fe20000010000 */
[----:B------:R-:W-:-:S03]  /*6470*/  F2FP.F16.F32.PACK_AB R204, R51, R204 ;  /* 0x000000cc33cc723e */ /* 0x000fc600000000ff */
[----:B------:R-:W-:Y:S01]  /*6480*/  FADD.FTZ R13, R51, R38 ;  /* 0x00000026330d7221 */ /* 0x000fe20000010000 */
[----:B------:R-:W-:Y:S02]  /*6490*/  IMAD.MOV.U32 R51, RZ, RZ, R87 ;  /* 0x000000ffff337224 */ /* 0x000fe400078e0057 */
[----:B------:R-:W4:Y:S01]  /*64a0*/  MUFU.EX2 R201, R201 ;  /* 0x000000c900c97308 */ /* 0x000f220000000800 */
[----:B--2---:R-:W-:Y:S01]  /*64b0*/  FADD.FTZ R38, R206, R13 ;  /* 0x0000000dce267221 */ /* 0x004fe20000010000 */
[C---:B-1----:R-:W-:Y:S01]  /*64c0*/  FADD.FTZ R14, R58.reuse, R3 ;  /* 0x000000033a0e7221 */ /* 0x042fe20000010000 */
[----:B------:R-:W-:Y:S02]  /*64d0*/  F2FP.F16.F32.PACK_AB R199, R58, R199 ;  /* 0x000000c73ac7723e */ /* 0x000fe400000000ff */
[----:B------:R-:W-:-:S03]  /*64e0*/  MOV R58, R87 ;  /* 0x00000057003a7202 */ /* 0x000fc60000000f00 */
[----:B------:R-:W1:Y:S01]  /*64f0*/  MUFU.EX2 R208, R208 ;  /* 0x000000d000d07308 */ /* 0x000e620000000800 */
[C---:B---3--:R-:W-:Y:S01]  /*6500*/  FADD.FTZ R13, R53.reuse, R38 ;  /* 0x00000026350d7221 */ /* 0x048fe20000010000 */
[----:B------:R-:W-:Y:S01]  /*6510*/  F2FP.F16.F32.PACK_AB R206, R53, R206 ;  /* 0x000000ce35ce723e */ /* 0x000fe200000000ff */
[----:B------:R-:W-:-:S05]  /*6520*/  IMAD.MOV.U32 R53, RZ, RZ, R87 ;  /* 0x000000ffff357224 */ /* 0x000fca00078e0057 */
[----:B------:R-:W2:Y:S01]  /*6530*/  MUFU.EX2 R32, R32 ;  /* 0x0000002000207308 */ /* 0x000ea20000000800 */
[----:B----4-:R-:W-:-:S07]  /*6540*/  FADD.FTZ R3, R201, R14 ;  /* 0x0000000ec9037221 */ /* 0x010fce0000010000 */
[----:B------:R-:W3:Y:S01]  /*6550*/  MUFU.EX2 R55, R55 ;  /* 0x0000003700377308 */ /* 0x000ee20000000800 */
[----:B-1----:R-:W-:-:S07]  /*6560*/  FADD.FTZ R38, R208, R13 ;  /* 0x0000000dd0267221 */ /* 0x002fce0000010000 */
[----:B------:R-:W1:Y:S01]  /*6570*/  MUFU.EX2 R203, R203 ;  /* 0x000000cb00cb7308 */ /* 0x000e620000000800 */
[C---:B--2---:R-:W-:Y:S01]  /*6580*/  FADD.FTZ R14, R32.reuse, R3 ;  /* 0x00000003200e7221 */ /* 0x044fe20000010000 */
[----:B------:R-:W-:Y:S01]  /*6590*/  F2FP.F16.F32.PACK_AB R201, R32, R201 ;  /* 0x000000c920c9723e */ /* 0x000fe200000000ff */
[----:B------:R-:W-:-:S05]  /*65a0*/  IMAD.MOV.U32 R32, RZ, RZ, R87 ;  /* 0x000000ffff207224 */ /* 0x000fca00078e0057 */
[----:B------:R-:W2:Y:S01]  /*65b0*/  MUFU.EX2 R210, R210 ;  /* 0x000000d200d27308 */ /* 0x000ea20000000800 */
[C---:B---3--:R-:W-:Y:S01]  /*65c0*/  FADD.FTZ R13, R55.reuse, R38 ;  /* 0x00000026370d7221 */ /* 0x048fe20000010000 */
[----:B------:R-:W-:Y:S01]  /*65d0*/  F2FP.F16.F32.PACK_AB R208, R55, R208 ;  /* 0x000000d037d0723e */ /* 0x000fe200000000ff */
[----:B------:R-:W-:Y:S01]  /*65e0*/  IMAD.MOV.U32 R55, RZ, RZ, R87 ;  /* 0x000000ffff377224 */ /* 0x000fe200078e0057 */
[----:B------:R-:W-:-:S04]  /*65f0*/  MOV R38, R87 ;  /* 0x0000005700267202 */ /* 0x000fc80000000f00 */
[----:B------:R-:W3:Y:S01]  /*6600*/  MUFU.EX2 R34, R34 ;  /* 0x0000002200227308 */ /* 0x000ee20000000800 */
[----:B-1----:R-:W-:-:S07]  /*6610*/  FADD.FTZ R3, R203, R14 ;  /* 0x0000000ecb037221 */ /* 0x002fce0000010000 */
[----:B------:R-:W1:Y:S01]  /*6620*/  MUFU.EX2 R57, R57 ;  /* 0x0000003900397308 */ /* 0x000e620000000800 */
[----:B--2---:R-:W-:-:S07]  /*6630*/  FADD.FTZ R26, R210, R13 ;  /* 0x0000000dd21a7221 */ /* 0x004fce0000010000 */
[----:B------:R-:W2:Y:S01]  /*6640*/  MUFU.EX2 R205, R205 ;  /* 0x000000cd00cd7308 */ /* 0x000ea20000000800 */
[C---:B---3--:R-:W-:Y:S01]  /*6650*/  FADD.FTZ R14, R34.reuse, R3 ;  /* 0x00000003220e7221 */ /* 0x048fe20000010000 */
[----:B------:R-:W-:Y:S02]  /*6660*/  F2FP.F16.F32.PACK_AB R203, R34, R203 ;  /* 0x000000cb22cb723e */ /* 0x000fe400000000ff */
[----:B------:R-:W-:-:S04]  /*6670*/  MOV R34, R87 ;  /* 0x0000005700227202 */ /* 0x000fc80000000f00 */
[----:B------:R-:W3:Y:S01]  /*6680*/  MUFU.EX2 R212, R212 ;  /* 0x000000d400d47308 */ /* 0x000ee20000000800 */
[C---:B-1----:R-:W-:Y:S01]  /*6690*/  FADD.FTZ R13, R57.reuse, R26 ;  /* 0x0000001a390d7221 */ /* 0x042fe20000010000 */
[----:B------:R-:W-:Y:S01]  /*66a0*/  F2FP.F16.F32.PACK_AB R210, R57, R210 ;  /* 0x000000d239d2723e */ /* 0x000fe200000000ff */
[----:B------:R-:W-:-:S05]  /*66b0*/  IMAD.MOV.U32 R57, RZ, RZ, R87 ;  /* 0x000000ffff397224 */ /* 0x000fca00078e0057 */
[----:B------:R-:W1:Y:S01]  /*66c0*/  MUFU.EX2 R36, R36 ;  /* 0x0000002400247308 */ /* 0x000e620000000800 */
[----:B--2---:R-:W-:-:S07]  /*66d0*/  FADD.FTZ R3, R205, R14 ;  /* 0x0000000ecd037221 */ /* 0x004fce0000010000 */
[----:B------:R-:W2:Y:S01]  /*66e0*/  MUFU.EX2 R59, R59 ;  /* 0x0000003b003b7308 */ /* 0x000ea20000000800 */
[----:B---3--:R-:W-:-:S07]  /*66f0*/  FADD.FTZ R14, R212, R13 ;  /* 0x0000000dd40e7221 */ /* 0x008fce0000010000 */
[----:B------:R-:W3:Y:S01]  /*6700*/  MUFU.EX2 R90, R90 ;  /* 0x0000005a005a7308 */ /* 0x000ee20000000800 */
[C---:B-1----:R-:W-:Y:S01]  /*6710*/  FADD.FTZ R3, R36.reuse, R3 ;  /* 0x0000000324037221 */ /* 0x042fe20000010000 */
[----:B------:R-:W-:Y:S01]  /*6720*/  F2FP.F16.F32.PACK_AB R205, R36, R205 ;  /* 0x000000cd24cd723e */ /* 0x000fe200000000ff */
[----:B------:R-:W-:-:S05]  /*6730*/  IMAD.MOV.U32 R36, RZ, RZ, R87 ;  /* 0x000000ffff247224 */ /* 0x000fca00078e0057 */
[----:B------:R-:W1:Y:S01]  /*6740*/  MUFU.EX2 R24, R24 ;  /* 0x0000001800187308 */ /* 0x000e620000000800 */
[C---:B--2---:R-:W-:Y:S01]  /*6750*/  FADD.FTZ R13, R59.reuse, R14 ;  /* 0x0000000e3b0d7221 */ /* 0x044fe20000010000 */
[----:B------:R-:W-:Y:S01]  /*6760*/  F2FP.F16.F32.PACK_AB R212, R59, R212 ;  /* 0x000000d43bd4723e */ /* 0x000fe200000000ff */
[----:B------:R-:W-:-:S05]  /*6770*/  IMAD.MOV.U32 R59, RZ, RZ, R87 ;  /* 0x000000ffff3b7224 */ /* 0x000fca00078e0057 */
[----:B------:R-:W2:Y:S01]  /*6780*/  MUFU.EX2 R209, R104 ;  /* 0x0000006800d17308 */ /* 0x000ea20000000800 */
[----:B---3--:R-:W-:-:S04]  /*6790*/  FADD.FTZ R14, R90, R3 ;  /* 0x000000035a0e7221 */ /* 0x008fc80000010000 */
[C---:B------:R-:W-:Y:S01]  /*67a0*/  FADD.FTZ R3, R207.reuse, R14 ;  /* 0x0000000ecf037221 */ /* 0x040fe20000010000 */
[----:B------:R-:W-:Y:S02]  /*67b0*/  F2FP.F16.F32.PACK_AB R207, R207, R90 ;  /* 0x0000005acfcf723e */ /* 0x000fe400000000ff */
[----:B------:R-:W3:Y:S01]  /*67c0*/  MUFU.EX2 R28, R28 ;  /* 0x0000001c001c7308 */ /* 0x000ee20000000800 */
[----:B-1----:R-:W-:-:S07]  /*67d0*/  FADD.FTZ R14, R24, R3 ;  /* 0x00000003180e7221 */ /* 0x002fce0000010000 */
[----:B------:R-:W1:Y:S01]  /*67e0*/  MUFU.EX2 R211, R128 ;  /* 0x0000008000d37308 */ /* 0x000e620000000800 */
[C---:B--2---:R-:W-:Y:S01]  /*67f0*/  FADD.FTZ R3, R209.reuse, R14 ;  /* 0x0000000ed1037221 */ /* 0x044fe20000010000 */
[----:B------:R-:W-:Y:S01]  /*6800*/  F2FP.F16.F32.PACK_AB R209, R209, R24 ;  /* 0x00000018d1d1723e */ /* 0x000fe200000000ff */
[----:B------:R-:W-:-:S05]  /*6810*/  IMAD.MOV.U32 R24, RZ, RZ, R87 ;  /* 0x000000ffff187224 */ /* 0x000fca00078e0057 */
[----:B------:R-:W2:Y:S01]  /*6820*/  MUFU.EX2 R136, R136 ;  /* 0x0000008800887308 */ /* 0x000ea20000000800 */
[----:B---3--:R-:W-:-:S07]  /*6830*/  FADD.FTZ R14, R28, R3 ;  /* 0x000000031c0e7221 */ /* 0x008fce0000010000 */
[----:B------:R-:W3:Y:S01]  /*6840*/  MUFU.EX2 R213, R140 ;  /* 0x0000008c00d57308 */ /* 0x000ee20000000800 */
[C---:B-1----:R-:W-:Y:S01]  /*6850*/  FADD.FTZ R3, R211.reuse, R14 ;  /* 0x0000000ed3037221 */ /* 0x042fe20000010000 */
[----:B------:R-:W-:Y:S01]  /*6860*/  F2FP.F16.F32.PACK_AB R211, R211, R28 ;  /* 0x0000001cd3d3723e */ /* 0x000fe200000000ff */
[----:B------:R-:W-:-:S05]  /*6870*/  IMAD.MOV.U32 R28, RZ, RZ, R87 ;  /* 0x000000ffff1c7224 */ /* 0x000fca00078e0057 */
[----:B------:R-:W1:Y:S01]  /*6880*/  MUFU.EX2 R214, R214 ;  /* 0x000000d600d67308 */ /* 0x000e620000000800 */
[----:B--2---:R-:W-:-:S07]  /*6890*/  FADD.FTZ R12, R136, R3 ;  /* 0x00000003880c7221 */ /* 0x004fce0000010000 */
[----:B------:R-:W2:Y:S01]  /*68a0*/  MUFU.EX2 R144, R144 ;  /* 0x0000009000907308 */ /* 0x000ea20000000800 */
[C---:B---3--:R-:W-:Y:S01]  /*68b0*/  FADD.FTZ R3, R213.reuse, R12 ;  /* 0x0000000cd5037221 */ /* 0x048fe20000010000 */
[----:B------:R-:W-:-:S06]  /*68c0*/  F2FP.F16.F32.PACK_AB R213, R213, R136 ;  /* 0x00000088d5d5723e */ /* 0x000fcc00000000ff */
[----:B------:R-:W3:Y:S01]  /*68d0*/  MUFU.EX2 R61, R61 ;  /* 0x0000003d003d7308 */ /* 0x000ee20000000800 */
[----:B-1----:R-:W-:-:S07]  /*68e0*/  FADD.FTZ R26, R214, R13 ;  /* 0x0000000dd61a7221 */ /* 0x002fce0000010000 */
[----:B------:R-:W1:Y:S01]  /*68f0*/  MUFU.EX2 R215, R98 ;  /* 0x0000006200d77308 */ /* 0x000e620000000800 */
[----:B--2---:R-:W-:-:S07]  /*6900*/  FADD.FTZ R12, R144, R3 ;  /* 0x00000003900c7221 */ /* 0x004fce0000010000 */
[----:B------:R-:W2:Y:S01]  /*6910*/  MUFU.EX2 R216, R216 ;  /* 0x000000d800d87308 */ /* 0x000ea20000000800 */
[C---:B---3--:R-:W-:Y:S01]  /*6920*/  FADD.FTZ R13, R61.reuse, R26 ;  /* 0x0000001a3d0d7221 */ /* 0x048fe20000010000 */
[----:B------:R-:W-:Y:S01]  /*6930*/  F2FP.F16.F32.PACK_AB R214, R61, R214 ;  /* 0x000000d63dd6723e */ /* 0x000fe200000000ff */
[----:B------:R-:W-:-:S05]  /*6940*/  IMAD.MOV.U32 R61, RZ, RZ, R87 ;  /* 0x000000ffff3d7224 */ /* 0x000fca00078e0057 */
[----:B------:R-:W3:Y:S01]  /*6950*/  MUFU.EX2 R100, R100 ;  /* 0x0000006400647308 */ /* 0x000ee20000000800 */
[C---:B-1----:R-:W-:Y:S01]  /*6960*/  FADD.FTZ R3, R215.reuse, R12 ;  /* 0x0000000cd7037221 */ /* 0x042fe20000010000 */
[----:B------:R-:W-:-:S06]  /*6970*/  F2FP.F16.F32.PACK_AB R215, R215, R144 ;  /* 0x00000090d7d7723e */ /* 0x000fcc00000000ff */
[----:B------:R1:W4:Y:S01]  /*6980*/  MUFU.EX2 R63, R192 ;  /* 0x000000c0003f7308 */ /* 0x0003220000000800 */
[----:B--2---:R-:W-:-:S07]  /*6990*/  FADD.FTZ R26, R216, R13 ;  /* 0x0000000dd81a7221 */ /* 0x004fce0000010000 */
[----:B------:R-:W2:Y:S01]  /*69a0*/  MUFU.EX2 R217, R102 ;  /* 0x0000006600d97308 */ /* 0x000ea20000000800 */
[----:B---3--:R-:W-:Y:S01]  /*69b0*/  FADD.FTZ R12, R100, R3 ;  /* 0x00000003640c7221 */ /* 0x008fe20000010000 */
[----:B-1----:R-:W-:Y:S01]  /*69c0*/  F2FP.F16.F32.PACK_AB R192, R86, R39 ;  /* 0x0000002756c0723e */ /* 0x002fe200000000ff */
[----:B------:R-:W-:Y:S01]  /*69d0*/  IMAD.MOV.U32 R39, RZ, RZ, R87 ;  /* 0x000000ffff277224 */ /* 0x000fe200078e0057 */
[----:B------:R-:W-:-:S04]  /*69e0*/  MOV R86, R87 ;  /* 0x0000005700567202 */ /* 0x000fc80000000f00 */
[----:B------:R-:W1:Y:S01]  /*69f0*/  MUFU.EX2 R218, R218 ;  /* 0x000000da00da7308 */ /* 0x000e620000000800 */
[C---:B----4-:R-:W-:Y:S01]  /*6a00*/  FADD.FTZ R13, R63.reuse, R26 ;  /* 0x0000001a3f0d7221 */ /* 0x050fe20000010000 */
[----:B------:R-:W-:Y:S01]  /*6a10*/  F2FP.F16.F32.PACK_AB R216, R63, R216 ;  /* 0x000000d83fd8723e */ /* 0x000fe200000000ff */
[----:B------:R-:W-:-:S05]  /*6a20*/  IMAD.MOV.U32 R63, RZ, RZ, R87 ;  /* 0x000000ffff3f7224 */ /* 0x000fca00078e0057 */
[----:B------:R-:W3:Y:S01]  /*6a30*/  MUFU.EX2 R106, R106 ;  /* 0x0000006a006a7308 */ /* 0x000ee20000000800 */
[C---:B--2---:R-:W-:Y:S01]  /*6a40*/  FADD.FTZ R3, R217.reuse, R12 ;  /* 0x0000000cd9037221 */ /* 0x044fe20000010000 */
[----:B------:R-:W-:-:S06]  /*6a50*/  F2FP.F16.F32.PACK_AB R217, R217, R100 ;  /* 0x00000064d9d9723e */ /* 0x000fcc00000000ff */
[----:B------:R-:W2:Y:S01]  /*6a60*/  MUFU.EX2 R33, R33 ;  /* 0x0000002100217308 */ /* 0x000ea20000000800 */
[----:B-1----:R-:W-:-:S07]  /*6a70*/  FADD.FTZ R26, R218, R13 ;  /* 0x0000000dda1a7221 */ /* 0x002fce0000010000 */
[----:B------:R-:W1:Y:S01]  /*6a80*/  MUFU.EX2 R65, R65 ;  /* 0x0000004100417308 */ /* 0x000e620000000800 */
[----:B---3--:R-:W-:Y:S01]  /*6a90*/  FADD.FTZ R12, R106, R3 ;  /* 0x000000036a0c7221 */ /* 0x008fe20000010000 */
[C---:B--2---:R-:W-:Y:S01]  /*6aa0*/  FADD.FTZ R14, R33.reuse, R26 ;  /* 0x0000001a210e7221 */ /* 0x044fe20000010000 */
[----:B------:R-:W-:Y:S01]  /*6ab0*/  F2FP.F16.F32.PACK_AB R218, R33, R218 ;  /* 0x000000da21da723e */ /* 0x000fe200000000ff */
[--C-:B------:R-:W-:Y:S01]  /*6ac0*/  IMAD.MOV.U32 R33, RZ, RZ, R87.reuse ;  /* 0x000000ffff217224 */ /* 0x100fe200078e0057 */
[----:B------:R-:W-:Y:S01]  /*6ad0*/  MOV R26, R87 ;  /* 0x00000057001a7202 */ /* 0x000fe20000000f00 */
[C---:B-1----:R-:W-:Y:S01]  /*6ae0*/  FADD.FTZ R13, R65.reuse, R12 ;  /* 0x0000000c410d7221 */ /* 0x042fe20000010000 */
[----:B------:R-:W-:Y:S01]  /*6af0*/  F2FP.F16.F32.PACK_AB R219, R65, R106 ;  /* 0x0000006a41db723e */ /* 0x000fe200000000ff */
[----:B------:R-:W-:Y:S01]  /*6b00*/  IMAD.MOV.U32 R65, RZ, RZ, R87 ;  /* 0x000000ffff417224 */ /* 0x000fe200078e0057 */
[----:B------:R-:W-:Y:S06]  /*6b10*/  @!P2 BRA `(.L_x_15) ;  /* 0x000000580048a947 */ /* 0x000fec0003800000 */
[----:B------:R-:W-:Y:S01]  /*6b20*/  R2UR UR60, R2 ;  /* 0x00000000023c72ca */ /* 0x000fe200000e0000 */
[----:B------:R-:W-:Y:S01]  /*6b30*/  IMAD.MOV.U32 R3, RZ, RZ, R92 ;  /* 0x000000ffff037224 */ /* 0x000fe200078e005c */
[----:B------:R-:W-:Y:S02]  /*6b40*/  MOV R12, R88 ;  /* 0x00000058000c7202 */ /* 0x000fe40000000f00 */
[----:B------:R-:W-:Y:S02]  /*6b50*/  CS2R R86, SRZ ;  /* 0x0000000000567805 */ /* 0x000fe4000001ff00 */
[----:B------:R-:W-:Y:S02]  /*6b60*/  CS2R R84, SRZ ;  /* 0x0000000000547805 */ /* 0x000fe4000001ff00 */
[----:B------:R-:W-:Y:S02]  /*6b70*/  CS2R R82, SRZ ;  /* 0x0000000000527805 */ /* 0x000fe4000001ff00 */
[----:B------:R-:W-:-:S02]  /*6b80*/  CS2R R80, SRZ ;  /* 0x0000000000507805 */ /* 0x000fc4000001ff00 */
[----:B------:R-:W-:Y:S02]  /*6b90*/  CS2R R78, SRZ ;  /* 0x00000000004e7805 */ /* 0x000fe4000001ff00 */
[----:B------:R-:W-:Y:S02]  /*6ba0*/  CS2R R76, SRZ ;  /* 0x00000000004c7805 */ /* 0x000fe4000001ff00 */
        /* <DEDUP_REMOVED lines=25> */
[----:B------:R-:W-:Y:S01]  /*6d40*/  CS2R R24, SRZ ;  /* 0x0000000000187805 */ /* 0x000fe2000001ff00 */
[----:B------:R-:W-:Y:S01]  /*6d50*/  UIADD3 UR61, UR61, -0x2, URZ ;  /* 0xfffffffe3d3d7890 */ /* 0x000fe2000fffe03f */
[----:B------:R-:W-:Y:S01]  /*6d60*/  UMOV UR37, UR38 ;  /* 0x0000002600257c82 */ /* 0x000fe20008000000 */
[----:B------:R-:W-:-:S10]  /*6d70*/  ULDC UR7, c[0x0][0x9d8] ;  /* 0x0002760000077ab9 */ /* 0x000fd40000000800 */
.L_x_24:
[----:B------:R-:W-:Y:S01]  /*6d80*/  R2UR UR10, R18 ;  /* 0x00000000120a72ca */ /* 0x000fe200000e0000 */
[----:B------:R-:W-:-:S04]  /*6d90*/  UIADD3 UR38, UR37, 0x1, URZ ;  /* 0x0000000125267890 */ /* 0x000fc8000fffe03f */
[----:B------:R-:W-:-:S04]  /*6da0*/  UISETP.NE.AND UP0, UPT, UR38, 0x2, UPT ;  /* 0x000000022600788c */ /* 0x000fc8000bf05270 */
[----:B------:R-:W-:Y:S02]  /*6db0*/  USEL UR6, URZ, 0x1, UP0 ;  /* 0x000000013f067887 */ /* 0x000fe40008000000 */
[----:B------:R-:W-:Y:S02]  /*6dc0*/  USEL UR38, UR38, URZ, UP0 ;  /* 0x0000003f26267287 */ /* 0x000fe40008000000 */
[----:B------:R-:W-:Y:S01]  /*6dd0*/  ISETP.NE.AND P3, PT, RZ, UR10, PT ;  /* 0x0000000aff007c0c */ /* 0x000fe2000bf65270 */
[----:B------:R-:W-:-:S06]  /*6de0*/  ULOP3.LUT UR6, UR60, UR6, URZ, 0x3c, !UPT ;  /* 0x000000063c067292 */ /* 0x000fcc000f8e3c3f */
[----:B------:R-:W-:-:S06]  /*6df0*/  IMAD.U32 R2, RZ, RZ, UR6 ;  /* 0x00000006ff027e24 */ /* 0x000fcc000f8e00ff */
[----:B------:R-:W-:Y:S05]  /*6e00*/  @P3 BRA `(.L_x_16) ;  /* 0x0000000000303947 */ /* 0x000fea0003800000 */
[----:B------:R-:W-:Y:S05]  /*6e10*/  @!P0 BRA `(.L_x_17) ;  /* 0x0000000000048947 */ /* 0x000fea0003800000 */
[----:B------:R-:W-:Y:S01]  /*6e20*/  BPT.TRAP 0x1 ;  /* 0x000000040000795c */ /* 0x000fe20000300000 */
.L_x_17:
[----:B------:R-:W-:Y:S01]  /*6e30*/  R2UR UR10, R2 ;  /* 0x00000000020a72ca */ /* 0x000fe200000e0000 */
[----:B------:R-:W-:-:S12]  /*6e40*/  ULEA UR6, UR38, UR39, 0x3 ;  /* 0x0000002726067291 */ /* 0x000fd8000f8e183f */
[----:B------:R-:W-:-:S05]  /*6e50*/  IMAD.U32 R15, RZ, RZ, UR10 ;  /* 0x0000000aff0f7e24 */ /* 0x000fca000f8e00ff */
[----:B------:R-:W-:-:S04]  /*6e60*/  SHF.L.U32 R15, R15, 0x1f, RZ ;  /* 0x0000001f0f0f7819 */ /* 0x000fc800000006ff */
[----:B------:R1:W2:Y:S01]  /*6e70*/  SYNCS.PHASECHK.TRANS64.TRYWAIT P2, [UR6+0x34830], R15 ;  /* 0x0348300fff0075a7 */ /* 0x0002a20008040146 */
[----:B------:R-:W-:Y:S05]  /*6e80*/  @!P0 BRA `(.L_x_18) ;  /* 0x0000000000048947 */ /* 0x000fea0003800000 */
[----:B------:R-:W-:Y:S01]  /*6e90*/  BPT.TRAP 0x1 ;  /* 0x000000040000795c */ /* 0x000fe20000300000 */
.L_x_18:
[----:B--2---:R-:W-:Y:S05]  /*6ea0*/  @P2 BRA `(.L_x_16) ;  /* 0x0000000000082947 */ /* 0x004fea0003800000 */
[----:B------:R-:W2:Y:S02]  /*6eb0*/  SYNCS.PHASECHK.TRANS64.TRYWAIT P2, [UR6+0x34830], R15 ;  /* 0x0348300fff0075a7 */ /* 0x000ea40008040146 */
[----:B--2---:R-:W-:Y:S05]  /*6ec0*/  @!P2 BRA `(.L_x_19) ;  /* 0x0000009800d0a947 */ /* 0x004fea0003800000 */
.L_x_16:
[----:B--2---:R-:W2:Y:S01]  /*6ed0*/  S2R R20, SR_TID.X ;  /* 0x0000000000147919 */ /* 0x004ea20000002100 */
[----:B------:R-:W-:Y:S01]  /*6ee0*/  R2UR UR6, R0 ;  /* 0x00000000000672ca */ /* 0x000fe200000e0000 */
[----:B------:R-:W-:Y:S01]  /*6ef0*/  UMOV UR59, 0x40000040 ;  /* 0x40000040003b7882 */ /* 0x000fe20000000000 */
[----:B------:R-:W-:Y:S01]  /*6f00*/  R2UR UR18, R10 ;  /* 0x000000000a1272ca */ /* 0x000fe200000e0000 */
[----:B------:R-:W-:Y:S01]  /*6f10*/  UMOV UR23, 0x40000040 ;  /* 0x4000004000177882 */ /* 0x000fe20000000000 */
[----:B------:R-:W-:Y:S01]  /*6f20*/  R2UR UR19, R11 ;  /* 0x000000000b1372ca */ /* 0x000fe200000e0000 */
[----:B------:R-:W-:Y:S01]  /*6f30*/  UMOV UR27, 0x40000040 ;  /* 0x40000040001b7882 */ /* 0x000fe20000000000 */
[----:B------:R-:W-:Y:S01]  /*6f40*/  UMOV UR31, 0x40000040 ;  /* 0x40000040001f7882 */ /* 0x000fe20000000000 */
[----:B------:R-:W-:Y:S01]  /*6f50*/  UMOV UR35, 0x40000040 ;  /* 0x4000004000237882 */ /* 0x000fe20000000000 */
[----:B------:R-:W-:Y:S01]  /*6f60*/  UMOV UR43, 0x40000040 ;  /* 0x40000040002b7882 */ /* 0x000fe20000000000 */
[----:B------:R-:W-:Y:S01]  /*6f70*/  UMOV UR47, 0x40000040 ;  /* 0x40000040002f7882 */ /* 0x000fe20000000000 */
[----:B------:R-:W-:Y:S01]  /*6f80*/  UMOV UR51, 0x40000040 ;  /* 0x4000004000337882 */ /* 0x000fe20000000000 */
[----:B------:R-:W-:Y:S01]  /*6f90*/  UMOV UR55, 0x40000040 ;  /* 0x4000004000377882 */ /* 0x000fe20000000000 */
[----:B------:R-:W-:Y:S01]  /*6fa0*/  R2UR UR14, R8 ;  /* 0x00000000080e72ca */ /* 0x000fe200000e0000 */
[----:B------:R-:W-:Y:S01]  /*6fb0*/  UIMAD UR6, UR38, 0xb00, UR6 ;  /* 0x00000b00260678a4 */ /* 0x000fe2000f8e0206 */
[----:B------:R-:W-:Y:S01]  /*6fc0*/  R2UR UR15, R9 ;  /* 0x00000000090f72ca */ /* 0x000fe200000e0000 */
[----:B------:R-:W-:Y:S01]  /*6fd0*/  UMOV UR56, UR18 ;  /* 0x0000001200387c82 */ /* 0x000fe20008000000 */
[----:B------:R-:W-:Y:S01]  /*6fe0*/  UMOV UR20, UR18 ;  /* 0x0000001200147c82 */ /* 0x000fe20008000000 */
[----:B------:R-:W-:Y:S01]  /*6ff0*/  UMOV UR57, UR19 ;  /* 0x0000001300397c82 */ /* 0x000fe20008000000 */
[----:B------:R-:W-:-:S02]  /*7000*/  UIADD3 UR22, UR6, 0x80, URZ ;  /* 0x0000008006167890 */ /* 0x000fc4000fffe03f */
        /* <DEDUP_REMOVED lines=9> */
[----:B--2---:R-:W-:Y:S01]  /*70a0*/  SHF.R.U32.HI R20, RZ, 0x7, R20 ;  /* 0x00000007ff147819 */ /* 0x004fe20000011614 */
[----:B------:R-:W-:Y:S01]  /*70b0*/  UMOV UR32, UR18 ;  /* 0x0000001200207c82 */ /* 0x000fe20008000000 */
[----:B------:R-:W-:Y:S01]  /*70c0*/  UMOV UR33, UR19 ;  /* 0x0000001300217c82 */ /* 0x000fe20008000000 */
[----:B------:R-:W-:-:S02]  /*70d0*/  UIADD3 UR42, UR6, 0x280, URZ ;  /* 0x00000280062a7890 */ /* 0x000fc4000fffe03f */
[----:B-1----:R-:W-:Y:S01]  /*70e0*/  VIADD R15, R20, 0x8 ;  /* 0x00000008140f7836 */ /* 0x002fe20000000000 */
[----:B------:R-:W-:Y:S01]  /*70f0*/  UMOV UR40, UR18 ;  /* 0x0000001200287c82 */ /* 0x000fe20008000000 */
[----:B------:R-:W-:Y:S01]  /*7100*/  UMOV UR41, UR19 ;  /* 0x0000001300297c82 */ /* 0x000fe20008000000 */
[----:B------:R-:W-:Y:S02]  /*7110*/  UIADD3 UR46, UR6, 0x300, URZ ;  /* 0x00000300062e7890 */ /* 0x000fe4000fffe03f */
[----:B------:R1:W-:Y:S01]  /*7120*/  BAR.SYNC.DEFER_BLOCKING R15, 0x100 ;  /* 0x0004000f0000751d */ /* 0x0003e20000010000 */
[----:B------:R-:W-:Y:S02]  /*7130*/  UIADD3 UR50, UR6, 0x380, URZ ;  /* 0x0000038006327890 */ /* 0x000fe4000fffe03f */
[----:B------:R-:W-:Y:S02]  /*7140*/  UIADD3 UR54, UR6, 0x400, URZ ;  /* 0x0000040006367890 */ /* 0x000fe4000fffe03f */
[----:B------:R-:W-:Y:S01]  /*7150*/  UIADD3 UR10, UR6, 0x500, URZ ;  /* 0x00000500060a7890 */ /* 0x000fe2000fffe03f */
[----:B------:R-:W-:Y:S01]  /*7160*/  UMOV UR44, UR18 ;  /* 0x00000012002c7c82 */ /* 0x000fe20008000000 */
[----:B------:R-:W-:Y:S01]  /*7170*/  UMOV UR45, UR19 ;  /* 0x00000013002d7c82 */ /* 0x000fe20008000000 */
[----:B------:R-:W-:Y:S01]  /*7180*/  UMOV UR48, UR18 ;  /* 0x0000001200307c82 */ /* 0x000fe20008000000 */
[----:B------:R-:W-:Y:S01]  /*7190*/  UMOV UR49, UR19 ;  /* 0x0000001300317c82 */ /* 0x000fe20008000000 */
[----:B------:R-:W-:Y:S01]  /*71a0*/  UMOV UR52, UR18 ;  /* 0x0000001200347c82 */ /* 0x000fe20008000000 */
[----:B------:R-:W-:Y:S01]  /*71b0*/  UMOV UR53, UR19 ;  /* 0x0000001300357c82 */ /* 0x000fe20008000000 */
[----:B------:R-:W-:Y:S01]  /*71c0*/  UMOV UR11, 0x40000040 ;  /* 0x40000040000b7882 */ /* 0x000fe20000000000 */
        /* <DEDUP_REMOVED lines=65> */
[----:B------:R-:W-:Y:S01]  /*75e0*/  UMOV UR20, UR18 ;  /* 0x0000001200147c82 */ /* 0x000fe20008000000 */
[----:B------:R-:W-:Y:S01]  /*75f0*/  UMOV UR21, UR19 ;  /* 0x0000001300157c82 */ /* 0x000fe20008000000 */
[----:B------:R-:W-:Y:S01]  /*7600*/  UMOV UR22, UR10 ;  /* 0x0000000a00167c82 */ /* 0x000fe20008000000 */
[----:B------:R-:W-:Y:S01]  /*7610*/  UMOV UR23, 0x40000040 ;  /* 0x4000004000177882 */ /* 0x000fe20000000000 */
[----:B------:R-:W-:Y:S01]  /*7620*/  UIADD3 UR10, UR6, 0x502, URZ ;  /* 0x00000502060a7890 */ /* 0x000fe2000fffe03f */
[----:B------:R-:W-:Y:S02]  /*7630*/  R2UR UR18, R6 ;  /* 0x00000000061272ca */ /* 0x000fe400000e0000 */
[----:B------:R-:W-:Y:S01]  /*7640*/  R2UR UR19, R7 ;  /* 0x00000000071372ca */ /* 0x000fe200000e0000 */
        /* <DEDUP_REMOVED lines=157> */
[----:B------:R-:W-:Y:S02]  /*8020*/  UIADD3 UR10, UR6, 0x506, URZ ;  /* 0x00000506060a7890 */ /* 0x000fe4000fffe03f */
        /* <DEDUP_REMOVED lines=228> */
[----:B------:R-:W-:Y:S01]  /*8e70*/  UMOV UR11, 0x40000040 ;  /* 0x40000040000b7882 */ /* 0x000fe20000000000 */
[----:B------:R-:W-:Y:S01]  /*8e80*/  UIADD3 UR14, UR6, 0x584, URZ ;  /* 0x00000584060e7890 */ /* 0x000fe2000fffe03f */
[----:B------:R-:W-:Y:S02]  /*8e90*/  WARPGROUP.DEPBAR.LE gsb0, 0x0 ;  /* 0x00008000000079c5 */ /* 0x000fe40000010000 */
[----:B------:R-:W-:-:S06]  /*8ea0*/  WARPGROUP.ARRIVE ;  /* 0x00000000000079c5 */ /* 0x000fcc0000000000 */
[----:B------:R-:W-:Y:S01]  /*8eb0*/  HGMMA.64x16x16.F32 R88, gdesc[UR8], R88, gsb0 ;  /* 0x00200000085879f0 */ /* 0x000fe20008000858 */
[----:B------:R-:W-:Y:S02]  /*8ec0*/  UIADD3 UR10, UR6, 0xa84, URZ ;  /* 0x00000a84060a7890 */ /* 0x000fe4000fffe03f */
        /* <DEDUP_REMOVED lines=74> */
[----:B------:R-:W-:Y:S01]  /*9370*/  UIADD3 UR6, UR6, 0xa86, URZ ;  /* 0x00000a8606067890 */ /* 0x000fe2000fffe03f */
        /* <DEDUP_REMOVED lines=33> */
[----:B-1----:R-:W-:Y:S05]  /*9590*/  @P3 BRA `(.L_x_20) ;  /* 0x00000000002c3947 */ /* 0x002fea0003800000 */
[----:B------:R-:W-:Y:S05]  /*95a0*/  @!P0 BRA `(.L_x_21) ;  /* 0x0000000000048947 */ /* 0x000fea0003800000 */
[----:B------:R-:W-:Y:S01]  /*95b0*/  BPT.TRAP 0x1 ;  /* 0x000000040000795c */ /* 0x000fe20000300000 */
.L_x_21:
[----:B------:R-:W-:Y:S01]  /*95c0*/  ULEA UR6, UR37, UR39, 0x3 ;  /* 0x0000002725067291 */ /* 0x000fe2000f8e183f */
[----:B------:R-:W-:-:S04]  /*95d0*/  MOV R15, UR60 ;  /* 0x0000003c000f7c02 */ /* 0x000fc80008000f00 */
[----:B------:R-:W-:-:S04]  /*95e0*/  SHF.L.U32 R15, R15, 0x1f, RZ ;  /* 0x0000001f0f0f7819 */ /* 0x000fc800000006ff */
[----:B------:R1:W2:Y:S01]  /*95f0*/  SYNCS.PHASECHK.TRANS64.TRYWAIT P2, [UR6+0x34850], R15 ;  /* 0x0348500fff0075a7 */ /* 0x0002a20008040146 */
[----:B------:R-:W-:Y:S05]  /*9600*/  @!P0 BRA `(.L_x_22) ;  /* 0x0000000000048947 */ /* 0x000fea0003800000 */
[----:B------:R-:W-:Y:S01]  /*9610*/  BPT.TRAP 0x1 ;  /* 0x000000040000795c */ /* 0x000fe20000300000 */
.L_x_22:
[----:B--2---:R-:W-:Y:S05]  /*9620*/  @P2 BRA `(.L_x_20) ;  /* 0x0000000000082947 */ /* 0x004fea0003800000 */
[----:B------:R-:W2:Y:S02]  /*9630*/  SYNCS.PHASECHK.TRANS64.TRYWAIT P2, [UR6+0x34850], R15 ;  /* 0x0348500fff0075a7 */ /* 0x000ea40008040146 */
[----:B--2---:R-:W-:Y:S05]  /*9640*/  @!P2 BRA `(.L_x_23) ;  /* 0x000000740008a947 */ /* 0x004fea0003800000 */
.L_x_20:
[----:B------:R-:W-:Y:S01]  /*9650*/  UIADD3 UR6, UR39, 0x400, URZ ;  /* 0x0000040027067890 */ /* 0x000fe2000fffe03f */
[----:B------:R-:W-:Y:S01]  /*9660*/  WARPGROUP.ARRIVE ;  /* 0x00000000000079c5 */ /* 0x000fe20000000000 */
[----:B------:R-:W-:Y:S01]  /*9670*/  UMOV UR11, 0x40000040 ;  /* 0x40000040000b7882 */ /* 0x000fe20000000000 */
[----:B-12---:R-:W-:Y:S01]  /*9680*/  FMUL.FTZ R15, R168, UR7 ;  /* 0x00000007a80f7c20 */ /* 0x006fe20008410000 */
[----:B------:R-:W-:Y:S01]  /*9690*/  USHF.R.U32.HI UR6, URZ, 0x4, UR6 ;  /* 0x000000043f067899 */ /* 0x000fe20008011606 */
[----:B------:R-:W-:Y:S01]  /*96a0*/  FMUL.FTZ R20, R169, UR7 ;  /* 0x00000007a9147c20 */ /* 0x000fe20008410000 */
[----:B------:R-:W-:Y:S01]  /*96b0*/  FMUL.FTZ R169, R172, UR7 ;  /* 0x00000007aca97c20 */ /* 0x000fe20008410000 */
[----:B------:R-:W-:Y:S01]  /*96c0*/  FMUL.FTZ R168, R170, UR7 ;  /* 0x00000007aaa87c20 */ /* 0x000fe20008410000 */
[----:B------:R-:W-:Y:S01]  /*96d0*/  ULOP3.LUT UR6, UR6, 0x3fff, URZ, 0xc0, !UPT ;  /* 0x00003fff06067892 */ /* 0x000fe2000f8ec03f */
[----:B------:R-:W1:Y:S01]  /*96e0*/  MUFU.TANH R15, R15 ;  /* 0x0000000f000f7308 */ /* 0x000e620000002400 */
[----:B------:R-:W-:Y:S01]  /*96f0*/  FMUL.FTZ R170, R173, UR7 ;  /* 0x00000007adaa7c20 */ /* 0x000fe20008410000 */
[----:B------:R-:W-:Y:S01]  /*9700*/  FMUL.FTZ R160, R160, UR7 ;  /* 0x00000007a0a07c20 */ /* 0x000fe20008410000 */
[----:B------:R-:W-:Y:S01]  /*9710*/  ULOP3.LUT UR6, UR6, 0x5800000, URZ, 0xfc, !UPT ;  /* 0x0580000006067892 */ /* 0x000fe2000f8efc3f */
[----:B------:R-:W-:Y:S01]  /*9720*/  FMUL.FTZ R161, R161, UR7 ;  /* 0x00000007a1a17c20 */ /* 0x000fe20008410000 */
[----:B------:R-:W-:Y:S01]  /*9730*/  FMUL.FTZ R164, R164, UR7 ;  /* 0x00000007a4a47c20 */ /* 0x000fe20008410000 */
[----:B------:R-:W-:Y:S01]  /*9740*/  FMUL.FTZ R21, R171, UR7 ;  /* 0x00000007ab157c20 */ /* 0x000fe20008410000 */
[----:B------:R-:W-:Y:S01]  /*9750*/  UIMAD UR6, UR37, 0xb00, UR6 ;  /* 0x00000b00250678a4 */ /* 0x000fe2000f8e0206 */
[----:B------:R-:W2:Y:S01]  /*9760*/  MUFU.TANH R20, R20 ;  /* 0x0000001400147308 */ /* 0x000ea20000002400 */
[----:B------:R-:W-:Y:S01]  /*9770*/  FMUL.FTZ R171, R174, UR7 ;  /* 0x00000007aeab7c20 */ /* 0x000fe20008410000 */
[----:B------:R-:W-:Y:S01]  /*9780*/  FMUL.FTZ R165, R165, UR7 ;  /* 0x00000007a5a57c20 */ /* 0x000fe20008410000 */
[----:B------:R-:W-:Y:S01]  /*9790*/  FMUL.FTZ R152, R152, UR7 ;  /* 0x0000000798987c20 */ /* 0x000fe20008410000 */
[----:B------:R-:W-:Y:S01]  /*97a0*/  FMUL.FTZ R153, R153, UR7 ;  /* 0x0000000799997c20 */ /* 0x000fe20008410000 */
[----:B------:R-:W-:Y:S01]  /*97b0*/  FMUL.FTZ R156, R156, UR7 ;  /* 0x000000079c9c7c20 */ /* 0x000fe20008410000 */
[----:B------:R-:W-:Y:S01]  /*97c0*/  UMOV UR10, UR6 ;  /* 0x00000006000a7c82 */ /* 0x000fe20008000000 */
[----:B------:R-:W-:Y:S01]  /*97d0*/  FMUL.FTZ R157, R157, UR7 ;  /* 0x000000079d9d7c20 */ /* 0x000fe20008410000 */
[----:B------:R-:W-:Y:S01]  /*97e0*/  HGMMA.64x128x16.F32 R24, R176, gdesc[UR8].tnspB, R24, gsb0 ;  /* 0x41e00008b0187df0 */ /* 0x000fe20008000818 */
[----:B------:R-:W-:Y:S01]  /*97f0*/  UIADD3 UR10, UR6, 0x80, URZ ;  /* 0x00000080060a7890 */ /* 0x000fe2000fffe03f */
[----:B------:R-:W3:Y:S01]  /*9800*/  MUFU.TANH R169, R169 ;  /* 0x000000a900a97308 */ /* 0x000ee20000002400 */
[----:B------:R-:W-:Y:S01]  /*9810*/  UMOV UR11, 0x40000040 ;  /* 0x40000040000b7882 */ /* 0x000fe20000000000 */
[----:B-1----:R-:W-:Y:S01]  /*9820*/  FMNMX.FTZ R173, R15, R12, !PT ;  /* 0x0000000c0fad7209 */ /* 0x002fe20007810000 */
[----:B------:R-:W-:Y:S01]  /*9830*/  FMUL.FTZ R144, R144, UR7 ;  /* 0x0000000790907c20 */ /* 0x000fe20008410000 */
[----:B------:R-:W-:Y:S01]  /*9840*/  FMUL.FTZ R145, R145, UR7 ;  /* 0x0000000791917c20 */ /* 0x000fe20008410000 */
[----:B------:R-:W-:Y:S01]  /*9850*/  FMUL.FTZ R148, R148, UR7 ;  /* 0x0000000794947c20 */ /* 0x000fe20008410000 */
[----:B------:R-:W-:Y:S01]  /*9860*/  FMUL.FTZ R149, R149, UR7 ;  /* 0x0000000795957c20 */ /* 0x000fe20008410000 */
[----:B--2---:R-:W-:Y:S01]  /*9870*/  FMNMX.FTZ R174, R20, R173, !PT ;  /* 0x000000ad14ae7209 */ /* 0x004fe20007810000 */
[----:B------:R-:W1:Y:S01]  /*9880*/  MUFU.TANH R170, R170 ;  /* 0x000000aa00aa7308 */ /* 0x000e620000002400 */
[----:B------:R-:W-:Y:S01]  /*9890*/  FMUL.FTZ R136, R136, UR7 ;  /* 0x0000000788887c20 */ /* 0x000fe20008410000 */
[----:B------:R-:W-:Y:S01]  /*98a0*/  FMUL.FTZ R137, R137, UR7 ;  /* 0x0000000789897c20 */ /* 0x000fe20008410000 */
[----:B------:R-:W-:Y:S01]  /*98b0*/  FMUL.FTZ R140, R140, UR7 ;  /* 0x000000078c8c7c20 */ /* 0x000fe20008410000 */
[----:B------:R-:W-:Y:S01]  /*98c0*/  FMUL.FTZ R141, R141, UR7 ;  /* 0x000000078d8d7c20 */ /* 0x000fe20008410000 */
[----:B------:R-:W-:Y:S01]  /*98d0*/  FMUL.FTZ R128, R128, UR7 ;  /* 0x0000000780807c20 */ /* 0x000fe20008410000 */
[----:B------:R-:W-:Y:S01]  /*98e0*/  FMUL.FTZ R129, R129, UR7 ;  /* 0x0000000781817c20 */ /* 0x000fe20008410000 */
[----:B------:R-:W-:Y:S01]  /*98f0*/  FMUL.FTZ R132, R132, UR7 ;  /* 0x0000000784847c20 */ /* 0x000fe20008410000 */
[----:B------:R-:W2:Y:S01]  /*9900*/  MUFU.TANH R160, R160 ;  /* 0x000000a000a07308 */ /* 0x000ea20000002400 */
[----:B---3--:R-:W-:Y:S01]  /*9910*/  FMNMX.FTZ R173, R169, R174, !PT ;  /* 0x000000aea9ad7209 */ /* 0x008fe20007810000 */
[----:B------:R-:W-:Y:S01]  /*9920*/  FMUL.FTZ R133, R133, UR7 ;  /* 0x0000000785857c20 */ /* 0x000fe20008410000 */
[----:B------:R-:W-:Y:S01]  /*9930*/  FMUL.FTZ R120, R120, UR7 ;  /* 0x0000000778787c20 */ /* 0x000fe20008410000 */
[----:B------:R-:W-:Y:S01]  /*9940*/  FMUL.FTZ R121, R121, UR7 ;  /* 0x0000000779797c20 */ /* 0x000fe20008410000 */
[----:B------:R-:W-:Y:S01]  /*9950*/  FMUL.FTZ R124, R124, UR7 ;  /* 0x000000077c7c7c20 */ /* 0x000fe20008410000 */
[----:B------:R-:W-:Y:S01]  /*9960*/  FMUL.FTZ R125, R125, UR7 ;  /* 0x000000077d7d7c20 */ /* 0x000fe20008410000 */
[----:B------:R-:W-:Y:S01]  /*9970*/  FMUL.FTZ R112, R112, UR7 ;  /* 0x0000000770707c20 */ /* 0x000fe20008410000 */
[----:B------:R-:W3:Y:S01]  /*9980*/  MUFU.TANH R161, R161 ;  /* 0x000000a100a17308 */ /* 0x000ee20000002400 */
[----:B-1----:R-:W-:Y:S01]  /*9990*/  FMNMX.FTZ R173, R170, R173, !PT ;  /* 0x000000adaaad7209 */ /* 0x002fe20007810000 */
[----:B------:R-:W-:Y:S01]  /*99a0*/  FMUL.FTZ R113, R113, UR7 ;  /* 0x0000000771717c20 */ /* 0x000fe20008410000 */
[----:B------:R-:W-:Y:S01]  /*99b0*/  FMUL.FTZ R116, R116, UR7 ;  /* 0x0000000774747c20 */ /* 0x000fe20008410000 */
[----:B------:R-:W-:Y:S01]  /*99c0*/  FMUL.FTZ R117, R117, UR7 ;  /* 0x0000000775757c20 */ /* 0x000fe20008410000 */
[----:B------:R-:W-:Y:S01]  /*99d0*/  FMUL.FTZ R104, R104, UR7 ;  /* 0x0000000768687c20 */ /* 0x000fe20008410000 */
[----:B------:R-:W-:Y:S01]  /*99e0*/  FMUL.FTZ R108, R108, UR7 ;  /* 0x000000076c6c7c20 */ /* 0x000fe20008410000 */
[----:B------:R-:W-:Y:S01]  /*99f0*/  FMUL.FTZ R96, R96, UR7 ;  /* 0x0000000760607c20 */ /* 0x000fe20008410000 */
[----:B------:R-:W1:Y:S01]  /*9a00*/  MUFU.TANH R164, R164 ;  /* 0x000000a400a47308 */ /* 0x000e620000002400 */
[----:B--2---:R-:W-:Y:S01]  /*9a10*/  FMNMX.FTZ R174, R160, R173, !PT ;  /* 0x000000ada0ae7209 */ /* 0x004fe20007810000 */
        /* <DEDUP_REMOVED lines=49> */
[----:B------:R-:W2:Y:S01]  /*9d30*/  S2R R227, SR_TID.X ;  /* 0x0000000000e37919 */ /* 0x000ea20000002100 */
[----:B------:R-:W-:-:S02]  /*9d40*/  ISETP.LT.AND P2, PT, RZ, UR61, PT ;  /* 0x0000003dff007c0c */ /* 0x000fc4000bf41270 */
[----:B------:R-:W-:Y:S02]  /*9d50*/  R2UR UR60, R2 ;  /* 0x00000000023c72ca */ /* 0x000fe400000e0000 */
[----:B------:R-:W4:Y:S01]  /*9d60*/  MUFU.TANH R145, R145 ;  /* 0x0000009100917308 */ /* 0x000f220000002400 */
[----:B---3--:R-:W-:-:S07]  /*9d70*/  FMNMX.FTZ R173, R157, R174, !PT ;  /* 0x000000ae9dad7209 */ /* 0x008fce0007810000 */
[----:B------:R-:W3:Y:S01]  /*9d80*/  MUFU.TANH R148, R148 ;  /* 0x0000009400947308 */ /* 0x000ee20000002400 */
[----:B-1----:R-:W-:-:S07]  /*9d90*/  FMNMX.FTZ R174, R144, R173, !PT ;  /* 0x000000ad90ae7209 */ /* 0x002fce0007810000 */
[----:B------:R-:W1:Y:S01]  /*9da0*/  MUFU.TANH R149, R149 ;  /* 0x0000009500957308 */ /* 0x000e620000002400 */
[----:B----4-:R-:W-:-:S07]  /*9db0*/  FMNMX.FTZ R173, R145, R174, !PT ;  /* 0x000000ae91ad7209 */ /* 0x010fce0007810000 */
[----:B------:R-:W4:Y:S01]  /*9dc0*/  MUFU.TANH R136, R136 ;  /* 0x0000008800887308 */ /* 0x000f220000002400 */
[----:B---3--:R-:W-:Y:S02]  /*9dd0*/  FMNMX.FTZ R174, R148, R173, !PT ;  /* 0x000000ad94ae7209 */ /* 0x008fe40007810000 */
[----:B--2---:R-:W-:-:S05]  /*9de0*/  SHF.R.U32.HI R227, RZ, 0x7, R227 ;  /* 0x00000007ffe37819 */ /* 0x004fca00000116e3 */
[----:B------:R-:W2:Y:S01]  /*9df0*/  MUFU.TANH R137, R137 ;  /* 0x0000008900897308 */ /* 0x000ea20000002400 */
[----:B-1----:R-:W-:Y:S01]  /*9e00*/  FMNMX.FTZ R173, R149, R174, !PT ;  /* 0x000000ae95ad7209 */ /* 0x002fe20007810000 */
[----:B------:R-:W-:-:S06]  /*9e10*/  FMUL.FTZ R174, R105, UR7 ;  /* 0x0000000769ae7c20 */ /* 0x000fcc0008410000 */
[----:B------:R-:W1:Y:S08]  /*9e20*/  MUFU.TANH R140, R140 ;  /* 0x0000008c008c7308 */ /* 0x000e700000002400 */
[----:B------:R-:W3:Y:S01]  /*9e30*/  MUFU.TANH R141, R141 ;  /* 0x0000008d008d7308 */ /* 0x000ee20000002400 */
[----:B------:R-:W-:Y:S02]  /*9e40*/  WARPGROUP.DEPBAR.LE gsb0, 0x0 ;  /* 0x00008000000079c5 */ /* 0x000fe40000010000 */
[----:B------:R-:W-:Y:S01]  /*9e50*/  WARPGROUP.ARRIVE ;  /* 0x00000000000079c5 */ /* 0x000fe20000000000 */
[----:B----4-:R-:W-:-:S04]  /*9e60*/  FMNMX.FTZ R176, R136, R173, !PT ;  /* 0x000000ad88b07209 */ /* 0x010fc80007810000 */
[----:B------:R-:W4:Y:S01]  /*9e70*/  MUFU.TANH R128, R128 ;  /* 0x0000008000807308 */ /* 0x000f220000002400 */
[----:B--2---:R-:W-:Y:S01]  /*9e80*/  FMNMX.FTZ R105, R137, R176, !PT ;  /* 0x000000b089697209 */ /* 0x004fe20007810000 */
[----:B------:R-:W-:Y:S01]  /*9e90*/  HGMMA.64x128x16.F32 R24, R180, gdesc[UR8].tnspB, R24, gsb0 ;  /* 0x41e00008b4187df0 */ /* 0x000fe20008000818 */
[----:B------:R-:W-:Y:S01]  /*9ea0*/  UIADD3 UR10, UR6, 0x100, URZ ;  /* 0x00000100060a7890 */ /* 0x000fe2000fffe03f */
[----:B------:R-:W-:-:S04]  /*9eb0*/  UMOV UR11, 0x40000040 ;  /* 0x40000040000b7882 */ /* 0x000fc80000000000 */
[----:B------:R-:W2:Y:S01]  /*9ec0*/  MUFU.TANH R129, R129 ;  /* 0x0000008100817308 */ /* 0x000ea20000002400 */
[----:B-1----:R-:W-:-:S04]  /*9ed0*/  FMNMX.FTZ R176, R140, R105, !PT ;  /* 0x000000698cb07209 */ /* 0x002fc80007810000 */
[----:B---3--:R-:W-:Y:S01]  /*9ee0*/  FMNMX.FTZ R105, R141, R176, !PT ;  /* 0x000000b08d697209 */ /* 0x008fe20007810000 */
[----:B------:R-:W-:Y:S02]  /*9ef0*/  FMUL.FTZ R176, R109, UR7 ;  /* 0x000000076db07c20 */ /* 0x000fe40008410000 */
[----:B------:R-:W1:Y:S01]  /*9f00*/  MUFU.TANH R132, R132 ;  /* 0x0000008400847308 */ /* 0x000e620000002400 */
[----:B----4-:R-:W-:-:S07]  /*9f10*/  FMNMX.FTZ R178, R128, R105, !PT ;  /* 0x0000006980b27209 */ /* 0x010fce0007810000 */
[----:B------:R-:W3:Y:S01]  /*9f20*/  MUFU.TANH R133, R133 ;  /* 0x0000008500857308 */ /* 0x000ee20000002400 */
[----:B--2---:R-:W-:-:S07]  /*9f30*/  FMNMX.FTZ R105, R129, R178, !PT ;  /* 0x000000b281697209 */ /* 0x004fce0007810000 */
[----:B------:R-:W2:Y:S01]  /*9f40*/  MUFU.TANH R120, R120 ;  /* 0x0000007800787308 */ /* 0x000ea20000002400 */
[----:B-1----:R-:W-:-:S07]  /*9f50*/  FMNMX.FTZ R178, R132, R105, !PT ;  /* 0x0000006984b27209 */ /* 0x002fce0007810000 */
[----:B------:R-:W1:Y:S01]  /*9f60*/  MUFU.TANH R121, R121 ;  /* 0x0000007900797308 */ /* 0x000e620000002400 */
[----:B---3--:R-:W-:Y:S01]  /*9f70*/  FMNMX.FTZ R105, R133, R178, !PT ;  /* 0x000000b285697209 */ /* 0x008fe20007810000 */
[----:B------:R-:W-:-:S06]  /*9f80*/  FMUL.FTZ R178, R97, UR7 ;  /* 0x0000000761b27c20 */ /* 0x000fcc0008410000 */
[----:B------:R-:W3:Y:S08]  /*9f90*/  MUFU.TANH R124, R124 ;  /* 0x0000007c007c7308 */ /* 0x000ef00000002400 */
[----:B------:R-:W4:Y:S08]  /*9fa0*/  MUFU.TANH R125, R125 ;  /* 0x0000007d007d7308 */ /* 0x000f300000002400 */
[----:B------:R-:W5:Y:S08]  /*9fb0*/  MUFU.TANH R112, R112 ;  /* 0x0000007000707308 */ /* 0x000f700000002400 */
        /* <DEDUP_REMOVED lines=9> */
[----:B------:R-:W5:Y:S01]  /*a050*/  MUFU.TANH R100, R100 ;  /* 0x0000006400647308 */ /* 0x000f620000002400 */
[----:B------:R-:W-:-:S02]  /*a060*/  WARPGROUP.DEPBAR.LE gsb0, 0x0 ;  /* 0x00008000000079c5 */ /* 0x000fc40000010000 */
[----:B------:R-:W-:Y:S01]  /*a070*/  WARPGROUP.ARRIVE ;  /* 0x00000000000079c5 */ /* 0x000fe20000000000 */
[----:B--2---:R-:W-:-:S04]  /*a080*/  FMNMX.FTZ R180, R120, R105, !PT ;  /* 0x0000006978b47209 */ /* 0x004fc80007810000 */
[----:B------:R-:W-:Y:S01]  /*a090*/  MUFU.TANH R92, R92 ;  /* 0x0000005c005c7308 */ /* 0x000fe20000002400 */
[----:B-1----:R-:W-:Y:S01]  /*a0a0*/  FMNMX.FTZ R97, R121, R180, !PT ;  /* 0x000000b479617209 */ /* 0x002fe20007810000 */
[----:B------:R-:W-:Y:S01]  /*a0b0*/  HGMMA.64x128x16.F32 R24, R184, gdesc[UR8].tnspB, R24, gsb0 ;  /* 0x41e00008b8187df0 */ /* 0x000fe20008000818 */
[----:B------:R-:W-:Y:S01]  /*a0c0*/  UIADD3 UR10, UR6, 0x180, URZ ;  /* 0x00000180060a7890 */ /* 0x000fe2000fffe03f */
[----:B------:R-:W-:Y:S01]  /*a0d0*/  UMOV UR11, 0x40000040 ;  /* 0x40000040000b7882 */ /* 0x000fe20000000000 */
[----:B---3--:R-:W-:-:S03]  /*a0e0*/  FMNMX.FTZ R180, R124, R97, !PT ;  /* 0x000000617cb47209 */ /* 0x008fc60007810000 */
[----:B------:R-:W-:Y:S01]  /*a0f0*/  MUFU.TANH R168, R168 ;  /* 0x000000a800a87308 */ /* 0x000fe20000002400 */
[----:B----4-:R-:W-:Y:S01]  /*a100*/  FMNMX.FTZ R97, R125, R180, !PT ;  /* 0x000000b47d617209 */ /* 0x010fe20007810000 */
[----:B------:R-:W-:-:S03]  /*a110*/  FMUL.FTZ R180, R101, UR7 ;  /* 0x0000000765b47c20 */ /* 0x000fc60008410000 */
[----:B-----5:R-:W-:-:S03]  /*a120*/  FMNMX.FTZ R182, R112, R97, !PT ;  /* 0x0000006170b67209 */ /* 0x020fc60007810000 */
[----:B------:R-:W-:Y:S01]  /*a130*/  MUFU.TANH R21, R21 ;  /* 0x0000001500157308 */ /* 0x000fe20000002400 */
[----:B------:R-:W-:Y:S01]  /*a140*/  FMNMX.FTZ R97, R113, R182, !PT ;  /* 0x000000b671617209 */ /* 0x000fe20007810000 */
[----:B------:R-:W-:-:S06]  /*a150*/  FMUL.FTZ R182, R88, UR7 ;  /* 0x0000000758b67c20 */ /* 0x000fcc0008410000 */
[----:B------:R-:W1:Y:S08]  /*a160*/  MUFU.TANH R180, R180 ;  /* 0x000000b400b47308 */ /* 0x000e700000002400 */
[----:B------:R-:W2:Y:S08]  /*a170*/  MUFU.TANH R182, R182 ;  /* 0x000000b600b67308 */ /* 0x000eb00000002400 */
[----:B------:R-:W-:Y:S08]  /*a180*/  MUFU.TANH R171, R171 ;  /* 0x000000ab00ab7308 */ /* 0x000ff00000002400 */
        /* <DEDUP_REMOVED lines=11> */
[----:B------:R-:W-:Y:S01]  /*a240*/  MUFU.TANH R150, R150 ;  /* 0x0000009600967308 */ /* 0x000fe20000002400 */
[----:B------:R-:W-:-:S02]  /*a250*/  WARPGROUP.DEPBAR.LE gsb0, 0x0 ;  /* 0x00008000000079c5 */ /* 0x000fc40000010000 */
[----:B------:R-:W-:Y:S01]  /*a260*/  WARPGROUP.ARRIVE ;  /* 0x00000000000079c5 */ /* 0x000fe20000000000 */
[----:B------:R-:W-:Y:S01]  /*a270*/  FMNMX.FTZ R184, R116, R97, !PT ;  /* 0x0000006174b87209 */ /* 0x000fe20007810000 */
[----:B------:R-:W-:-:S03]  /*a280*/  FMUL.FTZ R186, R93, UR7 ;  /* 0x000000075dba7c20 */ /* 0x000fc60008410000 */
[----:B------:R-:W-:Y:S01]  /*a290*/  MUFU.TANH R151, R151 ;  /* 0x0000009700977308 */ /* 0x000fe20000002400 */
[----:B------:R-:W-:Y:S01]  /*a2a0*/  FMNMX.FTZ R97, R117, R184, !PT ;  /* 0x000000b875617209 */ /* 0x000fe20007810000 */
[----:B------:R-:W-:Y:S01]  /*a2b0*/  HGMMA.64x128x16.F32 R24, R188, gdesc[UR8].tnspB, R24, gsb0 ;  /* 0x41e00008bc187df0 */ /* 0x000fe20008000818 */
[----:B------:R-:W-:Y:S01]  /*a2c0*/  UIADD3 UR10, UR6, 0x200, URZ ;  /* 0x00000200060a7890 */ /* 0x000fe2000fffe03f */
[----:B------:R-:W-:Y:S01]  /*a2d0*/  FMUL.FTZ R184, R89, UR7 ;  /* 0x0000000759b87c20 */ /* 0x000fe20008410000 */
[----:B------:R-:W-:Y:S01]  /*a2e0*/  UMOV UR11, 0x40000040 ;  /* 0x40000040000b7882 */ /* 0x000fe20000000000 */
[----:B------:R-:W-:Y:S02]  /*a2f0*/  FMNMX.FTZ R97, R104, R97, !PT ;  /* 0x0000006168617209 */ /* 0x000fe40007810000 */
[----:B------:R-:W-:Y:S01]  /*a300*/  MUFU.TANH R186, R186 ;  /* 0x000000ba00ba7308 */ /* 0x000fe20000002400 */
[----:B------:R-:W3:Y:S01]  /*a310*/  LDC R89, c[0x0][0x988] ;  /* 0x00026200ff597b82 */ /* 0x000ee20000000800 */
[----:B------:R-:W-:-:S04]  /*a320*/  FMNMX.FTZ R97, R174, R97, !PT ;  /* 0x00000061ae617209 */ /* 0x000fc80007810000 */
[----:B------:R-:W-:Y:S02]  /*a330*/  FMNMX.FTZ R97, R108, R97, !PT ;  /* 0x000000616c617209 */ /* 0x000fe40007810000 */
[----:B------:R-:W4:Y:S02]  /*a340*/  MUFU.TANH R184, R184 ;  /* 0x000000b800b87308 */ /* 0x000f240000002400 */
[----:B------:R-:W-:-:S04]  /*a350*/  FMNMX.FTZ R97, R176, R97, !PT ;  /* 0x00000061b0617209 */ /* 0x000fc80007810000 */
[----:B------:R-:W-:Y:S02]  /*a360*/  FMNMX.FTZ R97, R96, R97, !PT ;  /* 0x0000006160617209 */ /* 0x000fe40007810000 */
[----:B------:R-:W5:Y:S02]  /*a370*/  MUFU.TANH R138, R138 ;  /* 0x0000008a008a7308 */ /* 0x000f640000002400 */
[----:B------:R-:W-:-:S04]  /*a380*/  FMNMX.FTZ R97, R178, R97, !PT ;  /* 0x00000061b2617209 */ /* 0x000fc80007810000 */
[----:B------:R-:W-:Y:S02]  /*a390*/  FMNMX.FTZ R97, R100, R97, !PT ;  /* 0x0000006164617209 */ /* 0x000fe40007810000 */
[----:B------:R-:W5:Y:S02]  /*a3a0*/  MUFU.TANH R139, R139 ;  /* 0x0000008b008b7308 */ /* 0x000f640000002400 */
[----:B-1----:R-:W-:-:S04]  /*a3b0*/  FMNMX.FTZ R97, R180, R97, !PT ;  /* 0x00000061b4617209 */ /* 0x002fc80007810000 */
[----:B--2---:R-:W-:Y:S02]  /*a3c0*/  FMNMX.FTZ R97, R182, R97, !PT ;  /* 0x00000061b6617209 */ /* 0x004fe40007810000 */
[----:B------:R-:W1:Y:S02]  /*a3d0*/  MUFU.TANH R142, R142 ;  /* 0x0000008e008e7308 */ /* 0x000e640000002400 */
[----:B----4-:R-:W-:-:S04]  /*a3e0*/  FMNMX.FTZ R97, R184, R97, !PT ;  /* 0x00000061b8617209 */ /* 0x010fc80007810000 */
[----:B------:R-:W-:Y:S02]  /*a3f0*/  FMNMX.FTZ R97, R92, R97, !PT ;  /* 0x000000615c617209 */ /* 0x000fe40007810000 */
[----:B------:R-:W2:Y:S02]  /*a400*/  MUFU.TANH R143, R143 ;  /* 0x0000008f008f7308 */ /* 0x000ea40000002400 */
[----:B------:R-:W-:-:S05]  /*a410*/  FMNMX.FTZ R97, R186, R97, !PT ;  /* 0x00000061ba617209 */ /* 0x000fca0007810000 */
[----:B------:R-:W4:Y:S01]  /*a420*/  SHFL.BFLY PT, R88, R97, 0x2, 0x1f ;  /* 0x0c401f0061587f89 */ /* 0x000f2200000e0000 */
[----:B------:R-:W-:Y:S08]  /*a430*/  MUFU.TANH R130, R130 ;  /* 0x0000008200827308 */ /* 0x000ff00000002400 */
[----:B------:R-:W-:Y:S08]  /*a440*/  MUFU.TANH R131, R131 ;  /* 0x0000008300837308 */ /* 0x000ff00000002400 */
[----:B------:R-:W-:Y:S01]  /*a450*/  MUFU.TANH R134, R134 ;  /* 0x0000008600867308 */ /* 0x000fe20000002400 */
[----:B----4-:R-:W-:-:S07]  /*a460*/  FMNMX.FTZ R88, R97, R88, !PT ;  /* 0x0000005861587209 */ /* 0x010fce0007810000 */
[----:B------:R-:W-:Y:S01]  /*a470*/  MUFU.TANH R135, R135 ;  /* 0x0000008700877308 */ /* 0x000fe20000002400 */
[----:B------:R-:W4:Y:S07]  /*a480*/  SHFL.BFLY PT, R93, R88, 0x1, 0x1f ;  /* 0x0c201f00585d7f89 */ /* 0x000f2e00000e0000 */
[----:B------:R-:W-:Y:S08]  /*a490*/  MUFU.TANH R122, R122 ;  /* 0x0000007a007a7308 */ /* 0x000ff00000002400 */
[----:B------:R-:W-:Y:S08]  /*a4a0*/  MUFU.TANH R123, R123 ;  /* 0x0000007b007b7308 */ /* 0x000ff00000002400 */
[----:B------:R-:W-:Y:S01]  /*a4b0*/  MUFU.TANH R126, R126 ;  /* 0x0000007e007e7308 */ /* 0x000fe20000002400 */
[----:B----4-:R-:W-:-:S07]  /*a4c0*/  FMNMX.FTZ R88, R88, R93, !PT ;  /* 0x0000005d58587209 */ /* 0x010fce0007810000 */
[----:B------:R-:W-:Y:S01]  /*a4d0*/  MUFU.TANH R127, R127 ;  /* 0x0000007f007f7308 */ /* 0x000fe20000002400 */
[----:B------:R-:W-:-:S07]  /*a4e0*/  FADD.FTZ R12, -R88, R12 ;  /* 0x0000000c580c7221 */ /* 0x000fce0000010100 */
[----:B------:R-:W-:Y:S08]  /*a4f0*/  MUFU.TANH R114, R114 ;  /* 0x0000007200727308 */ /* 0x000ff00000002400 */
[----:B------:R-:W-:Y:S08]  /*a500*/  MUFU.TANH R115, R115 ;  /* 0x0000007300737308 */ /* 0x000ff00000002400 */
[----:B------:R-:W-:Y:S01]  /*a510*/  MUFU.TANH R118, R118 ;  /* 0x0000007600767308 */ /* 0x000fe20000002400 */
[----:B------:R-:W-:-:S02]  /*a520*/  WARPGROUP.DEPBAR.LE gsb0, 0x0 ;  /* 0x00008000000079c5 */ /* 0x000fc40000010000 */
[----:B------:R-:W-:Y:S01]  /*a530*/  WARPGROUP.ARRIVE ;  /* 0x00000000000079c5 */ /* 0x000fe20000000000 */
[----:B------:R-:W-:Y:S01]  /*a540*/  FMUL.FTZ R190, R107, UR7 ;  /* 0x000000076bbe7c20 */ /* 0x000fe20008410000 */
[----:B------:R-:W-:-:S03]  /*a550*/  FMUL.FTZ R188, R119, UR7 ;  /* 0x0000000777bc7c20 */ /* 0x000fc60008410000 */
[----:B------:R-:W-:Y:S01]  /*a560*/  MUFU.TANH R106, R106 ;  /* 0x0000006a006a7308 */ /* 0x000fe20000002400 */
[----:B------:R-:W-:Y:S01]  /*a570*/  HGMMA.64x128x16.F32 R24, R192, gdesc[UR8].tnspB, R24, gsb0 ;  /* 0x41e00008c0187df0 */ /* 0x000fe20008000818 */
[----:B------:R-:W-:Y:S01]  /*a580*/  UIADD3 UR10, UR6, 0x280, URZ ;  /* 0x00000280060a7890 */ /* 0x000fe2000fffe03f */
[----:B------:R-:W-:-:S05]  /*a590*/  UMOV UR11, 0x40000040 ;  /* 0x40000040000b7882 */ /* 0x000fca0000000000 */
        /* <DEDUP_REMOVED lines=10> */
[----:B------:R-:W-:Y:S01]  /*a640*/  FMUL.FTZ R194, R99, UR7 ;  /* 0x0000000763c27c20 */ /* 0x000fe20008410000 */
[----:B------:R-:W-:-:S04]  /*a650*/  FMUL.FTZ R192, R111, UR7 ;  /* 0x000000076fc07c20 */ /* 0x000fc80008410000 */
[----:B------:R-:W-:Y:S01]  /*a660*/  HGMMA.64x128x16.F32 R24, R196, gdesc[UR8].tnspB, R24, gsb0 ;  /* 0x41e00008c4187df0 */ /* 0x000fe20008000818 */
[----:B------:R-:W-:Y:S01]  /*a670*/  UIADD3 UR10, UR6, 0x300, URZ ;  /* 0x00000300060a7890 */ /* 0x000fe2000fffe03f */
[----:B------:R-:W-:Y:S01]  /*a680*/  MUFU.TANH R192, R192 ;  /* 0x000000c000c07308 */ /* 0x000fe20000002400 */
[----:B------:R-:W-:-:S07]  /*a690*/  UMOV UR11, 0x40000040 ;  /* 0x40000040000b7882 */ /* 0x000fce0000000000 */
[----:B------:R-:W-:Y:S01]  /*a6a0*/  MUFU.TANH R194, R194 ;  /* 0x000000c200c27308 */ /* 0x000fe20000002400 */
[----:B------:R-:W-:Y:S02]  /*a6b0*/  WARPGROUP.DEPBAR.LE gsb0, 0x0 ;  /* 0x00008000000079c5 */ /* 0x000fe40000010000 */
[----:B------:R-:W-:Y:S01]  /*a6c0*/  WARPGROUP.ARRIVE ;  /* 0x00000000000079c5 */ /* 0x000fe20000000000 */
[----:B------:R-:W-:Y:S01]  /*a6d0*/  FMUL.FTZ R198, R91, UR7 ;  /* 0x000000075bc67c20 */ /* 0x000fe20008410000 */
[-C--:B---3--:R-:W-:Y:S01]  /*a6e0*/  FMUL.FTZ R91, R12, R89.reuse ;  /* 0x000000590c5b7220 */ /* 0x088fe20000410000 */
[-C--:B------:R-:W-:Y:S01]  /*a6f0*/  FMUL.FTZ R12, R88, R89.reuse ;  /* 0x00000059580c7220 */ /* 0x080fe20000410000 */
[----:B------:R-:W-:Y:S02]  /*a700*/  FMUL.FTZ R196, R103, UR7 ;  /* 0x0000000767c47c20 */ /* 0x000fe40008410000 */
[----:B------:R-:W-:Y:S01]  /*a710*/  HGMMA.64x128x16.F32 R24, R200, gdesc[UR8].tnspB, R24, gsb0 ;  /* 0x41e00008c8187df0 */ /* 0x000fe20008000818 */
[----:B------:R-:W-:Y:S01]  /*a720*/  UIADD3 UR10, UR6, 0x380, URZ ;  /* 0x00000380060a7890 */ /* 0x000fe2000fffe03f */
[--C-:B------:R-:W-:Y:S01]  /*a730*/  FFMA.FTZ R101, R152, R89, -R12.reuse ;  /* 0x0000005998657223 */ /* 0x100fe2000001080c */
[----:B------:R-:W-:Y:S01]  /*a740*/  UMOV UR11, 0x40000040 ;  /* 0x40000040000b7882 */ /* 0x000fe20000000000 */
[----:B------:R-:W-:Y:S01]  /*a750*/  FMNMX.FTZ R152, R168, R3, !PT ;  /* 0x00000003a8987209 */ /* 0x000fe20007810000 */
[-CC-:B------:R-:W-:Y:S01]  /*a760*/  FFMA.FTZ R99, R156, R89.reuse, -R12.reuse ;  /* 0x000000599c637223 */ /* 0x180fe2000001080c */
[-CC-:B------:R-:W-:Y:S01]  /*a770*/  FFMA.FTZ R107, R148, R89.reuse, -R12.reuse ;  /* 0x00000059946b7223 */ /* 0x180fe2000001080c */
[-CC-:B------:R-:W-:Y:S01]  /*a780*/  FFMA.FTZ R119, R140, R89.reuse, -R12.reuse ;  /* 0x000000598c777223 */ /* 0x180fe2000001080c */
[----:B------:R-:W-:Y:S01]  /*a790*/  FMNMX.FTZ R152, R21, R152, !PT ;  /* 0x0000009815987209 */ /* 0x000fe20007810000 */
[-CC-:B------:R-:W-:Y:S01]  /*a7a0*/  FFMA.FTZ R111, R128, R89.reuse, -R12.reuse ;  /* 0x00000059806f7223 */ /* 0x180fe2000001080c */
[----:B------:R-:W-:Y:S01]  /*a7b0*/  MUFU.TANH R196, R196 ;  /* 0x000000c400c47308 */ /* 0x000fe20000002400 */
[-CC-:B------:R-:W-:Y:S01]  /*a7c0*/  FFMA.FTZ R133, R133, R89.reuse, -R12.reuse ;  /* 0x0000005985857223 */ /* 0x180fe2000001080c */
[----:B------:R-:W-:Y:S01]  /*a7d0*/  FMNMX.FTZ R97, R171, R152, !PT ;  /* 0x00000098ab617209 */ /* 0x000fe20007810000 */
[-CC-:B------:R-:W-:Y:S01]  /*a7e0*/  FFMA.FTZ R149, R149, R89.reuse, -R12.reuse ;  /* 0x0000005995957223 */ /* 0x180fe2000001080c */
[-CC-:B------:R-:W-:Y:S01]  /*a7f0*/  FFMA.FTZ R145, R145, R89.reuse, -R12.reuse ;  /* 0x0000005991917223 */ /* 0x180fe2000001080c */
[--C-:B------:R-:W-:Y:S01]  /*a800*/  FFMA.FTZ R137, R137, R89, -R12.reuse ;  /* 0x0000005989897223 */ /* 0x100fe2000001080c */
[----:B------:R-:W-:Y:S01]  /*a810*/  FMNMX.FTZ R97, R172, R97, !PT ;  /* 0x00000061ac617209 */ /* 0x000fe20007810000 */
[-CC-:B------:R-:W-:Y:S01]  /*a820*/  FFMA.FTZ R141, R141, R89.reuse, -R12.reuse ;  /* 0x000000598d8d7223 */ /* 0x180fe2000001080c */
[----:B------:R-:W-:Y:S01]  /*a830*/  MUFU.TANH R198, R198 ;  /* 0x000000c600c67308 */ /* 0x000fe20000002400 */
[--C-:B------:R-:W-:Y:S01]  /*a840*/  FFMA.FTZ R230, R15, R89, -R12.reuse ;  /* 0x000000590fe67223 */ /* 0x100fe2000001080c */
[----:B------:R-:W-:Y:S01]  /*a850*/  FMNMX.FTZ R156, R162, R97, !PT ;  /* 0x00000061a29c7209 */ /* 0x000fe20007810000 */
[-CC-:B------:R-:W-:Y:S01]  /*a860*/  FFMA.FTZ R97, R144, R89.reuse, -R12.reuse ;  /* 0x0000005990617223 */ /* 0x180fe2000001080c */
[-CC-:B------:R-:W-:Y:S01]  /*a870*/  FFMA.FTZ R15, R20, R89.reuse, -R12.reuse ;  /* 0x00000059140f7223 */ /* 0x180fe2000001080c */
[-CC-:B------:R-:W-:Y:S01]  /*a880*/  FFMA.FTZ R95, R170, R89.reuse, -R12.reuse ;  /* 0x00000059aa5f7223 */ /* 0x180fe2000001080c */
[----:B------:R-:W-:Y:S01]  /*a890*/  FMNMX.FTZ R105, R163, R156, !PT ;  /* 0x0000009ca3697209 */ /* 0x000fe20007810000 */
[-CC-:B------:R-:W-:Y:S01]  /*a8a0*/  FFMA.FTZ R93, R160, R89.reuse, -R12.reuse ;  /* 0x00000059a05d7223 */ /* 0x180fe2000001080c */
[-CC-:B------:R-:W-:Y:S01]  /*a8b0*/  FFMA.FTZ R103, R164, R89.reuse, -R12.reuse ;  /* 0x00000059a4677223 */ /* 0x180fe2000001080c */
[--C-:B------:R-:W-:Y:S01]  /*a8c0*/  FFMA.FTZ R20, R169, R89, -R12.reuse ;  /* 0x00000059a9147223 */ /* 0x100fe2000001080c */
[----:B------:R-:W-:Y:S01]  /*a8d0*/  FMNMX.FTZ R144, R166, R105, !PT ;  /* 0x00000069a6907209 */ /* 0x000fe20007810000 */
[-CC-:B------:R-:W-:Y:S01]  /*a8e0*/  FFMA.FTZ R170, R161, R89.reuse, -R12.reuse ;  /* 0x00000059a1aa7223 */ /* 0x180fe2000001080c */
[-CC-:B------:R-:W-:Y:S01]  /*a8f0*/  FFMA.FTZ R160, R165, R89.reuse, -R12.reuse ;  /* 0x00000059a5a07223 */ /* 0x180fe2000001080c */
[-CC-:B------:R-:W-:Y:S01]  /*a900*/  FFMA.FTZ R164, R153, R89.reuse, -R12.reuse ;  /* 0x0000005999a47223 */ /* 0x180fe2000001080c */
[----:B------:R-:W-:Y:S01]  /*a910*/  FMNMX.FTZ R105, R167, R144, !PT ;  /* 0x00000090a7697209 */ /* 0x000fe20007810000 */
[-CC-:B------:R-:W-:Y:S01]  /*a920*/  FFMA.FTZ R152, R157, R89.reuse, -R12.reuse ;  /* 0x000000599d987223 */ /* 0x180fe2000001080c */
[----:B------:R3:W-:Y:S01]  /*a930*/  MUFU.EX2 R144, R145 ;  /* 0x0000009100907308 */ /* 0x0007e20000000800 */
        /* <DEDUP_REMOVED lines=8> */
[--C-:B---3--:R-:W-:Y:S01]  /*a9c0*/  FFMA.FTZ R145, R184, R89, -R12.reuse ;  /* 0x00000059b8917223 */ /* 0x108fe2000001080c */
[----:B------:R-:W-:Y:S01]  /*a9d0*/  FMNMX.FTZ R148, R158, R105, !PT ;  /* 0x000000699e947209 */ /* 0x000fe20007810000 */
[----:B------:R-:W-:Y:S01]  /*a9e0*/  FFMA.FTZ R186, R186, R89, -R12 ;  /* 0x00000059baba7223 */ /* 0x000fe2000001080c */
[----:B------:R-:W-:Y:S02]  /*a9f0*/  MUFU.EX2 R91, R91 ;  /* 0x0000005b005b7308 */ /* 0x000fe40000000800 */
[----:B------:R-:W-:-:S04]  /*aa00*/  FMNMX.FTZ R105, R159, R148, !PT ;  /* 0x000000949f697209 */ /* 0x000fc80007810000 */
[----:B------:R-:W-:Y:S01]  /*aa10*/  FMNMX.FTZ R156, R146, R105, !PT ;  /* 0x00000069929c7209 */ /* 0x000fe20007810000 */
[----:B------:R-:W-:Y:S01]  /*aa20*/  FFMA.FTZ R105, R136, R89, -R12 ;  /* 0x0000005988697223 */ /* 0x000fe2000001080c */
[----:B------:R-:W-:Y:S02]  /*aa30*/  MUFU.EX2 R148, R149 ;  /* 0x0000009500947308 */ /* 0x000fe40000000800 */
[----:B------:R-:W-:-:S04]  /*aa40*/  FMNMX.FTZ R109, R147, R156, !PT ;  /* 0x0000009c936d7209 */ /* 0x000fc80007810000 */
[----:B------:R-:W-:Y:S02]  /*aa50*/  FMNMX.FTZ R136, R150, R109, !PT ;  /* 0x0000006d96887209 */ /* 0x000fe40007810000 */
[----:B------:R-:W3:Y:S02]  /*aa60*/  MUFU.EX2 R230, R230 ;  /* 0x000000e600e67308 */ /* 0x000ee40000000800 */
[----:B------:R-:W-:-:S04]  /*aa70*/  FMNMX.FTZ R109, R151, R136, !PT ;  /* 0x00000088976d7209 */ /* 0x000fc80007810000 */
[----:B-----5:R-:W-:Y:S02]  /*aa80*/  FMNMX.FTZ R156, R138, R109, !PT ;  /* 0x0000006d8a9c7209 */ /* 0x020fe40007810000 */
[----:B------:R4:W-:Y:S02]  /*aa90*/  MUFU.EX2 R136, R137 ;  /* 0x0000008900887308 */ /* 0x0009e40000000800 */
[----:B------:R-:W-:-:S04]  /*aaa0*/  FMNMX.FTZ R109, R139, R156, !PT ;  /* 0x0000009c8b6d7209 */ /* 0x000fc80007810000 */
[----:B-1----:R-:W-:Y:S02]  /*aab0*/  FMNMX.FTZ R140, R142, R109, !PT ;  /* 0x0000006d8e8c7209 */ /* 0x002fe40007810000 */
[----:B------:R-:W1:Y:S01]  /*aac0*/  MUFU.EX2 R15, R15 ;  /* 0x0000000f000f7308 */ /* 0x000e620000000800 */
[----:B----4-:R-:W-:Y:S01]  /*aad0*/  FFMA.FTZ R137, R176, R89, -R12 ;  /* 0x00000059b0897223 */ /* 0x010fe2000001080c */
[----:B--2---:R-:W-:Y:S01]  /*aae0*/  FMNMX.FTZ R109, R143, R140, !PT ;  /* 0x0000008c8f6d7209 */ /* 0x004fe20007810000 */
[----:B---3--:R-:W-:-:S03]  /*aaf0*/  FFMA.FTZ R14, R91, R14, R230 ;  /* 0x0000000e5b0e7223 */ /* 0x008fc600000100e6 */
[----:B------:R-:W-:Y:S02]  /*ab00*/  FMNMX.FTZ R156, R130, R109, !PT ;  /* 0x0000006d829c7209 */ /* 0x000fe40007810000 */
[----:B------:R2:W-:Y:S02]  /*ab10*/  MUFU.EX2 R140, R141 ;  /* 0x0000008d008c7308 */ /* 0x0005e40000000800 */
[----:B------:R-:W-:Y:S01]  /*ab20*/  FMNMX.FTZ R109, R131, R156, !PT ;  /* 0x0000009c836d7209 */ /* 0x000fe20007810000 */
[----:B------:R-:W-:-:S03]  /*ab30*/  FFMA.FTZ R156, R129, R89, -R12 ;  /* 0x00000059819c7223 */ /* 0x000fc6000001080c */
[----:B------:R-:W-:Y:S02]  /*ab40*/  FMNMX.FTZ R128, R134, R109, !PT ;  /* 0x0000006d86807209 */ /* 0x000fe40007810000 */
[----:B------:R-:W-:Y:S01]  /*ab50*/  MUFU.EX2 R20, R20 ;  /* 0x0000001400147308 */ /* 0x000fe20000000800 */
[--C-:B--2---:R-:W-:Y:S01]  /*ab60*/  FFMA.FTZ R141, R180, R89, -R12.reuse ;  /* 0x00000059b48d7223 */ /* 0x104fe2000001080c */
[----:B------:R-:W-:Y:S02]  /*ab70*/  FMNMX.FTZ R109, R135, R128, !PT ;  /* 0x00000080876d7209 */ /* 0x000fe40007810000 */
[----:B-1----:R-:W-:Y:S02]  /*ab80*/  F2FP.F16.F32.PACK_AB R176, R15, R230 ;  /* 0x000000e60fb0723e */ /* 0x002fe400000000ff */
[----:B------:R-:W-:Y:S01]  /*ab90*/  FMNMX.FTZ R128, R122, R109, !PT ;  /* 0x0000006d7a807209 */ /* 0x000fe20007810000 */
[----:B------:R-:W-:Y:S01]  /*aba0*/  FFMA.FTZ R109, R132, R89, -R12 ;  /* 0x00000059846d7223 */ /* 0x000fe2000001080c */
[----:B------:R-:W-:Y:S02]  /*abb0*/  MUFU.EX2 R95, R95 ;  /* 0x0000005f005f7308 */ /* 0x000fe40000000800 */
[----:B------:R-:W-:-:S04]  /*abc0*/  FMNMX.FTZ R129, R123, R128, !PT ;  /* 0x000000807b817209 */ /* 0x000fc80007810000 */
[----:B------:R-:W-:Y:S02]  /*abd0*/  FMNMX.FTZ R128, R126, R129, !PT ;  /* 0x000000817e807209 */ /* 0x000fe40007810000 */
[----:B------:R-:W-:Y:S02]  /*abe0*/  MUFU.EX2 R93, R93 ;  /* 0x0000005d005d7308 */ /* 0x000fe40000000800 */
[----:B------:R-:W-:-:S04]  /*abf0*/  FMNMX.FTZ R129, R127, R128, !PT ;  /* 0x000000807f817209 */ /* 0x000fc80007810000 */
[----:B------:R-:W-:Y:S02]  /*ac00*/  FMNMX.FTZ R132, R114, R129, !PT ;  /* 0x0000008172847209 */ /* 0x000fe40007810000 */
[----:B------:R-:W-:Y:S02]  /*ac10*/  MUFU.EX2 R128, R133 ;  /* 0x0000008500807308 */ /* 0x000fe40000000800 */
[----:B------:R-:W-:-:S04]  /*ac20*/  FMNMX.FTZ R129, R115, R132, !PT ;  /* 0x0000008473817209 */ /* 0x000fc80007810000 */
[----:B------:R-:W-:Y:S02]  /*ac30*/  FMNMX.FTZ R129, R118, R129, !PT ;  /* 0x0000008176817209 */ /* 0x000fe40007810000 */
[----:B------:R-:W1:Y:S02]  /*ac40*/  MUFU.EX2 R170, R170 ;  /* 0x000000aa00aa7308 */ /* 0x000e640000000800 */
[----:B------:R-:W-:-:S04]  /*ac50*/  FMNMX.FTZ R129, R188, R129, !PT ;  /* 0x00000081bc817209 */ /* 0x000fc80007810000 */
[----:B------:R-:W-:Y:S02]  /*ac60*/  FMNMX.FTZ R129, R106, R129, !PT ;  /* 0x000000816a817209 */ /* 0x000fe40007810000 */
[----:B------:R-:W-:Y:S02]  /*ac70*/  MUFU.EX2 R103, R103 ;  /* 0x0000006700677308 */ /* 0x000fe40000000800 */
[----:B------:R-:W-:-:S04]  /*ac80*/  FMNMX.FTZ R129, R190, R129, !PT ;  /* 0x00000081be817209 */ /* 0x000fc80007810000 */
[----:B------:R-:W-:Y:S01]  /*ac90*/  FMNMX.FTZ R129, R110, R129, !PT ;  /* 0x000000816e817209 */ /* 0x000fe20007810000 */
[----:B------:R-:W-:Y:S02]  /*aca0*/  WARPGROUP.DEPBAR.LE gsb0, 0x0 ;  /* 0x00008000000079c5 */ /* 0x000fe40000010000 */
[----:B------:R-:W-:Y:S01]  /*acb0*/  WARPGROUP.ARRIVE ;  /* 0x00000000000079c5 */ /* 0x000fe20000000000 */
[----:B------:R-:W-:Y:S01]  /*acc0*/  FMNMX.FTZ R129, R192, R129, !PT ;  /* 0x00000081c0817209 */ /* 0x000fe20007810000 */
[-CC-:B------:R-:W-:Y:S01]  /*acd0*/  FFMA.FTZ R200, R120, R89.reuse, -R12.reuse ;  /* 0x0000005978c87223 */ /* 0x180fe2000001080c */
[----:B------:R-:W-:Y:S01]  /*ace0*/  FFMA.FTZ R202, R124, R89, -R12 ;  /* 0x000000597cca7223 */ /* 0x000fe2000001080c */
[----:B------:R-:W-:Y:S01]  /*acf0*/  MUFU.EX2 R160, R160 ;  /* 0x000000a000a07308 */ /* 0x000fe20000000800 */
[----:B------:R-:W-:Y:S01]  /*ad00*/  FMNMX.FTZ R129, R98, R129, !PT ;  /* 0x0000008162817209 */ /* 0x000fe20007810000 */
[----:B------:R-:W-:Y:S01]  /*ad10*/  HGMMA.64x128x16.F32 R24, R204, gdesc[UR8].tnspB, R24, gsb0 ;  /* 0x41e00008cc187df0 */ /* 0x000fe20008000818 */
[----:B------:R-:W-:Y:S01]  /*ad20*/  UIADD3 UR10, UR6, 0x400, URZ ;  /* 0x00000400060a7890 */ /* 0x000fe2000fffe03f */
[----:B-1----:R-:W-:Y:S01]  /*ad30*/  F2FP.F16.F32.PACK_AB R180, R170, R93 ;  /* 0x0000005daab4723e */ /* 0x002fe200000000ff */
[----:B------:R-:W-:Y:S01]  /*ad40*/  UMOV UR11, 0x40000040 ;  /* 0x40000040000b7882 */ /* 0x000fe20000000000 */
[----:B------:R-:W-:-:S02]  /*ad50*/  FMNMX.FTZ R129, R194, R129, !PT ;  /* 0x00000081c2817209 */ /* 0x000fc40007810000 */
[----:B------:R-:W-:Y:S02]  /*ad60*/  MUFU.EX2 R101, R101 ;  /* 0x0000006500657308 */ /* 0x000fe40000000800 */
[----:B------:R-:W-:-:S04]  /*ad70*/  FMNMX.FTZ R129, R102, R129, !PT ;  /* 0x0000008166817209 */ /* 0x000fc80007810000 */
[----:B------:R-:W-:Y:S02]  /*ad80*/  FMNMX.FTZ R129, R196, R129, !PT ;  /* 0x00000081c4817209 */ /* 0x000fe40007810000 */
[----:B------:R-:W1:Y:S02]  /*ad90*/  MUFU.EX2 R164, R164 ;  /* 0x000000a400a47308 */ /* 0x000e640000000800 */
[----:B------:R-:W-:-:S04]  /*ada0*/  FMNMX.FTZ R129, R90, R129, !PT ;  /* 0x000000815a817209 */ /* 0x000fc80007810000 */
[----:B------:R-:W-:Y:S02]  /*adb0*/  FMNMX.FTZ R129, R198, R129, !PT ;  /* 0x00000081c6817209 */ /* 0x000fe40007810000 */
[----:B------:R-:W-:Y:S02]  /*adc0*/  MUFU.EX2 R99, R99 ;  /* 0x0000006300637308 */ /* 0x000fe40000000800 */
[----:B------:R-:W-:-:S06]  /*add0*/  FMNMX.FTZ R129, R94, R129, !PT ;  /* 0x000000815e817209 */ /* 0x000fcc0007810000 */
[----:B------:R-:W-:Y:S01]  /*ade0*/  MUFU.EX2 R152, R152 ;  /* 0x0000009800987308 */ /* 0x000fe20000000800 */
[----:B-1----:R-:W-:-:S07]  /*adf0*/  F2FP.F16.F32.PACK_AB R184, R164, R101 ;  /* 0x00000065a4b8723e */ /* 0x002fce00000000ff */
[----:B------:R-:W-:Y:S08]  /*ae00*/  MUFU.EX2 R97, R97 ;  /* 0x0000006100617308 */ /* 0x000ff00000000800 */
        /* <DEDUP_REMOVED lines=11> */
[----:B------:R-:W-:Y:S01]  /*aec0*/  MUFU.EX2 R117, R117 ;  /* 0x0000007500757308 */ /* 0x000fe20000000800 */
[----:B------:R-:W-:-:S02]  /*aed0*/  WARPGROUP.DEPBAR.LE gsb0, 0x0 ;  /* 0x00008000000079c5 */ /* 0x000fc40000010000 */
[----:B------:R-:W-:Y:S01]  /*aee0*/  WARPGROUP.ARRIVE ;  /* 0x00000000000079c5 */ /* 0x000fe20000000000 */
[--C-:B------:R-:W-:Y:S01]  /*aef0*/  FFMA.FTZ R204, R112, R89, -R12.reuse ;  /* 0x0000005970cc7223 */ /* 0x100fe2000001080c */
[----:B------:R-:W-:Y:S01]  /*af00*/  FMNMX.FTZ R112, R228, R129, !PT ;  /* 0x00000081e4707209 */ /* 0x000fe20007810000 */
[-CC-:B------:R-:W-:Y:S01]  /*af10*/  FFMA.FTZ R206, R116, R89.reuse, -R12.reuse ;  /* 0x0000005974ce7223 */ /* 0x180fe2000001080c */
[-CC-:B------:R-:W-:Y:S01]  /*af20*/  FFMA.FTZ R116, R92, R89.reuse, -R12.reuse ;  /* 0x000000595c747223 */ /* 0x180fe2000001080c */
[----:B------:R-:W-:Y:S01]  /*af30*/  FFMA.FTZ R129, R174, R89, -R12 ;  /* 0x00000059ae817223 */ /* 0x000fe2000001080c */
[----:B------:R-:W-:Y:S01]  /*af40*/  HGMMA.64x128x16.F32 R24, R208, gdesc[UR8].tnspB, R24, gsb0 ;  /* 0x41e00008d0187df0 */ /* 0x000fe20008000818 */
[----:B------:R-:W-:Y:S01]  /*af50*/  UIADD3 UR10, UR6, 0x480, URZ ;  /* 0x00000480060a7890 */ /* 0x000fe2000fffe03f */
[----:B------:R-:W1:Y:S01]  /*af60*/  SHFL.BFLY PT, R133, R112, 0x2, 0x1f ;  /* 0x0c401f0070857f89 */ /* 0x000e6200000e0000 */
[----:B------:R-:W-:Y:S01]  /*af70*/  UMOV UR11, 0x40000040 ;  /* 0x40000040000b7882 */ /* 0x000fe20000000000 */
        /* <DEDUP_REMOVED lines=11> */
[----:B-1----:R-:W-:Y:S01]  /*b030*/  FMNMX.FTZ R108, R112, R133, !PT ;  /* 0x00000085706c7209 */ /* 0x002fe20007810000 */
[-CC-:B------:R-:W-:Y:S01]  /*b040*/  FFMA.FTZ R208, R104, R89.reuse, -R12.reuse ;  /* 0x0000005968d07223 */ /* 0x180fe2000001080c */
[-CC-:B------:R-:W-:Y:S01]  /*b050*/  FFMA.FTZ R133, R178, R89.reuse, -R12.reuse ;  /* 0x00000059b2857223 */ /* 0x180fe2000001080c */
[----:B------:R-:W-:Y:S01]  /*b060*/  FFMA.FTZ R104, R182, R89, -R12 ;  /* 0x00000059b6687223 */ /* 0x000fe2000001080c */
[----:B------:R-:W-:Y:S01]  /*b070*/  HGMMA.64x128x16.F32 R24, R212, gdesc[UR8].tnspB, R24, gsb0 ;  /* 0x41e00008d4187df0 */ /* 0x000fe20008000818 */
[----:B------:R-:W-:Y:S01]  /*b080*/  UIADD3 UR10, UR6, 0x500, URZ ;  /* 0x00000500060a7890 */ /* 0x000fe2000fffe03f */
[----:B------:R-:W1:Y:S01]  /*b090*/  SHFL.BFLY PT, R149, R108, 0x1, 0x1f ;  /* 0x0c201f006c957f89 */ /* 0x000e6200000e0000 */
[----:B------:R-:W-:Y:S01]  /*b0a0*/  UMOV UR11, 0x40000040 ;  /* 0x40000040000b7882 */ /* 0x000fe20000000000 */
[----:B------:R-:W-:Y:S01]  /*b0b0*/  F2FP.F16.F32.PACK_AB R178, R95, R20 ;  /* 0x000000145fb2723e */ /* 0x000fe200000000ff */
[----:B------:R-:W-:Y:S01]  /*b0c0*/  MUFU.EX2 R208, R208 ;  /* 0x000000d000d07308 */ /* 0x000fe20000000800 */
[----:B------:R-:W-:Y:S01]  /*b0d0*/  UIADD3 UR6, UR61, -0x1, URZ ;  /* 0xffffffff3d067890 */ /* 0x000fe2000fffe03f */
[----:B------:R-:W-:-:S06]  /*b0e0*/  F2FP.F16.F32.PACK_AB R182, R160, R103 ;  /* 0x00000067a0b6723e */ /* 0x000fcc00000000ff */
[----:B------:R-:W-:Y:S01]  /*b0f0*/  MUFU.EX2 R210, R210 ;  /* 0x000000d200d27308 */ /* 0x000fe20000000800 */
[----:B------:R-:W-:-:S07]  /*b100*/  UMOV UR61, UR6 ;  /* 0x00000006003d7c82 */ /* 0x000fce0008000000 */
[----:B------:R-:W-:Y:S01]  /*b110*/  MUFU.EX2 R133, R133 ;  /* 0x0000008500857308 */ /* 0x000fe20000000800 */
[----:B-1----:R-:W-:-:S07]  /*b120*/  FMNMX.FTZ R92, R108, R149, !PT ;  /* 0x000000956c5c7209 */ /* 0x002fce0007810000 */
[----:B------:R1:W-:Y:S01]  /*b130*/  MUFU.EX2 R108, R116 ;  /* 0x00000074006c7308 */ /* 0x0003e20000000800 */
[C---:B------:R-:W-:Y:S01]  /*b140*/  FADD.FTZ R12, -R92.reuse, R3 ;  /* 0x000000035c0c7221 */ /* 0x040fe20000010100 */
[----:B------:R-:W-:-:S03]  /*b150*/  FMUL.FTZ R120, R92, R89 ;  /* 0x000000595c787220 */ /* 0x000fc60000410000 */
[-C--:B------:R-:W-:Y:S01]  /*b160*/  FMUL.FTZ R12, R12, R89.reuse ;  /* 0x000000590c0c7220 */ /* 0x080fe20000410000 */
[-CC-:B------:R-:W-:Y:S01]  /*b170*/  FFMA.FTZ R177, R168, R89.reuse, -R120.reuse ;  /* 0x00000059a8b17223 */ /* 0x180fe20000010878 */
[-CC-:B------:R-:W-:Y:S01]  /*b180*/  FFMA.FTZ R112, R21, R89.reuse, -R120.reuse ;  /* 0x0000005915707223 */ /* 0x180fe20000010878 */
[----:B------:R-:W-:Y:S02]  /*b190*/  IMAD.U32 R21, RZ, RZ, UR38 ;  /* 0x00000026ff157e24 */ /* 0x000fe4000f8e00ff */
[-CC-:B------:R-:W-:Y:S01]  /*b1a0*/  FFMA.FTZ R179, R171, R89.reuse, -R120.reuse ;  /* 0x00000059abb37223 */ /* 0x180fe20000010878 */
[-CC-:B------:R-:W-:Y:S01]  /*b1b0*/  FFMA.FTZ R197, R130, R89.reuse, -R120.reuse ;  /* 0x0000005982c57223 */ /* 0x180fe20000010878 */
[----:B------:R-:W-:Y:S01]  /*b1c0*/  MUFU.EX2 R12, R12 ;  /* 0x0000000c000c7308 */ /* 0x000fe20000000800 */
[-CC-:B------:R-:W-:Y:S01]  /*b1d0*/  FFMA.FTZ R130, R131, R89.reuse, -R120.reuse ;  /* 0x0000005983827223 */ /* 0x180fe20000010878 */
[----:B------:R-:W-:Y:S01]  /*b1e0*/  @!P1 LEA R131, R21, UR39, 0x3 ;  /* 0x0000002715839c11 */ /* 0x000fe2000f8e18ff */
[-CC-:B-1----:R-:W-:Y:S01]  /*b1f0*/  FFMA.FTZ R116, R172, R89.reuse, -R120.reuse ;  /* 0x00000059ac747223 */ /* 0x182fe20000010878 */
[-CC-:B------:R-:W-:Y:S01]  /*b200*/  FFMA.FTZ R181, R162, R89.reuse, -R120.reuse ;  /* 0x00000059a2b57223 */ /* 0x180fe20000010878 */
[-CC-:B------:R-:W-:Y:S01]  /*b210*/  FFMA.FTZ R199, R134, R89.reuse, -R120.reuse ;  /* 0x0000005986c77223 */ /* 0x180fe20000010878 */
[----:B------:R-:W-:Y:S01]  /*b220*/  IADD3 R21, -R227, 0xb, RZ ;  /* 0x0000000be3157810 */ /* 0x000fe20007ffe1ff */
[----:B------:R-:W-:Y:S01]  /*b230*/  @!P1 VIADD R131, R131, 0x34840 ;  /* 0x0003484083839836 */ /* 0x000fe20000000000 */
[----:B------:R-:W1:Y:S01]  /*b240*/  MUFU.EX2 R177, R177 ;  /* 0x000000b100b17308 */ /* 0x000e620000000800 */
[-CC-:B------:R-:W-:Y:S01]  /*b250*/  FFMA.FTZ R124, R163, R89.reuse, -R120.reuse ;  /* 0x00000059a37c7223 */ /* 0x180fe20000010878 */
[-CC-:B------:R-:W-:Y:S01]  /*b260*/  FFMA.FTZ R134, R135, R89.reuse, -R120.reuse ;  /* 0x0000005987867223 */ /* 0x180fe20000010878 */
[----:B------:R-:W-:Y:S01]  /*b270*/  IMAD.U32 R135, RZ, RZ, UR37 ;  /* 0x00000025ff877e24 */ /* 0x000fe2000f8e00ff */
[----:B------:R-:W-:Y:S01]  /*b280*/  @!P1 PRMT R131, RZ, 0x654, R131 ;  /* 0x00000654ff839816 */ /* 0x000fe20000000083 */
[-CC-:B------:R-:W-:Y:S01]  /*b290*/  FFMA.FTZ R183, R166, R89.reuse, -R120.reuse ;  /* 0x00000059a6b77223 */ /* 0x180fe20000010878 */
[-CC-:B------:R-:W-:Y:S01]  /*b2a0*/  FFMA.FTZ R201, R122, R89.reuse, -R120.reuse ;  /* 0x000000597ac97223 */ /* 0x180fe20000010878 */
[-CC-:B------:R-:W-:Y:S01]  /*b2b0*/  FFMA.FTZ R132, R167, R89.reuse, -R120.reuse ;  /* 0x00000059a7847223 */ /* 0x180fe20000010878 */
[----:B------:R-:W2:Y:S01]  /*b2c0*/  MUFU.EX2 R112, R112 ;  /* 0x0000007000707308 */ /* 0x000ea20000000800 */
[----:B------:R-:W-:Y:S01]  /*b2d0*/  @!P1 LEA R135, R135, UR39, 0x3 ;  /* 0x0000002787879c11 */ /* 0x000fe2000f8e18ff */
[-CC-:B------:R-:W-:Y:S01]  /*b2e0*/  FFMA.FTZ R185, R154, R89.reuse, -R120.reuse ;  /* 0x000000599ab97223 */ /* 0x180fe20000010878 */
[-CC-:B------:R-:W-:Y:S01]  /*b2f0*/  FFMA.FTZ R154, R155, R89.reuse, -R120.reuse ;  /* 0x000000599b9a7223 */ /* 0x180fe20000010878 */
[-CC-:B------:R-:W-:Y:S01]  /*b300*/  FFMA.FTZ R187, R158, R89.reuse, -R120.reuse ;  /* 0x000000599ebb7223 */ /* 0x180fe20000010878 */
[-CC-:B------:R-:W-:Y:S01]  /*b310*/  FFMA.FTZ R203, R126, R89.reuse, -R120.reuse ;  /* 0x000000597ecb7223 */ /* 0x180fe20000010878 */
[-CC-:B------:R-:W-:Y:S01]  /*b320*/  FFMA.FTZ R158, R159, R89.reuse, -R120.reuse ;  /* 0x000000599f9e7223 */ /* 0x180fe20000010878 */
[--C-:B------:R-:W-:Y:S01]  /*b330*/  FFMA.FTZ R189, R146, R89, -R120.reuse ;  /* 0x0000005992bd7223 */ /* 0x100fe20000010878 */
[----:B------:R-:W3:Y:S01]  /*b340*/  MUFU.EX2 R179, R179 ;  /* 0x000000b300b37308 */ /* 0x000ee20000000800 */
[----:B-1----:R-:W-:Y:S01]  /*b350*/  FFMA.FTZ R13, R12, R13, R177 ;  /* 0x0000000d0c0d7223 */ /* 0x002fe200000100b1 */
[-CC-:B------:R-:W-:Y:S01]  /*b360*/  FFMA.FTZ R146, R147, R89.reuse, -R120.reuse ;  /* 0x0000005993927223 */ /* 0x180fe20000010878 */
[-CC-:B------:R-:W-:Y:S01]  /*b370*/  FFMA.FTZ R191, R150, R89.reuse, -R120.reuse ;  /* 0x0000005996bf7223 */ /* 0x180fe20000010878 */
[-CC-:B------:R-:W-:Y:S01]  /*b380*/  FFMA.FTZ R209, R106, R89.reuse, -R120.reuse ;  /* 0x000000596ad17223 */ /* 0x180fe20000010878 */
[-CC-:B------:R-:W-:Y:S01]  /*b390*/  FFMA.FTZ R150, R151, R89.reuse, -R120.reuse ;  /* 0x0000005997967223 */ /* 0x180fe20000010878 */
[-CC-:B------:R-:W-:Y:S01]  /*b3a0*/  FFMA.FTZ R193, R138, R89.reuse, -R120.reuse ;  /* 0x000000598ac17223 */ /* 0x180fe20000010878 */
[-CC-:B------:R-:W-:Y:S01]  /*b3b0*/  FFMA.FTZ R138, R139, R89.reuse, -R120.reuse ;  /* 0x000000598b8a7223 */ /* 0x180fe20000010878 */
[----:B------:R-:W1:Y:S01]  /*b3c0*/  MUFU.EX2 R116, R116 ;  /* 0x0000007400747308 */ /* 0x000e620000000800 */
[----:B--2---:R-:W-:Y:S01]  /*b3d0*/  FADD.FTZ R122, R112, R13 ;  /* 0x0000000d707a7221 */ /* 0x004fe20000010000 */
[-CC-:B------:R-:W-:Y:S01]  /*b3e0*/  FFMA.FTZ R195, R142, R89.reuse, -R120.reuse ;  /* 0x000000598ec37223 */ /* 0x180fe20000010878 */
[-CC-:B------:R-:W-:Y:S01]  /*b3f0*/  FFMA.FTZ R115, R115, R89.reuse, -R120.reuse ;  /* 0x0000005973737223 */ /* 0x180fe20000010878 */
[--C-:B------:R-:W-:Y:S01]  /*b400*/  FFMA.FTZ R142, R143, R89, -R120.reuse ;  /* 0x000000598f8e7223 */ /* 0x100fe20000010878 */
[----:B------:R-:W-:Y:S01]  /*b410*/  F2FP.F16.F32.PACK_AB R177, R112, R177 ;  /* 0x000000b170b1723e */ /* 0x000fe200000000ff */
[-CC-:B------:R-:W-:Y:S01]  /*b420*/  FFMA.FTZ R127, R127, R89.reuse, -R120.reuse ;  /* 0x000000597f7f7223 */ /* 0x180fe20000010878 */
[-C--:B------:R-:W-:Y:S01]  /*b430*/  FFMA.FTZ R205, R114, R89.reuse, -R120 ;  /* 0x0000005972cd7223 */ /* 0x080fe20000010878 */
[----:B------:R-:W2:Y:S01]  /*b440*/  MUFU.EX2 R181, R181 ;  /* 0x000000b500b57308 */ /* 0x000ea20000000800 */
[----:B---3--:R-:W-:Y:S01]  /*b450*/  FADD.FTZ R13, R179, R122 ;  /* 0x0000007ab30d7221 */ /* 0x008fe20000010000 */
[-CC-:B------:R-:W-:Y:S01]  /*b460*/  FFMA.FTZ R207, R118, R89.reuse, -R120.reuse ;  /* 0x0000005976cf7223 */ /* 0x180fe20000010878 */
[-CC-:B------:R-:W-:Y:S01]  /*b470*/  FFMA.FTZ R118, R188, R89.reuse, -R120.reuse ;  /* 0x00000059bc767223 */ /* 0x180fe20000010878 */
[-CC-:B------:R-:W-:Y:S01]  /*b480*/  FFMA.FTZ R190, R190, R89.reuse, -R120.reuse ;  /* 0x00000059bebe7223 */ /* 0x180fe20000010878 */
[-CC-:B------:R-:W-:Y:S01]  /*b490*/  FFMA.FTZ R211, R110, R89.reuse, -R120.reuse ;  /* 0x000000596ed37223 */ /* 0x180fe20000010878 */
[-CC-:B------:R-:W-:Y:S01]  /*b4a0*/  FFMA.FTZ R110, R194, R89.reuse, -R120.reuse ;  /* 0x00000059c26e7223 */ /* 0x180fe20000010878 */
[--C-:B------:R-:W-:Y:S01]  /*b4b0*/  FFMA.FTZ R192, R192, R89, -R120.reuse ;  /* 0x00000059c0c07223 */ /* 0x100fe20000010878 */
[----:B------:R-:W3:Y:S01]  /*b4c0*/  MUFU.EX2 R124, R124 ;  /* 0x0000007c007c7308 */ /* 0x000ee20000000800 */
[C---:B-1----:R-:W-:Y:S01]  /*b4d0*/  FADD.FTZ R122, R116.reuse, R13 ;  /* 0x0000000d747a7221 */ /* 0x042fe20000010000 */
[----:B------:R-:W-:Y:S01]  /*b4e0*/  F2FP.F16.F32.PACK_AB R179, R116, R179 ;  /* 0x000000b374b3723e */ /* 0x000fe200000000ff */
[-CC-:B------:R-:W-:Y:S01]  /*b4f0*/  FFMA.FTZ R102, R102, R89.reuse, -R120.reuse ;  /* 0x0000005966667223 */ /* 0x180fe20000010878 */
[-CC-:B------:R-:W-:Y:S01]  /*b500*/  FFMA.FTZ R90, R90, R89.reuse, -R120.reuse ;  /* 0x000000595a5a7223 */ /* 0x180fe20000010878 */
[----:B------:R-:W-:Y:S01]  /*b510*/  FFMA.FTZ R94, R94, R89, -R120 ;  /* 0x000000595e5e7223 */ /* 0x000fe20000010878 */
[----:B------:R-:W-:Y:S01]  /*b520*/  UMOV UR37, UR38 ;  /* 0x0000002600257c82 */ /* 0x000fe20008000000 */
[----:B------:R-:W-:Y:S01]  /*b530*/  F2FP.F16.F32.PACK_AB R188, R144, R97 ;  /* 0x0000006190bc723e */ /* 0x000fe200000000ff */
[----:B------:R-:W1:Y:S01]  /*b540*/  MUFU.EX2 R183, R183 ;  /* 0x000000b700b77308 */ /* 0x000e620000000800 */
[----:B------:R-:W-:-:S07]  /*b550*/  F2FP.F16.F32.PACK_AB R194, R140, R119 ;  /* 0x000000778cc2723e */ /* 0x000fce00000000ff */
[----:B------:R-:W4:Y:S08]  /*b560*/  MUFU.EX2 R132, R132 ;  /* 0x0000008400847308 */ /* 0x000f300000000800 */
[----:B------:R-:W5:Y:S08]  /*b570*/  MUFU.EX2 R185, R185 ;  /* 0x000000b900b97308 */ /* 0x000f700000000800 */
[----:B------:R-:W5:Y:S08]  /*b580*/  MUFU.EX2 R154, R154 ;  /* 0x0000009a009a7308 */ /* 0x000f700000000800 */
[----:B------:R-:W5:Y:S08]  /*b590*/  MUFU.EX2 R187, R187 ;  /* 0x000000bb00bb7308 */ /* 0x000f700000000800 */
[----:B------:R-:W5:Y:S01]  /*b5a0*/  MUFU.EX2 R158, R158 ;  /* 0x0000009e009e7308 */ /* 0x000f620000000800 */
[----:B------:R-:W-:-:S02]  /*b5b0*/  WARPGROUP.DEPBAR.LE gsb0, 0x0 ;  /* 0x00008000000079c5 */ /* 0x000fc40000010000 */
[----:B------:R-:W-:-:S05]  /*b5c0*/  WARPGROUP.ARRIVE ;  /* 0x00000000000079c5 */ /* 0x000fca0000000000 */
[----:B------:R-:W5:Y:S01]  /*b5d0*/  MUFU.EX2 R189, R189 ;  /* 0x000000bd00bd7308 */ /* 0x000f620000000800 */
[----:B------:R-:W-:Y:S02]  /*b5e0*/  F2FP.F16.F32.PACK_AB R212, R133, R96 ;  /* 0x0000006085d4723e */ /* 0x000fe400000000ff */
[----:B------:R-:W-:Y:S01]  /*b5f0*/  F2FP.F16.F32.PACK_AB R214, R141, R100 ;  /* 0x000000648dd6723e */ /* 0x000fe200000000ff */
[----:B------:R-:W-:Y:S04]  /*b600*/  HGMMA.64x128x16.F32 R24, R216, gdesc[UR8].tnspB, R24, gsb0 ;  /* 0x41e00008d8187df0 */ /* 0x000fe80008000818 */
[----:B------:R-:W5:Y:S08]  /*b610*/  MUFU.EX2 R146, R146 ;  /* 0x0000009200927308 */ /* 0x000f700000000800 */
        /* <DEDUP_REMOVED lines=11> */
[----:B------:R-:W-:Y:S08]  /*b6d0*/  MUFU.EX2 R203, R203 ;  /* 0x000000cb00cb7308 */ /* 0x000ff00000000800 */
[----:B------:R-:W-:Y:S08]  /*b6e0*/  MUFU.EX2 R114, R127 ;  /* 0x0000007f00727308 */ /* 0x000ff00000000800 */
[----:B------:R-:W-:Y:S08]  /*b6f0*/  MUFU.EX2 R205, R205 ;  /* 0x000000cd00cd7308 */ /* 0x000ff00000000800 */
[----:B------:R-:W-:Y:S08]  /*b700*/  MUFU.EX2 R207, R207 ;  /* 0x000000cf00cf7308 */ /* 0x000ff00000000800 */
[----:B------:R-:W-:Y:S08]  /*b710*/  MUFU.EX2 R118, R118 ;  /* 0x0000007600767308 */ /* 0x000ff00000000800 */
[----:B------:R-:W-:Y:S01]  /*b720*/  MUFU.EX2 R209, R209 ;  /* 0x000000d100d17308 */ /* 0x000fe20000000800 */
[----:B------:R-:W-:-:S02]  /*b730*/  WARPGROUP.DEPBAR.LE gsb0, 0x0 ;  /* 0x00008000000079c5 */ /* 0x000fc40000010000 */
[----:B------:R2:W-:Y:S06]  /*b740*/  BAR.ARV R21, 0x100 ;  /* 0x000400150000751d */ /* 0x0005ec0000002000 */
[----:B------:R3:W-:Y:S01]  /*b750*/  @!P1 SYNCS.ARRIVE.TRANS64.RED.A1T0 RZ, [R131+URZ], RZ ;  /* 0x000000ff83ff99a7 */ /* 0x0007e2000810043f */
[----:B------:R-:W-:Y:S01]  /*b760*/  MUFU.EX2 R213, R110 ;  /* 0x0000006e00d57308 */ /* 0x000fe20000000800 */
[----:B--2---:R-:W-:Y:S01]  /*b770*/  @!P1 IADD3 R21, R135, 0x34860, RZ ;  /* 0x0003486087159810 */ /* 0x004fe20007ffe0ff */
[-C--:B------:R-:W-:Y:S01]  /*b780*/  FMUL.FTZ R26, R26, R12.reuse ;  /* 0x0000000c1a1a7220 */ /* 0x080fe20000410000 */
[-C--:B------:R-:W-:Y:S01]  /*b790*/  FMUL.FTZ R27, R27, R12.reuse ;  /* 0x0000000c1b1b7220 */ /* 0x080fe20000410000 */
[-C--:B------:R-:W-:Y:S01]  /*b7a0*/  FMUL.FTZ R30, R30, R12.reuse ;  /* 0x0000000c1e1e7220 */ /* 0x080fe20000410000 */
[----:B------:R-:W-:Y:S01]  /*b7b0*/  @!P1 PRMT R21, RZ, 0x654, R21 ;  /* 0x00000654ff159816 */ /* 0x000fe20000000015 */
[-C--:B------:R-:W-:Y:S01]  /*b7c0*/  FMUL.FTZ R31, R31, R12.reuse ;  /* 0x0000000c1f1f7220 */ /* 0x080fe20000410000 */
[----:B---3--:R-:W-:Y:S01]  /*b7d0*/  FADD.FTZ R131, R15, R14 ;  /* 0x0000000e0f837221 */ /* 0x008fe20000010000 */
[----:B------:R-:W-:Y:S01]  /*b7e0*/  FFMA.FTZ R14, R123, R89, -R120 ;  /* 0x000000597b0e7223 */ /* 0x000fe20000010878 */
[----:B------:R2:W-:Y:S01]  /*b7f0*/  @!P1 SYNCS.ARRIVE.TRANS64.RED.A1T0 RZ, [R21+URZ], RZ ;  /* 0x000000ff15ff99a7 */ /* 0x0005e2000810043f */
[----:B------:R-:W-:Y:S01]  /*b800*/  MUFU.EX2 R211, R211 ;  /* 0x000000d300d37308 */ /* 0x000fe20000000800 */
[----:B------:R-:W-:Y:S01]  /*b810*/  FADD.FTZ R162, R20, R131 ;  /* 0x0000008314a27221 */ /* 0x000fe20000010000 */
[-C--:B------:R-:W-:Y:S01]  /*b820*/  FMUL.FTZ R34, R34, R12.reuse ;  /* 0x0000000c22227220 */ /* 0x080fe20000410000 */
[-C--:B------:R-:W-:Y:S01]  /*b830*/  FMUL.FTZ R35, R35, R12.reuse ;  /* 0x0000000c23237220 */ /* 0x080fe20000410000 */
[-C--:B------:R-:W-:Y:S01]  /*b840*/  FMUL.FTZ R38, R38, R12.reuse ;  /* 0x0000000c26267220 */ /* 0x080fe20000410000 */
[----:B------:R-:W-:Y:S01]  /*b850*/  FADD.FTZ R162, R95, R162 ;  /* 0x000000a25fa27221 */ /* 0x000fe20000010000 */
[-C--:B------:R-:W-:Y:S01]  /*b860*/  FMUL.FTZ R39, R39, R12.reuse ;  /* 0x0000000c27277220 */ /* 0x080fe20000410000 */
[----:B--2---:R-:W-:Y:S01]  /*b870*/  FADD.FTZ R21, R181, R122 ;  /* 0x0000007ab5157221 */ /* 0x004fe20000010000 */
[----:B------:R-:W2:Y:S01]  /*b880*/  MUFU.EX2 R14, R14 ;  /* 0x0000000e000e7308 */ /* 0x000ea20000000800 */
[----:B------:R-:W-:Y:S01]  /*b890*/  FADD.FTZ R13, R93, R162 ;  /* 0x000000a25d0d7221 */ /* 0x000fe20000010000 */
[C---:B------:R-:W-:Y:S01]  /*b8a0*/  F2FP.F16.F32.PACK_AB R181, R124.reuse, R181 ;  /* 0x000000b57cb5723e */ /* 0x040fe200000000ff */
[----:B------:R-:W-:Y:S01]  /*b8b0*/  FADD.FTZ R126, R124, R21 ;  /* 0x000000157c7e7221 */ /* 0x000fe20000010000 */
[-C--:B------:R-:W-:Y:S01]  /*b8c0*/  FMUL.FTZ R42, R42, R12.reuse ;  /* 0x0000000c2a2a7220 */ /* 0x080fe20000410000 */
[----:B------:R-:W-:Y:S01]  /*b8d0*/  FADD.FTZ R122, R170, R13 ;  /* 0x0000000daa7a7221 */ /* 0x000fe20000010000 */
[-C--:B------:R-:W-:Y:S01]  /*b8e0*/  FMUL.FTZ R43, R43, R12.reuse ;  /* 0x0000000c2b2b7220 */ /* 0x080fe20000410000 */
[----:B-1----:R-:W-:Y:S01]  /*b8f0*/  FADD.FTZ R21, R183, R126 ;  /* 0x0000007eb7157221 */ /* 0x002fe20000010000 */
[----:B------:R-:W-:Y:S01]  /*b900*/  MUFU.EX2 R104, R104 ;  /* 0x0000006800687308 */ /* 0x000fe20000000800 */
[----:B------:R-:W-:Y:S01]  /*b910*/  FADD.FTZ R13, R103, R122 ;  /* 0x0000007a670d7221 */ /* 0x000fe20000010000 */
[-C--:B------:R-:W-:Y:S01]  /*b920*/  FMUL.FTZ R46, R46, R12.reuse ;  /* 0x0000000c2e2e7220 */ /* 0x080fe20000410000 */
[----:B----4-:R-:W-:Y:S01]  /*b930*/  FADD.FTZ R126, R132, R21 ;  /* 0x00000015847e7221 */ /* 0x010fe20000010000 */
[-C--:B------:R-:W-:Y:S01]  /*b940*/  FMUL.FTZ R47, R47, R12.reuse ;  /* 0x0000000c2f2f7220 */ /* 0x080fe20000410000 */
[----:B------:R-:W-:Y:S01]  /*b950*/  FADD.FTZ R122, R160, R13 ;  /* 0x0000000da07a7221 */ /* 0x000fe20000010000 */
[-C--:B------:R-:W-:Y:S01]  /*b960*/  FMUL.FTZ R50, R50, R12.reuse ;  /* 0x0000000c32327220 */ /* 0x080fe20000410000 */
[----:B-----5:R-:W-:Y:S01]  /*b970*/  FADD.FTZ R21, R185, R126 ;  /* 0x0000007eb9157221 */ /* 0x020fe20000010000 */
[----:B------:R-:W-:Y:S01]  /*b980*/  MUFU.EX2 R90, R90 ;  /* 0x0000005a005a7308 */ /* 0x000fe20000000800 */
[----:B------:R-:W-:Y:S01]  /*b990*/  FADD.FTZ R13, R101, R122 ;  /* 0x0000007a650d7221 */ /* 0x000fe20000010000 */
[-C--:B------:R-:W-:Y:S01]  /*b9a0*/  FMUL.FTZ R51, R51, R12.reuse ;  /* 0x0000000c33337220 */ /* 0x080fe20000410000 */
[----:B------:R-:W-:Y:S01]  /*b9b0*/  FADD.FTZ R122, R154, R21 ;  /* 0x000000159a7a7221 */ /* 0x000fe20000010000 */
[-C--:B------:R-:W-:Y:S01]  /*b9c0*/  FMUL.FTZ R54, R54, R12.reuse ;  /* 0x0000000c36367220 */ /* 0x080fe20000410000 */
[----:B------:R-:W-:Y:S01]  /*b9d0*/  FADD.FTZ R106, R164, R13 ;  /* 0x0000000da46a7221 */ /* 0x000fe20000010000 */
[-C--:B------:R-:W-:Y:S01]  /*b9e0*/  FMUL.FTZ R55, R55, R12.reuse ;  /* 0x0000000c37377220 */ /* 0x080fe20000410000 */
[----:B------:R-:W-:Y:S01]  /*b9f0*/  FADD.FTZ R21, R187, R122 ;  /* 0x0000007abb157221 */ /* 0x000fe20000010000 */
[----:B------:R-:W-:Y:S01]  /*ba00*/  MUFU.EX2 R94, R94 ;  /* 0x0000005e005e7308 */ /* 0x000fe20000000800 */
[----:B------:R-:W-:Y:S01]  /*ba10*/  FADD.FTZ R13, R99, R106 ;  /* 0x0000006a630d7221 */ /* 0x000fe20000010000 */
[-CC-:B------:R-:W-:Y:S01]  /*ba20*/  FFMA.FTZ R106, R98, R89.reuse, -R120.reuse ;  /* 0x00000059626a7223 */ /* 0x180fe20000010878 */
[----:B------:R-:W-:Y:S01]  /*ba30*/  FADD.FTZ R126, R158, R21 ;  /* 0x000000159e7e7221 */ /* 0x000fe20000010000 */
[-C--:B------:R-:W-:Y:S01]  /*ba40*/  FMUL.FTZ R58, R58, R12.reuse ;  /* 0x0000000c3a3a7220 */ /* 0x080fe20000410000 */
[----:B------:R-:W-:Y:S01]  /*ba50*/  FADD.FTZ R122, R152, R13 ;  /* 0x0000000d987a7221 */ /* 0x000fe20000010000 */
[-C--:B------:R-:W-:Y:S01]  /*ba60*/  FFMA.FTZ R13, R196, R89.reuse, -R120 ;  /* 0x00000059c40d7223 */ /* 0x080fe20000010878 */
[----:B------:R-:W-:Y:S01]  /*ba70*/  FADD.FTZ R123, R189, R126 ;  /* 0x0000007ebd7b7221 */ /* 0x000fe20000010000 */
[----:B------:R1:W-:Y:S01]  /*ba80*/  MUFU.EX2 R98, R115 ;  /* 0x0000007300627308 */ /* 0x0003e20000000800 */
[----:B------:R-:W-:Y:S01]  /*ba90*/  FADD.FTZ R21, R97, R122 ;  /* 0x0000007a61157221 */ /* 0x000fe20000010000 */
[-C--:B------:R-:W-:Y:S01]  /*baa0*/  FMUL.FTZ R59, R59, R12.reuse ;  /* 0x0000000c3b3b7220 */ /* 0x080fe20000410000 */
[----:B------:R-:W-:Y:S01]  /*bab0*/  FADD.FTZ R126, R146, R123 ;  /* 0x0000007b927e7221 */ /* 0x000fe20000010000 */
[-C--:B------:R-:W-:Y:S01]  /*bac0*/  FMUL.FTZ R62, R62, R12.reuse ;  /* 0x0000000c3e3e7220 */ /* 0x080fe20000410000 */
[----:B------:R-:W-:Y:S01]  /*bad0*/  FADD.FTZ R122, R144, R21 ;  /* 0x00000015907a7221 */ /* 0x000fe20000010000 */
[-C--:B------:R-:W-:Y:S01]  /*bae0*/  FFMA.FTZ R21, R198, R89.reuse, -R120 ;  /* 0x00000059c6157223 */ /* 0x080fe20000010878 */
[----:B------:R-:W-:Y:S01]  /*baf0*/  FADD.FTZ R123, R191, R126 ;  /* 0x0000007ebf7b7221 */ /* 0x000fe20000010000 */
[----:B------:R-:W-:Y:S01]  /*bb00*/  MUFU.EX2 R124, R106 ;  /* 0x0000006a007c7308 */ /* 0x000fe20000000800 */
[----:B-1----:R-:W-:Y:S01]  /*bb10*/  FADD.FTZ R115, R107, R122 ;  /* 0x0000007a6b737221 */ /* 0x002fe20000010000 */
[----:B------:R-:W-:Y:S01]  /*bb20*/  FFMA.FTZ R120, R228, R89, -R120 ;  /* 0x00000059e4787223 */ /* 0x000fe20000010878 */
[----:B------:R-:W-:Y:S01]  /*bb30*/  FADD.FTZ R126, R150, R123 ;  /* 0x0000007b967e7221 */ /* 0x000fe20000010000 */
[-C--:B------:R-:W-:Y:S01]  /*bb40*/  FMUL.FTZ R63, R63, R12.reuse ;  /* 0x0000000c3f3f7220 */ /* 0x080fe20000410000 */
[----:B------:R-:W-:Y:S01]  /*bb50*/  FADD.FTZ R122, R148, R115 ;  /* 0x00000073947a7221 */ /* 0x000fe20000010000 */
[-C--:B------:R-:W-:Y:S01]  /*bb60*/  FMUL.FTZ R66, R66, R12.reuse ;  /* 0x0000000c42427220 */ /* 0x080fe20000410000 */
[----:B------:R-:W-:Y:S01]  /*bb70*/  FADD.FTZ R15, R193, R126 ;  /* 0x0000007ec10f7221 */ /* 0x000fe20000010000 */
        /* <DEDUP_REMOVED lines=24> */
[----:B------:R-:W1:Y:S01]  /*bd00*/  MUFU.EX2 R3, R186 ;  /* 0x000000ba00037308 */ /* 0x000e620000000800 */
[----:B------:R-:W-:Y:S01]  /*bd10*/  FADD.FTZ R15, R109, R112 ;  /* 0x000000706d0f7221 */ /* 0x000fe20000010000 */
[-C--:B------:R-:W-:Y:S01]  /*bd20*/  FMUL.FTZ R86, R86, R12.reuse ;  /* 0x0000000c56567220 */ /* 0x080fe20000410000 */
[----:B------:R-:W-:Y:S01]  /*bd30*/  FADD.FTZ R116, R134, R93 ;  /* 0x0000005d86747221 */ /* 0x000fe20000010000 */
[----:B------:R-:W-:Y:S01]  /*bd40*/  FMUL.FTZ R87, R87, R12 ;  /* 0x0000000c57577220 */ /* 0x000fe20000410000 */
[----:B------:R-:W-:Y:S01]  /*bd50*/  FADD.FTZ R15, R128, R15 ;  /* 0x0000000f800f7221 */ /* 0x000fe20000010000 */
[----:B------:R-:W-:Y:S01]  /*bd60*/  F2FP.F16.F32.PACK_AB R183, R132, R183 ;  /* 0x000000b784b7723e */ /* 0x000fe200000000ff */
[----:B------:R-:W-:Y:S01]  /*bd70*/  FMUL.FTZ R24, R24, R91 ;  /* 0x0000005b18187220 */ /* 0x000fe20000410000 */
[----:B------:R-:W3:Y:S01]  /*bd80*/  MUFU.EX2 R112, R192 ;  /* 0x000000c000707308 */ /* 0x000ee20000000800 */
[----:B------:R-:W-:Y:S01]  /*bd90*/  FADD.FTZ R122, R200, R15 ;  /* 0x0000000fc87a7221 */ /* 0x000fe20000010000 */
[----:B------:R-:W-:Y:S01]  /*bda0*/  FADD.FTZ R15, R201, R116 ;  /* 0x00000074c90f7221 */ /* 0x000fe20000010000 */
[C---:B--2---:R-:W-:Y:S01]  /*bdb0*/  F2FP.F16.F32.PACK_AB R201, R14.reuse, R201 ;  /* 0x000000c90ec9723e */ /* 0x044fe200000000ff */
[----:B------:R-:W-:Y:S01]  /*bdc0*/  FMUL.FTZ R25, R25, R91 ;  /* 0x0000005b19197220 */ /* 0x000fe20000410000 */
[----:B------:R-:W-:Y:S01]  /*bdd0*/  FADD.FTZ R93, R121, R122 ;  /* 0x0000007a795d7221 */ /* 0x000fe20000010000 */
[----:B------:R-:W-:Y:S01]  /*bde0*/  FADD.FTZ R116, R14, R15 ;  /* 0x0000000f0e747221 */ /* 0x000fe20000010000 */
[----:B------:R-:W-:Y:S01]  /*bdf0*/  F2FP.F16.F32.PACK_AB R185, R154, R185 ;  /* 0x000000b99ab9723e */ /* 0x000fe200000000ff */
[----:B------:R-:W-:Y:S01]  /*be00*/  MUFU.EX2 R120, R120 ;  /* 0x0000007800787308 */ /* 0x000fe20000000800 */
[----:B------:R-:W-:Y:S01]  /*be10*/  FADD.FTZ R122, R202, R93 ;  /* 0x0000005dca7a7221 */ /* 0x000fe20000010000 */
[----:B------:R-:W-:Y:S01]  /*be20*/  FADD.FTZ R15, R203, R116 ;  /* 0x00000074cb0f7221 */ /* 0x000fe20000010000 */
[----:B-1----:R-:W-:Y:S01]  /*be30*/  F2FP.F16.F32.PACK_AB R218, R3, R108 ;  /* 0x0000006c03da723e */ /* 0x002fe200000000ff */
[----:B------:R-:W-:Y:S01]  /*be40*/  FMUL.FTZ R28, R28, R91 ;  /* 0x0000005b1c1c7220 */ /* 0x000fe20000410000 */
[----:B------:R-:W-:Y:S01]  /*be50*/  FADD.FTZ R93, R125, R122 ;  /* 0x0000007a7d5d7221 */ /* 0x000fe20000010000 */
[----:B------:R-:W-:Y:S01]  /*be60*/  FADD.FTZ R116, R114, R15 ;  /* 0x0000000f72747221 */ /* 0x000fe20000010000 */
[----:B------:R-:W-:Y:S01]  /*be70*/  F2FP.F16.F32.PACK_AB R186, R152, R99 ;  /* 0x0000006398ba723e */ /* 0x000fe200000000ff */
[----:B------:R-:W-:Y:S01]  /*be80*/  FMUL.FTZ R29, R29, R91 ;  /* 0x0000005b1d1d7220 */ /* 0x000fe20000410000 */
[----:B------:R-:W-:Y:S01]  /*be90*/  FADD.FTZ R106, R204, R93 ;  /* 0x0000005dcc6a7221 */ /* 0x000fe20000010000 */
[----:B------:R-:W-:Y:S01]  /*bea0*/  FADD.FTZ R15, R205, R116 ;  /* 0x00000074cd0f7221 */ /* 0x000fe20000010000 */
[----:B------:R-:W-:Y:S01]  /*beb0*/  F2FP.F16.F32.PACK_AB R187, R158, R187 ;  /* 0x000000bb9ebb723e */ /* 0x000fe200000000ff */
[----:B------:R1:W2:Y:S01]  /*bec0*/  MUFU.EX2 R116, R102 ;  /* 0x0000006600747308 */ /* 0x0002a20000000800 */
[----:B------:R-:W-:Y:S01]  /*bed0*/  FADD.FTZ R93, R113, R106 ;  /* 0x0000006a715d7221 */ /* 0x000fe20000010000 */
[----:B------:R-:W-:Y:S01]  /*bee0*/  FADD.FTZ R106, R98, R15 ;  /* 0x0000000f626a7221 */ /* 0x000fe20000010000 */
[----:B------:R-:W-:Y:S01]  /*bef0*/  F2FP.F16.F32.PACK_AB R189, R146, R189 ;  /* 0x000000bd92bd723e */ /* 0x000fe200000000ff */
        /* <DEDUP_REMOVED lines=9> */
[----:B-1----:R-:W-:Y:S01]  /*bf90*/  FADD.FTZ R102, R208, R93 ;  /* 0x0000005dd0667221 */ /* 0x002fe20000010000 */
        /* <DEDUP_REMOVED lines=12> */
[----:B---3--:R-:W-:Y:S01]  /*c060*/  FADD.FTZ R13, R112, R13 ;  /* 0x0000000d700d7221 */ /* 0x008fe20000010000 */
        /* <DEDUP_REMOVED lines=11> */
[----:B--2---:R-:W-:Y:S01]  /*c120*/  FADD.FTZ R13, R116, R13 ;  /* 0x0000000d740d7221 */ /* 0x004fe20000010000 */
[----:B------:R-:W-:Y:S01]  /*c130*/  F2FP.F16.F32.PACK_AB R199, R134, R199 ;  /* 0x000000c786c7723e */ /* 0x000fe200000000ff */
[-C--:B------:R-:W-:Y:S01]  /*c140*/  FMUL.FTZ R49, R49, R91.reuse ;  /* 0x0000005b31317220 */ /* 0x080fe20000410000 */
[----:B------:R-:W-:Y:S01]  /*c150*/  FADD.FTZ R15, R141, R14 ;  /* 0x0000000e8d0f7221 */ /* 0x000fe20000010000 */
[----:B------:R-:W-:Y:S01]  /*c160*/  FADD.FTZ R13, R215, R13 ;  /* 0x0000000dd70d7221 */ /* 0x000fe20000010000 */
[----:B------:R-:W-:Y:S01]  /*c170*/  F2FP.F16.F32.PACK_AB R200, R121, R200 ;  /* 0x000000c879c8723e */ /* 0x000fe200000000ff */
[-C--:B------:R-:W-:Y:S01]  /*c180*/  FMUL.FTZ R52, R52, R91.reuse ;  /* 0x0000005b34347220 */ /* 0x080fe20000410000 */
[----:B------:R-:W-:Y:S01]  /*c190*/  FADD.FTZ R14, R104, R15 ;  /* 0x0000000f680e7221 */ /* 0x000fe20000010000 */
[----:B------:R-:W-:Y:S01]  /*c1a0*/  FADD.FTZ R13, R90, R13 ;  /* 0x0000000d5a0d7221 */ /* 0x000fe20000010000 */
[----:B------:R-:W-:Y:S01]  /*c1b0*/  F2FP.F16.F32.PACK_AB R202, R125, R202 ;  /* 0x000000ca7dca723e */ /* 0x000fe200000000ff */
[----:B------:R-:W-:Y:S01]  /*c1c0*/  FMUL.FTZ R53, R53, R91 ;  /* 0x0000005b35357220 */ /* 0x000fe20000410000 */
        /* <DEDUP_REMOVED lines=9> */
[----:B------:R-:W-:Y:S01]  /*c260*/  F2FP.F16.F32.PACK_AB R205, R98, R205 ;  /* 0x000000cd62cd723e */ /* 0x000fe200000000ff */
[----:B------:R-:W-:Y:S01]  /*c270*/  FADD.FTZ R13, R120, R13 ;  /* 0x0000000d780d7221 */ /* 0x000fe20000010000 */
[----:B------:R-:W-:Y:S01]  /*c280*/  F2FP.F16.F32.PACK_AB R206, R117, R206 ;  /* 0x000000ce75ce723e */ /* 0x000fe200000000ff */
[----:B------:R-:W-:Y:S01]  /*c290*/  FMUL.FTZ R60, R60, R91 ;  /* 0x0000005b3c3c7220 */ /* 0x000fe20000410000 */
[----:B------:R-:W-:Y:S01]  /*c2a0*/  F2FP.F16.F32.PACK_AB R207, R118, R207 ;  /* 0x000000cf76cf723e */ /* 0x000fe200000000ff */
[-C--:B------:R-:W-:Y:S01]  /*c2b0*/  FMUL.FTZ R61, R61, R91.reuse ;  /* 0x0000005b3d3d7220 */ /* 0x080fe20000410000 */
        /* <DEDUP_REMOVED lines=18> */
[-C--:B------:R-:W-:Y:S01]  /*c3e0*/  FMUL.FTZ R81, R81, R91.reuse ;  /* 0x0000005b51517220 */ /* 0x080fe20000410000 */
[-C--:B------:R-:W-:Y:S01]  /*c3f0*/  FMUL.FTZ R84, R84, R91.reuse ;  /* 0x0000005b54547220 */ /* 0x080fe20000410000 */
[----:B------:R-:W-:Y:S01]  /*c400*/  FMUL.FTZ R85, R85, R91 ;  /* 0x0000005b55557220 */ /* 0x000fe20000410000 */
[----:B------:R-:W-:-:S02]  /*c410*/  IMAD.MOV.U32 R3, RZ, RZ, R92 ;  /* 0x000000ffff037224 */ /* 0x000fc400078e005c */
[----:B------:R-:W-:Y:S01]  /*c420*/  IMAD.MOV.U32 R12, RZ, RZ, R88 ;  /* 0x000000ffff0c7224 */ /* 0x000fe200078e0058 */
[----:B------:R-:W-:Y:S06]  /*c430*/  @P2 BRA `(.L_x_24) ;  /* 0xffffffa800502947 */ /* 0x000fec000383ffff */
.L_x_15:
[----:B------:R-:W-:Y:S06]  /*c440*/  BAR.ARV 0x8, 0x120 ;  /* 0x0204800000007b1d */ /* 0x000fec0000002000 */
[----:B------:R-:W-:Y:S05]  /*c450*/  @!P0 BRA `(.L_x_25) ;  /* 0x0000000000048947 */ /* 0x000fea0003800000 */
[----:B------:R-:W-:Y:S01]  /*c460*/  BPT.TRAP 0x1 ;  /* 0x000000040000795c */ /* 0x000fe20000300000 */
.L_x_25:
[----:B------:R-:W-:Y:S01]  /*c470*/  R2UR UR4, R2 ;  /* 0x00000000020472ca */ /* 0x000fe200000e0000 */
[----:B------:R-:W-:-:S12]  /*c480*/  ULEA UR7, UR38, UR39, 0x3 ;  /* 0x0000002726077291 */ /* 0x000fd8000f8e183f */
[----:B------:R-:W-:-:S05]  /*c490*/  IMAD.U32 R0, RZ, RZ, UR4 ;  /* 0x00000004ff007e24 */ /* 0x000fca000f8e00ff */
[----:B------:R-:W-:-:S04]  /*c4a0*/  SHF.L.U32 R0, R0, 0x1f, RZ ;  /* 0x0000001f00007819 */ /* 0x000fc800000006ff */
[----:B------:R1:W2:Y:S01]  /*c4b0*/  SYNCS.PHASECHK.TRANS64.TRYWAIT P2, [UR7+0x34850], R0 ;  /* 0x03485000ff0075a7 */ /* 0x0002a20008040147 */
[----:B------:R-:W-:Y:S05]  /*c4c0*/  @!P0 BRA `(.L_x_26) ;  /* 0x0000000000048947 */ /* 0x000fea0003800000 */
[----:B------:R-:W-:Y:S01]  /*c4d0*/  BPT.TRAP 0x1 ;  /* 0x000000040000795c */ /* 0x000fe20000300000 */
.L_x_26:
[----:B--2---:R-:W-:Y:S05]  /*c4e0*/  @P2 BRA `(.L_x_27) ;  /* 0x0000000000082947 */ /* 0x004fea0003800000 */
[----:B------:R-:W2:Y:S02]  /*c4f0*/  SYNCS.PHASECHK.TRANS64.TRYWAIT P0, [UR7+0x34850], R0 ;  /* 0x03485000ff0075a7 */ /* 0x000ea40008000147 */
[----:B--2---:R-:W-:Y:S05]  /*c500*/  @!P0 BRA `(.L_x_28) ;  /* 0x0000004400708947 */ /* 0x004fea0003800000 */
.L_x_27:
[----:B------:R-:W-:Y:S01]  /*c510*/  UIADD3 UR4, UR39, 0x400, URZ ;  /* 0x0000040027047890 */ /* 0x000fe2000fffe03f */
[----:B------:R-:W-:Y:S01]  /*c520*/  WARPGROUP.ARRIVE ;  /* 0x00000000000079c5 */ /* 0x000fe20000000000 */
[----:B------:R-:W-:Y:S01]  /*c530*/  UMOV UR11, 0x40000040 ;  /* 0x40000040000b7882 */ /* 0x000fe20000000000 */
[----:B--2---:R-:W2:Y:S01]  /*c540*/  SHFL.BFLY PT, R3, R14, 0x2, 0x1f ;  /* 0x0c401f000e037f89 */ /* 0x004ea200000e0000 */
[----:B------:R-:W-:Y:S01]  /*c550*/  USHF.R.U32.HI UR4, URZ, 0x4, UR4 ;  /* 0x000000043f047899 */ /* 0x000fe20008011604 */
[C---:B------:R-:W-:Y:S01]  /*c560*/  IADD3 R5, P6, R16.reuse, 0x60, RZ ;  /* 0x0000006010057810 */ /* 0x040fe20007fde0ff */
[----:B------:R-:W-:Y:S01]  /*c570*/  UIADD3 UR35, -UR36, URZ, URZ ;  /* 0x0000003f24237290 */ /* 0x000fe2000fffe13f */
[----:B------:R-:W3:Y:S01]  /*c580*/  SHFL.BFLY PT, R4, R13, 0x2, 0x1f ;  /* 0x0c401f000d047f89 */ /* 0x000ee200000e0000 */
[----:B------:R-:W-:Y:S01]  /*c590*/  ULOP3.LUT UR4, UR4, 0x3fff, URZ, 0xc0, !UPT ;  /* 0x00003fff04047892 */ /* 0x000fe2000f8ec03f */
[----:B------:R-:W-:Y:S01]  /*c5a0*/  LOP3.LUT R12, R5, 0x380, RZ, 0xc0, !PT ;  /* 0x00000380050c7812 */ /* 0x000fe200078ec0ff */
[----:B------:R-:W-:Y:S01]  /*c5b0*/  ULDC.64 UR8, c[0x0][0xb70] ;  /* 0x0002dc0000087ab9 */ /* 0x000fe20000000a00 */
[----:B------:R-:W-:Y:S01]  /*c5c0*/  IADD3 R15, P5, R16, 0x40, RZ ;  /* 0x00000040100f7810 */ /* 0x000fe20007fbe0ff */
[----:B------:R-:W-:Y:S01]  /*c5d0*/  ULOP3.LUT UR4, UR4, 0x5800000, URZ, 0xfc, !UPT ;  /* 0x0580000004047892 */ /* 0x000fe2000f8efc3f */
[----:B------:R-:W-:-:S02]  /*c5e0*/  SHF.R.U64 R12, R12, 0x3, RZ ;  /* 0x000000030c0c7819 */ /* 0x000fc400000012ff */
[----:B------:R-:W-:Y:S01]  /*c5f0*/  IADD3 R7, P3, R16, 0x4040, RZ ;  /* 0x0000404010077810 */ /* 0x000fe20007f7e0ff */
[----:B------:R-:W-:Y:S01]  /*c600*/  UIMAD UR4, UR38, 0xb00, UR4 ;  /* 0x00000b00260478a4 */ /* 0x000fe2000f8e0204 */
[----:B------:R-:W-:Y:S02]  /*c610*/  LOP3.LUT R12, R12, R5, RZ, 0x3c, !PT ;  /* 0x000000050c0c7212 */ /* 0x000fe400078e3cff */
[C---:B------:R-:W-:Y:S01]  /*c620*/  IADD3 R21, P4, R16.reuse, 0x20, RZ ;  /* 0x0000002010157810 */ /* 0x040fe20007f9e0ff */
[----:B------:R-:W-:Y:S01]  /*c630*/  UIADD3 UR6, UR4, 0x80, URZ ;  /* 0x0000008004067890 */ /* 0x000fe2000fffe03f */
[----:B------:R-:W-:Y:S02]  /*c640*/  IADD3 R11, P0, R16, 0x4000, RZ ;  /* 0x00004000100b7810 */ /* 0x000fe40007f1e0ff */
[----:B------:R-:W-:Y:S01]  /*c650*/  UMOV UR10, UR4 ;  /* 0x00000004000a7c82 */ /* 0x000fe20008000000 */
[----:B------:R-:W-:Y:S01]  /*c660*/  LOP3.LUT R6, R7, 0x380, RZ, 0xc0, !PT ;  /* 0x0000038007067812 */ /* 0x000fe200078ec0ff */
[----:B------:R-:W-:Y:S01]  /*c670*/  HGMMA.64x128x16.F32 R24, R176, gdesc[UR8].tnspB, R24, gsb0 ;  /* 0x41e00008b0187df0 */ /* 0x000fe20008000818 */
[----:B------:R-:W-:Y:S01]  /*c680*/  UMOV UR11, 0x40000040 ;  /* 0x40000040000b7882 */ /* 0x000fe20000000000 */
[----:B------:R-:W-:Y:S01]  /*c690*/  UMOV UR10, UR6 ;  /* 0x00000006000a7c82 */ /* 0x000fe20008000000 */
[----:B------:R-:W-:Y:S01]  /*c6a0*/  UIADD3 UR6, UR4, 0x100, URZ ;  /* 0x0000010004067890 */ /* 0x000fe2000fffe03f */
[----:B--2---:R-:W-:Y:S01]  /*c6b0*/  FADD.FTZ R3, R3, R14 ;  /* 0x0000000e03037221 */ /* 0x004fe20000010000 */
[----:B------:R-:W-:Y:S01]  /*c6c0*/  LOP3.LUT R14, R15, 0x380, RZ, 0xc0, !PT ;  /* 0x000003800f0e7812 */ /* 0x000fe200078ec0ff */
[----:B---3--:R-:W-:Y:S01]  /*c6d0*/  FADD.FTZ R18, R4, R13 ;  /* 0x0000000d04127221 */ /* 0x008fe20000010000 */
[----:B------:R-:W-:Y:S01]  /*c6e0*/  LOP3.LUT R20, R21, 0x380, RZ, 0xc0, !PT ;  /* 0x0000038015147812 */ /* 0x000fe200078ec0ff */
[----:B------:R-:W-:Y:S01]  /*c6f0*/  IMAD.X R13, RZ, RZ, R17, P6 ;  /* 0x000000ffff0d7224 */ /* 0x000fe200030e0611 */
[----:B-1----:R-:W1:Y:S01]  /*c700*/  SHFL.BFLY PT, R0, R3, 0x1, 0x1f ;  /* 0x0c201f0003007f89 */ /* 0x002e6200000e0000 */
[----:B------:R-:W-:-:S02]  /*c710*/  SHF.R.U64 R14, R14, 0x3, RZ ;  /* 0x000000030e0e7819 */ /* 0x000fc400000012ff */
[----:B------:R-:W-:Y:S01]  /*c720*/  IADD3 R9, P2, R16, 0x4020, RZ ;  /* 0x0000402010097810 */ /* 0x000fe20007f5e0ff */
[----:B------:R-:W2:Y:S01]  /*c730*/  SHFL.BFLY PT, R5, R18, 0x1, 0x1f ;  /* 0x0c201f0012057f89 */ /* 0x000ea200000e0000 */
[----:B------:R-:W-:Y:S02]  /*c740*/  LOP3.LUT R10, R11, 0x380, RZ, 0xc0, !PT ;  /* 0x000003800b0a7812 */ /* 0x000fe400078ec0ff */
[----:B------:R-:W-:Y:S02]  /*c750*/  SHF.R.U64 R6, R6, 0x3, RZ ;  /* 0x0000000306067819 */ /* 0x000fe400000012ff */
[----:B------:R-:W-:Y:S02]  /*c760*/  SHF.R.U64 R20, R20, 0x3, RZ ;  /* 0x0000000314147819 */ /* 0x000fe400000012ff */
[----:B------:R-:W-:Y:S01]  /*c770*/  LOP3.LUT R14, R14, R15, RZ, 0x3c, !PT ;  /* 0x0000000f0e0e7212 */ /* 0x000fe200078e3cff */
[----:B------:R-:W-:Y:S01]  /*c780*/  IMAD.X R15, RZ, RZ, R17, P5 ;  /* 0x000000ffff0f7224 */ /* 0x000fe200028e0611 */
[----:B------:R-:W-:-:S02]  /*c790*/  LOP3.LUT R91, R16, 0x380, RZ, 0xc0, !PT ;  /* 0x00000380105b7812 */ /* 0x000fc400078ec0ff */
[----:B------:R-:W-:Y:S02]  /*c7a0*/  LOP3.LUT R8, R9, 0x380, RZ, 0xc0, !PT ;  /* 0x0000038009087812 */ /* 0x000fe400078ec0ff */
[----:B------:R-:W-:Y:S02]  /*c7b0*/  SHF.R.U64 R10, R10, 0x3, RZ ;  /* 0x000000030a0a7819 */ /* 0x000fe400000012ff */
[----:B------:R-:W-:Y:S01]  /*c7c0*/  LOP3.LUT R6, R6, R7, RZ, 0x3c, !PT ;  /* 0x0000000706067212 */ /* 0x000fe200078e3cff */
[----:B------:R-:W-:Y:S01]  /*c7d0*/  IMAD.X R7, RZ, RZ, R17, P3 ;  /* 0x000000ffff077224 */ /* 0x000fe200018e0611 */
[----:B------:R-:W-:Y:S02]  /*c7e0*/  R2UR UR5, R221 ;  /* 0x00000000dd0572ca */ /* 0x000fe400000e0000 */
[----:B------:R-:W-:Y:S01]  /*c7f0*/  LOP3.LUT R20, R20, R21, RZ, 0x3c, !PT ;  /* 0x0000001514147212 */ /* 0x000fe200078e3cff */
[----:B-1----:R-:W-:Y:S01]  /*c800*/  FADD.FTZ R3, R3, R0 ;  /* 0x0000000003037221 */ /* 0x002fe20000010000 */
[----:B------:R-:W-:Y:S01]  /*c810*/  SHF.R.U64 R91, R91, 0x3, RZ ;  /* 0x000000035b5b7819 */ /* 0x000fe200000012ff */
[----:B------:R-:W-:Y:S01]  /*c820*/  IMAD.MOV.U32 R0, RZ, RZ, RZ ;  /* 0x000000ffff007224 */ /* 0x000fe200078e00ff */
[----:B------:R-:W-:Y:S01]  /*c830*/  SHF.R.U64 R8, R8, 0x3, RZ ;  /* 0x0000000308087819 */ /* 0x000fe200000012ff */
[----:B--2---:R-:W-:Y:S01]  /*c840*/  FADD.FTZ R18, R18, R5 ;  /* 0x0000000512127221 */ /* 0x004fe20000010000 */
[----:B------:R-:W-:-:S02]  /*c850*/  FSETP.NE.FTZ.AND P5, PT, R3, RZ, PT ;  /* 0x000000ff0300720b */ /* 0x000fc40003fb5000 */
[----:B------:R-:W-:Y:S02]  /*c860*/  LOP3.LUT R10, R10, R11, RZ, 0x3c, !PT ;  /* 0x0000000b0a0a7212 */ /* 0x000fe400078e3cff */
[----:B------:R-:W-:Y:S01]  /*c870*/  FSETP.NE.FTZ.AND P3, PT, R18, RZ, PT ;  /* 0x000000ff1200720b */ /* 0x000fe20003f75000 */
[----:B------:R-:W-:Y:S01]  /*c880*/  UIADD3 UR34, -UR5, URZ, URZ ;  /* 0x0000003f05227290 */ /* 0x000fe2000fffe13f */
[----:B------:R-:W-:Y:S02]  /*c890*/  IADD3.X R21, RZ, R17, RZ, P4, !PT ;  /* 0x00000011ff157210 */ /* 0x000fe400027fe4ff */
[----:B------:R-:W-:Y:S02]  /*c8a0*/  R2UR UR12, R220 ;  /* 0x00000000dc0c72ca */ /* 0x000fe400000e0000 */
[----:B------:R-:W-:Y:S02]  /*c8b0*/  IADD3 R11, P4, R16, 0x4060, RZ ;  /* 0x00004060100b7810 */ /* 0x000fe40007f9e0ff */
[----:B------:R-:W-:Y:S01]  /*c8c0*/  LOP3.LUT R90, R91, R16, RZ, 0x3c, !PT ;  /* 0x000000105b5a7212 */ /* 0x000fe200078e3cff */
[--C-:B------:R-:W-:Y:S01]  /*c8d0*/  IMAD.MOV.U32 R91, RZ, RZ, R17.reuse ;  /* 0x000000ffff5b7224 */ /* 0x100fe200078e0011 */
[----:B------:R-:W-:Y:S01]  /*c8e0*/  LOP3.LUT R8, R8, R9, RZ, 0x3c, !PT ;  /* 0x0000000908087212 */ /* 0x000fe200078e3cff */
[----:B------:R-:W-:Y:S01]  /*c8f0*/  IMAD.X R9, RZ, RZ, R17, P2 ;  /* 0x000000ffff097224 */ /* 0x000fe200010e0611 */
[----:B------:R-:W-:Y:S01]  /*c900*/  LOP3.LUT R4, R11, 0x380, RZ, 0xc0, !PT ;  /* 0x000003800b047812 */ /* 0x000fe200078ec0ff */
[----:B------:R-:W-:Y:S01]  /*c910*/  @P5 MUFU.RCP R0, R3 ;  /* 0x0000000300005308 */ /* 0x000fe20000001000 */
[----:B------:R-:W-:-:S02]  /*c920*/  MOV R98, R90 ;  /* 0x0000005a00627202 */ /* 0x000fc40000000f00 */
[----:B------:R-:W-:Y:S02]  /*c930*/  SHF.R.U64 R4, R4, 0x3, RZ ;  /* 0x0000000304047819 */ /* 0x000fe400000012ff */
[----:B------:R-:W-:Y:S01]  /*c940*/  MOV R96, R14 ;  /* 0x0000000e00607202 */ /* 0x000fe20000000f00 */
[----:B------:R-:W-:Y:S01]  /*c950*/  IMAD.MOV.U32 R14, RZ, RZ, RZ ;  /* 0x000000ffff0e7224 */ /* 0x000fe200078e00ff */
[----:B------:R-:W-:Y:S02]  /*c960*/  MOV R93, R8 ;  /* 0x00000008005d7202 */ /* 0x000fe40000000f00 */
[----:B------:R-:W1:Y:S01]  /*c970*/  @P5 MUFU.LG2 R8, R3 ;  /* 0x0000000300085308 */ /* 0x000e620000000c00 */
[----:B------:R-:W-:Y:S02]  /*c980*/  MOV R91, R6 ;  /* 0x00000006005b7202 */ /* 0x000fe40000000f00 */
[----:B------:R-:W-:Y:S02]  /*c990*/  LOP3.LUT R4, R4, R11, RZ, 0x3c, !PT ;  /* 0x0000000b04047212 */ /* 0x000fe400078e3cff */
[----:B------:R-:W-:-:S02]  /*c9a0*/  IADD3.X R5, RZ, R17, RZ, P4, !PT ;  /* 0x00000011ff057210 */ /* 0x000fc400027fe4ff */
[----:B------:R-:W-:Y:S01]  /*c9b0*/  IADD3.X R11, RZ, R17, RZ, P0, !PT ;  /* 0x00000011ff0b7210 */ /* 0x000fe200007fe4ff */
[----:B------:R-:W2:Y:S01]  /*c9c0*/  @P3 MUFU.LG2 R6, R18 ;  /* 0x0000001200063308 */ /* 0x000ea20000000c00 */
[----:B------:R-:W-:Y:S01]  /*c9d0*/  MOV R90, R4 ;  /* 0x00000004005a7202 */ /* 0x000fe20000000f00 */
[----:B------:R-:W-:Y:S01]  /*c9e0*/  IMAD.U32 R4, RZ, RZ, UR7 ;  /* 0x00000007ff047e24 */ /* 0x000fe2000f8e00ff */
[----:B------:R-:W-:Y:S01]  /*c9f0*/  MOV R94, R10 ;  /* 0x0000000a005e7202 */ /* 0x000fe20000000f00 */
[C---:B------:R-:W-:Y:S01]  /*ca00*/  @P5 FMUL.FTZ R5, R89.reuse, 0.69314718246459960938 ;  /* 0x3f31721859055820 */ /* 0x040fe20000410000 */
[----:B------:R-:W-:Y:S01]  /*ca10*/  @P3 FMUL.FTZ R10, R89, 0.69314718246459960938 ;  /* 0x3f317218590a3820 */ /* 0x000fe20000410000 */
[----:B------:R-:W-:Y:S01]  /*ca20*/  @!P1 VIADD R4, R4, 0x34860 ;  /* 0x0003486004049836 */ /* 0x000fe20000000000 */
[----:B------:R-:W-:Y:S01]  /*ca30*/  LOP3.LUT P0, RZ, R23, 0x3, RZ, 0xc0, !PT ;  /* 0x0000000317ff7812 */ /* 0x000fe2000780c0ff */
[----:B------:R-:W3:Y:S01]  /*ca40*/  @P3 MUFU.RCP R14, R18 ;  /* 0x00000012000e3308 */ /* 0x000ee20000001000 */
[----:B-1----:R-:W-:Y:S01]  /*ca50*/  @P5 FMUL.FTZ R8, R8, 0.69314718246459960938 ;  /* 0x3f31721808085820 */ /* 0x002fe20000410000 */
[----:B------:R-:W-:Y:S01]  /*ca60*/  MOV R97, R20 ;  /* 0x0000001400617202 */ /* 0x000fe20000000f00 */
[----:B------:R-:W-:Y:S01]  /*ca70*/  IMAD.MOV.U32 R3, RZ, RZ, -0x800000 ;  /* 0xff800000ff037424 */ /* 0x000fe200078e00ff */
[----:B------:R-:W-:Y:S01]  /*ca80*/  @!P1 PRMT R4, RZ, 0x654, R4 ;  /* 0x00000654ff049816 */ /* 0x000fe20000000004 */
[----:B------:R-:W-:Y:S01]  /*ca90*/  ULDC UR7, c[0x0][0xa88] ;  /* 0x0002a20000077ab9 */ /* 0x000fe20000000800 */
[----:B------:R-:W-:Y:S01]  /*caa0*/  MOV R21, 0xff800000 ;  /* 0xff80000000157802 */ /* 0x000fe20000000f00 */
[----:B------:R-:W-:Y:S01]  /*cab0*/  @P5 FFMA.FTZ R3, R5, R88, R8 ;  /* 0x0000005805035223 */ /* 0x000fe20000010008 */
[----:B------:R-:W-:Y:S01]  /*cac0*/  MOV R95, R12 ;  /* 0x0000000c005f7202 */ /* 0x000fe20000000f00 */
[----:B--2---:R-:W-:-:S04]  /*cad0*/  @P3 FMUL.FTZ R7, R6, 0.69314718246459960938 ;  /* 0x3f31721806073820 */ /* 0x004fc80000410000 */
[----:B------:R-:W-:Y:S01]  /*cae0*/  @P3 FFMA.FTZ R21, R10, R92, R7 ;  /* 0x0000005c0a153223 */ /* 0x000fe20000010007 */
[----:B------:R-:W-:Y:S02]  /*caf0*/  WARPGROUP.DEPBAR.LE gsb0, 0x0 ;  /* 0x00008000000079c5 */ /* 0x000fe40000010000 */
[----:B------:R-:W-:-:S06]  /*cb00*/  WARPGROUP.ARRIVE ;  /* 0x00000000000079c5 */ /* 0x000fcc0000000000 */
[----:B------:R-:W-:Y:S01]  /*cb10*/  HGMMA.64x128x16.F32 R24, R180, gdesc[UR8].tnspB, R24, gsb0 ;  /* 0x41e00008b4187df0 */ /* 0x000fe20008000818 */
[----:B------:R-:W-:Y:S01]  /*cb20*/  UMOV UR10, UR6 ;  /* 0x00000006000a7c82 */ /* 0x000fe20008000000 */
[----:B------:R-:W-:Y:S01]  /*cb30*/  UMOV UR11, 0x40000040 ;  /* 0x40000040000b7882 */ /* 0x000fe20000000000 */
[----:B------:R-:W-:Y:S01]  /*cb40*/  UIADD3 UR6, UR4, 0x180, URZ ;  /* 0x0000018004067890 */ /* 0x000fe2000fffe03f */
        /* <DEDUP_REMOVED lines=35> */
[----:B------:R-:W-:Y:S02]  /*cd80*/  UIADD3 UR6, UR4, 0x480, URZ ;  /* 0x0000048004067890 */ /* 0x000fe4000fffe03f */
[----:B------:R-:W-:Y:S01]  /*cd90*/  UIADD3 UR4, UR4, 0x500, URZ ;  /* 0x0000050004047890 */ /* 0x000fe2000fffe03f */
[----:B------:R-:W-:Y:S02]  /*cda0*/  WARPGROUP.DEPBAR.LE gsb0, 0x0 ;  /* 0x00008000000079c5 */ /* 0x000fe40000010000 */
[----:B------:R-:W-:-:S06]  /*cdb0*/  WARPGROUP.ARRIVE ;  /* 0x00000000000079c5 */ /* 0x000fcc0000000000 */
[----:B------:R-:W-:Y:S01]  /*cdc0*/  HGMMA.64x128x16.F32 R24, R208, gdesc[UR8].tnspB, R24, gsb0 ;  /* 0x41e00008d0187df0 */ /* 0x000fe20008000818 */
[----:B------:R-:W-:Y:S01]  /*cdd0*/  UMOV UR10, UR6 ;  /* 0x00000006000a7c82 */ /* 0x000fe20008000000 */
[----:B------:R-:W-:Y:S01]  /*cde0*/  UMOV UR11, 0x40000040 ;  /* 0x40000040000b7882 */ /* 0x000fe20000000000 */
[----:B------:R-:W-:Y:S02]  /*cdf0*/  WARPGROUP.DEPBAR.LE gsb0, 0x0 ;  /* 0x00008000000079c5 */ /* 0x000fe40000010000 */
[----:B------:R-:W-:-:S07]  /*ce00*/  WARPGROUP.ARRIVE ;  /* 0x00000000000079c5 */ /* 0x000fce0000000000 */
[----:B------:R-:W-:Y:S01]  /*ce10*/  HGMMA.64x128x16.F32 R24, R212, gdesc[UR8].tnspB, R24, gsb0 ;  /* 0x41e00008d4187df0 */ /* 0x000fe20008000818 */
[----:B------:R-:W-:Y:S01]  /*ce20*/  UMOV UR10, UR4 ;  /* 0x00000004000a7c82 */ /* 0x000fe20008000000 */
[----:B------:R-:W-:Y:S01]  /*ce30*/  UMOV UR11, 0x40000040 ;  /* 0x40000040000b7882 */ /* 0x000fe20000000000 */
[----:B------:R-:W-:Y:S02]  /*ce40*/  ULDC UR4, c[0x0][0xdb4] ;  /* 0x00036d0000047ab9 */ /* 0x000fe40000000800 */
[----:B------:R-:W-:-:S03]  /*ce50*/  UIMAD UR35, UR4, UR35, UR5 ;  /* 0x00000023042372a4 */ /* 0x000fc6000f8e0205 */
[----:B------:R-:W-:Y:S01]  /*ce60*/  ULDC UR5, c[0x0][0xda8] ;  /* 0x00036a0000057ab9 */ /* 0x000fe20000000800 */
[----:B------:R-:W-:Y:S02]  /*ce70*/  USHF.R.S32.HI UR4, URZ, 0x1f, UR35 ;  /* 0x0000001f3f047899 */ /* 0x000fe40008011423 */
[----:B------:R-:W-:Y:S02]  /*ce80*/  UIMAD UR34, UR5, UR34, UR12 ;  /* 0x00000022052272a4 */ /* 0x000fe4000f8e020c */
[----:B------:R-:W-:Y:S02]  /*ce90*/  UIMAD UR6, UR4, UR8, URZ ;  /* 0x00000008040672a4 */ /* 0x000fe4000f8e023f */
[----:B------:R-:W-:Y:S02]  /*cea0*/  USHF.L.U32 UR34, UR34, 0x7, URZ ;  /* 0x0000000722227899 */ /* 0x000fe4000800063f */
[----:B------:R-:W-:Y:S02]  /*ceb0*/  UIMAD.WIDE.U32 UR4, UR35, UR8, URZ ;  /* 0x00000008230472a5 */ /* 0x000fe4000f8e003f */
[----:B------:R-:W-:-:S02]  /*cec0*/  UIMAD UR6, UR35, UR9, UR6 ;  /* 0x00000009230672a4 */ /* 0x000fc4000f8e0206 */
[----:B------:R-:W-:Y:S01]  /*ced0*/  VIADD R99, R224, UR34 ;  /* 0x00000022e0637c36 */ /* 0x000fe20008000000 */
[----:B------:R-:W-:Y:S01]  /*cee0*/  ULDC.64 UR12, c[0x0][0x208] ;  /* 0x00008200000c7ab9 */ /* 0x000fe20000000a00 */
[----:B------:R-:W-:Y:S01]  /*cef0*/  IMAD.U32 R12, RZ, RZ, UR4 ;  /* 0x00000004ff0c7e24 */ /* 0x000fe2000f8e00ff */
[----:B------:R-:W-:Y:S01]  /*cf00*/  UIADD3 UR4, UR5, UR6, URZ ;  /* 0x0000000605047290 */ /* 0x000fe2000fffe03f */
[----:B------:R-:W-:Y:S01]  /*cf10*/  VIADD R9, R99, 0x8 ;  /* 0x0000000863097836 */ /* 0x000fe20000000000 */
[----:B------:R-:W-:-:S04]  /*cf20*/  MOV R13, UR5 ;  /* 0x00000005000d7c02 */ /* 0x000fc80008000f00 */
[----:B------:R-:W-:Y:S01]  /*cf30*/  ISETP.GE.OR P2, PT, R9, UR7, P0 ;  /* 0x0000000709007c0c */ /* 0x000fe20008746670 */
[----:B------:R-:W-:Y:S01]  /*cf40*/  IMAD.U32 R13, RZ, RZ, UR4 ;  /* 0x00000004ff0d7e24 */ /* 0x000fe2000f8e00ff */
[----:B------:R-:W-:Y:S01]  /*cf50*/  USHF.R.S32.HI UR4, URZ, 0x1f, UR36 ;  /* 0x0000001f3f047899 */ /* 0x000fe20008011424 */
[----:B------:R-:W-:Y:S01]  /*cf60*/  ISETP.GE.OR P0, PT, R99, UR7, P0 ;  /* 0x0000000763007c0c */ /* 0x000fe20008706670 */
[----:B------:R-:W-:Y:S02]  /*cf70*/  WARPGROUP.DEPBAR.LE gsb0, 0x0 ;  /* 0x00008000000079c5 */ /* 0x000fe40000010000 */
[----:B------:R-:W-:-:S06]  /*cf80*/  WARPGROUP.ARRIVE ;  /* 0x00000000000079c5 */ /* 0x000fcc0000000000 */
[----:B------:R-:W-:Y:S01]  /*cf90*/  HGMMA.64x128x16.F32 R24, R216, gdesc[UR8].tnspB, R24, gsb0 ;  /* 0x41e00008d8187df0 */ /* 0x000fe20008000818 */
[----:B------:R-:W-:Y:S02]  /*cfa0*/  R2UR UR10, R19 ;  /* 0x00000000130a72ca */ /* 0x000fe400000e0000 */
[----:B------:R-:W-:Y:S02]  /*cfb0*/  WARPGROUP.DEPBAR.LE gsb0, 0x0 ;  /* 0x00008000000079c5 */ /* 0x000fe40000010000 */
[----:B------:R1:W-:Y:S01]  /*cfc0*/  @!P1 SYNCS.ARRIVE.TRANS64.RED.A1T0 RZ, [R4+URZ], RZ ;  /* 0x000000ff04ff99a7 */ /* 0x0003e2000810043f */
[----:B------:R-:W-:Y:S01]  /*cfd0*/  FMUL.FTZ R5, R24, R0 ;  /* 0x0000000018057220 */ /* 0x000fe20000410000 */
[-C--:B---3--:R-:W-:Y:S01]  /*cfe0*/  FMUL.FTZ R6, R27, R14.reuse ;  /* 0x0000000e1b067220 */ /* 0x088fe20000410000 */
[----:B------:R-:W-:Y:S01]  /*cff0*/  FMUL.FTZ R7, R26, R14 ;  /* 0x0000000e1a077220 */ /* 0x000fe20000410000 */
[-C--:B------:R-:W-:Y:S01]  /*d000*/  FMUL.FTZ R8, R29, R0.reuse ;  /* 0x000000001d087220 */ /* 0x080fe20000410000 */
[-C--:B------:R-:W-:Y:S01]  /*d010*/  FMUL.FTZ R9, R28, R0.reuse ;  /* 0x000000001c097220 */ /* 0x080fe20000410000 */
[-C--:B------:R-:W-:Y:S01]  /*d020*/  FMUL.FTZ R10, R33, R0.reuse ;  /* 0x00000000210a7220 */ /* 0x080fe20000410000 */
[-C--:B------:R-:W-:Y:S01]  /*d030*/  FMUL.FTZ R11, R32, R0.reuse ;  /* 0x00000000200b7220 */ /* 0x080fe20000410000 */
[----:B-1----:R-:W-:Y:S01]  /*d040*/  FMUL.FTZ R4, R25, R0 ;  /* 0x0000000019047220 */ /* 0x002fe20000410000 */
[-C--:B------:R-:W-:Y:S01]  /*d050*/  FMUL.FTZ R18, R34, R14.reuse ;  /* 0x0000000e22127220 */ /* 0x080fe20000410000 */
[-C--:B------:R-:W-:Y:S01]  /*d060*/  FMUL.FTZ R19, R39, R14.reuse ;  /* 0x0000000e27137220 */ /* 0x080fe20000410000 */
[----:B------:R-:W-:Y:S01]  /*d070*/  FMUL.FTZ R24, R38, R14 ;  /* 0x0000000e26187220 */ /* 0x000fe20000410000 */
[-C--:B------:R-:W-:Y:S01]  /*d080*/  FMUL.FTZ R15, R37, R0.reuse ;  /* 0x00000000250f7220 */ /* 0x080fe20000410000 */
[----:B------:R-:W-:Y:S01]  /*d090*/  F2FP.F16.F32.PACK_AB R4, R4, R5 ;  /* 0x000000050404723e */ /* 0x000fe200000000ff */
[-C--:B------:R-:W-:Y:S01]  /*d0a0*/  FMUL.FTZ R20, R36, R0.reuse ;  /* 0x0000000024147220 */ /* 0x080fe20000410000 */
[----:B------:R-:W-:Y:S01]  /*d0b0*/  F2FP.F16.F32.PACK_AB R5, R6, R7 ;  /* 0x000000070605723e */ /* 0x000fe200000000ff */
[----:B------:R-:W-:Y:S01]  /*d0c0*/  FMUL.FTZ R25, R41, R0 ;  /* 0x0000000029197220 */ /* 0x000fe20000410000 */
[----:B------:R-:W-:Y:S01]  /*d0d0*/  F2FP.F16.F32.PACK_AB R6, R8, R9 ;  /* 0x000000090806723e */ /* 0x000fe200000000ff */
[----:B------:R-:W-:Y:S01]  /*d0e0*/  FMUL.FTZ R9, R35, R14 ;  /* 0x0000000e23097220 */ /* 0x000fe20000410000 */
[----:B------:R-:W-:Y:S01]  /*d0f0*/  F2FP.F16.F32.PACK_AB R8, R10, R11 ;  /* 0x0000000b0a08723e */ /* 0x000fe200000000ff */
[----:B------:R-:W-:Y:S01]  /*d100*/  FMUL.FTZ R26, R40, R0 ;  /* 0x00000000281a7220 */ /* 0x000fe20000410000 */
[----:B------:R-:W-:Y:S01]  /*d110*/  F2FP.F16.F32.PACK_AB R11, R19, R24 ;  /* 0x00000018130b723e */ /* 0x000fe200000000ff */
[----:B------:R-:W-:Y:S01]  /*d120*/  FMUL.FTZ R27, R45, R0 ;  /* 0x000000002d1b7220 */ /* 0x000fe20000410000 */
[----:B------:R-:W-:Y:S01]  /*d130*/  F2FP.F16.F32.PACK_AB R9, R9, R18 ;  /* 0x000000120909723e */ /* 0x000fe200000000ff */
[-C--:B------:R-:W-:Y:S01]  /*d140*/  FMUL.FTZ R28, R44, R0.reuse ;  /* 0x000000002c1c7220 */ /* 0x080fe20000410000 */
[----:B------:R-:W1:Y:S01]  /*d150*/  LDC.64 R18, c[0x0][0xb78] ;  /* 0x0002de00ff127b82 */ /* 0x000e620000000a00 */
[-C--:B------:R-:W-:Y:S01]  /*d160*/  FMUL.FTZ R32, R49, R0.reuse ;  /* 0x0000000031207220 */ /* 0x080fe20000410000 */
        /* <DEDUP_REMOVED lines=18> */
[----:B------:R-:W-:Y:S01]  /*d290*/  FMUL.FTZ R69, R84, R0 ;  /* 0x0000000054457220 */ /* 0x000fe20000410000 */
[-C--:B------:R-:W-:Y:S01]  /*d2a0*/  FMUL.FTZ R7, R31, R14.reuse ;  /* 0x0000000e1f077220 */ /* 0x080fe20000410000 */
[----:B------:R-:W-:Y:S01]  /*d2b0*/  FMUL.FTZ R0, R30, R14 ;  /* 0x0000000e1e007220 */ /* 0x000fe20000410000 */
[----:B------:R-:W-:Y:S01]  /*d2c0*/  F2FP.F16.F32.PACK_AB R10, R15, R20 ;  /* 0x000000140f0a723e */ /* 0x000fe200000000ff */
[-C--:B------:R-:W-:Y:S01]  /*d2d0*/  FMUL.FTZ R20, R47, R14.reuse ;  /* 0x0000000e2f147220 */ /* 0x080fe20000410000 */
[-C--:B------:R-:W-:Y:S01]  /*d2e0*/  FMUL.FTZ R29, R46, R14.reuse ;  /* 0x0000000e2e1d7220 */ /* 0x080fe20000410000 */
[----:B------:R-:W-:Y:S01]  /*d2f0*/  FMUL.FTZ R31, R50, R14 ;  /* 0x0000000e321f7220 */ /* 0x000fe20000410000 */
[----:B------:R-:W-:Y:S01]  /*d300*/  F2FP.F16.F32.PACK_AB R7, R7, R0 ;  /* 0x000000000707723e */ /* 0x000fe200000000ff */
[----:B------:R-:W-:Y:S01]  /*d310*/  BAR.SYNC.DEFER_BLOCKING 0x1, 0x100 ;  /* 0x0044000000007b1d */ /* 0x000fe20000010000 */
        /* <DEDUP_REMOVED lines=21> */
[----:B-1----:R-:W-:Y:S01]  /*d470*/  IMAD R14, R18, UR4, RZ ;  /* 0x00000004120e7c24 */ /* 0x002fe2000f8e02ff */
[----:B------:R-:W-:Y:S01]  /*d480*/  F2FP.F16.F32.PACK_AB R24, R32, R33 ;  /* 0x000000212018723e */ /* 0x000fe200000000ff */
[----:B------:R1:W-:Y:S01]  /*d490*/  STSM.16.M88.4 [R98], R4 ;  /* 0x0000000462007844 */ /* 0x0003e20000000200 */
[----:B------:R-:W-:Y:S01]  /*d4a0*/  F2FP.F16.F32.PACK_AB R40, R40, R41 ;  /* 0x000000292828723e */ /* 0x000fe200000000ff */
[----:B------:R-:W-:Y:S01]  /*d4b0*/  IMAD R70, R19, UR36, R14 ;  /* 0x0000002413467c24 */ /* 0x000fe2000f8e020e */
[----:B------:R-:W-:Y:S01]  /*d4c0*/  F2FP.F16.F32.PACK_AB R14, R27, R28 ;  /* 0x0000001c1b0e723e */ /* 0x000fe200000000ff */
[----:B------:R-:W-:Y:S01]  /*d4d0*/  IMAD.WIDE.U32 R18, R18, UR36, R12 ;  /* 0x0000002412127c25 */ /* 0x000fe2000f8e000c */
[----:B------:R-:W-:Y:S01]  /*d4e0*/  F2FP.F16.F32.PACK_AB R13, R0, R15 ;  /* 0x0000000f000d723e */ /* 0x000fe200000000ff */
[----:B------:R-:W-:Y:S01]  /*d4f0*/  STSM.16.M88.4 [R97], R8 ;  /* 0x0000000861007844 */ /* 0x000fe20000000200 */
[----:B------:R-:W-:Y:S01]  /*d500*/  F2FP.F16.F32.PACK_AB R12, R25, R26 ;  /* 0x0000001a190c723e */ /* 0x000fe200000000ff */
[----:B------:R-:W-:Y:S01]  /*d510*/  ULDC.64 UR4, c[0x0][0xb40] ;  /* 0x0002d00000047ab9 */ /* 0x000fe20000000a00 */
[----:B------:R-:W-:-:S02]  /*d520*/  F2FP.F16.F32.PACK_AB R15, R20, R29 ;  /* 0x0000001d140f723e */ /* 0x000fc400000000ff */
[----:B------:R-:W-:Y:S02]  /*d530*/  F2FP.F16.F32.PACK_AB R25, R30, R31 ;  /* 0x0000001f1e19723e */ /* 0x000fe400000000ff */
[----:B------:R-:W-:Y:S01]  /*d540*/  F2FP.F16.F32.PACK_AB R26, R36, R37 ;  /* 0x00000025241a723e */ /* 0x000fe200000000ff */
[----:B------:R-:W-:Y:S01]  /*d550*/  STSM.16.M88.4 [R96], R12 ;  /* 0x0000000c60007844 */ /* 0x000fe20000000200 */
[----:B------:R-:W-:Y:S02]  /*d560*/  F2FP.F16.F32.PACK_AB R27, R34, R35 ;  /* 0x00000023221b723e */ /* 0x000fe400000000ff */
[----:B------:R-:W-:Y:S02]  /*d570*/  F2FP.F16.F32.PACK_AB R48, R48, R49 ;  /* 0x000000313030723e */ /* 0x000fe400000000ff */
[----:B------:R-:W-:Y:S01]  /*d580*/  F2FP.F16.F32.PACK_AB R41, R38, R39 ;  /* 0x000000272629723e */ /* 0x000fe200000000ff */
[----:B------:R-:W-:Y:S01]  /*d590*/  STSM.16.M88.4 [R95], R24 ;  /* 0x000000185f007844 */ /* 0x000fe20000000200 */
[----:B------:R-:W-:-:S02]  /*d5a0*/  F2FP.F16.F32.PACK_AB R42, R44, R45 ;  /* 0x0000002d2c2a723e */ /* 0x000fc400000000ff */
[----:B------:R-:W-:Y:S02]  /*d5b0*/  F2FP.F16.F32.PACK_AB R43, R43, R46 ;  /* 0x0000002e2b2b723e */ /* 0x000fe400000000ff */
[----:B------:R-:W-:Y:S02]  /*d5c0*/  F2FP.F16.F32.PACK_AB R49, R47, R50 ;  /* 0x000000322f31723e */ /* 0x000fe400000000ff */
[----:B------:R-:W-:Y:S01]  /*d5d0*/  F2FP.F16.F32.PACK_AB R56, R56, R57 ;  /* 0x000000393838723e */ /* 0x000fe200000000ff */
[----:B------:R-:W-:Y:S01]  /*d5e0*/  STSM.16.M88.4 [R94], R40 ;  /* 0x000000285e007844 */ /* 0x000fe20000000200 */
[----:B-1----:R-:W-:Y:S02]  /*d5f0*/  SHF.R.S32.HI R5, RZ, 0x1f, R99 ;  /* 0x0000001fff057819 */ /* 0x002fe40000011463 */
[----:B------:R-:W-:Y:S02]  /*d600*/  IADD3 R0, P1, R99, R18, RZ ;  /* 0x0000001263007210 */ /* 0x000fe40007f3e0ff */
[----:B------:R-:W-:-:S02]  /*d610*/  F2FP.F16.F32.PACK_AB R50, R52, R53 ;  /* 0x000000353432723e */ /* 0x000fc400000000ff */
[----:B------:R-:W-:Y:S02]  /*d620*/  F2FP.F16.F32.PACK_AB R51, R51, R54 ;  /* 0x000000363333723e */ /* 0x000fe400000000ff */
[----:B------:R-:W-:Y:S02]  /*d630*/  F2FP.F16.F32.PACK_AB R57, R55, R58 ;  /* 0x0000003a3739723e */ /* 0x000fe400000000ff */
[----:B------:R-:W-:Y:S01]  /*d640*/  F2FP.F16.F32.PACK_AB R64, R64, R65 ;  /* 0x000000414040723e */ /* 0x000fe200000000ff */
[----:B------:R-:W-:Y:S01]  /*d650*/  STSM.16.M88.4 [R93], R48 ;  /* 0x000000305d007844 */ /* 0x000fe20000000200 */
[----:B------:R-:W-:Y:S02]  /*d660*/  F2FP.F16.F32.PACK_AB R58, R60, R61 ;  /* 0x0000003d3c3a723e */ /* 0x000fe400000000ff */
[----:B------:R-:W-:Y:S02]  /*d670*/  F2FP.F16.F32.PACK_AB R59, R59, R62 ;  /* 0x0000003e3b3b723e */ /* 0x000fe400000000ff */
[----:B------:R-:W-:-:S02]  /*d680*/  F2FP.F16.F32.PACK_AB R65, R63, R66 ;  /* 0x000000423f41723e */ /* 0x000fc400000000ff */
[----:B------:R-:W-:Y:S01]  /*d690*/  F2FP.F16.F32.PACK_AB R66, R68, R69 ;  /* 0x000000454442723e */ /* 0x000fe200000000ff */
[----:B------:R-:W-:Y:S01]  /*d6a0*/  STSM.16.M88.4 [R91], R56 ;  /* 0x000000385b007844 */ /* 0x000fe20000000200 */
[----:B------:R-:W-:Y:S02]  /*d6b0*/  F2FP.F16.F32.PACK_AB R67, R67, R86 ;  /* 0x000000564343723e */ /* 0x000fe400000000ff */
[----:B------:R-:W-:Y:S02]  /*d6c0*/  IADD3.X R5, R5, R19, R70, P1, !PT ;  /* 0x0000001305057210 */ /* 0x000fe40000ffe446 */
[C---:B------:R-:W-:Y:S01]  /*d6d0*/  LEA R4, P1, R0.reuse, UR4, 0x2 ;  /* 0x0000000400047c11 */ /* 0x040fe2000f8210ff */
[----:B------:R-:W-:Y:S01]  /*d6e0*/  STSM.16.M88.4 [R90], R64 ;  /* 0x000000405a007844 */ /* 0x000fe20000000200 */
[----:B------:R-:W-:Y:S02]  /*d6f0*/  ULDC UR4, c[0x0][0xc] ;  /* 0x0000030000047ab9 */ /* 0x000fe40000000800 */
[----:B------:R-:W-:Y:S01]  /*d700*/  LEA.HI.X R5, R0, UR5, R5, 0x2, P1 ;  /* 0x0000000500057c11 */ /* 0x000fe200088f1405 */
[----:B------:R-:W-:Y:S01]  /*d710*/  @!PT LDS RZ, [RZ] ;  /* 0x00000000fffff984 */ /* 0x000fe20000000800 */
[----:B------:R-:W-:Y:S01]  /*d720*/  @!PT LDS RZ, [RZ] ;  /* 0x00000000fffff984 */ /* 0x000fe20000000800 */
[----:B------:R-:W-:Y:S01]  /*d730*/  @!PT LDS RZ, [RZ] ;  /* 0x00000000fffff984 */ /* 0x000fe20000000800 */
[----:B------:R-:W-:Y:S01]  /*d740*/  @!PT LDS RZ, [RZ] ;  /* 0x00000000fffff984 */ /* 0x000fe20000000800 */
[----:B------:R1:W-:Y:S06]  /*d750*/  MEMBAR.ALL.CTA ;  /* 0x0000000000007992 */ /* 0x0003ec0000008000 */
[----:B-1----:R-:W1:Y:S01]  /*d760*/  FENCE.VIEW.ASYNC.S ;  /* 0x00000000000073c6 */ /* 0x002e620000000000 */
[----:B------:R-:W-:-:S03]  /*d770*/  UIADD3 UR10, UR4, UR10, URZ ;  /* 0x0000000a040a7290 */ /* 0x000fc6000fffe03f */
[----:B-1----:R-:W1:Y:S03]  /*d780*/  SHFL.IDX PT, R0, R223, RZ, 0x1f ;  /* 0x00001fffdf007589 */ /* 0x002e6600000e0000 */
[----:B------:R-:W-:Y:S01]  /*d790*/  IMAD.U32 R19, RZ, RZ, UR10 ;  /* 0x0000000aff137e24 */ /* 0x000fe2000f8e00ff */
[----:B------:R-:W-:Y:S06]  /*d7a0*/  BAR.ARV 0x1, 0x120 ;  /* 0x0044800000007b1d */ /* 0x000fec0000002000 */
[----:B------:R2:W-:Y:S01]  /*d7b0*/  @!P0 STG.E desc[UR12][R4.64], R3 ;  /* 0x0000000304008986 */ /* 0x0005e2000c10190c */
[----:B-1----:R-:W-:-:S03]  /*d7c0*/  ISETP.NE.AND P0, PT, R0, 0x7, PT ;  /* 0x000000070000780c */ /* 0x002fc60003f05270 */
[----:B------:R2:W-:Y:S10]  /*d7d0*/  @!P2 STG.E desc[UR12][R4.64+0x20], R21 ;  /* 0x000020150400a986 */ /* 0x0005f4000c10190c */
[----:B------:R-:W-:Y:S05]  /*d7e0*/  @P0 BRA `(.L_x_29) ;  /* 0x0000000000580947 */ /* 0x000fea0003800000 */
[----:B------:R-:W-:Y:S01]  /*d7f0*/  BAR.SYNC.DEFER_BLOCKING 0x1, 0x120 ;  /* 0x0044800000007b1d */ /* 0x000fe20000010000 */
[----:B------:R-:W-:-:S05]  /*d800*/  ELECT P0, URZ, PT ;  /* 0x00000000003f782f */ /* 0x000fca0003800000 */
[----:B------:R-:W-:Y:S08]  /*d810*/  BSSY B0, `(.L_x_29) ;  /* 0x0000013000007945 */ /* 0x000ff00003800000 */
[----:B------:R-:W-:Y:S05]  /*d820*/  @!P0 BRA `(.L_x_30) ;  /* 0x0000000000448947 */ /* 0x000fea0003800000 */
[----:B------:R-:W-:Y:S01]  /*d830*/  ULDC.64 UR6, c[0x0][0x198] ;  /* 0x0000660000067ab9 */ /* 0x000fe20000000a00 */
[----:B------:R-:W-:Y:S01]  /*d840*/  UMOV UR33, URZ ;  /* 0x0000003f00217c82 */ /* 0x000fe20008000000 */
[----:B------:R-:W-:Y:S02]  /*d850*/  UIADD3 UR4, UP0, UR6, 0x9f0, URZ ;  /* 0x000009f006047890 */ /* 0x000fe4000ff1e03f */
[----:B------:R-:W-:Y:S02]  /*d860*/  UIADD3 UR6, UR39, 0x4000, URZ ;  /* 0x0000400027067890 */ /* 0x000fe4000fffe03f */
[----:B------:R-:W-:Y:S01]  /*d870*/  UIADD3.X UR5, URZ, UR7, URZ, UP0, !UPT ;  /* 0x000000073f057290 */ /* 0x000fe200087fe43f */
[----:B------:R-:W-:Y:S01]  /*d880*/  UMOV UR37, URZ ;  /* 0x0000003f00257c82 */ /* 0x000fe20008000000 */
[----:B------:R-:W-:Y:S01]  /*d890*/  UMOV UR32, UR39 ;  /* 0x0000002700207c82 */ /* 0x000fe20008000000 */
[----:B------:R-:W-:-:S06]  /*d8a0*/  UMOV UR7, 0x40 ;  /* 0x0000004000077882 */ /* 0x000fcc0000000000 */
[----:B------:R1:W-:Y:S02]  /*d8b0*/  UTMASTG.5D [UR32], [UR4] ;  /* 0x00000020040073b5 */ /* 0x0003e40008020000 */
[----:B-1----:R-:W-:Y:S01]  /*d8c0*/  UMOV UR32, UR6 ;  /* 0x0000000600207c82 */ /* 0x002fe20008000000 */
[----:B------:R-:W-:Y:S01]  /*d8d0*/  UMOV UR33, UR7 ;  /* 0x0000000700217c82 */ /* 0x000fe20008000000 */
[----:B------:R-:W-:Y:S01]  /*d8e0*/  UIADD3 UR6, UR39, 0x34820, URZ ;  /* 0x0003482027067890 */ /* 0x000fe2000fffe03f */
[----:B------:R1:W-:Y:S03]  /*d8f0*/  UTMASTG.5D [UR32], [UR4] ;  /* 0x00000020040073b5 */ /* 0x0003e60008020000 */
[----:B------:R-:W-:Y:S01]  /*d900*/  UPRMT UR6, URZ, 0x654, UR6 ;  /* 0x000006543f067896 */ /* 0x000fe20008000006 */
[----:B------:R0:W-:Y:S01]  /*d910*/  UTMACMDFLUSH ;  /* 0x00000000000079b7 */ /* 0x0001e20000000000 */
[----:B------:R-:W-:-:S07]  /*d920*/  DEPBAR.LE SB0, 0x0 ;  /* 0x000080000000791a */ /* 0x000fce0000000000 */
[----:B-1----:R-:W-:Y:S03]  /*d930*/  SYNCS.ARRIVE.TRANS64.RED.A1T0 RZ, [UR6], RZ ;  /* 0x000000ffffff79a7 */ /* 0x002fe60008100406 */
.L_x_30:
[----:B------:R-:W-:Y:S05]  /*d940*/  BSYNC B0 ;  /* 0x0000000000007941 */ /* 0x000fea0003800000 */
.L_x_29:
[----:B------:R-:W1:Y:S01]  /*d950*/  LDC R0, c[0x0][0xda4] ;  /* 0x00036900ff007b82 */ /* 0x000e620000000800 */
[----:B------:R-:W-:Y:S01]  /*d960*/  R2UR UR4, R22 ;  /* 0x00000000160472ca */ /* 0x000fe200000e0000 */
[----:B------:R-:W-:Y:S01]  /*d970*/  UIADD3 UR38, UR38, 0x1, URZ ;  /* 0x0000000126267890 */ /* 0x000fe2000fffe03f */
[----:B------:R-:W-:Y:S02]  /*d980*/  R2UR UR6, R19 ;  /* 0x00000000130672ca */ /* 0x000fe400000e0000 */
[----:B------:R-:W-:Y:S01]  /*d990*/  R2UR UR5, R2 ;  /* 0x00000000020572ca */ /* 0x000fe200000e0000 */
[----:B------:R-:W-:-:S04]  /*d9a0*/  UISETP.NE.AND UP0, UPT, UR38, 0x2, UPT ;  /* 0x000000022600788c */ /* 0x000fc8000bf05270 */
[----:B------:R-:W-:-:S04]  /*d9b0*/  USEL UR38, UR38, URZ, UP0 ;  /* 0x0000003f26267287 */ /* 0x000fc80008000000 */
[----:B------:R-:W-:-:S06]  /*d9c0*/  UIADD3 UR4, UR4, 0x1, URZ ;  /* 0x0000000104047890 */ /* 0x000fcc000fffe03f */
[----:B------:R-:W-:Y:S01]  /*d9d0*/  MOV R22, UR4 ;  /* 0x0000000400167c02 */ /* 0x000fe20008000f00 */
[----:B------:R-:W-:Y:S01]  /*d9e0*/  USEL UR4, URZ, 0x1, UP0 ;  /* 0x000000013f047887 */ /* 0x000fe20008000000 */
[----:B-1----:R-:W-:-:S03]  /*d9f0*/  ISETP.LE.AND P0, PT, R0, UR6, PT ;  /* 0x0000000600007c0c */ /* 0x002fc6000bf03270 */
[----:B------:R-:W-:-:S06]  /*da00*/  ULOP3.LUT UR5, UR5, UR4, URZ, 0x3c, !UPT ;  /* 0x0000000405057292 */ /* 0x000fcc000f8e3c3f */
[----:B------:R-:W-:-:S04]  /*da10*/  IMAD.U32 R2, RZ, RZ, UR5 ;  /* 0x00000005ff027e24 */ /* 0x000fc8000f8e00ff */
[----:B------:R-:W-:Y:S05]  /*da20*/  @!P0 BRA `(.L_x_31) ;  /* 0xffffff3000e88947 */ /* 0x000fea000383ffff */
[----:B------:R-:W-:Y:S05]  /*da30*/  EXIT ;  /* 0x000000000000794d */ /* 0x000fea0003800000 */
.L_x_7:
[----:B------:R-:W-:-:S08]  /*da40*/  NOP ;  /* 0x0000000000007918 */ /* 0x000fd00000000000 */
[----:B-1----:R-:W1:-:S00]  /*da50*/  USETMAXREG.DEALLOC.CTAPOOL 0x18 ;  /* 0x00000018000079c8 */ /* 0x002e4000080e0500 */
[----:B-1----:R-:W-:-:S06]  /*da60*/  LOP3.LUT R0, R0, 0x3, RZ, 0xc0, !PT ;  /* 0x0000000300007812 */ /* 0x002fcc00078ec0ff */
[----:B------:R-:W1:Y:S02]  /*da70*/  SHFL.IDX PT, R0, R0, RZ, 0x1f ;  /* 0x00001fff00007589 */ /* 0x000e6400000e0000 */
[----:B-1----:R-:W-:-:S13]  /*da80*/  ISETP.NE.AND P0, PT, R0, RZ, PT ;  /* 0x000000ff0000720c */ /* 0x002fda0003f05270 */
[----:B------:R-:W-:Y:S05]  /*da90*/  @P0 EXIT ;  /* 0x000000000000094d */ /* 0x000fea0003800000 */
[----:B------:R-:W1:Y:S01]  /*daa0*/  S2UR UR4, SR_CTAID.X ;  /* 0x00000000000479c3 */ /* 0x000e620000002500 */
[----:B------:R-:W-:Y:S01]  /*dab0*/  IMAD.MOV.U32 R16, RZ, RZ, RZ ;  /* 0x000000ffff107224 */ /* 0x000fe200078e00ff */
[----:B------:R-:W-:Y:S01]  /*dac0*/  MOV R17, 0x1 ;  /* 0x0000000100117802 */ /* 0x000fe20000000f00 */
[----:B------:R-:W-:-:S05]  /*dad0*/  IMAD.MOV.U32 R2, RZ, RZ, 0x1 ;  /* 0x00000001ff027424 */ /* 0x000fca00078e00ff */
[----:B------:R-:W1:Y:S02]  /*dae0*/  LDC R0, c[0x0][0xda4] ;  /* 0x00036900ff007b82 */ /* 0x000e640000000800 */
[----:B-1----:R-:W-:-:S13]  /*daf0*/  ISETP.LE.AND P0, PT, R0, UR4, PT ;  /* 0x0000000400007c0c */ /* 0x002fda000bf03270 */
[----:B------:R-:W-:Y:S05]  /*db00*/  @P0 BRA `(.L_x_32) ;  /* 0x0000002800b80947 */ /* 0x000fea0003800000 */
[----:B------:R-:W-:Y:S01]  /*db10*/  IMAD.U32 R0, RZ, RZ, UR4 ;  /* 0x00000004ff007e24 */ /* 0x000fe2000f8e00ff */
[----:B------:R-:W-:Y:S01]  /*db20*/  ULDC.64 UR36, c[0x0][0x198] ;  /* 0x0000660000247ab9 */ /* 0x000fe20000000a00 */
[----:B------:R-:W-:Y:S01]  /*db30*/  IMAD.MOV.U32 R16, RZ, RZ, RZ ;  /* 0x000000ffff107224 */ /* 0x000fe200078e00ff */
[----:B------:R-:W-:Y:S01]  /*db40*/  ULDC UR38, c[0x0][0xc] ;  /* 0x0000030000267ab9 */ /* 0x000fe20000000800 */
[----:B------:R-:W-:Y:S01]  /*db50*/  IMAD.MOV.U32 R17, RZ, RZ, 0x1 ;  /* 0x00000001ff117424 */ /* 0x000fe200078e00ff */
[----:B------:R1:W-:Y:S04]  /*db60*/  STL [R1+0x10], R0 ;  /* 0x0000100001007387 */ /* 0x0003e80000100800 */
[----:B------:R1:W-:Y:S02]  /*db70*/  STL [R1+0x18], RZ ;  /* 0x000018ff01007387 */ /* 0x0003e40000100800 */
.L_x_75:
[----:B------:R-:W2:Y:S01]  /*db80*/  LDL R4, [R1+0x10] ;  /* 0x0000100001047983 */ /* 0x000ea20000100800 */
[----:B-1----:R-:W1:Y:S01]  /*db90*/  LDC R0, c[0x0][0xda8] ;  /* 0x00036a00ff007b82 */ /* 0x002e620000000800 */
[----:B------:R-:W-:Y:S05]  /*dba0*/  YIELD ;  /* 0x0000000000007946 */ /* 0x000fea0003800000 */
[----:B------:R-:W3:Y:S01]  /*dbb0*/  S2R R5, SR_CgaCtaId ;  /* 0x0000000000057919 */ /* 0x000ee20000008800 */
[----:B------:R-:W-:Y:S02]  /*dbc0*/  ULDC.64 UR4, c[0x0][0x3f8] ;  /* 0x0000fe0000047ab9 */ /* 0x000fe40000000a00 */
[----:B------:R-:W-:-:S03]  /*dbd0*/  UISETP.NE.U32.AND UP0, UPT, UR4, URZ, UPT ;  /* 0x0000003f0400728c */ /* 0x000fc6000bf05070 */
[----:B------:R-:W-:Y:S01]  /*dbe0*/  ULDC UR4, c[0x0][0x404] ;  /* 0x0001010000047ab9 */ /* 0x000fe20000000800 */
[----:B------:R-:W-:-:S04]  /*dbf0*/  UISETP.NE.AND.EX UP0, UPT, UR5, URZ, UPT, UP0 ;  /* 0x0000003f0500728c */ /* 0x000fc8000bf05300 */
[----:B------:R-:W-:Y:S01]  /*dc00*/  USEL UR4, UR4, 0x1, UP0 ;  /* 0x0000000104047887 */ /* 0x000fe20008000000 */
[----:B-1----:R-:W-:Y:S02]  /*dc10*/  ISETP.NE.AND P0, PT, R0, 0x1, PT ;  /* 0x000000010000780c */ /* 0x002fe40003f05270 */
[----:B------:R-:W1:Y:S11]  /*dc20*/  LDC R0, c[0x0][0xdb4] ;  /* 0x00036d00ff007b82 */ /* 0x000e760000000800 */
[----:B------:R-:W2:Y:S08]  /*dc30*/  @P0 LDC R2, c[0x0][0xdac] ;  /* 0x00036b00ff020b82 */ /* 0x000eb00000000800 */
[----:B------:R-:W4:Y:S01]  /*dc40*/  @P0 LDC R3, c[0x0][0xdb0] ;  /* 0x00036c00ff030b82 */ /* 0x000f220000000800 */
[----:B-1----:R-:W-:Y:S01]  /*dc50*/  ISETP.NE.AND P1, PT, R0, 0x1, PT ;  /* 0x000000010000780c */ /* 0x002fe20003f25270 */
[----:B--2---:R-:W-:Y:S01]  /*dc60*/  @P0 IMAD.HI.U32 R2, R4, R2, RZ ;  /* 0x0000000204020227 */ /* 0x004fe200078e00ff */
[----:B------:R-:W-:-:S05]  /*dc70*/  MOV R6, R4 ;  /* 0x0000000400067202 */ /* 0x000fca0000000f00 */
[----:B------:R-:W1:Y:S01]  /*dc80*/  LDC R4, c[0x0][0x2e0] ;  /* 0x0000b800ff047b82 */ /* 0x000e620000000800 */
[----:B----4-:R-:W-:-:S05]  /*dc90*/  @P0 SHF.R.U32.HI R6, RZ, R3, R2 ;  /* 0x00000003ff060219 */ /* 0x010fca0000011602 */
[----:B------:R-:W-:Y:S02]  /*dca0*/  IMAD.MOV.U32 R19, RZ, RZ, R6 ;  /* 0x000000ffff137224 */ /* 0x000fe400078e0006 */
[----:B------:R-:W2:Y:S01]  /*dcb0*/  @P1 LDC.64 R2, c[0x0][0xdb8] ;  /* 0x00036e00ff021b82 */ /* 0x000ea20000000a00 */
[----:B------:R4:W-:Y:S01]  /*dcc0*/  STL [R1+0x8], R6 ;  /* 0x0000080601007387 */ /* 0x0009e20000100800 */
[----:B-1----:R-:W-:-:S05]  /*dcd0*/  IMAD R8, R4, UR4, RZ ;  /* 0x0000000404087c24 */ /* 0x002fca000f8e02ff */
[----:B------:R4:W-:Y:S01]  /*dce0*/  STL [R1+0x14], R8 ;  /* 0x0000140801007387 */ /* 0x0009e20000100800 */
[----:B--2---:R-:W-:-:S05]  /*dcf0*/  @P1 IMAD.HI.U32 R2, R6, R2, RZ ;  /* 0x0000000206021227 */ /* 0x004fca00078e00ff */
[----:B------:R-:W-:Y:S02]  /*dd00*/  @P1 SHF.R.U32.HI R19, RZ, R3, R2 ;  /* 0x00000003ff131219 */ /* 0x000fe40000011602 */
[----:B------:R-:W-:Y:S02]  /*dd10*/  MOV R2, 0x400 ;  /* 0x0000040000027802 */ /* 0x000fe40000000f00 */
[----:B------:R-:W-:Y:S02]  /*dd20*/  IADD3 R3, -R19, RZ, RZ ;  /* 0x000000ff13037210 */ /* 0x000fe40007ffe1ff */
[----:B---3--:R-:W-:Y:S01]  /*dd30*/  LEA R7, R5, R2, 0x18 ;  /* 0x0000000205077211 */ /* 0x008fe200078ec0ff */
[----:B------:R-:W-:-:S04]  /*dd40*/  VIADD R2, R8, 0xaf ;  /* 0x000000af08027836 */ /* 0x000fc80000000000 */
[----:B------:R-:W-:Y:S01]  /*dd50*/  VIADD R4, R7, 0x1e400 ;  /* 0x0001e40007047836 */ /* 0x000fe20000000000 */
[----:B------:R4:W-:Y:S01]  /*dd60*/  STL [R1+0x4], R7 ;  /* 0x0000040701007387 */ /* 0x0009e20000100800 */
[----:B------:R-:W-:-:S03]  /*dd70*/  IMAD.HI R2, R2, 0x2e8ba2e9, RZ ;  /* 0x2e8ba2e902027827 */ /* 0x000fc600078e02ff */
[----:B------:R-:W-:Y:S01]  /*dd80*/  LOP3.LUT P0, RZ, R4, 0x3ff, RZ, 0xc0, !PT ;  /* 0x000003ff04ff7812 */ /* 0x000fe2000780c0ff */
[----:B------:R-:W-:Y:S01]  /*dd90*/  IMAD R4, R0, R3, R6 ;  /* 0x0000000300047224 */ /* 0x000fe200078e0206 */
[----:B------:R-:W-:-:S04]  /*dda0*/  SHF.R.U32.HI R3, RZ, 0x1f, R2 ;  /* 0x0000001fff037819 */ /* 0x000fc80000011602 */
[----:B------:R-:W-:Y:S01]  /*ddb0*/  LEA.HI.SX32 R0, R2, R3, 0x1b ;  /* 0x0000000302007211 */ /* 0x000fe200078fdaff */
[----:B------:R4:W-:Y:S04]  /*ddc0*/  STL [R1], R4 ;  /* 0x0000000401007387 */ /* 0x0009e80000100800 */
[----:B------:R4:W-:Y:S02]  /*ddd0*/  STL [R1+0xc], R0 ;  /* 0x00000c0001007387 */ /* 0x0009e40000100800 */
[----:B------:R-:W-:Y:S05]  /*dde0*/  @!P0 BRA `(.L_x_33) ;  /* 0x0000000000408947 */ /* 0x000fea0003800000 */
[----:B------:R-:W-:Y:S01]  /*ddf0*/  MOV R2, 0x0 ;  /* 0x0000000000027802 */ /* 0x000fe20000000f00 */
[----:B------:R-:W-:Y:S01]  /*de00*/  ULDC.64 UR6, c[0x4][0xa0] ;  /* 0x0100280000067ab9 */ /* 0x000fe20000000a00 */
[----:B------:R-:W-:Y:S01]  /*de10*/  ULDC.64 UR8, c[0x4][0xa8] ;  /* 0x01002a0000087ab9 */ /* 0x000fe20000000a00 */
[----:B------:R-:W-:Y:S01]  /*de20*/  ULDC.64 UR4, c[0x4][0x28] ;  /* 0x01000a0000047ab9 */ /* 0x000fe20000000a00 */
[----:B----4-:R-:W-:Y:S01]  /*de30*/  IMAD.U32 R4, RZ, RZ, UR6 ;  /* 0x00000006ff047e24 */ /* 0x010fe2000f8e00ff */
[----:B------:R-:W-:Y:S01]  /*de40*/  MOV R6, UR8 ;  /* 0x0000000800067c02 */ /* 0x000fe20008000f00 */
[----:B------:R-:W1:Y:S01]  /*de50*/  LDC.64 R2, c[0x4][R2] ;  /* 0x0100000002027b82 */ /* 0x000e620000000a00 */
[----:B------:R-:W-:Y:S01]  /*de60*/  IMAD.U32 R5, RZ, RZ, UR7 ;  /* 0x00000007ff057e24 */ /* 0x000fe2000f8e00ff */
[----:B------:R-:W-:Y:S01]  /*de70*/  MOV R11, UR5 ;  /* 0x00000005000b7c02 */ /* 0x000fe20008000f00 */
[----:B------:R-:W-:Y:S01]  /*de80*/  IMAD.U32 R7, RZ, RZ, UR9 ;  /* 0x00000009ff077e24 */ /* 0x000fe2000f8e00ff */
[----:B------:R-:W-:Y:S01]  /*de90*/  MOV R13, RZ ;  /* 0x000000ff000d7202 */ /* 0x000fe20000000f00 */
[----:B------:R-:W-:-:S02]  /*dea0*/  IMAD.U32 R10, RZ, RZ, UR4 ;  /* 0x00000004ff0a7e24 */ /* 0x000fc4000f8e00ff */
[----:B------:R-:W-:Y:S02]  /*deb0*/  IMAD.MOV.U32 R8, RZ, RZ, 0x70 ;  /* 0x00000070ff087424 */ /* 0x000fe400078e00ff */
[----:B------:R-:W-:-:S07]  /*dec0*/  IMAD.MOV.U32 R12, RZ, RZ, 0x1 ;  /* 0x00000001ff0c7424 */ /* 0x000fce00078e00ff */
[----:B------:R-:W-:-:S07]  /*ded0*/  LEPC R20, `(.L_x_33) ;  /* 0x000000001014794e */ /* 0x000fce0000000000 */
[----:B-1----:R-:W-:Y:S05]  /*dee0*/  CALL.ABS.NOINC R2 ;  /* 0x0000000002007343 */ /* 0x002fea0003c00000 */
.L_x_33:
[----:B------:R-:W4:Y:S02]  /*def0*/  LDL R2, [R1+0x4] ;  /* 0x0000040001027983 */ /* 0x000f240000100800 */
[----:B----4-:R-:W-:-:S05]  /*df00*/  VIADD R0, R2, 0x400 ;  /* 0x0000040002007836 */ /* 0x010fca0000000000 */
[----:B------:R-:W-:-:S13]  /*df10*/  LOP3.LUT P0, RZ, R0, 0x3ff, RZ, 0xc0, !PT ;  /* 0x000003ff00ff7812 */ /* 0x000fda000780c0ff */
[----:B------:R-:W-:Y:S05]  /*df20*/  @!P0 BRA `(.L_x_34) ;  /* 0x0000000000808947 */ /* 0x000fea0003800000 */
[----:B------:R-:W-:Y:S01]  /*df30*/  MOV R0, 0x0 ;  /* 0x0000000000007802 */ /* 0x000fe20000000f00 */
[----:B------:R-:W-:Y:S01]  /*df40*/  ULDC.64 UR6, c[0x4][0xa0] ;  /* 0x0100280000067ab9 */ /* 0x000fe20000000a00 */
[----:B------:R-:W-:Y:S01]  /*df50*/  ULDC.64 UR8, c[0x4][0xa8] ;  /* 0x01002a0000087ab9 */ /* 0x000fe20000000a00 */
[----:B------:R-:W-:Y:S01]  /*df60*/  ULDC.64 UR4, c[0x4][0x30] ;  /* 0x01000c0000047ab9 */ /* 0x000fe20000000a00 */
[----:B------:R1:W2:Y:S01]  /*df70*/  LDC.64 R2, c[0x4][R0] ;  /* 0x0100000000027b82 */ /* 0x0002a20000000a00 */
[----:B------:R-:W-:Y:S01]  /*df80*/  IMAD.U32 R4, RZ, RZ, UR6 ;  /* 0x00000006ff047e24 */ /* 0x000fe2000f8e00ff */
[----:B------:R-:W-:Y:S01]  /*df90*/  MOV R5, UR7 ;  /* 0x0000000700057c02 */ /* 0x000fe20008000f00 */
        /* <DEDUP_REMOVED lines=9> */
.L_x_35:
[----:B------:R-:W-:Y:S01]  /*e030*/  MOV R2, 0x0 ;  /* 0x0000000000027802 */ /* 0x000fe20000000f00 */
[----:B------:R-:W-:Y:S01]  /*e040*/  ULDC.64 UR6, c[0x4][0xa0] ;  /* 0x0100280000067ab9 */ /* 0x000fe20000000a00 */
[----:B------:R-:W-:Y:S01]  /*e050*/  ULDC.64 UR8, c[0x4][0xa8] ;  /* 0x01002a0000087ab9 */ /* 0x000fe20000000a00 */
[----:B------:R-:W-:Y:S01]  /*e060*/  ULDC.64 UR4, c[0x4][0x38] ;  /* 0x01000e0000047ab9 */ /* 0x000fe20000000a00 */
[----:B------:R-:W-:Y:S01]  /*e070*/  IMAD.U32 R4, RZ, RZ, UR6 ;  /* 0x00000006ff047e24 */ /* 0x000fe2000f8e00ff */
[----:B------:R-:W-:Y:S01]  /*e080*/  MOV R5, UR7 ;  /* 0x0000000700057c02 */ /* 0x000fe20008000f00 */
[----:B------:R-:W1:Y:S01]  /*e090*/  LDC.64 R2, c[0x4][R2] ;  /* 0x0100000002027b82 */ /* 0x000e620000000a00 */
[----:B------:R-:W-:Y:S01]  /*e0a0*/  IMAD.U32 R6, RZ, RZ, UR8 ;  /* 0x00000008ff067e24 */ /* 0x000fe2000f8e00ff */
[----:B------:R-:W-:Y:S01]  /*e0b0*/  MOV R10, UR4 ;  /* 0x00000004000a7c02 */ /* 0x000fe20008000f00 */
[----:B------:R-:W-:Y:S01]  /*e0c0*/  IMAD.U32 R7, RZ, RZ, UR9 ;  /* 0x00000009ff077e24 */ /* 0x000fe2000f8e00ff */
[----:B------:R-:W-:Y:S01]  /*e0d0*/  MOV R12, 0x1 ;  /* 0x00000001000c7802 */ /* 0x000fe20000000f00 */
[----:B------:R-:W-:-:S02]  /*e0e0*/  IMAD.U32 R11, RZ, RZ, UR5 ;  /* 0x00000005ff0b7e24 */ /* 0x000fc4000f8e00ff */
[----:B------:R-:W-:Y:S02]  /*e0f0*/  IMAD.MOV.U32 R8, RZ, RZ, 0x70 ;  /* 0x00000070ff087424 */ /* 0x000fe400078e00ff */
[----:B------:R-:W-:-:S07]  /*e100*/  IMAD.MOV.U32 R13, RZ, RZ, RZ ;  /* 0x000000ffff0d7224 */ /* 0x000fce00078e00ff */
[----:B------:R-:W-:-:S07]  /*e110*/  LEPC R20, `(.L_x_34) ;  /* 0x000000001014794e */ /* 0x000fce0000000000 */
[----:B-1----:R-:W-:Y:S05]  /*e120*/  CALL.ABS.NOINC R2 ;  /* 0x0000000002007343 */ /* 0x002fea0003c00000 */
.L_x_34:
[----:B------:R-:W2:Y:S01]  /*e130*/  LDL R4, [R1] ;  /* 0x0000000001047983 */ /* 0x000ea20000100800 */
[----:B------:R-:W1:Y:S01]  /*e140*/  LDC R0, c[0x0][0x428] ;  /* 0x00010a00ff007b82 */ /* 0x000e620000000800 */
[----:B------:R-:W-:Y:S02]  /*e150*/  ULDC.64 UR4, c[0x0][0x9f8] ;  /* 0x00027e0000047ab9 */ /* 0x000fe40000000a00 */
[----:B------:R-:W3:Y:S01]  /*e160*/  LDL.LU R6, [R1+0x8] ;  /* 0x0000080001067983 */ /* 0x000ee20000300800 */
[----:B-1----:R-:W-:-:S03]  /*e170*/  ISETP.NE.AND P1, PT, R0, 0x1, PT ;  /* 0x000000010000780c */ /* 0x002fc60003f25270 */
[----:B------:R-:W4:Y:S01]  /*e180*/  LDL R5, [R1+0x10] ;  /* 0x0000100001057983 */ /* 0x000f220000100800 */
[----:B------:R-:W-:Y:S01]  /*e190*/  ISETP.NE.U32.AND P0, PT, RZ, UR4, PT ;  /* 0x00000004ff007c0c */ /* 0x000fe2000bf05070 */
[----:B------:R-:W-:Y:S01]  /*e1a0*/  ULDC.64 UR6, c[0x0][0x208] ;  /* 0x0000820000067ab9 */ /* 0x000fe20000000a00 */
[----:B------:R-:W-:Y:S01]  /*e1b0*/  ULDC UR4, c[0x0][0xda8] ;  /* 0x00036a0000047ab9 */ /* 0x000fe20000000800 */
[----:B------:R-:W1:Y:S01]  /*e1c0*/  S2R R7, SR_TID.X ;  /* 0x0000000000077919 */ /* 0x000e620000002100 */
[----:B------:R-:W-:-:S05]  /*e1d0*/  ISETP.NE.AND.EX P0, PT, RZ, UR5, PT, P0 ;  /* 0x00000005ff007c0c */ /* 0x000fca000bf05300 */
[----:B------:R-:W2:Y:S08]  /*e1e0*/  @P1 LDC R2, c[0x0][0x42c] ;  /* 0x00010b00ff021b82 */ /* 0x000eb00000000800 */
[----:B------:R-:W2:Y:S01]  /*e1f0*/  @P1 LDC R3, c[0x0][0x430] ;  /* 0x00010c00ff031b82 */ /* 0x000ea20000000800 */
[----:B-1----:R-:W-:Y:S01]  /*e200*/  LOP3.LUT R7, R7, 0x1f, RZ, 0xc0, !PT ;  /* 0x0000001f07077812 */ /* 0x002fe200078ec0ff */
[----:B--2---:R-:W-:-:S04]  /*e210*/  @P1 IMAD.HI.U32 R2, R4, R2, RZ ;  /* 0x0000000204021227 */ /* 0x004fc800078e00ff */
[----:B------:R-:W-:Y:S01]  /*e220*/  IMAD.MOV.U32 R0, RZ, RZ, R4 ;  /* 0x000000ffff007224 */ /* 0x000fe200078e0004 */
[----:B------:R-:W-:Y:S02]  /*e230*/  @P1 SHF.R.U32.HI R0, RZ, R3, R2 ;  /* 0x00000003ff001219 */ /* 0x000fe40000011602 */
[----:B------:R-:W1:Y:S01]  /*e240*/  @P0 LDC.64 R2, c[0x0][0x9f8] ;  /* 0x00027e00ff020b82 */ /* 0x000e620000000a00 */
[----:B------:R-:W-:Y:S01]  /*e250*/  MOV R4, R19 ;  /* 0x0000001300047202 */ /* 0x000fe20000000f00 */
[----:B-1----:R-:W-:-:S05]  /*e260*/  @P0 IMAD.WIDE R2, R19, 0x4, R2 ;  /* 0x0000000413020825 */ /* 0x002fca00078e0202 */
[----:B------:R1:W5:Y:S01]  /*e270*/  @P0 LDG.E R4, desc[UR6][R2.64] ;  /* 0x0000000602040981 */ /* 0x000362000c1e1900 */
[----:B------:R-:W-:Y:S01]  /*e280*/  ISETP.NE.AND P1, PT, R7, RZ, PT ;  /* 0x000000ff0700720c */ /* 0x000fe20003f25270 */
[----:B---3--:R-:W-:-:S03]  /*e290*/  IMAD.MOV R8, RZ, RZ, -R6 ;  /* 0x000000ffff087224 */ /* 0x008fc600078e0a06 */
[----:B------:R-:W-:Y:S01]  /*e2a0*/  PLOP3.LUT P2, PT, P1, PT, PT, 0x8, 0x0 ;  /* 0x000000000000781c */ /* 0x000fe20000f4e170 */
[----:B----4-:R-:W-:-:S04]  /*e2b0*/  IMAD R8, R8, UR4, R5 ;  /* 0x0000000408087c24 */ /* 0x010fc8000f8e0205 */
[----:B------:R-:W-:-:S04]  /*e2c0*/  IMAD.SHL.U32 R8, R8, 0x80, RZ ;  /* 0x0000008008087824 */ /* 0x000fc800078e00ff */
[----:B------:R-:W-:-:S05]  /*e2d0*/  VOTEU.ALL UP1, P1 ;  /* 0x00000000003f7886 */ /* 0x000fca0000820000 */
[----:B------:R-:W-:-:S04]  /*e2e0*/  @!UP1 UIADD3 UR8, UP0, UR36, 0x270, URZ ;  /* 0x0000027024089890 */ /* 0x000fc8000ff1e03f */
[----:B------:R-:W-:-:S03]  /*e2f0*/  @!UP1 UIADD3.X UR9, URZ, UR37, URZ, UP0, !UPT ;  /* 0x000000253f099290 */ /* 0x000fc600087fe43f */
[----:B-1----:R-:W-:-:S09]  /*e300*/  VOTEU.ALL UP0, P1 ;  /* 0x00000000003f7886 */ /* 0x002fd20000800000 */
.L_x_36:
[----:B------:R-:W2:Y:S01]  /*e310*/  LDL R2, [R1] ;  /* 0x0000000001027983 */ /* 0x000ea20000100800 */
[----:B------:R-:W-:Y:S02]  /*e320*/  PLOP3.LUT P0, PT, P0, P2, PT, 0xa2, 0x0 ;  /* 0x000000000000781c */ /* 0x000fe40000705472 */
[----:B------:R-:W-:Y:S01]  /*e330*/  @P2 R2UR P0, UR7, R19 ;  /* 0x00000000130722ca */ /* 0x000fe20000000000 */
[----:B------:R-:W-:-:S07]  /*e340*/  UMOV UR4, URZ ;  /* 0x0000003f00047c82 */ /* 0x000fce0008000000 */
[----:B------:R-:W-:Y:S02]  /*e350*/  PLOP3.LUT P0, PT, P0, P2, PT, 0xa2, 0x0 ;  /* 0x000000000000781c */ /* 0x000fe40000705472 */
[----:B--2---:R-:W-:-:S08]  /*e360*/  @P2 R2UR.OR P0, UR6, R2 ;  /* 0x00000000020622ca */ /* 0x004fd00000100000 */
[----:B------:R-:W-:Y:S02]  /*e370*/  PLOP3.LUT P0, PT, P0, P2, PT, 0xa2, 0x0 ;  /* 0x000000000000781c */ /* 0x000fe40000705472 */
[----:B------:R-:W-:-:S08]  /*e380*/  @P2 R2UR.OR P0, UR5, R8 ;  /* 0x00000000080522ca */ /* 0x000fd00000100000 */
[----:B------:R-:W-:-:S05]  /*e390*/  @P2 PLOP3.LUT P2, PT, P0, PT, PT, 0x80, 0x0 ;  /* 0x000000000000281c */ /* 0x000fca000074f070 */
[----:B------:R1:W-:Y:S08]  /*e3a0*/  @!UP0 UTMAPF.L2.4D [UR4], [UR8] ;  /* 0x00000004080085b8 */ /* 0x0003f00008018000 */
[----:B-1----:R-:W-:Y:S05]  /*e3b0*/  @P2 BRA.U.ANY `(.L_x_36) ;  /* 0xfffffffd00d42947 */ /* 0x002fea000393ffff */
[----:B------:R-:W-:Y:S01]  /*e3c0*/  PLOP3.LUT P2, PT, P1, PT, PT, 0x8, 0x0 ;  /* 0x000000000000781c */ /* 0x000fe20000f4e170 */
[----:B------:R-:W-:Y:S01]  /*e3d0*/  VOTEU.ALL UP0, P1 ;  /* 0x00000000003f7886 */ /* 0x000fe20000800000 */
[----:B------:R-:W-:-:S11]  /*e3e0*/  UMOV UR4, 0x40 ;  /* 0x0000004000047882 */ /* 0x000fd60000000000 */
.L_x_37:
[----:B------:R-:W2:Y:S01]  /*e3f0*/  LDL R2, [R1] ;  /* 0x0000000001027983 */ /* 0x000ea20000100800 */
[----:B------:R-:W-:Y:S02]  /*e400*/  PLOP3.LUT P0, PT, P0, P2, PT, 0xa2, 0x0 ;  /* 0x000000000000781c */ /* 0x000fe40000705472 */
[----:B------:R-:W-:-:S08]  /*e410*/  @P2 R2UR P0, UR7, R19 ;  /* 0x00000000130722ca */ /* 0x000fd00000000000 */
[----:B------:R-:W-:Y:S02]  /*e420*/  PLOP3.LUT P0, PT, P0, P2, PT, 0xa2, 0x0 ;  /* 0x000000000000781c */ /* 0x000fe40000705472 */
[----:B--2---:R-:W-:-:S08]  /*e430*/  @P2 R2UR.OR P0, UR6, R2 ;  /* 0x00000000020622ca */ /* 0x004fd00000100000 */
[----:B------:R-:W-:Y:S02]  /*e440*/  PLOP3.LUT P0, PT, P0, P2, PT, 0xa2, 0x0 ;  /* 0x000000000000781c */ /* 0x000fe40000705472 */
[----:B------:R-:W-:-:S08]  /*e450*/  @P2 R2UR.OR P0, UR5, R8 ;  /* 0x00000000080522ca */ /* 0x000fd00000100000 */
[----:B------:R-:W-:-:S05]  /*e460*/  @P2 PLOP3.LUT P2, PT, P0, PT, PT, 0x80, 0x0 ;  /* 0x000000000000281c */ /* 0x000fca000074f070 */
[----:B------:R1:W-:Y:S08]  /*e470*/  @!UP0 UTMAPF.L2.4D [UR4], [UR8] ;  /* 0x00000004080085b8 */ /* 0x0003f00008018000 */
[----:B-1----:R-:W-:Y:S05]  /*e480*/  @P2 BRA.U.ANY `(.L_x_37) ;  /* 0xfffffffd00d82947 */ /* 0x002fea000393ffff */
[----:B------:R-:W1:Y:S01]  /*e490*/  LDC.64 R2, c[0x0][0x3f8] ;  /* 0x0000fe00ff027b82 */ /* 0x000e620000000a00 */
[----:B------:R-:W-:Y:S01]  /*e4a0*/  UMOV UR4, 0xffffffff ;  /* 0xffffffff00047882 */ /* 0x000fe20000000000 */
[----:B-1----:R-:W-:-:S04]  /*e4b0*/  ISETP.NE.U32.AND P0, PT, R2, RZ, PT ;  /* 0x000000ff0200720c */ /* 0x002fc80003f05070 */
[----:B------:R-:W-:-:S04]  /*e4c0*/  ISETP.NE.AND.EX P0, PT, R3, RZ, PT, P0 ;  /* 0x000000ff0300720c */ /* 0x000fc80003f05300 */
[----:B-----5:R-:W-:Y:S01]  /*e4d0*/  SEL R5, R4, RZ, !P0 ;  /* 0x000000ff04057207 */ /* 0x020fe20004000000 */
[----:B------:R-:W-:Y:S08]  /*e4e0*/  BRA.DIV UR4, `(.L_x_38) ;  /* 0x0000002604907947 */ /* 0x000ff0000b800000 */
.L_x_91:
[----:B------:R-:W2:Y:S01]  /*e4f0*/  LDL R6, [R1+0xc] ;  /* 0x00000c0001067983 */ /* 0x000ea20000100800 */
[----:B------:R-:W-:Y:S01]  /*e500*/  UMOV UR4, 0xffffffff ;  /* 0xffffffff00047882 */ /* 0x000fe20000000000 */
[----:B------:R-:W-:Y:S02]  /*e510*/  SHF.R.S32.HI R11, RZ, 0x1f, R4 ;  /* 0x0000001fff0b7819 */ /* 0x000fe40000011404 */
[----:B--2---:R-:W-:Y:S01]  /*e520*/  IADD3 R10, R6, -0x1, RZ ;  /* 0xffffffff060a7810 */ /* 0x004fe20007ffe0ff */
[----:B------:R-:W-:Y:S06]  /*e530*/  BRA.DIV UR4, `(.L_x_39) ;  /* 0x0000002604b07947 */ /* 0x000fec000b800000 */
[----:B------:R-:W-:-:S13]  /*e540*/  ELECT P6, URZ, PT ;  /* 0x00000000003f782f */ /* 0x000fda00038c0000 */
.L_x_94:
[----:B------:R-:W-:Y:S05]  /*e550*/  @!P6 BRA `(.L_x_40) ;  /* 0x000000040000e947 */ /* 0x000fea0003800000 */
[----:B------:R-:W-:Y:S02]  /*e560*/  IMAD.MOV.U32 R18, RZ, RZ, R10 ;  /* 0x000000ffff127224 */ /* 0x000fe400078e000a */
[----:B------:R-:W-:Y:S01]  /*e570*/  IMAD.MOV.U32 R5, RZ, RZ, R4 ;  /* 0x000000ffff057224 */ /* 0x000fe200078e0004 */
[----:B------:R-:W-:Y:S06]  /*e580*/  @!P0 BRA `(.L_x_41) ;  /* 0x00000000004c8947 */ /* 0x000fec0003800000 */
[----:B------:R-:W1:Y:S01]  /*e590*/  LDC R9, c[0x0][0x41c] ;  /* 0x00010700ff097b82 */ /* 0x000e620000000800 */
[----:B------:R-:W-:Y:S01]  /*e5a0*/  MOV R5, R10 ;  /* 0x0000000a00057202 */ /* 0x000fe20000000f00 */
[----:B------:R-:W-:Y:S01]  /*e5b0*/  ULDC.64 UR4, c[0x0][0x408] ;  /* 0x0001020000047ab9 */ /* 0x000fe20000000a00 */
[----:B------:R-:W-:Y:S01]  /*e5c0*/  ULDC.64 UR6, c[0x0][0x208] ;  /* 0x0000820000067ab9 */ /* 0x000fe20000000a00 */
[----:B-1----:R-:W-:-:S13]  /*e5d0*/  ISETP.NE.AND P1, PT, R9, 0x1, PT ;  /* 0x000000010900780c */ /* 0x002fda0003f25270 */
[----:B------:R-:W1:Y:S02]  /*e5e0*/  @P1 LDC.64 R6, c[0x0][0x420] ;  /* 0x00010800ff061b82 */ /* 0x000e640000000a00 */
[----:B-1----:R-:W-:-:S05]  /*e5f0*/  @P1 IMAD.HI.U32 R6, R10, R6, RZ ;  /* 0x000000060a061227 */ /* 0x002fca00078e00ff */
[----:B------:R-:W-:Y:S01]  /*e600*/  @P1 SHF.R.U32.HI R5, RZ, R7, R6 ;  /* 0x00000007ff051219 */ /* 0x000fe20000011606 */
[----:B------:R-:W-:-:S03]  /*e610*/  IMAD R6, R11, UR4, RZ ;  /* 0x000000040b067c24 */ /* 0x000fc6000f8e02ff */
[--C-:B------:R-:W-:Y:S01]  /*e620*/  SHF.R.S32.HI R7, RZ, 0x1f, R5.reuse ;  /* 0x0000001fff077819 */ /* 0x100fe20000011405 */
[----:B------:R-:W-:-:S04]  /*e630*/  IMAD.MOV R18, RZ, RZ, -R5 ;  /* 0x000000ffff127224 */ /* 0x000fc800078e0a05 */
[----:B------:R-:W-:Y:S02]  /*e640*/  IMAD R18, R9, R18, R10 ;  /* 0x0000001209127224 */ /* 0x000fe400078e020a */
[----:B------:R-:W-:Y:S02]  /*e650*/  IMAD R9, R4, UR5, R6 ;  /* 0x0000000504097c24 */ /* 0x000fe4000f8e0206 */
[----:B------:R-:W-:-:S04]  /*e660*/  IMAD.MOV.U32 R6, RZ, RZ, R5 ;  /* 0x000000ffff067224 */ /* 0x000fc800078e0005 */
[----:B------:R-:W-:-:S05]  /*e670*/  IMAD.WIDE.U32 R6, R4, UR4, R6 ;  /* 0x0000000404067c25 */ /* 0x000fca000f8e0006 */
[----:B------:R-:W-:Y:S02]  /*e680*/  IADD3 R5, R7, R9, RZ ;  /* 0x0000000907057210 */ /* 0x000fe40007ffe0ff */
[----:B------:R-:W-:-:S04]  /*e690*/  LEA R12, P1, R6, R2, 0x2 ;  /* 0x00000002060c7211 */ /* 0x000fc800078210ff */
[----:B------:R-:W-:-:S05]  /*e6a0*/  LEA.HI.X R13, R6, R3, R5, 0x2, P1 ;  /* 0x00000003060d7211 */ /* 0x000fca00008f1405 */
[----:B------:R1:W5:Y:S04]  /*e6b0*/  LDG.E R5, desc[UR6][R12.64] ;  /* 0x000000060c057981 */ /* 0x000368000c1e1900 */
.L_x_41:
[----:B------:R-:W2:Y:S01]  /*e6c0*/  S2R R7, SR_CgaCtaId ;  /* 0x0000000000077919 */ /* 0x000ea20000008800 */
[----:B------:R-:W-:-:S04]  /*e6d0*/  MOV R6, 0x400 ;  /* 0x0000040000067802 */ /* 0x000fc80000000f00 */
[----:B--2---:R-:W-:Y:S02]  /*e6e0*/  LEA R6, R7, R6, 0x18 ;  /* 0x0000000607067211 */ /* 0x004fe400078ec0ff */
[----:B------:R-:W-:-:S03]  /*e6f0*/  SHF.L.U32 R7, R17, 0x1f, RZ ;  /* 0x0000001f11077819 */ /* 0x000fc600000006ff */
[----:B------:R-:W-:-:S04]  /*e700*/  IMAD R6, R16, 0x8, R6 ;  /* 0x0000000810067824 */ /* 0x000fc800078e0206 */
[----:B------:R-:W2:Y:S02]  /*e710*/  SYNCS.PHASECHK.TRANS64.TRYWAIT P1, [R6+URZ+0x34840], R7 ;  /* 0x03484007060075a7 */ /* 0x000ea4000802017f */
[----:B--2---:R-:W-:Y:S05]  /*e720*/  @!P1 BRA `(.L_x_42) ;  /* 0x0000002400549947 */ /* 0x004fea0003800000 */
.L_x_95:
[----:B------:R-:W3:Y:S02]  /*e730*/  S2R R9, SR_TID.X ;  /* 0x0000000000097919 */ /* 0x000ee40000002100 */
[----:B---3--:R-:W-:-:S04]  /*e740*/  LOP3.LUT R9, R9, 0x7f, RZ, 0xc0, !PT ;  /* 0x0000007f09097812 */ /* 0x008fc800078ec0ff */
[----:B------:R-:W-:-:S13]  /*e750*/  ISETP.NE.AND P1, PT, R9, RZ, PT ;  /* 0x000000ff0900720c */ /* 0x000fda0003f25270 */
[----:B------:R-:W-:Y:S05]  /*e760*/  @P1 BRA `(.L_x_43) ;  /* 0x00000000001c1947 */ /* 0x000fea0003800000 */
[----:B------:R-:W3:Y:S01]  /*e770*/  S2R R9, SR_TID.X ;  /* 0x0000000000097919 */ /* 0x000ee20000002100 */
[----:B--2---:R-:W-:-:S04]  /*e780*/  IMAD.MOV.U32 R7, RZ, RZ, 0xb000 ;  /* 0x0000b000ff077424 */ /* 0x004fc800078e00ff */
[----:B------:R4:W-:Y:S01]  /*e790*/  SYNCS.ARRIVE.TRANS64 RZ, [R6+URZ+0x34830], R7 ;  /* 0x0348300706ff79a7 */ /* 0x0009e2000800003f */
[----:B---3--:R-:W-:-:S04]  /*e7a0*/  LOP3.LUT R9, R9, 0x1f, RZ, 0xc0, !PT ;  /* 0x0000001f09097812 */ /* 0x008fc800078ec0ff */
[----:B------:R-:W-:-:S13]  /*e7b0*/  ISETP.NE.AND P1, PT, R9, RZ, PT ;  /* 0x000000ff0900720c */ /* 0x000fda0003f25270 */
[----:B----4-:R-:W-:Y:S05]  /*e7c0*/  @!P1 BRA `(.L_x_43) ;  /* 0x0000000000049947 */ /* 0x010fea0003800000 */
[----:B------:R-:W-:Y:S01]  /*e7d0*/  BPT.TRAP 0x1 ;  /* 0x000000040000795c */ /* 0x000fe20000300000 */
.L_x_43:
[----:B------:R-:W3:Y:S01]  /*e7e0*/  S2R R9, SR_CgaCtaId ;  /* 0x0000000000097919 */ /* 0x000ee20000008800 */
[----:B--2---:R-:W-:Y:S01]  /*e7f0*/  MOV R7, 0x400 ;  /* 0x0000040000077802 */ /* 0x004fe20000000f00 */
[----:B------:R-:W-:Y:S01]  /*e800*/  UIADD3 UR4, UP0, UR36, 0x370, URZ ;  /* 0x0000037024047890 */ /* 0x000fe2000ff1e03f */
[----:B------:R-:W-:Y:S01]  /*e810*/  R2UR UR9, R6 ;  /* 0x00000000060972ca */ /* 0x000fe200000e0000 */
[----:B------:R-:W-:Y:S01]  /*e820*/  UMOV UR10, URZ ;  /* 0x0000003f000a7c82 */ /* 0x000fe20008000000 */
[----:B------:R-:W-:Y:S01]  /*e830*/  R2UR UR11, R18 ;  /* 0x00000000120b72ca */ /* 0x000fe200000e0000 */
[----:B------:R-:W-:Y:S01]  /*e840*/  UIADD3.X UR5, URZ, UR37, URZ, UP0, !UPT ;  /* 0x000000253f057290 */ /* 0x000fe200087fe43f */
[----:B------:R-:W-:Y:S01]  /*e850*/  R2UR UR12, R0 ;  /* 0x00000000000c72ca */ /* 0x000fe200000e0000 */
[----:B------:R-:W-:Y:S01]  /*e860*/  UMOV UR7, 0x14f00000 ;  /* 0x14f0000000077882 */ /* 0x000fe20000000000 */
[----:B-----5:R-:W-:Y:S01]  /*e870*/  R2UR UR13, R5 ;  /* 0x00000000050d72ca */ /* 0x020fe200000e0000 */
[----:B------:R-:W-:-:S06]  /*e880*/  UMOV UR15, 0x40 ;  /* 0x00000040000f7882 */ /* 0x000fcc0000000000 */
[----:B------:R-:W-:Y:S02]  /*e890*/  UIADD3 UR9, UR9, 0x34830, URZ ;  /* 0x0003483009097890 */ /* 0x000fe4000fffe03f */
[----:B------:R-:W-:Y:S01]  /*e8a0*/  UIMAD UR11, UR11, 0xb0, URZ ;  /* 0x000000b00b0b78a4 */ /* 0x000fe2000f8e023f */
[----:B---3--:R-:W-:-:S05]  /*e8b0*/  LEA R7, R9, R7, 0x18 ;  /* 0x0000000709077211 */ /* 0x008fca00078ec0ff */
[----:B------:R-:W-:-:S05]  /*e8c0*/  IMAD R6, R16, 0xb000, R7 ;  /* 0x0000b00010067824 */ /* 0x000fca00078e0207 */
[----:B------:R-:W-:-:S13]  /*e8d0*/  R2UR UR6, R6 ;  /* 0x00000000060672ca */ /* 0x000fda00000e0000 */
[----:B------:R-:W-:Y:S02]  /*e8e0*/  UIADD3 UR8, UR6, 0x1e400, URZ ;  /* 0x0001e40006087890 */ /* 0x000fe4000fffe03f */
[----:B------:R-:W-:-:S03]  /*e8f0*/  UIADD3 UR14, UR6, 0x23c00, URZ ;  /* 0x00023c00060e7890 */ /* 0x000fc6000fffe03f */
[----:B------:R-:W-:-:S04]  /*e900*/  UMOV UR6, 0x0 ;  /* 0x0000000000067882 */ /* 0x000fc80000000000 */
[----:B------:R2:W-:Y:S02]  /*e910*/  UTMALDG.4D [UR8], [UR4], desc[UR6] ;  /* 0x00000608040075b4 */ /* 0x0005e40008019000 */
[----:B--2---:R-:W-:Y:S01]  /*e920*/  UMOV UR8, UR14 ;  /* 0x0000000e00087c82 */ /* 0x004fe20008000000 */
[----:B------:R-:W-:Y:S02]  /*e930*/  UMOV UR10, UR15 ;  /* 0x0000000f000a7c82 */ /* 0x000fe40008000000 */
[----:B------:R2:W-:Y:S02]  /*e940*/  UTMALDG.4D [UR8], [UR4], desc[UR6] ;  /* 0x00000608040075b4 */ /* 0x0005e40008019000 */
[----:B--2---:R-:W-:Y:S01]  /*e950*/  NOP ;  /* 0x0000000000007918 */ /* 0x004fe20000000000 */
.L_x_40:
[----:B------:R-:W2:Y:S04]  /*e960*/  LDL.LU R14, [R1] ;  /* 0x00000000010e7983 */ /* 0x000ea80000300800 */
[----:B-1----:R-:W3:Y:S01]  /*e970*/  LDL R13, [R1+0x18] ;  /* 0x00001800010d7983 */ /* 0x002ee20000100800 */
[----:B------:R-:W-:-:S03]  /*e980*/  MOV R9, 0x400 ;  /* 0x0000040000097802 */ /* 0x000fc60000000f00 */
[----:B------:R-:W4:Y:S01]  /*e990*/  LDL.LU R7, [R1+0x14] ;  /* 0x0000140001077983 */ /* 0x000f220000300800 */
[----:B------:R-:W1:Y:S01]  /*e9a0*/  S2R R12, SR_CgaCtaId ;  /* 0x00000000000c7919 */ /* 0x000e620000008800 */
[----:B------:R-:W-:Y:S05]  /*e9b0*/  WARPSYNC.ALL ;  /* 0x0000000000007948 */ /* 0x000fea0003800000 */
[----:B------:R-:W-:-:S13]  /*e9c0*/  ELECT P1, URZ, PT ;  /* 0x00000000003f782f */ /* 0x000fda0003820000 */
[C---:B------:R-:W-:Y:S01]  /*e9d0*/  @P1 R2UR UR13, R19.reuse ;  /* 0x00000000130d12ca */ /* 0x040fe200000e0000 */
[----:B------:R-:W-:Y:S01]  /*e9e0*/  UIADD3 UR4, UP0, UR36, 0x270, URZ ;  /* 0x0000027024047890 */ /* 0x000fe2000ff1e03f */
[C---:B------:R-:W-:Y:S02]  /*e9f0*/  @P1 R2UR UR11, R8.reuse ;  /* 0x00000000080b12ca */ /* 0x040fe400000e0000 */
[----:B------:R-:W-:Y:S02]  /*ea00*/  @P1 R2UR UR21, R19 ;  /* 0x00000000131512ca */ /* 0x000fe400000e0000 */
[----:B------:R-:W-:Y:S01]  /*ea10*/  @P1 R2UR UR19, R8 ;  /* 0x00000000081312ca */ /* 0x000fe200000e0000 */
[----:B------:R-:W-:Y:S01]  /*ea20*/  UIADD3.X UR5, URZ, UR37, URZ, UP0, !UPT ;  /* 0x000000253f057290 */ /* 0x000fe200087fe43f */
[----:B-1----:R-:W-:-:S04]  /*ea30*/  LEA R9, R12, R9, 0x18 ;  /* 0x000000090c097211 */ /* 0x002fc800078ec0ff */
[----:B------:R-:W-:Y:S02]  /*ea40*/  R2UR UR16, R9 ;  /* 0x00000000091072ca */ /* 0x000fe400000e0000 */
[----:B------:R-:W-:Y:S01]  /*ea50*/  @P1 MOV R6, 0x8000 ;  /* 0x0000800000061802 */ /* 0x000fe20000000f00 */
[----:B------:R-:W-:Y:S10]  /*ea60*/  BAR.SYNC.DEFER_BLOCKING 0x8, 0x120 ;  /* 0x0204800000007b1d */ /* 0x000ff40000010000 */
[----:B------:R-:W-:-:S02]  /*ea70*/  UIADD3 UR8, UR16, 0x16400, URZ ;  /* 0x0001640010087890 */ /* 0x000fc4000fffe03f */
[----:B------:R-:W-:Y:S02]  /*ea80*/  UIADD3 UR9, UR16, 0x34800, URZ ;  /* 0x0003480010097890 */ /* 0x000fe4000fffe03f */
[----:B------:R-:W-:Y:S01]  /*ea90*/  UIADD3 UR16, UR16, 0x1a400, URZ ;  /* 0x0001a40010107890 */ /* 0x000fe2000fffe03f */
[----:B------:R-:W-:Y:S01]  /*eaa0*/  UMOV UR6, 0x0 ;  /* 0x0000000000067882 */ /* 0x000fe20000000000 */
[----:B------:R-:W-:Y:S01]  /*eab0*/  UMOV UR7, 0x12f00000 ;  /* 0x12f0000000077882 */ /* 0x000fe20000000000 */
[----:B------:R-:W-:Y:S01]  /*eac0*/  UMOV UR10, URZ ;  /* 0x0000003f000a7c82 */ /* 0x000fe20008000000 */
[----:B------:R3:W-:Y:S01]  /*ead0*/  @P1 SYNCS.ARRIVE.TRANS64 RZ, [R9+URZ+0x34800], R6 ;  /* 0x0348000609ff19a7 */ /* 0x0007e2000800003f */
[----:B------:R-:W-:Y:S01]  /*eae0*/  UMOV UR14, 0x0 ;  /* 0x00000000000e7882 */ /* 0x000fe20000000000 */
[----:B------:R-:W-:Y:S01]  /*eaf0*/  UMOV UR15, 0x12f00000 ;  /* 0x12f00000000f7882 */ /* 0x000fe20000000000 */
[----:B------:R-:W-:Y:S01]  /*eb00*/  UMOV UR18, 0x40 ;  /* 0x0000004000127882 */ /* 0x000fe20000000000 */
[----:B------:R-:W-:Y:S01]  /*eb10*/  UMOV UR17, UR9 ;  /* 0x0000000900117c82 */ /* 0x000fe20008000000 */
[----:B------:R-:W-:Y:S01]  /*eb20*/  BSSY B0, `(.L_x_44) ;  /* 0x000000a000007945 */ /* 0x000fe20003800000 */
[----:B--2---:R-:W-:-:S02]  /*eb30*/  @P1 R2UR UR12, R14 ;  /* 0x000000000e0c12ca */ /* 0x004fc400000e0000 */
[----:B------:R-:W-:Y:S02]  /*eb40*/  @P1 R2UR UR20, R14 ;  /* 0x000000000e1412ca */ /* 0x000fe400000e0000 */
[----:B---3--:R-:W-:-:S04]  /*eb50*/  LOP3.LUT R6, R13, 0x1, RZ, 0xc, !PT ;  /* 0x000000010d067812 */ /* 0x008fc800078e0cff */
[----:B------:R-:W-:-:S05]  /*eb60*/  SHF.L.U32 R6, R6, 0x1f, RZ ;  /* 0x0000001f06067819 */ /* 0x000fca00000006ff */
[----:B------:R1:W-:Y:S02]  /*eb70*/  UTMALDG.4D [UR8], [UR4], desc[UR6] ;  /* 0x00000608040075b4 */ /* 0x0003e40008019000 */
[----:B------:R1:W-:Y:S01]  /*eb80*/  UTMALDG.4D [UR16], [UR4], desc[UR14] ;  /* 0x00000e10040075b4 */ /* 0x0003e20008019000 */
[----:B------:R-:W2:Y:S01]  /*eb90*/  SYNCS.PHASECHK.TRANS64.TRYWAIT P1, [R9+URZ+0x34820], R6 ;  /* 0x03482006090075a7 */ /* 0x000ea2000802017f */
[----:B----4-:R-:W-:Y:S01]  /*eba0*/  ISETP.GE.AND P2, PT, R7, 0xb1, PT ;  /* 0x000000b10700780c */ /* 0x010fe20003f46270 */
[----:B-12---:R-:W-:-:S12]  /*ebb0*/  @!P1 BRA `(.L_x_45) ;  /* 0x0000002000449947 */ /* 0x006fd80003800000 */
.L_x_96:
[----:B------:R-:W-:Y:S05]  /*ebc0*/  BSYNC B0 ;  /* 0x0000000000007941 */ /* 0x000fea0003800000 */
.L_x_44:
[----:B------:R-:W-:Y:S05]  /*ebd0*/  @!P2 BRA `(.L_x_46) ;  /* 0x000000140094a947 */ /* 0x000fea0003800000 */
[----:B-1----:R-:W2:Y:S01]  /*ebe0*/  LDL R7, [R1+0xc] ;  /* 0x00000c0001077983 */ /* 0x002ea20000100800 */
[----:B------:R-:W-:Y:S02]  /*ebf0*/  IMAD.MOV.U32 R6, RZ, RZ, 0x1 ;  /* 0x00000001ff067424 */ /* 0x000fe400078e00ff */
[----:B--2---:R-:W-:-:S05]  /*ec00*/  IMAD.MOV R13, RZ, RZ, -R7 ;  /* 0x000000ffff0d7224 */ /* 0x004fca00078e0a07 */
[----:B------:R-:W-:-:S04]  /*ec10*/  VIADDMNMX R13, R13, R6, 0xffffffff, !PT ;  /* 0xffffffff0d0d7446 */ /* 0x000fc80007800106 */
[----:B------:R-:W-:-:S04]  /*ec20*/  IADD3 R6, R7, R13, RZ ;  /* 0x0000000d07067210 */ /* 0x000fc80007ffe0ff */
[----:B------:R-:W-:-:S04]  /*ec30*/  LOP3.LUT R6, R6, 0x1, RZ, 0xc0, !PT ;  /* 0x0000000106067812 */ /* 0x000fc800078ec0ff */
[----:B------:R-:W-:Y:S01]  /*ec40*/  ISETP.NE.U32.AND P1, PT, R6, 0x1, PT ;  /* 0x000000010600780c */ /* 0x000fe20003f25070 */
[----:B------:R-:W-:-:S12]  /*ec50*/  VIADD R6, R7, 0xfffffffe ;  /* 0xfffffffe07067836 */ /* 0x000fd80000000000 */
[----:B------:R-:W-:Y:S05]  /*ec60*/  @P1 BRA `(.L_x_47) ;  /* 0x0000000400d81947 */ /* 0x000fea0003800000 */
[----:B------:R-:W-:Y:S01]  /*ec70*/  VIADD R7, R16, 0x1 ;  /* 0x0000000110077836 */ /* 0x000fe20000000000 */
[----:B------:R-:W-:Y:S04]  /*ec80*/  BSSY B0, `(.L_x_48) ;  /* 0x0000070000007945 */ /* 0x000fe80003800000 */
[----:B------:R-:W-:-:S04]  /*ec90*/  ISETP.NE.AND P1, PT, R7, 0x2, PT ;  /* 0x000000020700780c */ /* 0x000fc80003f25270 */
[----:B------:R-:W-:Y:S02]  /*eca0*/  SEL R12, RZ, 0x1, P1 ;  /* 0x00000001ff0c7807 */ /* 0x000fe40000800000 */
[----:B------:R-:W-:Y:S02]  /*ecb0*/  SEL R7, R7, RZ, P1 ;  /* 0x000000ff07077207 */ /* 0x000fe40000800000 */
[----:B------:R-:W-:Y:S01]  /*ecc0*/  LOP3.LUT R12, R17, R12, RZ, 0x3c, !PT ;  /* 0x0000000c110c7212 */ /* 0x000fe200078e3cff */
[----:B------:R-:W-:Y:S06]  /*ecd0*/  @!P6 BRA `(.L_x_49) ;  /* 0x0000000400a8e947 */ /* 0x000fec0003800000 */
[----:B------:R-:W-:Y:S01]  /*ece0*/  MOV R8, R5 ;  /* 0x0000000500087202 */ /* 0x000fe20000000f00 */
[----:B------:R-:W-:Y:S06]  /*ecf0*/  @!P0 BRA `(.L_x_50) ;  /* 0x0000000000488947 */ /* 0x000fec0003800000 */
[----:B------:R-:W1:Y:S01]  /*ed00*/  LDC R15, c[0x0][0x41c] ;  /* 0x00010700ff0f7b82 */ /* 0x000e620000000800 */
[----:B------:R-:W-:Y:S01]  /*ed10*/  ULDC.64 UR4, c[0x0][0x408] ;  /* 0x0001020000047ab9 */ /* 0x000fe20000000a00 */
[----:B------:R-:W-:Y:S01]  /*ed20*/  ULDC.64 UR6, c[0x0][0x208] ;  /* 0x0000820000067ab9 */ /* 0x000fe20000000a00 */
[----:B-1----:R-:W-:-:S13]  /*ed30*/  ISETP.NE.AND P1, PT, R15, 0x1, PT ;  /* 0x000000010f00780c */ /* 0x002fda0003f25270 */
[----:B------:R-:W1:Y:S02]  /*ed40*/  @P1 LDC.64 R8, c[0x0][0x420] ;  /* 0x00010800ff081b82 */ /* 0x000e640000000a00 */
[----:B-1----:R-:W-:-:S04]  /*ed50*/  @P1 IMAD.HI.U32 R14, R6, R8, RZ ;  /* 0x00000008060e1227 */ /* 0x002fc800078e00ff */
[----:B------:R-:W-:Y:S01]  /*ed60*/  IMAD.MOV.U32 R8, RZ, RZ, R6 ;  /* 0x000000ffff087224 */ /* 0x000fe200078e0006 */
[----:B------:R-:W-:Y:S01]  /*ed70*/  @P1 SHF.R.U32.HI R8, RZ, R9, R14 ;  /* 0x00000009ff081219 */ /* 0x000fe2000001160e */
[----:B------:R-:W-:-:S04]  /*ed80*/  IMAD R14, R11, UR4, RZ ;  /* 0x000000040b0e7c24 */ /* 0x000fc8000f8e02ff */
[----:B------:R-:W-:Y:S02]  /*ed90*/  IMAD.MOV R9, RZ, RZ, -R8 ;  /* 0x000000ffff097224 */ /* 0x000fe400078e0a08 */
[----:B------:R-:W-:Y:S02]  /*eda0*/  IMAD R14, R4, UR5, R14 ;  /* 0x00000005040e7c24 */ /* 0x000fe4000f8e020e */
[----:B------:R-:W-:Y:S01]  /*edb0*/  IMAD R6, R15, R9, R6 ;  /* 0x000000090f067224 */ /* 0x000fe200078e0206 */
[----:B------:R-:W-:-:S03]  /*edc0*/  SHF.R.S32.HI R9, RZ, 0x1f, R8 ;  /* 0x0000001fff097819 */ /* 0x000fc60000011408 */
[----:B------:R-:W-:-:S03]  /*edd0*/  IMAD.WIDE.U32 R8, R4, UR4, R8 ;  /* 0x0000000404087c25 */ /* 0x000fc6000f8e0008 */
[----:B------:R-:W-:Y:S02]  /*ede0*/  LEA R2, P1, R8, R2, 0x2 ;  /* 0x0000000208027211 */ /* 0x000fe400078210ff */
[----:B------:R-:W-:-:S04]  /*edf0*/  IADD3 R9, R14, R9, RZ ;  /* 0x000000090e097210 */ /* 0x000fc80007ffe0ff */
[----:B------:R-:W-:-:S05]  /*ee00*/  LEA.HI.X R3, R8, R3, R9, 0x2, P1 ;  /* 0x0000000308037211 */ /* 0x000fca00008f1409 */
[----:B------:R1:W5:Y:S02]  /*ee10*/  LDG.E R8, desc[UR6][R2.64] ;  /* 0x0000000602087981 */ /* 0x000364000c1e1900 */
.L_x_50:
[----:B-1----:R-:W1:Y:S01]  /*ee20*/  S2R R3, SR_CgaCtaId ;  /* 0x0000000000037919 */ /* 0x002e620000008800 */
[----:B------:R-:W-:-:S04]  /*ee30*/  MOV R2, 0x400 ;  /* 0x0000040000027802 */ /* 0x000fc80000000f00 */
[----:B-1----:R-:W-:Y:S02]  /*ee40*/  LEA R2, R3, R2, 0x18 ;  /* 0x0000000203027211 */ /* 0x002fe400078ec0ff */
[----:B------:R-:W-:-:S03]  /*ee50*/  SHF.L.U32 R3, R12, 0x1f, RZ ;  /* 0x0000001f0c037819 */ /* 0x000fc600000006ff */
[----:B------:R-:W-:-:S04]  /*ee60*/  IMAD R2, R7, 0x8, R2 ;  /* 0x0000000807027824 */ /* 0x000fc800078e0202 */
[----:B------:R-:W1:Y:S02]  /*ee70*/  SYNCS.PHASECHK.TRANS64.TRYWAIT P1, [R2+URZ+0x34840], R3 ;  /* 0x03484003020075a7 */ /* 0x000e64000802017f */
[----:B-1----:R-:W-:Y:S05]  /*ee80*/  @!P1 BRA `(.L_x_51) ;  /* 0x0000001c00b09947 */ /* 0x002fea0003800000 */
.L_x_97:
[----:B------:R-:W2:Y:S02]  /*ee90*/  S2R R9, SR_TID.X ;  /* 0x0000000000097919 */ /* 0x000ea40000002100 */
[----:B--2---:R-:W-:-:S04]  /*eea0*/  LOP3.LUT R9, R9, 0x7f, RZ, 0xc0, !PT ;  /* 0x0000007f09097812 */ /* 0x004fc800078ec0ff */
[----:B------:R-:W-:-:S13]  /*eeb0*/  ISETP.NE.AND P2, PT, R9, RZ, PT ;  /* 0x000000ff0900720c */ /* 0x000fda0003f45270 */
[----:B------:R-:W-:Y:S05]  /*eec0*/  @P2 BRA `(.L_x_52) ;  /* 0x00000000001c2947 */ /* 0x000fea0003800000 */
[----:B------:R-:W2:Y:S01]  /*eed0*/  S2R R9, SR_TID.X ;  /* 0x0000000000097919 */ /* 0x000ea20000002100 */
[----:B-1----:R-:W-:-:S04]  /*eee0*/  IMAD.MOV.U32 R3, RZ, RZ, 0xb000 ;  /* 0x0000b000ff037424 */ /* 0x002fc800078e00ff */
[----:B------:R3:W-:Y:S01]  /*eef0*/  SYNCS.ARRIVE.TRANS64 RZ, [R2+URZ+0x34830], R3 ;  /* 0x0348300302ff79a7 */ /* 0x0007e2000800003f */
[----:B--2---:R-:W-:-:S04]  /*ef00*/  LOP3.LUT R9, R9, 0x1f, RZ, 0xc0, !PT ;  /* 0x0000001f09097812 */ /* 0x004fc800078ec0ff */
[----:B------:R-:W-:-:S13]  /*ef10*/  ISETP.NE.AND P1, PT, R9, RZ, PT ;  /* 0x000000ff0900720c */ /* 0x000fda0003f25270 */
[----:B---3--:R-:W-:Y:S05]  /*ef20*/  @!P1 BRA `(.L_x_52) ;  /* 0x0000000000049947 */ /* 0x008fea0003800000 */
[----:B------:R-:W-:Y:S01]  /*ef30*/  BPT.TRAP 0x1 ;  /* 0x000000040000795c */ /* 0x000fe20000300000 */
.L_x_52:
[----:B------:R-:W2:Y:S01]  /*ef40*/  S2R R9, SR_CgaCtaId ;  /* 0x0000000000097919 */ /* 0x000ea20000008800 */
[----:B-1----:R-:W-:Y:S01]  /*ef50*/  MOV R3, 0x400 ;  /* 0x0000040000037802 */ /* 0x002fe20000000f00 */
        /* <DEDUP_REMOVED lines=8> */
[----:B------:R-:W-:Y:S01]  /*efe0*/  UMOV UR7, 0x14f00000 ;  /* 0x14f0000000077882 */ /* 0x000fe20000000000 */
[----:B------:R-:W-:-:S05]  /*eff0*/  UMOV UR16, 0x40 ;  /* 0x0000004000107882 */ /* 0x000fca0000000000 */
[----:B------:R-:W-:Y:S02]  /*f000*/  UIADD3 UR9, UR9, 0x34830, URZ ;  /* 0x0003483009097890 */ /* 0x000fe4000fffe03f */
[----:B------:R-:W-:Y:S01]  /*f010*/  UIMAD UR11, UR11, 0xb0, URZ ;  /* 0x000000b00b0b78a4 */ /* 0x000fe2000f8e023f */
[----:B--2---:R-:W-:-:S05]  /*f020*/  LEA R3, R9, R3, 0x18 ;  /* 0x0000000309037211 */ /* 0x004fca00078ec0ff */
[----:B------:R-:W-:-:S05]  /*f030*/  IMAD R2, R7, 0xb000, R3 ;  /* 0x0000b00007027824 */ /* 0x000fca00078e0203 */
[----:B------:R-:W-:Y:S02]  /*f040*/  R2UR UR8, R2 ;  /* 0x00000000020872ca */ /* 0x000fe400000e0000 */
[----:B------:R-:W-:Y:S02]  /*f050*/  IADD3 R2, R3, 0x34800, RZ ;  /* 0x0003480003027810 */ /* 0x000fe40007ffe0ff */
[----:B------:R-:W-:-:S03]  /*f060*/  SHF.L.U32 R3, R17, 0x1f, RZ ;  /* 0x0000001f11037819 */ /* 0x000fc600000006ff */
[----:B------:R-:W-:-:S06]  /*f070*/  IMAD R2, R16, 0x8, R2 ;  /* 0x0000000810027824 */ /* 0x000fcc00078e0202 */
[----:B------:R-:W-:Y:S02]  /*f080*/  UIADD3 UR14, UR8, 0x1e400, URZ ;  /* 0x0001e400080e7890 */ /* 0x000fe4000fffe03f */
[----:B------:R-:W-:-:S05]  /*f090*/  UIADD3 UR15, UR8, 0x23c00, URZ ;  /* 0x00023c00080f7890 */ /* 0x000fca000fffe03f */
[----:B------:R-:W-:Y:S02]  /*f0a0*/  UMOV UR8, UR14 ;  /* 0x0000000e00087c82 */ /* 0x000fe40008000000 */
[----:B------:R1:W-:Y:S02]  /*f0b0*/  UTMALDG.4D [UR8], [UR4], desc[UR6] ;  /* 0x00000608040075b4 */ /* 0x0003e40008019000 */
[----:B-1----:R-:W-:Y:S01]  /*f0c0*/  UMOV UR8, UR15 ;  /* 0x0000000f00087c82 */ /* 0x002fe20008000000 */
[----:B------:R-:W-:Y:S02]  /*f0d0*/  UMOV UR10, UR16 ;  /* 0x00000010000a7c82 */ /* 0x000fe40008000000 */
[----:B------:R1:W-:Y:S01]  /*f0e0*/  UTMALDG.4D [UR8], [UR4], desc[UR6] ;  /* 0x00000608040075b4 */ /* 0x0003e20008019000 */
[----:B------:R-:W2:Y:S02]  /*f0f0*/  SYNCS.PHASECHK.TRANS64.TRYWAIT P1, [R2+URZ+0x60], R3 ;  /* 0x00006003020075a7 */ /* 0x000ea4000802017f */
[----:B-12---:R-:W-:Y:S05]  /*f100*/  @!P1 BRA `(.L_x_53) ;  /* 0x0000001c00249947 */ /* 0x006fea0003800000 */
.L_x_98:
[----:B------:R-:W-:Y:S05]  /*f110*/  @P2 BRA `(.L_x_54) ;  /* 0x00000000002c2947 */ /* 0x000fea0003800000 */
[----:B------:R-:W2:Y:S01]  /*f120*/  S2R R9, SR_TID.X ;  /* 0x0000000000097919 */ /* 0x000ea20000002100 */
[----:B------:R-:W-:Y:S02]  /*f130*/  MOV R14, 0x400 ;  /* 0x00000400000e7802 */ /* 0x000fe40000000f00 */
[----:B-1----:R-:W-:Y:S01]  /*f140*/  MOV R3, 0xb000 ;  /* 0x0000b00000037802 */ /* 0x002fe20000000f00 */
[----:B------:R-:W1:Y:S01]  /*f150*/  S2R R15, SR_CgaCtaId ;  /* 0x00000000000f7919 */ /* 0x000e620000008800 */
[----:B--2---:R-:W-:-:S04]  /*f160*/  LOP3.LUT R9, R9, 0x1f, RZ, 0xc0, !PT ;  /* 0x0000001f09097812 */ /* 0x004fc800078ec0ff */
[----:B------:R-:W-:Y:S02]  /*f170*/  ISETP.NE.AND P1, PT, R9, RZ, PT ;  /* 0x000000ff0900720c */ /* 0x000fe40003f25270 */
[----:B-1----:R-:W-:-:S05]  /*f180*/  LEA R14, R15, R14, 0x18 ;  /* 0x0000000e0f0e7211 */ /* 0x002fca00078ec0ff */
[----:B------:R-:W-:-:S04]  /*f190*/  IMAD R2, R16, 0x8, R14 ;  /* 0x0000000810027824 */ /* 0x000fc800078e020e */
[----:B------:R2:W-:Y:S02]  /*f1a0*/  SYNCS.ARRIVE.TRANS64 RZ, [R2+URZ+0x34850], R3 ;  /* 0x0348500302ff79a7 */ /* 0x0005e4000800003f */
[----:B------:R-:W-:Y:S05]  /*f1b0*/  @!P1 BRA `(.L_x_54) ;  /* 0x0000000000049947 */ /* 0x000fea0003800000 */
[----:B------:R-:W-:Y:S01]  /*f1c0*/  BPT.TRAP 0x1 ;  /* 0x000000040000795c */ /* 0x000fe20000300000 */
.L_x_54:
[----:B------:R-:W3:Y:S01]  /*f1d0*/  S2R R9, SR_CgaCtaId ;  /* 0x0000000000097919 */ /* 0x000ee20000008800 */
[----:B-12---:R-:W-:Y:S01]  /*f1e0*/  MOV R3, 0x400 ;  /* 0x0000040000037802 */ /* 0x006fe20000000f00 */
[----:B------:R-:W-:Y:S01]  /*f1f0*/  UIADD3 UR4, UP0, UR36, 0x470, URZ ;  /* 0x0000047024047890 */ /* 0x000fe2000ff1e03f */
[----:B------:R-:W-:Y:S01]  /*f200*/  R2UR UR11, R18 ;  /* 0x00000000120b72ca */ /* 0x000fe200000e0000 */
[----:B------:R-:W-:Y:S01]  /*f210*/  UMOV UR10, URZ ;  /* 0x0000003f000a7c82 */ /* 0x000fe20008000000 */
[----:B------:R-:W-:Y:S01]  /*f220*/  R2UR UR13, R5 ;  /* 0x00000000050d72ca */ /* 0x000fe200000e0000 */
[----:B------:R-:W-:Y:S01]  /*f230*/  UIADD3.X UR5, URZ, UR37, URZ, UP0, !UPT ;  /* 0x000000253f057290 */ /* 0x000fe200087fe43f */
[----:B------:R-:W-:Y:S01]  /*f240*/  R2UR UR12, R0 ;  /* 0x00000000000c72ca */ /* 0x000fe200000e0000 */
[----:B------:R-:W-:Y:S01]  /*f250*/  UMOV UR6, 0x0 ;  /* 0x0000000000067882 */ /* 0x000fe20000000000 */
[----:B------:R-:W-:Y:S01]  /*f260*/  UMOV UR7, 0x14f00000 ;  /* 0x14f0000000077882 */ /* 0x000fe20000000000 */
[----:B------:R-:W-:Y:S01]  /*f270*/  UMOV UR15, 0x40 ;  /* 0x00000040000f7882 */ /* 0x000fe20000000000 */
[----:B------:R-:W-:Y:S01]  /*f280*/  IMAD.MOV.U32 R5, RZ, RZ, R8 ;  /* 0x000000ffff057224 */ /* 0x000fe200078e0008 */
[----:B------:R-:W-:-:S04]  /*f290*/  MOV R18, R6 ;  /* 0x0000000600127202 */ /* 0x000fc80000000f00 */
[----:B------:R-:W-:Y:S01]  /*f2a0*/  UIMAD UR11, UR11, 0xb0, URZ ;  /* 0x000000b00b0b78a4 */ /* 0x000fe2000f8e023f */
[----:B---3--:R-:W-:-:S05]  /*f2b0*/  LEA R3, R9, R3, 0x18 ;  /* 0x0000000309037211 */ /* 0x008fca00078ec0ff */
[----:B------:R-:W-:-:S05]  /*f2c0*/  IMAD R2, R16, 0x8, R3 ;  /* 0x0000000810027824 */ /* 0x000fca00078e0203 */
[----:B------:R-:W-:Y:S01]  /*f2d0*/  R2UR UR9, R2 ;  /* 0x00000000020972ca */ /* 0x000fe200000e0000 */
[----:B------:R-:W-:-:S05]  /*f2e0*/  IMAD R2, R16, 0xb000, R3 ;  /* 0x0000b00010027824 */ /* 0x000fca00078e0203 */
[----:B------:R-:W-:-:S07]  /*f2f0*/  R2UR UR14, R2 ;  /* 0x00000000020e72ca */ /* 0x000fce00000e0000 */
[----:B------:R-:W-:-:S06]  /*f300*/  UIADD3 UR9, UR9, 0x34850, URZ ;  /* 0x0003485009097890 */ /* 0x000fcc000fffe03f */
[----:B------:R-:W-:Y:S02]  /*f310*/  UIADD3 UR8, UR14, 0x400, URZ ;  /* 0x000004000e087890 */ /* 0x000fe4000fffe03f */
[----:B------:R-:W-:-:S07]  /*f320*/  UIADD3 UR14, UR14, 0x5c00, URZ ;  /* 0x00005c000e0e7890 */ /* 0x000fce000fffe03f */
[----:B------:R1:W-:Y:S02]  /*f330*/  UTMALDG.4D [UR8], [UR4], desc[UR6] ;  /* 0x00000608040075b4 */ /* 0x0003e40008019000 */
[----:B-1----:R-:W-:Y:S01]  /*f340*/  UMOV UR8, UR14 ;  /* 0x0000000e00087c82 */ /* 0x002fe20008000000 */
[----:B------:R-:W-:Y:S02]  /*f350*/  UMOV UR10, UR15 ;  /* 0x0000000f000a7c82 */ /* 0x000fe40008000000 */
[----:B------:R1:W-:Y:S02]  /*f360*/  UTMALDG.4D [UR8], [UR4], desc[UR6] ;  /* 0x00000608040075b4 */ /* 0x0003e40008019000 */
[----:B-1----:R-:W-:Y:S01]  /*f370*/  NOP ;  /* 0x0000000000007918 */ /* 0x002fe20000000000 */
.L_x_49:
[----:B------:R-:W-:Y:S05]  /*f380*/  BSYNC B0 ;  /* 0x0000000000007941 */ /* 0x000fea0003800000 */
.L_x_48:
[----:B------:R-:W2:Y:S01]  /*f390*/  LDL.LU R2, [R1+0xc] ;  /* 0x00000c0001027983 */ /* 0x000ea20000300800 */
[----:B------:R-:W-:Y:S01]  /*f3a0*/  IMAD.MOV.U32 R16, RZ, RZ, R7 ;  /* 0x000000ffff107224 */ /* 0x000fe200078e0007 */
[----:B------:R-:W-:Y:S01]  /*f3b0*/  MOV R17, R12 ;  /* 0x0000000c00117202 */ /* 0x000fe20000000f00 */
[----:B--2---:R-:W-:-:S07]  /*f3c0*/  VIADD R6, R2, 0xfffffffd ;  /* 0xfffffffd02067836 */ /* 0x004fce0000000000 */
.L_x_47:
[----:B------:R-:W-:Y:S01]  /*f3d0*/  IMAD.MOV R13, RZ, RZ, -R13 ;  /* 0x000000ffff0d7224 */ /* 0x000fe200078e0a0d */
[----:B------:R-:W-:Y:S04]  /*f3e0*/  BSSY B0, `(.L_x_46) ;  /* 0x00000e4000007945 */ /* 0x000fe80003800000 */
[----:B------:R-:W-:-:S13]  /*f3f0*/  ISETP.NE.AND P1, PT, R10, R13, PT ;  /* 0x0000000d0a00720c */ /* 0x000fda0003f25270 */
[----:B------:R-:W-:Y:S05]  /*f400*/  @!P1 BRA `(.L_x_55) ;  /* 0x0000000c00849947 */ /* 0x000fea0003800000 */
[----:B------:R-:W-:-:S07]  /*f410*/  IMAD.MOV.U32 R8, RZ, RZ, R5 ;  /* 0x000000ffff087224 */ /* 0x000fce00078e0005 */
.L_x_70:
[----:B------:R-:W-:Y:S01]  /*f420*/  IADD3 R7, R16, 0x1, RZ ;  /* 0x0000000110077810 */ /* 0x000fe20007ffe0ff */
[----:B------:R-:W-:Y:S03]  /*f430*/  BSSY B1, `(.L_x_56) ;  /* 0x000006c000017945 */ /* 0x000fe60003800000 */
[----:B------:R-:W-:-:S04]  /*f440*/  ISETP.NE.AND P1, PT, R7, 0x2, PT ;  /* 0x000000020700780c */ /* 0x000fc80003f25270 */
[----:B------:R-:W-:Y:S02]  /*f450*/  SEL R10, RZ, 0x1, P1 ;  /* 0x00000001ff0a7807 */ /* 0x000fe40000800000 */
[----:B------:R-:W-:Y:S02]  /*f460*/  SEL R7, R7, RZ, P1 ;  /* 0x000000ff07077207 */ /* 0x000fe40000800000 */
[----:B------:R-:W-:Y:S01]  /*f470*/  LOP3.LUT R10, R17, R10, RZ, 0x3c, !PT ;  /* 0x0000000a110a7212 */ /* 0x000fe200078e3cff */
[----:B------:R-:W-:Y:S06]  /*f480*/  @!P6 BRA `(.L_x_57) ;  /* 0x000000040098e947 */ /* 0x000fec0003800000 */
[----:B------:R-:W-:Y:S01]  /*f490*/  IMAD.MOV.U32 R12, RZ, RZ, R6 ;  /* 0x000000ffff0c7224 */ /* 0x000fe200078e0006 */
[----:B------:R-:W-:Y:S06]  /*f4a0*/  @!P0 BRA `(.L_x_58) ;  /* 0x00000000004c8947 */ /* 0x000fec0003800000 */
[----:B------:R-:W1:Y:S01]  /*f4b0*/  LDC R9, c[0x0][0x41c] ;  /* 0x00010700ff097b82 */ /* 0x000e620000000800 */
[----:B------:R-:W-:Y:S01]  /*f4c0*/  ULDC.64 UR4, c[0x0][0x408] ;  /* 0x0001020000047ab9 */ /* 0x000fe20000000a00 */
[----:B------:R-:W-:Y:S01]  /*f4d0*/  ULDC.64 UR6, c[0x0][0x208] ;  /* 0x0000820000067ab9 */ /* 0x000fe20000000a00 */
[----:B------:R-:W-:-:S04]  /*f4e0*/  IMAD R13, R11, UR4, RZ ;  /* 0x000000040b0d7c24 */ /* 0x000fc8000f8e02ff */
[----:B------:R-:W-:Y:S01]  /*f4f0*/  IMAD R13, R4, UR5, R13 ;  /* 0x00000005040d7c24 */ /* 0x000fe2000f8e020d */
[----:B-1----:R-:W-:-:S13]  /*f500*/  ISETP.NE.AND P1, PT, R9, 0x1, PT ;  /* 0x000000010900780c */ /* 0x002fda0003f25270 */
[----:B------:R-:W1:Y:S02]  /*f510*/  @P1 LDC.64 R2, c[0x0][0x420] ;  /* 0x00010800ff021b82 */ /* 0x000e640000000a00 */
[----:B-1----:R-:W-:-:S04]  /*f520*/  @P1 IMAD.HI.U32 R8, R6, R2, RZ ;  /* 0x0000000206081227 */ /* 0x002fc800078e00ff */
[----:B------:R-:W-:Y:S01]  /*f530*/  IMAD.MOV.U32 R2, RZ, RZ, R6 ;  /* 0x000000ffff027224 */ /* 0x000fe200078e0006 */
[----:B------:R-:W-:-:S04]  /*f540*/  @P1 SHF.R.U32.HI R2, RZ, R3, R8 ;  /* 0x00000003ff021219 */ /* 0x000fc80000011608 */
[----:B------:R-:W-:Y:S02]  /*f550*/  IADD3 R12, -R2, RZ, RZ ;  /* 0x000000ff020c7210 */ /* 0x000fe40007ffe1ff */
[----:B------:R-:W-:-:S03]  /*f560*/  SHF.R.S32.HI R3, RZ, 0x1f, R2 ;  /* 0x0000001fff037819 */ /* 0x000fc60000011402 */
[----:B------:R-:W-:Y:S02]  /*f570*/  IMAD R12, R9, R12, R6 ;  /* 0x0000000c090c7224 */ /* 0x000fe400078e0206 */
[----:B------:R-:W1:Y:S01]  /*f580*/  LDC.64 R8, c[0x0][0x3f8] ;  /* 0x0000fe00ff087b82 */ /* 0x000e620000000a00 */
[----:B------:R-:W-:-:S04]  /*f590*/  IMAD.WIDE.U32 R2, R4, UR4, R2 ;  /* 0x0000000404027c25 */ /* 0x000fc8000f8e0002 */
[----:B------:R-:W-:Y:S01]  /*f5a0*/  IMAD.IADD R13, R13, 0x1, R3 ;  /* 0x000000010d0d7824 */ /* 0x000fe200078e0203 */
[----:B-1----:R-:W-:-:S04]  /*f5b0*/  LEA R8, P1, R2, R8, 0x2 ;  /* 0x0000000802087211 */ /* 0x002fc800078210ff */
[----:B------:R-:W-:-:S05]  /*f5c0*/  LEA.HI.X R9, R2, R9, R13, 0x2, P1 ;  /* 0x0000000902097211 */ /* 0x000fca00008f140d */
[----:B------:R1:W5:Y:S04]  /*f5d0*/  LDG.E R8, desc[UR6][R8.64] ;  /* 0x0000000608087981 */ /* 0x000368000c1e1900 */
.L_x_58:
[----:B------:R-:W2:Y:S01]  /*f5e0*/  S2R R3, SR_CgaCtaId ;  /* 0x0000000000037919 */ /* 0x000ea20000008800 */
[----:B------:R-:W-:-:S04]  /*f5f0*/  MOV R2, 0x400 ;  /* 0x0000040000027802 */ /* 0x000fc80000000f00 */
[----:B--2---:R-:W-:Y:S02]  /*f600*/  LEA R2, R3, R2, 0x18 ;  /* 0x0000000203027211 */ /* 0x004fe400078ec0ff */
[----:B------:R-:W-:-:S03]  /*f610*/  SHF.L.U32 R3, R10, 0x1f, RZ ;  /* 0x0000001f0a037819 */ /* 0x000fc600000006ff */
[----:B------:R-:W-:-:S04]  /*f620*/  IMAD R2, R7, 0x8, R2 ;  /* 0x0000000807027824 */ /* 0x000fc800078e0202 */
[----:B------:R-:W2:Y:S02]  /*f630*/  SYNCS.PHASECHK.TRANS64.TRYWAIT P1, [R2+URZ+0x34840], R3 ;  /* 0x03484003020075a7 */ /* 0x000ea4000802017f */
[----:B--2---:R-:W-:Y:S05]  /*f640*/  @!P1 BRA `(.L_x_59) ;  /* 0x0000001400e89947 */ /* 0x004fea0003800000 */
.L_x_99:
[----:B-1----:R-:W1:Y:S02]  /*f650*/  S2R R9, SR_TID.X ;  /* 0x0000000000097919 */ /* 0x002e640000002100 */
[----:B-1----:R-:W-:-:S04]  /*f660*/  LOP3.LUT R9, R9, 0x7f, RZ, 0xc0, !PT ;  /* 0x0000007f09097812 */ /* 0x002fc800078ec0ff */
[----:B------:R-:W-:-:S13]  /*f670*/  ISETP.NE.AND P2, PT, R9, RZ, PT ;  /* 0x000000ff0900720c */ /* 0x000fda0003f45270 */
[----:B------:R-:W-:Y:S05]  /*f680*/  @P2 BRA `(.L_x_60) ;  /* 0x00000000001c2947 */ /* 0x000fea0003800000 */
[----:B------:R-:W1:Y:S01]  /*f690*/  S2R R9, SR_TID.X ;  /* 0x0000000000097919 */ /* 0x000e620000002100 */
[----:B--2---:R-:W-:-:S04]  /*f6a0*/  MOV R3, 0xb000 ;  /* 0x0000b00000037802 */ /* 0x004fc80000000f00 */
[----:B------:R3:W-:Y:S01]  /*f6b0*/  SYNCS.ARRIVE.TRANS64 RZ, [R2+URZ+0x34830], R3 ;  /* 0x0348300302ff79a7 */ /* 0x0007e2000800003f */
[----:B-1----:R-:W-:-:S04]  /*f6c0*/  LOP3.LUT R9, R9, 0x1f, RZ, 0xc0, !PT ;  /* 0x0000001f09097812 */ /* 0x002fc800078ec0ff */
[----:B------:R-:W-:-:S13]  /*f6d0*/  ISETP.NE.AND P1, PT, R9, RZ, PT ;  /* 0x000000ff0900720c */ /* 0x000fda0003f25270 */
[----:B---3--:R-:W-:Y:S05]  /*f6e0*/  @!P1 BRA `(.L_x_60) ;  /* 0x0000000000049947 */ /* 0x008fea0003800000 */
[----:B------:R-:W-:Y:S01]  /*f6f0*/  BPT.TRAP 0x1 ;  /* 0x000000040000795c */ /* 0x000fe20000300000 */
.L_x_60:
[----:B------:R-:W1:Y:S01]  /*f700*/  S2R R9, SR_CgaCtaId ;  /* 0x0000000000097919 */ /* 0x000e620000008800 */
        /* <DEDUP_REMOVED lines=10> */
[----:B------:R-:W-:Y:S01]  /*f7b0*/  UMOV UR16, 0x40 ;  /* 0x0000004000107882 */ /* 0x000fe20000000000 */
[----:B------:R-:W-:-:S04]  /*f7c0*/  SHF.L.U32 R17, R17, 0x1f, RZ ;  /* 0x0000001f11117819 */ /* 0x000fc800000006ff */
[----:B------:R-:W-:Y:S02]  /*f7d0*/  UIADD3 UR9, UR9, 0x34830, URZ ;  /* 0x0003483009097890 */ /* 0x000fe4000fffe03f */
[----:B------:R-:W-:Y:S01]  /*f7e0*/  UIMAD UR11, UR11, 0xb0, URZ ;  /* 0x000000b00b0b78a4 */ /* 0x000fe2000f8e023f */
[----:B-1----:R-:W-:-:S05]  /*f7f0*/  LEA R3, R9, R3, 0x18 ;  /* 0x0000000309037211 */ /* 0x002fca00078ec0ff */
[----:B------:R-:W-:Y:S02]  /*f800*/  IMAD R2, R7, 0xb000, R3 ;  /* 0x0000b00007027824 */ /* 0x000fe400078e0203 */
[----:B------:R-:W-:-:S03]  /*f810*/  VIADD R3, R3, 0x34800 ;  /* 0x0003480003037836 */ /* 0x000fc60000000000 */
[----:B------:R-:W-:Y:S01]  /*f820*/  R2UR UR8, R2 ;  /* 0x00000000020872ca */ /* 0x000fe200000e0000 */
[----:B------:R-:W-:-:S12]  /*f830*/  IMAD R2, R16, 0x8, R3 ;  /* 0x0000000810027824 */ /* 0x000fd800078e0203 */
        /* <DEDUP_REMOVED lines=9> */
.L_x_100:
[----:B------:R-:W-:Y:S05]  /*f8d0*/  @P2 BRA `(.L_x_62) ;  /* 0x00000000001c2947 */ /* 0x000fea0003800000 */
[----:B------:R-:W2:Y:S01]  /*f8e0*/  S2R R9, SR_TID.X ;  /* 0x0000000000097919 */ /* 0x000ea20000002100 */
[----:B------:R-:W-:-:S04]  /*f8f0*/  MOV R3, 0xb000 ;  /* 0x0000b00000037802 */ /* 0x000fc80000000f00 */
[----:B------:R3:W-:Y:S01]  /*f900*/  SYNCS.ARRIVE.TRANS64 RZ, [R2+URZ+0x50], R3 ;  /* 0x0000500302ff79a7 */ /* 0x0007e2000800003f */
[----:B--2---:R-:W-:-:S04]  /*f910*/  LOP3.LUT R9, R9, 0x1f, RZ, 0xc0, !PT ;  /* 0x0000001f09097812 */ /* 0x004fc800078ec0ff */
[----:B------:R-:W-:-:S13]  /*f920*/  ISETP.NE.AND P1, PT, R9, RZ, PT ;  /* 0x000000ff0900720c */ /* 0x000fda0003f25270 */
[----:B---3--:R-:W-:Y:S05]  /*f930*/  @!P1 BRA `(.L_x_62) ;  /* 0x0000000000049947 */ /* 0x008fea0003800000 */
[----:B------:R-:W-:Y:S01]  /*f940*/  BPT.TRAP 0x1 ;  /* 0x000000040000795c */ /* 0x000fe20000300000 */
.L_x_62:
[----:B------:R-:W2:Y:S01]  /*f950*/  S2R R9, SR_CgaCtaId ;  /* 0x0000000000097919 */ /* 0x000ea20000008800 */
[----:B------:R-:W-:Y:S01]  /*f960*/  MOV R3, 0x400 ;  /* 0x0000040000037802 */ /* 0x000fe20000000f00 */
[----:B------:R-:W-:Y:S01]  /*f970*/  UIADD3 UR4, UP0, UR36, 0x470, URZ ;  /* 0x0000047024047890 */ /* 0x000fe2000ff1e03f */
[----:B------:R-:W-:Y:S01]  /*f980*/  R2UR UR11, R18 ;  /* 0x00000000120b72ca */ /* 0x000fe200000e0000 */
[----:B------:R-:W-:Y:S01]  /*f990*/  UMOV UR10, URZ ;  /* 0x0000003f000a7c82 */ /* 0x000fe20008000000 */
[----:B------:R-:W-:Y:S01]  /*f9a0*/  R2UR UR9, R2 ;  /* 0x00000000020972ca */ /* 0x000fe200000e0000 */
[----:B------:R-:W-:Y:S01]  /*f9b0*/  UIADD3.X UR5, URZ, UR37, URZ, UP0, !UPT ;  /* 0x000000253f057290 */ /* 0x000fe200087fe43f */
[----:B------:R-:W-:Y:S01]  /*f9c0*/  R2UR UR13, R5 ;  /* 0x00000000050d72ca */ /* 0x000fe200000e0000 */
[----:B------:R-:W-:Y:S01]  /*f9d0*/  UMOV UR7, 0x14f00000 ;  /* 0x14f0000000077882 */ /* 0x000fe20000000000 */
[----:B------:R-:W-:Y:S01]  /*f9e0*/  R2UR UR12, R0 ;  /* 0x00000000000c72ca */ /* 0x000fe200000e0000 */
[----:B------:R-:W-:Y:S01]  /*f9f0*/  UMOV UR15, 0x40 ;  /* 0x00000040000f7882 */ /* 0x000fe20000000000 */
[----:B------:R-:W-:-:S02]  /*fa00*/  IMAD.MOV.U32 R18, RZ, RZ, R12 ;  /* 0x000000ffff127224 */ /* 0x000fc400078e000c */
[----:B------:R-:W-:-:S03]  /*fa10*/  IMAD.MOV.U32 R5, RZ, RZ, R8 ;  /* 0x000000ffff057224 */ /* 0x000fc600078e0008 */
[----:B------:R-:W-:Y:S02]  /*fa20*/  UIMAD UR11, UR11, 0xb0, URZ ;  /* 0x000000b00b0b78a4 */ /* 0x000fe4000f8e023f */
[----:B------:R-:W-:Y:S01]  /*fa30*/  UIADD3 UR9, UR9, 0x50, URZ ;  /* 0x0000005009097890 */ /* 0x000fe2000fffe03f */
[----:B--2---:R-:W-:-:S05]  /*fa40*/  LEA R3, R9, R3, 0x18 ;  /* 0x0000000309037211 */ /* 0x004fca00078ec0ff */
        /* <DEDUP_REMOVED lines=10> */
.L_x_57:
[----:B------:R-:W-:Y:S05]  /*faf0*/  BSYNC B1 ;  /* 0x0000000000017941 */ /* 0x000fea0003800000 */
.L_x_56:
[----:B------:R-:W-:Y:S01]  /*fb00*/  IADD3 R16, R7, 0x1, RZ ;  /* 0x0000000107107810 */ /* 0x000fe20007ffe0ff */
[----:B------:R-:W-:Y:S03]  /*fb10*/  BSSY B1, `(.L_x_63) ;  /* 0x000006d000017945 */ /* 0x000fe60003800000 */
[----:B------:R-:W-:-:S04]  /*fb20*/  ISETP.NE.AND P1, PT, R16, 0x2, PT ;  /* 0x000000021000780c */ /* 0x000fc80003f25270 */
[----:B-1----:R-:W-:Y:S02]  /*fb30*/  SEL R17, RZ, 0x1, P1 ;  /* 0x00000001ff117807 */ /* 0x002fe40000800000 */
[----:B------:R-:W-:Y:S02]  /*fb40*/  SEL R16, R16, RZ, P1 ;  /* 0x000000ff10107207 */ /* 0x000fe40000800000 */
[----:B------:R-:W-:Y:S01]  /*fb50*/  LOP3.LUT R17, R10, R17, RZ, 0x3c, !PT ;  /* 0x000000110a117212 */ /* 0x000fe200078e3cff */
[----:B------:R-:W-:Y:S06]  /*fb60*/  @!P6 BRA `(.L_x_64) ;  /* 0x00000004009ce947 */ /* 0x000fec0003800000 */
[----:B------:R-:W-:Y:S01]  /*fb70*/  VIADD R12, R6, 0xffffffff ;  /* 0xffffffff060c7836 */ /* 0x000fe20000000000 */
        /* <DEDUP_REMOVED lines=11> */
[----:B------:R-:W-:-:S05]  /*fc30*/  IADD3 R3, -R2, RZ, RZ ;  /* 0x000000ff02037210 */ /* 0x000fca0007ffe1ff */
[----:B------:R-:W-:Y:S01]  /*fc40*/  IMAD R12, R8, R3, R12 ;  /* 0x00000003080c7224 */ /* 0x000fe200078e020c */
[--C-:B------:R-:W-:Y:S01]  /*fc50*/  SHF.R.S32.HI R3, RZ, 0x1f, R2.reuse ;  /* 0x0000001fff037819 */ /* 0x100fe20000011402 */
[----:B------:R-:W1:Y:S02]  /*fc60*/  LDC.64 R8, c[0x0][0x3f8] ;  /* 0x0000fe00ff087b82 */ /* 0x000e640000000a00 */
[----:B------:R-:W-:-:S04]  /*fc70*/  IMAD.WIDE.U32 R2, R4, UR4, R2 ;  /* 0x0000000404027c25 */ /* 0x000fc8000f8e0002 */
[----:B------:R-:W-:Y:S01]  /*fc80*/  IMAD.IADD R13, R13, 0x1, R3 ;  /* 0x000000010d0d7824 */ /* 0x000fe200078e0203 */
[----:B-1----:R-:W-:-:S04]  /*fc90*/  LEA R8, P1, R2, R8, 0x2 ;  /* 0x0000000802087211 */ /* 0x002fc800078210ff */
[----:B------:R-:W-:-:S05]  /*fca0*/  LEA.HI.X R9, R2, R9, R13, 0x2, P1 ;  /* 0x0000000902097211 */ /* 0x000fca00008f140d */
[----:B------:R1:W5:Y:S04]  /*fcb0*/  LDG.E R8, desc[UR6][R8.64] ;  /* 0x0000000608087981 */ /* 0x000368000c1e1900 */
.L_x_65:
[----:B------:R-:W2:Y:S01]  /*fcc0*/  S2R R3, SR_CgaCtaId ;  /* 0x0000000000037919 */ /* 0x000ea20000008800 */
[----:B------:R-:W-:-:S04]  /*fcd0*/  MOV R2, 0x400 ;  /* 0x0000040000027802 */ /* 0x000fc80000000f00 */
[----:B--2---:R-:W-:Y:S02]  /*fce0*/  LEA R2, R3, R2, 0x18 ;  /* 0x0000000203027211 */ /* 0x004fe400078ec0ff */
[----:B------:R-:W-:-:S03]  /*fcf0*/  SHF.L.U32 R3, R17, 0x1f, RZ ;  /* 0x0000001f11037819 */ /* 0x000fc600000006ff */
[----:B------:R-:W-:-:S04]  /*fd00*/  IMAD R2, R16, 0x8, R2 ;  /* 0x0000000810027824 */ /* 0x000fc800078e0202 */
[----:B------:R-:W2:Y:S02]  /*fd10*/  SYNCS.PHASECHK.TRANS64.TRYWAIT P1, [R2+URZ+0x34840], R3 ;  /* 0x03484003020075a7 */ /* 0x000ea4000802017f */
[----:B--2---:R-:W-:Y:S05]  /*fd20*/  @!P1 BRA `(.L_x_66) ;  /* 0x0000001000589947 */ /* 0x004fea0003800000 */
.L_x_101:
        /* <DEDUP_REMOVED lines=11> */
.L_x_67:
[----:B------:R-:W1:Y:S01]  /*fde0*/  S2R R13, SR_CgaCtaId ;  /* 0x00000000000d7919 */ /* 0x000e620000008800 */
[----:B------:R-:W-:Y:S01]  /*fdf0*/  MOV R9, 0x400 ;  /* 0x0000040000097802 */ /* 0x000fe20000000f00 */
[----:B------:R-:W-:Y:S01]  /*fe00*/  UIADD3 UR4, UP0, UR36, 0x370, URZ ;  /* 0x0000037024047890 */ /* 0x000fe2000ff1e03f */
[----:B------:R-:W-:Y:S01]  /*fe10*/  R2UR UR11, R12 ;  /* 0x000000000c0b72ca */ /* 0x000fe200000e0000 */
[----:B------:R-:W-:Y:S01]  /*fe20*/  UMOV UR10, URZ ;  /* 0x0000003f000a7c82 */ /* 0x000fe20008000000 */
[----:B------:R-:W-:Y:S01]  /*fe30*/  R2UR UR12, R0 ;  /* 0x00000000000c72ca */ /* 0x000fe200000e0000 */
[----:B------:R-:W-:Y:S01]  /*fe40*/  UIADD3.X UR5, URZ, UR37, URZ, UP0, !UPT ;  /* 0x000000253f057290 */ /* 0x000fe200087fe43f */
[----:B-----5:R-:W-:Y:S01]  /*fe50*/  R2UR UR13, R8 ;  /* 0x00000000080d72ca */ /* 0x020fe200000e0000 */
[----:B------:R-:W-:Y:S01]  /*fe60*/  UMOV UR6, 0x0 ;  /* 0x0000000000067882 */ /* 0x000fe20000000000 */
[----:B------:R-:W-:Y:S01]  /*fe70*/  UMOV UR7, 0x14f00000 ;  /* 0x14f0000000077882 */ /* 0x000fe20000000000 */
[----:B------:R-:W-:-:S06]  /*fe80*/  UMOV UR16, 0x40 ;  /* 0x0000004000107882 */ /* 0x000fcc0000000000 */
[----:B------:R-:W-:Y:S01]  /*fe90*/  UIMAD UR11, UR11, 0xb0, URZ ;  /* 0x000000b00b0b78a4 */ /* 0x000fe2000f8e023f */
[----:B-1----:R-:W-:-:S05]  /*fea0*/  LEA R9, R13, R9, 0x18 ;  /* 0x000000090d097211 */ /* 0x002fca00078ec0ff */
[----:B--2---:R-:W-:-:S04]  /*feb0*/  VIADD R2, R9, 0x34800 ;  /* 0x0003480009027836 */ /* 0x004fc80000000000 */
[----:B------:R-:W-:Y:S01]  /*fec0*/  IMAD R3, R16, 0x8, R2 ;  /* 0x0000000810037824 */ /* 0x000fe200078e0202 */
[----:B------:R-:W-:-:S04]  /*fed0*/  LEA R2, R7, R2, 0x3 ;  /* 0x0000000207027211 */ /* 0x000fc800078e18ff */
[----:B------:R-:W-:Y:S01]  /*fee0*/  R2UR UR9, R3 ;  /* 0x00000000030972ca */ /* 0x000fe200000e0000 */
[----:B------:R-:W-:-:S05]  /*fef0*/  IMAD R3, R16, 0xb000, R9 ;  /* 0x0000b00010037824 */ /* 0x000fca00078e0209 */
[----:B------:R-:W-:Y:S02]  /*ff00*/  R2UR UR8, R3 ;  /* 0x00000000030872ca */ /* 0x000fe400000e0000 */
[----:B------:R-:W-:-:S05]  /*ff10*/  SHF.L.U32 R3, R10, 0x1f, RZ ;  /* 0x0000001f0a037819 */ /* 0x000fca00000006ff */
[----:B------:R-:W-:-:S06]  /*ff20*/  UIADD3 UR9, UR9, 0x30, URZ ;  /* 0x0000003009097890 */ /* 0x000fcc000fffe03f */
        /* <DEDUP_REMOVED lines=9> */
.L_x_102:
        /* <DEDUP_REMOVED lines=8> */
.L_x_69:
        /* <DEDUP_REMOVED lines=11> */
[----:B------:R-:W-:Y:S01]  /*100f0*/  UMOV UR15, 0x40 ;  /* 0x00000040000f7882 */ /* 0x000fe20000000000 */
[----:B------:R-:W-:Y:S01]  /*10100*/  IMAD.MOV.U32 R18, RZ, RZ, R12 ;  /* 0x000000ffff127224 */ /* 0x000fe200078e000c */
[----:B------:R-:W-:-:S03]  /*10110*/  MOV R5, R8 ;  /* 0x0000000800057202 */ /* 0x000fc60000000f00 */
[----:B------:R-:W-:Y:S02]  /*10120*/  UIMAD UR11, UR11, 0xb0, URZ ;  /* 0x000000b00b0b78a4 */ /* 0x000fe4000f8e023f */
[----:B------:R-:W-:Y:S01]  /*10130*/  UIADD3 UR9, UR9, 0x50, URZ ;  /* 0x0000005009097890 */ /* 0x000fe2000fffe03f */
[----:B--2---:R-:W-:-:S05]  /*10140*/  LEA R3, R9, R3, 0x18 ;  /* 0x0000000309037211 */ /* 0x004fca00078ec0ff */
[----:B------:R-:W-:-:S05]  /*10150*/  IMAD R7, R7, 0xb000, R3 ;  /* 0x0000b00007077824 */ /* 0x000fca00078e0203 */
[----:B------:R-:W-:-:S13]  /*10160*/  R2UR UR14, R7 ;  /* 0x00000000070e72ca */ /* 0x000fda00000e0000 */
[----:B------:R-:W-:Y:S02]  /*10170*/  UIADD3 UR8, UR14, 0x400, URZ ;  /* 0x000004000e087890 */ /* 0x000fe4000fffe03f */
[----:B------:R-:W-:-:S07]  /*10180*/  UIADD3 UR14, UR14, 0x5c00, URZ ;  /* 0x00005c000e0e7890 */ /* 0x000fce000fffe03f */
[----:B------:R1:W-:Y:S02]  /*10190*/  UTMALDG.4D [UR8], [UR4], desc[UR6] ;  /* 0x00000608040075b4 */ /* 0x0003e40008019000 */
[----:B-1----:R-:W-:Y:S01]  /*101a0*/  UMOV UR8, UR14 ;  /* 0x0000000e00087c82 */ /* 0x002fe20008000000 */
[----:B------:R-:W-:Y:S02]  /*101b0*/  UMOV UR10, UR15 ;  /* 0x0000000f000a7c82 */ /* 0x000fe40008000000 */
[----:B------:R1:W-:Y:S02]  /*101c0*/  UTMALDG.4D [UR8], [UR4], desc[UR6] ;  /* 0x00000608040075b4 */ /* 0x0003e40008019000 */
[----:B-1----:R-:W-:Y:S01]  /*101d0*/  NOP ;  /* 0x0000000000007918 */ /* 0x002fe20000000000 */
.L_x_64:
[----:B------:R-:W-:Y:S05]  /*101e0*/  BSYNC B1 ;  /* 0x0000000000017941 */ /* 0x000fea0003800000 */
.L_x_63:
[C---:B------:R-:W-:Y:S01]  /*101f0*/  ISETP.GT.AND P1, PT, R6.reuse, 0x1, PT ;  /* 0x000000010600780c */ /* 0x040fe20003f24270 */
[----:B------:R-:W-:-:S12]  /*10200*/  VIADD R6, R6, 0xfffffffe ;  /* 0xfffffffe06067836 */ /* 0x000fd80000000000 */
[----:B------:R-:W-:Y:S05]  /*10210*/  @P1 BRA `(.L_x_70) ;  /* 0xfffffff000801947 */ /* 0x000fea000383ffff */
.L_x_55:
[----:B------:R-:W-:Y:S05]  /*10220*/  BSYNC B0 ;  /* 0x0000000000007941 */ /* 0x000fea0003800000 */
.L_x_46:
[----:B------:R-:W-:Y:S04]  /*10230*/  BSSY B0, `(.L_x_71) ;  /* 0x000002c000007945 */ /* 0x000fe80003800000 */
[----:B------:R-:W-:Y:S05]  /*10240*/  @!P6 BRA `(.L_x_72) ;  /* 0x0000000000a8e947 */ /* 0x000fea0003800000 */
[----:B------:R-:W2:Y:S01]  /*10250*/  S2R R3, SR_CgaCtaId ;  /* 0x0000000000037919 */ /* 0x000ea20000008800 */
[----:B------:R-:W-:Y:S01]  /*10260*/  MOV R2, 0x400 ;  /* 0x0000040000027802 */ /* 0x000fe20000000f00 */
[----:B------:R-:W3:Y:S03]  /*10270*/  S2R R4, SR_TID.X ;  /* 0x0000000000047919 */ /* 0x000ee60000002100 */
[----:B--2---:R-:W-:Y:S02]  /*10280*/  LEA R2, R3, R2, 0x18 ;  /* 0x0000000203027211 */ /* 0x004fe400078ec0ff */
[----:B---3--:R-:W-:-:S03]  /*10290*/  LOP3.LUT R4, R4, 0x7f, RZ, 0xc0, !PT ;  /* 0x0000007f04047812 */ /* 0x008fc600078ec0ff */
[----:B------:R-:W-:Y:S01]  /*102a0*/  IMAD R3, R16, 0x8, R2 ;  /* 0x0000000810037824 */ /* 0x000fe200078e0202 */
[----:B------:R-:W-:Y:S02]  /*102b0*/  SHF.L.U32 R2, R17, 0x1f, RZ ;  /* 0x0000001f11027819 */ /* 0x000fe400000006ff */
[----:B------:R-:W-:Y:S02]  /*102c0*/  ISETP.NE.AND P1, PT, R4, RZ, PT ;  /* 0x000000ff0400720c */ /* 0x000fe40003f25270 */
[----:B------:R-:W2:Y:S02]  /*102d0*/  SYNCS.PHASECHK.TRANS64.TRYWAIT P0, [R3+URZ+0x34860], R2 ;  /* 0x03486002030075a7 */ /* 0x000ea4000800017f */
[----:B--2---:R-:W-:Y:S09]  /*102e0*/  @!P0 BRA `(.L_x_73) ;  /* 0x0000000c00108947 */ /* 0x004ff20003800000 */
.L_x_103:
[----:B------:R-:W-:Y:S05]  /*102f0*/  @P1 BRA `(.L_x_74) ;  /* 0x00000000001c1947 */ /* 0x000fea0003800000 */
[----:B------:R-:W3:Y:S01]  /*10300*/  S2R R4, SR_TID.X ;  /* 0x0000000000047919 */ /* 0x000ee20000002100 */
[----:B--2---:R-:W-:-:S04]  /*10310*/  MOV R2, 0xb000 ;  /* 0x0000b00000027802 */ /* 0x004fc80000000f00 */
[----:B------:R4:W-:Y:S01]  /*10320*/  SYNCS.ARRIVE.TRANS64 RZ, [R3+URZ+0x34850], R2 ;  /* 0x0348500203ff79a7 */ /* 0x0009e2000800003f */
[----:B---3--:R-:W-:-:S04]  /*10330*/  LOP3.LUT R4, R4, 0x1f, RZ, 0xc0, !PT ;  /* 0x0000001f04047812 */ /* 0x008fc800078ec0ff */
[----:B------:R-:W-:-:S13]  /*10340*/  ISETP.NE.AND P0, PT, R4, RZ, PT ;  /* 0x000000ff0400720c */ /* 0x000fda0003f05270 */
[----:B----4-:R-:W-:Y:S05]  /*10350*/  @!P0 BRA `(.L_x_74) ;  /* 0x0000000000048947 */ /* 0x010fea0003800000 */
[----:B------:R-:W-:Y:S01]  /*10360*/  BPT.TRAP 0x1 ;  /* 0x000000040000795c */ /* 0x000fe20000300000 */
.L_x_74:
        /* <DEDUP_REMOVED lines=24> */
.L_x_72:
[----:B------:R-:W-:Y:S05]  /*104f0*/  BSYNC B0 ;  /* 0x0000000000007941 */ /* 0x000fea0003800000 */
.L_x_71:
[----:B------:R-:W2:Y:S01]  /*10500*/  LDL.LU R0, [R1+0x10] ;  /* 0x0000100001007983 */ /* 0x000ea20000300800 */
[----:B------:R-:W-:-:S03]  /*10510*/  ULDC UR4, c[0x0][0xda4] ;  /* 0x0003690000047ab9 */ /* 0x000fc60000000800 */
[----:B------:R-:W3:Y:S01]  /*10520*/  LDL.LU R2, [R1+0x18] ;  /* 0x0000180001027983 */ /* 0x000ee20000300800 */
[----:B------:R-:W-:-:S05]  /*10530*/  VIADD R16, R16, 0x1 ;  /* 0x0000000110107836 */ /* 0x000fca0000000000 */
[----:B------:R-:W-:-:S04]  /*10540*/  ISETP.NE.AND P0, PT, R16, 0x2, PT ;  /* 0x000000021000780c */ /* 0x000fc80003f05270 */
[----:B------:R-:W-:Y:S01]  /*10550*/  SEL R16, R16, RZ, P0 ;  /* 0x000000ff10107207 */ /* 0x000fe20000000000 */
[----:B--2---:R-:W-:Y:S01]  /*10560*/  VIADD R0, R0, UR38 ;  /* 0x0000002600007c36 */ /* 0x004fe20008000000 */
[----:B---3--:R-:W-:-:S04]  /*10570*/  IADD3 R2, R2, 0x1, RZ ;  /* 0x0000000102027810 */ /* 0x008fc80007ffe0ff */
[----:B------:R2:W-:Y:S01]  /*10580*/  STL [R1+0x10], R0 ;  /* 0x0000100001007387 */ /* 0x0005e20000100800 */
[----:B------:R-:W-:-:S03]  /*10590*/  ISETP.GE.AND P1, PT, R0, UR4, PT ;  /* 0x0000000400007c0c */ /* 0x000fc6000bf26270 */
[----:B------:R3:W-:Y:S01]  /*105a0*/  STL [R1+0x18], R2 ;  /* 0x0000180201007387 */ /* 0x0007e20000100800 */
[----:B--2---:R-:W-:-:S04]  /*105b0*/  SEL R0, RZ, 0x1, P0 ;  /* 0x00000001ff007807 */ /* 0x004fc80000000000 */
[----:B------:R-:W-:-:S05]  /*105c0*/  LOP3.LUT R17, R17, R0, RZ, 0x3c, !PT ;  /* 0x0000000011117212 */ /* 0x000fca00078e3cff */
[----:B---3--:R-:W-:Y:S05]  /*105d0*/  @!P1 BRA `(.L_x_75) ;  /* 0xffffffd400689947 */ /* 0x008fea000383ffff */
[----:B------:R-:W-:-:S07]  /*105e0*/  LOP3.LUT R2, R2, 0x1, RZ, 0xc, !PT ;  /* 0x0000000102027812 */ /* 0x000fce00078e0cff */
.L_x_32:
[----:B------:R-:W2:Y:S01]  /*105f0*/  S2R R3, SR_CgaCtaId ;  /* 0x0000000000037919 */ /* 0x000ea20000008800 */
[----:B------:R-:W-:Y:S01]  /*10600*/  MOV R0, 0x400 ;  /* 0x0000040000007802 */ /* 0x000fe20000000f00 */
[----:B------:R-:W-:Y:S03]  /*10610*/  BSSY B0, `(.L_x_76) ;  /* 0x0000005000007945 */ /* 0x000fe60003800000 */
[----:B--2---:R-:W-:Y:S02]  /*10620*/  LEA R0, R3, R0, 0x18 ;  /* 0x0000000003007211 */ /* 0x004fe400078ec0ff */
[----:B------:R-:W-:-:S04]  /*10630*/  SHF.L.U32 R3, R2, 0x1f, RZ ;  /* 0x0000001f02037819 */ /* 0x000fc800000006ff */
[----:B------:R-:W2:Y:S02]  /*10640*/  SYNCS.PHASECHK.TRANS64.TRYWAIT P0, [R0+URZ+0x34820], R3 ;  /* 0x03482003000075a7 */ /* 0x000ea4000800017f */
[----:B--2---:R-:W-:Y:S05]  /*10650*/  @!P0 BRA `(.L_x_77) ;  /* 0x0000000800488947 */ /* 0x004fea0003800000 */
.L_x_104:
[----:B------:R-:W-:Y:S05]  /*10660*/  BSYNC B0 ;  /* 0x0000000000007941 */ /* 0x000fea0003800000 */
.L_x_76:
[----:B------:R-:W-:-:S03]  /*10670*/  UMOV UR4, 0xffffffff ;  /* 0xffffffff00047882 */ /* 0x000fc60000000000 */
[----:B------:R-:W-:Y:S05]  /*10680*/  BRA.DIV UR4, `(.L_x_78) ;  /* 0x0000000a04507947 */ /* 0x000fea000b800000 */
[----:B------:R-:W3:Y:S02]  /*10690*/  S2R R2, SR_TID.X ;  /* 0x0000000000027919 */ /* 0x000ee40000002100 */
[----:B---3--:R-:W-:-:S04]  /*106a0*/  SHF.R.U32.HI R2, RZ, 0x5, R2 ;  /* 0x00000005ff027819 */ /* 0x008fc80000011602 */
[----:B------:R-:W-:-:S05]  /*106b0*/  LOP3.LUT R2, R2, 0x3, RZ, 0xc0, !PT ;  /* 0x0000000302027812 */ /* 0x000fca00078ec0ff */
[----:B------:R3:W4:Y:S02]  /*106c0*/  SHFL.IDX PT, R14, R2, RZ, 0x1f ;  /* 0x00001fff020e7589 */ /* 0x00072400000e0000 */
.L_x_107:
[----:B----4-:R-:W-:Y:S01]  /*106d0*/  ISETP.NE.AND P0, PT, R14, RZ, PT ;  /* 0x000000ff0e00720c */ /* 0x010fe20003f05270 */
[----:B------:R-:W-:-:S12]  /*106e0*/  BSSY B0, `(.L_x_79) ;  /* 0x0000026000007945 */ /* 0x000fd80003800000 */
[----:B------:R-:W-:Y:S05]  /*106f0*/  @P0 BRA `(.L_x_80) ;  /* 0x0000000000900947 */ /* 0x000fea0003800000 */
[----:B------:R-:W-:-:S03]  /*10700*/  UMOV UR4, 0xffffffff ;  /* 0xffffffff00047882 */ /* 0x000fc60000000000 */
[----:B------:R-:W-:Y:S05]  /*10710*/  BRA.DIV UR4, `(.L_x_81) ;  /* 0x0000000a04607947 */ /* 0x000fea000b800000 */
[----:B------:R-:W-:-:S13]  /*10720*/  ELECT P6, URZ, PT ;  /* 0x00000000003f782f */ /* 0x000fda00038c0000 */
.L_x_110:
[----:B------:R-:W-:Y:S05]  /*10730*/  @!P6 BRA `(.L_x_80) ;  /* 0x000000000080e947 */ /* 0x000fea0003800000 */
[----:B---3--:R-:W3:Y:S02]  /*10740*/  LDL R2, [R1+0x1c] ;  /* 0x00001c0001027983 */ /* 0x008ee40000100800 */
[----:B---3--:R-:W-:-:S13]  /*10750*/  R2UR UR4, R2 ;  /* 0x00000000020472ca */ /* 0x008fda00000e0000 */
[----:B------:R-:W-:-:S06]  /*10760*/  ULOP3.LUT UR4, UR4, 0x2, URZ, 0xfc, !UPT ;  /* 0x0000000204047892 */ /* 0x000fcc000f8efc3f */
[----:B------:R-:W-:-:S05]  /*10770*/  IMAD.U32 R2, RZ, RZ, UR4 ;  /* 0x00000004ff027e24 */ /* 0x000fca000f8e00ff */
[----:B------:R-:W-:-:S13]  /*10780*/  ISETP.NE.AND P2, PT, R2, 0x3, PT ;  /* 0x000000030200780c */ /* 0x000fda0003f45270 */
[----:B------:R-:W-:Y:S05]  /*10790*/  @!P2 BRA `(.L_x_82) ;  /* 0x000000000004a947 */ /* 0x000fea0003800000 */
[----:B------:R-:W-:Y:S01]  /*107a0*/  BPT.TRAP 0x1 ;  /* 0x000000040000795c */ /* 0x000fe20000300000 */
.L_x_82:
[----:B--2---:R-:W-:Y:S01]  /*107b0*/  VIADD R3, R0, 0x34840 ;  /* 0x0003484000037836 */ /* 0x004fe20000000000 */
[----:B------:R-:W-:Y:S01]  /*107c0*/  SHF.L.U32 R5, R17, 0x1f, RZ ;  /* 0x0000001f11057819 */ /* 0x000fe200000006ff */
[----:B------:R-:W-:-:S03]  /*107d0*/  VIADD R2, R16, 0x1 ;  /* 0x0000000110027836 */ /* 0x000fc60000000000 */
[----:B-1----:R-:W-:Y:S02]  /*107e0*/  LEA R6, R16, R3, 0x3 ;  /* 0x0000000310067211 */ /* 0x002fe400078e18ff */
[----:B------:R-:W-:Y:S02]  /*107f0*/  ISETP.NE.AND P1, PT, R2, 0x2, PT ;  /* 0x000000020200780c */ /* 0x000fe40003f25270 */
[----:B------:R-:W1:Y:S02]  /*10800*/  SYNCS.PHASECHK.TRANS64.TRYWAIT P0, [R6+URZ], R5 ;  /* 0x00000005060075a7 */ /* 0x000e64000800017f */
[----:B------:R-:W-:-:S04]  /*10810*/  SEL R4, RZ, 0x1, P1 ;  /* 0x00000001ff047807 */ /* 0x000fc80000800000 */
[----:B------:R-:W-:Y:S02]  /*10820*/  LOP3.LUT R17, R17, R4, RZ, 0x3c, !PT ;  /* 0x0000000411117212 */ /* 0x000fe400078e3cff */
[----:B------:R-:W-:Y:S02]  /*10830*/  SEL R4, R2, RZ, P1 ;  /* 0x000000ff02047207 */ /* 0x000fe40000800000 */
[----:B------:R-:W-:-:S03]  /*10840*/  SHF.L.U32 R2, R17, 0x1f, RZ ;  /* 0x0000001f11027819 */ /* 0x000fc600000006ff */
[----:B------:R-:W-:Y:S01]  /*10850*/  IMAD R3, R4, 0x8, R3 ;  /* 0x0000000804037824 */ /* 0x000fe200078e0203 */
[----:B-1----:R-:W-:Y:S06]  /*10860*/  @!P0 BRA `(.L_x_83) ;  /* 0x00000008002c8947 */ /* 0x002fec0003800000 */
.L_x_111:
[----:B------:R-:W2:Y:S02]  /*10870*/  SYNCS.PHASECHK.TRANS64.TRYWAIT P0, [R3+URZ], R2 ;  /* 0x00000002030075a7 */ /* 0x000ea4000800017f */
[----:B--2---:R-:W-:Y:S05]  /*10880*/  @!P0 BRA `(.L_x_84) ;  /* 0x0000000800388947 */ /* 0x004fea0003800000 */
.L_x_112:
[----:B------:R-:W-:Y:S05]  /*10890*/  @!P2 BRA `(.L_x_85) ;  /* 0x000000000004a947 */ /* 0x000fea0003800000 */
[----:B------:R-:W-:Y:S01]  /*108a0*/  BPT.TRAP 0x1 ;  /* 0x000000040000795c */ /* 0x000fe20000300000 */
.L_x_85:
[----:B--2---:R-:W-:-:S05]  /*108b0*/  IADD3 R3, R0, 0x34860, RZ ;  /* 0x0003486000037810 */ /* 0x004fca0007ffe0ff */
[----:B------:R-:W-:-:S04]  /*108c0*/  IMAD R16, R16, 0x8, R3 ;  /* 0x0000000810107824 */ /* 0x000fc800078e0203 */
[----:B------:R-:W2:Y:S02]  /*108d0*/  SYNCS.PHASECHK.TRANS64.TRYWAIT P0, [R16+URZ], R5 ;  /* 0x00000005100075a7 */ /* 0x000ea4000800017f */
[----:B--2---:R-:W-:Y:S05]  /*108e0*/  @!P0 BRA `(.L_x_86) ;  /* 0x0000000800348947 */ /* 0x004fea0003800000 */
.L_x_113:
[----:B------:R-:W-:-:S07]  /*108f0*/  IMAD R3, R4, 0x8, R3 ;  /* 0x0000000804037824 */ /* 0x000fce00078e0203 */
.L_x_87:
[----:B---3--:R3:W4:Y:S02]  /*10900*/  SYNCS.PHASECHK.TRANS64.TRYWAIT P0, [R3+URZ], R2 ;  /* 0x00000002030075a7 */ /* 0x008724000800017f */
[----:B----4-:R-:W-:Y:S05]  /*10910*/  @!P0 NANOSLEEP.SYNCS 0x989680 ;  /* 0x009896800000895d */ /* 0x010fea0003900000 */
[----:B------:R-:W4:Y:S02]  /*10920*/  @!P0 SYNCS.PHASECHK.TRANS64 P0, [R3+URZ], R2 ;  /* 0x00000002030085a7 */ /* 0x000f24000800007f */
[----:B----4-:R-:W-:Y:S05]  /*10930*/  @!P0 BRA `(.L_x_87) ;  /* 0xfffffffc00f08947 */ /* 0x010fea000383ffff */
.L_x_80:
[----:B------:R-:W-:Y:S05]  /*10940*/  BSYNC B0 ;  /* 0x0000000000007941 */ /* 0x000fea0003800000 */
.L_x_79:
[----:B------:R-:W-:Y:S05]  /*10950*/  EXIT ;  /* 0x000000000000794d */ /* 0x000fea0003800000 */
.L_x_10:
[----:B-1----:R-:W-:-:S04]  /*10960*/  MOV R3, UR39 ;  /* 0x0000002700037c02 */ /* 0x002fc80008000f00 */
[----:B------:R1:W2:Y:S03]  /*10970*/  SYNCS.PHASECHK.TRANS64.TRYWAIT P1, [R3+URZ+0x34800], R0 ;  /* 0x03480000030075a7 */ /* 0x0002a6000802017f */
[----:B--2---:R-:W-:Y:S05]  /*10980*/  @!P1 NANOSLEEP.SYNCS 0x989680 ;  /* 0x009896800000995d */ /* 0x004fea0003900000 */
[----:B------:R-:W2:Y:S02]  /*10990*/  @!P1 SYNCS.PHASECHK.TRANS64 P1, [R3+URZ+0x34800], R0 ;  /* 0x03480000030095a7 */ /* 0x000ea4000802007f */
[----:B--2---:R-:W-:Y:S05]  /*109a0*/  @!P1 BRA `(.L_x_10) ;  /* 0xfffffffc00ec9947 */ /* 0x004fea000383ffff */
[----:B------:R-:W-:Y:S05]  /*109b0*/  BRA `(.L_x_88) ;  /* 0xffffff08000c7947 */ /* 0x000fea000383ffff */
.L_x_14:
[----:B--2---:R2:W3:Y:S02]  /*109c0*/  SYNCS.PHASECHK.TRANS64.TRYWAIT P2, [R3+URZ+0x34830], R0 ;  /* 0x03483000030075a7 */ /* 0x0044e4000804017f */
[----:B---3--:R-:W-:Y:S05]  /*109d0*/  @!P2 NANOSLEEP.SYNCS 0x989680 ;  /* 0x009896800000a95d */ /* 0x008fea0003900000 */
[----:B------:R-:W3:Y:S02]  /*109e0*/  @!P2 SYNCS.PHASECHK.TRANS64 P2, [R3+URZ+0x34830], R0 ;  /* 0x034830000300a5a7 */ /* 0x000ee4000804007f */
[----:B---3--:R-:W-:Y:S05]  /*109f0*/  @!P2 BRA `(.L_x_14) ;  /* 0xfffffffc00f0a947 */ /* 0x008fea000383ffff */
[----:B------:R-:W-:Y:S05]  /*10a00*/  BRA `(.L_x_13) ;  /* 0xffffff08003c7947 */ /* 0x000fea000383ffff */
.L_x_19:
[----:B--2---:R-:W-:-:S04]  /*10a10*/  IMAD.U32 R20, RZ, RZ, UR6 ;  /* 0x00000006ff147e24 */ /* 0x004fc8000f8e00ff */
[----:B------:R2:W3:Y:S03]  /*10a20*/  SYNCS.PHASECHK.TRANS64.TRYWAIT P2, [R20+URZ+0x34830], R15 ;  /* 0x0348300f140075a7 */ /* 0x0004e6000804017f */
[----:B---3--:R-:W-:Y:S05]  /*10a30*/  @!P2 NANOSLEEP.SYNCS 0x989680 ;  /* 0x009896800000a95d */ /* 0x008fea0003900000 */
[----:B------:R-:W3:Y:S02]  /*10a40*/  @!P2 SYNCS.PHASECHK.TRANS64 P2, [R20+URZ+0x34830], R15 ;  /* 0x0348300f1400a5a7 */ /* 0x000ee4000804007f */
[----:B---3--:R-:W-:Y:S05]  /*10a50*/  @!P2 BRA `(.L_x_19) ;  /* 0xfffffffc00eca947 */ /* 0x008fea000383ffff */
[----:B------:R-:W-:Y:S05]  /*10a60*/  BRA `(.L_x_16) ;  /* 0xffffff6400187947 */ /* 0x000fea000383ffff */
.L_x_23:
[----:B--2---:R-:W-:-:S04]  /*10a70*/  IMAD.U32 R20, RZ, RZ, UR6 ;  /* 0x00000006ff147e24 */ /* 0x004fc8000f8e00ff */
[----:B------:R2:W3:Y:S03]  /*10a80*/  SYNCS.PHASECHK.TRANS64.TRYWAIT P2, [R20+URZ+0x34850], R15 ;  /* 0x0348500f140075a7 */ /* 0x0004e6000804017f */
[----:B---3--:R-:W-:Y:S05]  /*10a90*/  @!P2 NANOSLEEP.SYNCS 0x989680 ;  /* 0x009896800000a95d */ /* 0x008fea0003900000 */
[----:B------:R-:W3:Y:S02]  /*10aa0*/  @!P2 SYNCS.PHASECHK.TRANS64 P2, [R20+URZ+0x34850], R15 ;  /* 0x0348500f1400a5a7 */ /* 0x000ee4000804007f */
[----:B---3--:R-:W-:Y:S05]  /*10ab0*/  @!P2 BRA `(.L_x_23) ;  /* 0xfffffffc00eca947 */ /* 0x008fea000383ffff */
[----:B------:R-:W-:Y:S05]  /*10ac0*/  BRA `(.L_x_20) ;  /* 0xffffff8800e07947 */ /* 0x000fea000383ffff */
.L_x_28:
[----:B--2---:R-:W-:-:S04]  /*10ad0*/  MOV R3, UR7 ;  /* 0x0000000700037c02 */ /* 0x004fc80008000f00 */
[----:B------:R2:W3:Y:S03]  /*10ae0*/  SYNCS.PHASECHK.TRANS64.TRYWAIT P0, [R3+URZ+0x34850], R0 ;  /* 0x03485000030075a7 */ /* 0x0004e6000800017f */
[----:B---3--:R-:W-:Y:S05]  /*10af0*/  @!P0 NANOSLEEP.SYNCS 0x989680 ;  /* 0x009896800000895d */ /* 0x008fea0003900000 */
[----:B------:R-:W3:Y:S02]  /*10b00*/  @!P0 SYNCS.PHASECHK.TRANS64 P0, [R3+URZ+0x34850], R0 ;  /* 0x03485000030085a7 */ /* 0x000ee4000800007f */
[----:B---3--:R-:W-:Y:S05]  /*10b10*/  @!P0 BRA `(.L_x_28) ;  /* 0xfffffffc00ec8947 */ /* 0x008fea000383ffff */
[----:B------:R-:W-:Y:S05]  /*10b20*/  BRA `(.L_x_27) ;  /* 0xffffffb800787947 */ /* 0x000fea000383ffff */
.L_x_38:
[----:B------:R-:W1:Y:S01]  /*10b30*/  S2R R6, SR_TID.X ;  /* 0x0000000000067919 */ /* 0x000e620000002100 */
[----:B------:R-:W-:Y:S01]  /*10b40*/  BSSY B0, `(.L_x_89) ;  /* 0x000000a000007945 */ /* 0x000fe20003800000 */
[----:B------:R-:W-:Y:S01]  /*10b50*/  IMAD.MOV.U32 R12, RZ, RZ, RZ ;  /* 0x000000ffff0c7224 */ /* 0x000fe200078e00ff */
[----:B------:R-:W-:Y:S01]  /*10b60*/  MOV R11, 0x1f ;  /* 0x0000001f000b7802 */ /* 0x000fe20000000f00 */
[----:B------:R-:W-:Y:S01]  /*10b70*/  IMAD.MOV.U32 R15, RZ, RZ, -0x1 ;  /* 0xffffffffff0f7424 */ /* 0x000fe200078e00ff */
[----:B-1----:R-:W-:-:S04]  /*10b80*/  SHF.R.U32.HI R6, RZ, 0x5, R6 ;  /* 0x00000005ff067819 */ /* 0x002fc80000011606 */
[----:B------:R-:W-:-:S05]  /*10b90*/  LOP3.LUT R6, R6, 0x3, RZ, 0xc0, !PT ;  /* 0x0000000306067812 */ /* 0x000fca00078ec0ff */
[----:B------:R-:W-:-:S07]  /*10ba0*/  IMAD.MOV.U32 R13, RZ, RZ, R6 ;  /* 0x000000ffff0d7224 */ /* 0x000fce00078e0006 */
[----:B------:R-:W-:Y:S05]  /*10bb0*/  WARPSYNC.COLLECTIVE R15, `(.L_x_90) ;  /* 0x000000000f087348 */ /* 0x000fea0003c00000 */
[----:B------:R1:W2:Y:S02]  /*10bc0*/  SHFL.IDX P6, R14, R13, R12, R11 ;  /* 0x0000000c0d0e7389 */ /* 0x0002a400000c000b */
[----:B-12---:R-:W-:Y:S01]  /*10bd0*/  ENDCOLLECTIVE ;  /* 0x000000000000791b */ /* 0x006fe20003800000 */
.L_x_90:
[----:B------:R-:W-:Y:S05]  /*10be0*/  BSYNC B0 ;  /* 0x0000000000007941 */ /* 0x000fea0003800000 */
.L_x_89:
[----:B------:R-:W-:Y:S05]  /*10bf0*/  BRA `(.L_x_91) ;  /* 0xffffffd8003c7947 */ /* 0x000fea000383ffff */
.L_x_39:
[----:B------:R-:W-:Y:S01]  /*10c00*/  BSSY B0, `(.L_x_92) ;  /* 0x0000006000007945 */ /* 0x000fe20003800000 */
[----:B------:R-:W-:-:S07]  /*10c10*/  IMAD.MOV.U32 R15, RZ, RZ, -0x1 ;  /* 0xffffffffff0f7424 */ /* 0x000fce00078e00ff */
[----:B------:R-:W-:Y:S05]  /*10c20*/  WARPSYNC.COLLECTIVE R15, `(.L_x_93) ;  /* 0x000000000f0c7348 */ /* 0x000fea0003c00000 */
[----:B------:R-:W-:Y:S02]  /*10c30*/  ELECT P6, UR62, PT ;  /* 0x00000000003e782f */ /* 0x000fe400038c0000 */
[----:B------:R-:W-:Y:S01]  /*10c40*/  MOV R14, UR62 ;  /* 0x0000003e000e7c02 */ /* 0x000fe20008000f00 */
[----:B------:R-:W-:Y:S10]  /*10c50*/  ENDCOLLECTIVE ;  /* 0x000000000000791b */ /* 0x000ff40003800000 */
.L_x_93:
[----:B------:R-:W-:Y:S05]  /*10c60*/  BSYNC B0 ;  /* 0x0000000000007941 */ /* 0x000fea0003800000 */
.L_x_92:
[----:B------:R-:W-:Y:S05]  /*10c70*/  BRA `(.L_x_94) ;  /* 0xffffffd800347947 */ /* 0x000fea000383ffff */
.L_x_42:
[----:B--2---:R2:W3:Y:S02]  /*10c80*/  SYNCS.PHASECHK.TRANS64.TRYWAIT P1, [R6+URZ+0x34840], R7 ;  /* 0x03484007060075a7 */ /* 0x0044e4000802017f */
[----:B---3--:R-:W-:Y:S05]  /*10c90*/  @!P1 NANOSLEEP.SYNCS 0x989680 ;  /* 0x009896800000995d */ /* 0x008fea0003900000 */
[----:B------:R-:W3:Y:S02]  /*10ca0*/  @!P1 SYNCS.PHASECHK.TRANS64 P1, [R6+URZ+0x34840], R7 ;  /* 0x03484007060095a7 */ /* 0x000ee4000802007f */
[----:B---3--:R-:W-:Y:S05]  /*10cb0*/  @!P1 BRA `(.L_x_42) ;  /* 0xfffffffc00f09947 */ /* 0x008fea000383ffff */
[----:B------:R-:W-:Y:S05]  /*10cc0*/  BRA `(.L_x_95) ;  /* 0xffffffd800987947 */ /* 0x000fea000383ffff */
.L_x_45:
[----:B-1----:R-:W1:Y:S01]  /*10cd0*/  S2R R8, SR_CgaCtaId ;  /* 0x0000000000087919 */ /* 0x002e620000008800 */
[----:B------:R-:W-:-:S04]  /*10ce0*/  MOV R7, 0x400 ;  /* 0x0000040000077802 */ /* 0x000fc80000000f00 */
[----:B-1----:R-:W-:-:S04]  /*10cf0*/  LEA R7, R8, R7, 0x18 ;  /* 0x0000000708077211 */ /* 0x002fc800078ec0ff */
[----:B------:R1:W2:Y:S03]  /*10d00*/  SYNCS.PHASECHK.TRANS64.TRYWAIT P1, [R7+URZ+0x34820], R6 ;  /* 0x03482006070075a7 */ /* 0x0002a6000802017f */
[----:B--2---:R-:W-:Y:S05]  /*10d10*/  @!P1 NANOSLEEP.SYNCS 0x989680 ;  /* 0x009896800000995d */ /* 0x004fea0003900000 */
[----:B------:R-:W2:Y:S02]  /*10d20*/  @!P1 SYNCS.PHASECHK.TRANS64 P1, [R7+URZ+0x34820], R6 ;  /* 0x03482006070095a7 */ /* 0x000ea4000802007f */
[----:B--2---:R-:W-:Y:S05]  /*10d30*/  @!P1 BRA `(.L_x_45) ;  /* 0xfffffffc00e49947 */ /* 0x004fea000383ffff */
[----:B------:R-:W-:Y:S05]  /*10d40*/  BRA `(.L_x_96) ;  /* 0xffffffdc009c7947 */ /* 0x000fea000383ffff */
.L_x_51:
[----:B-1----:R1:W2:Y:S02]  /*10d50*/  SYNCS.PHASECHK.TRANS64.TRYWAIT P1, [R2+URZ+0x34840], R3 ;  /* 0x03484003020075a7 */ /* 0x0022a4000802017f */
[----:B--2---:R-:W-:Y:S05]  /*10d60*/  @!P1 NANOSLEEP.SYNCS 0x989680 ;  /* 0x009896800000995d */ /* 0x004fea0003900000 */
[----:B------:R-:W2:Y:S02]  /*10d70*/  @!P1 SYNCS.PHASECHK.TRANS64 P1, [R2+URZ+0x34840], R3 ;  /* 0x03484003020095a7 */ /* 0x000ea4000802007f */
[----:B--2---:R-:W-:Y:S05]  /*10d80*/  @!P1 BRA `(.L_x_51) ;  /* 0xfffffffc00f09947 */ /* 0x004fea000383ffff */
[----:B------:R-:W-:Y:S05]  /*10d90*/  BRA `(.L_x_97) ;  /* 0xffffffe0003c7947 */ /* 0x000fea000383ffff */
.L_x_53:
[----:B-1----:R1:W2:Y:S02]  /*10da0*/  SYNCS.PHASECHK.TRANS64.TRYWAIT P1, [R2+URZ+0x60], R3 ;  /* 0x00006003020075a7 */ /* 0x0022a4000802017f */
[----:B--2---:R-:W-:Y:S05]  /*10db0*/  @!P1 NANOSLEEP.SYNCS 0x989680 ;  /* 0x009896800000995d */ /* 0x004fea0003900000 */
[----:B------:R-:W2:Y:S02]  /*10dc0*/  @!P1 SYNCS.PHASECHK.TRANS64 P1, [R2+URZ+0x60], R3 ;  /* 0x00006003020095a7 */ /* 0x000ea4000802007f */
[----:B--2---:R-:W-:Y:S05]  /*10dd0*/  @!P1 BRA `(.L_x_53) ;  /* 0xfffffffc00f09947 */ /* 0x004fea000383ffff */
[----:B------:R-:W-:Y:S05]  /*10de0*/  BRA `(.L_x_98) ;  /* 0xffffffe000c87947 */ /* 0x000fea000383ffff */
.L_x_59:
[----:B--2---:R2:W3:Y:S02]  /*10df0*/  SYNCS.PHASECHK.TRANS64.TRYWAIT P1, [R2+URZ+0x34840], R3 ;  /* 0x03484003020075a7 */ /* 0x0044e4000802017f */
[----:B---3--:R-:W-:Y:S05]  /*10e00*/  @!P1 NANOSLEEP.SYNCS 0x989680 ;  /* 0x009896800000995d */ /* 0x008fea0003900000 */
[----:B------:R-:W3:Y:S02]  /*10e10*/  @!P1 SYNCS.PHASECHK.TRANS64 P1, [R2+URZ+0x34840], R3 ;  /* 0x03484003020095a7 */ /* 0x000ee4000802007f */
[----:B---3--:R-:W-:Y:S05]  /*10e20*/  @!P1 BRA `(.L_x_59) ;  /* 0xfffffffc00f09947 */ /* 0x008fea000383ffff */
[----:B------:R-:W-:Y:S05]  /*10e30*/  BRA `(.L_x_99) ;  /* 0xffffffe800047947 */ /* 0x000fea000383ffff */
.L_x_61:
[----:B-1----:R1:W2:Y:S02]  /*10e40*/  SYNCS.PHASECHK.TRANS64.TRYWAIT P1, [R2+URZ+0x60], R17 ;  /* 0x00006011020075a7 */ /* 0x0022a4000802017f */
[----:B--2---:R-:W-:Y:S05]  /*10e50*/  @!P1 NANOSLEEP.SYNCS 0x989680 ;  /* 0x009896800000995d */ /* 0x004fea0003900000 */
[----:B------:R-:W2:Y:S02]  /*10e60*/  @!P1 SYNCS.PHASECHK.TRANS64 P1, [R2+URZ+0x60], R17 ;  /* 0x00006011020095a7 */ /* 0x000ea4000802007f */
[----:B--2---:R-:W-:Y:S05]  /*10e70*/  @!P1 BRA `(.L_x_61) ;  /* 0xfffffffc00f09947 */ /* 0x004fea000383ffff */
[----:B------:R-:W-:Y:S05]  /*10e80*/  BRA `(.L_x_100) ;  /* 0xffffffe800907947 */ /* 0x000fea000383ffff */
.L_x_66:
[----:B--2---:R2:W3:Y:S02]  /*10e90*/  SYNCS.PHASECHK.TRANS64.TRYWAIT P1, [R2+URZ+0x34840], R3 ;  /* 0x03484003020075a7 */ /* 0x0044e4000802017f */
[----:B---3--:R-:W-:Y:S05]  /*10ea0*/  @!P1 NANOSLEEP.SYNCS 0x989680 ;  /* 0x009896800000995d */ /* 0x008fea0003900000 */
[----:B------:R-:W3:Y:S02]  /*10eb0*/  @!P1 SYNCS.PHASECHK.TRANS64 P1, [R2+URZ+0x34840], R3 ;  /* 0x03484003020095a7 */ /* 0x000ee4000802007f */
[----:B---3--:R-:W-:Y:S05]  /*10ec0*/  @!P1 BRA `(.L_x_66) ;  /* 0xfffffffc00f09947 */ /* 0x008fea000383ffff */
[----:B------:R-:W-:Y:S05]  /*10ed0*/  BRA `(.L_x_101) ;  /* 0xffffffec00947947 */ /* 0x000fea000383ffff */
.L_x_68:
[----:B-1----:R1:W2:Y:S02]  /*10ee0*/  SYNCS.PHASECHK.TRANS64.TRYWAIT P1, [R2+URZ+0x60], R3 ;  /* 0x00006003020075a7 */ /* 0x0022a4000802017f */
[----:B--2---:R-:W-:Y:S05]  /*10ef0*/  @!P1 NANOSLEEP.SYNCS 0x989680 ;  /* 0x009896800000995d */ /* 0x004fea0003900000 */
[----:B------:R-:W2:Y:S02]  /*10f00*/  @!P1 SYNCS.PHASECHK.TRANS64 P1, [R2+URZ+0x60], R3 ;  /* 0x00006003020095a7 */ /* 0x000ea4000802007f */
[----:B--2---:R-:W-:Y:S05]  /*10f10*/  @!P1 BRA `(.L_x_68) ;  /* 0xfffffffc00f09947 */ /* 0x004fea000383ffff */
[----:B------:R-:W-:Y:S05]  /*10f20*/  BRA `(.L_x_102) ;  /* 0xfffffff000247947 */ /* 0x000fea000383ffff */
.L_x_73:
[----:B--2---:R2:W3:Y:S02]  /*10f30*/  SYNCS.PHASECHK.TRANS64.TRYWAIT P0, [R3+URZ+0x34860], R2 ;  /* 0x03486002030075a7 */ /* 0x0044e4000800017f */
[----:B---3--:R-:W-:Y:S05]  /*10f40*/  @!P0 NANOSLEEP.SYNCS 0x989680 ;  /* 0x009896800000895d */ /* 0x008fea0003900000 */
[----:B------:R-:W3:Y:S02]  /*10f50*/  @!P0 SYNCS.PHASECHK.TRANS64 P0, [R3+URZ+0x34860], R2 ;  /* 0x03486002030085a7 */ /* 0x000ee4000800007f */
[----:B---3--:R-:W-:Y:S05]  /*10f60*/  @!P0 BRA `(.L_x_73) ;  /* 0xfffffffc00f08947 */ /* 0x008fea000383ffff */
[----:B------:R-:W-:Y:S05]  /*10f70*/  BRA `(.L_x_103) ;  /* 0xfffffff000dc7947 */ /* 0x000fea000383ffff */
.L_x_77:
[----:B--2---:R2:W3:Y:S02]  /*10f80*/  SYNCS.PHASECHK.TRANS64.TRYWAIT P0, [R0+URZ+0x34820], R3 ;  /* 0x03482003000075a7 */ /* 0x0044e4000800017f */
[----:B---3--:R-:W-:Y:S05]  /*10f90*/  @!P0 NANOSLEEP.SYNCS 0x989680 ;  /* 0x009896800000895d */ /* 0x008fea0003900000 */
[----:B------:R-:W3:Y:S02]  /*10fa0*/  @!P0 SYNCS.PHASECHK.TRANS64 P0, [R0+URZ+0x34820], R3 ;  /* 0x03482003000085a7 */ /* 0x000ee4000800007f */
[----:B---3--:R-:W-:Y:S05]  /*10fb0*/  @!P0 BRA `(.L_x_77) ;  /* 0xfffffffc00f08947 */ /* 0x008fea000383ffff */
[----:B------:R-:W-:Y:S05]  /*10fc0*/  BRA `(.L_x_104) ;  /* 0xfffffff400a47947 */ /* 0x000fea000383ffff */
.L_x_78:
[----:B------:R-:W3:Y:S01]  /*10fd0*/  S2R R2, SR_TID.X ;  /* 0x0000000000027919 */ /* 0x000ee20000002100 */
[----:B------:R-:W-:Y:S01]  /*10fe0*/  BSSY B0, `(.L_x_105) ;  /* 0x000000a000007945 */ /* 0x000fe20003800000 */
[----:B------:R-:W-:Y:S01]  /*10ff0*/  IMAD.MOV.U32 R12, RZ, RZ, RZ ;  /* 0x000000ffff0c7224 */ /* 0x000fe200078e00ff */
[----:B------:R-:W-:Y:S01]  /*11000*/  MOV R15, 0xffffffff ;  /* 0xffffffff000f7802 */ /* 0x000fe20000000f00 */
[----:B------:R-:W-:Y:S01]  /*11010*/  IMAD.MOV.U32 R11, RZ, RZ, 0x1f ;  /* 0x0000001fff0b7424 */ /* 0x000fe200078e00ff */
[----:B---3--:R-:W-:-:S04]  /*11020*/  SHF.R.U32.HI R2, RZ, 0x5, R2 ;  /* 0x00000005ff027819 */ /* 0x008fc80000011602 */
[----:B------:R-:W-:-:S04]  /*11030*/  LOP3.LUT R2, R2, 0x3, RZ, 0xc0, !PT ;  /* 0x0000000302027812 */ /* 0x000fc800078ec0ff */
[----:B------:R-:W-:-:S07]  /*11040*/  MOV R13, R2 ;  /* 0x00000002000d7202 */ /* 0x000fce0000000f00 */
[----:B-12---:R-:W-:Y:S05]  /*11050*/  WARPSYNC.COLLECTIVE R15, `(.L_x_106) ;  /* 0x000000000f087348 */ /* 0x006fea0003c00000 */
[----:B------:R3:W4:Y:S02]  /*11060*/  SHFL.IDX P6, R14, R13, R12, R11 ;  /* 0x0000000c0d0e7389 */ /* 0x00072400000c000b */
[----:B-1234-:R-:W-:Y:S01]  /*11070*/  ENDCOLLECTIVE ;  /* 0x000000000000791b */ /* 0x01efe20003800000 */
.L_x_106:
[----:B------:R-:W-:Y:S05]  /*11080*/  BSYNC B0 ;  /* 0x0000000000007941 */ /* 0x000fea0003800000 */
.L_x_105:
[----:B------:R-:W-:Y:S05]  /*11090*/  BRA `(.L_x_107) ;  /* 0xfffffff4008c7947 */ /* 0x000fea000383ffff */
.L_x_81:
[----:B------:R-:W-:Y:S01]  /*110a0*/  BSSY B1, `(.L_x_108) ;  /* 0x0000006000017945 */ /* 0x000fe20003800000 */
[----:B------:R-:W-:-:S07]  /*110b0*/  IMAD.MOV.U32 R15, RZ, RZ, -0x1 ;  /* 0xffffffffff0f7424 */ /* 0x000fce00078e00ff */
[----:B-123--:R-:W-:Y:S05]  /*110c0*/  WARPSYNC.COLLECTIVE R15, `(.L_x_109) ;  /* 0x000000000f0c7348 */ /* 0x00efea0003c00000 */
[----:B------:R-:W-:Y:S02]  /*110d0*/  ELECT P6, UR62, PT ;  /* 0x00000000003e782f */ /* 0x000fe400038c0000 */
[----:B------:R-:W-:Y:S01]  /*110e0*/  MOV R14, UR62 ;  /* 0x0000003e000e7c02 */ /* 0x000fe20008000f00 */
[----:B-123--:R-:W-:Y:S10]  /*110f0*/  ENDCOLLECTIVE ;  /* 0x000000000000791b */ /* 0x00eff40003800000 */
.L_x_109:
[----:B------:R-:W-:Y:S05]  /*11100*/  BSYNC B1 ;  /* 0x0000000000017941 */ /* 0x000fea0003800000 */
.L_x_108:
[----:B------:R-:W-:Y:S05]  /*11110*/  BRA `(.L_x_110) ;  /* 0xfffffff400847947 */ /* 0x000fea000383ffff */
.L_x_83:
[----:B-1----:R1:W2:Y:S02]  /*11120*/  SYNCS.PHASECHK.TRANS64.TRYWAIT P0, [R6+URZ], R5 ;  /* 0x00000005060075a7 */ /* 0x0022a4000800017f */
[----:B--2---:R-:W-:Y:S05]  /*11130*/  @!P0 NANOSLEEP.SYNCS 0x989680 ;  /* 0x009896800000895d */ /* 0x004fea0003900000 */
[----:B------:R-:W2:Y:S02]  /*11140*/  @!P0 SYNCS.PHASECHK.TRANS64 P0, [R6+URZ], R5 ;  /* 0x00000005060085a7 */ /* 0x000ea4000800007f */
[----:B--2---:R-:W-:Y:S05]  /*11150*/  @!P0 BRA `(.L_x_83) ;  /* 0xfffffffc00f08947 */ /* 0x004fea000383ffff */
[----:B------:R-:W-:Y:S05]  /*11160*/  BRA `(.L_x_111) ;  /* 0xfffffff400c07947 */ /* 0x000fea000383ffff */
.L_x_84:
[----:B--2---:R2:W3:Y:S02]  /*11170*/  SYNCS.PHASECHK.TRANS64.TRYWAIT P0, [R3+URZ], R2 ;  /* 0x00000002030075a7 */ /* 0x0044e4000800017f */
[----:B---3--:R-:W-:Y:S05]  /*11180*/  @!P0 NANOSLEEP.SYNCS 0x989680 ;  /* 0x009896800000895d */ /* 0x008fea0003900000 */
[----:B------:R-:W3:Y:S02]  /*11190*/  @!P0 SYNCS.PHASECHK.TRANS64 P0, [R3+URZ], R2 ;  /* 0x00000002030085a7 */ /* 0x000ee4000800007f */
[----:B---3--:R-:W-:Y:S05]  /*111a0*/  @!P0 BRA `(.L_x_84) ;  /* 0xfffffffc00f08947 */ /* 0x008fea000383ffff */
[----:B------:R-:W-:Y:S05]  /*111b0*/  BRA `(.L_x_112) ;  /* 0xfffffff400b47947 */ /* 0x000fea000383ffff */
.L_x_86:
[----:B--2---:R2:W3:Y:S02]  /*111c0*/  SYNCS.PHASECHK.TRANS64.TRYWAIT P0, [R16+URZ], R5 ;  /* 0x00000005100075a7 */ /* 0x0044e4000800017f */
[----:B---3--:R-:W-:Y:S05]  /*111d0*/  @!P0 NANOSLEEP.SYNCS 0x989680 ;  /* 0x009896800000895d */ /* 0x008fea0003900000 */
[----:B------:R-:W3:Y:S02]  /*111e0*/  @!P0 SYNCS.PHASECHK.TRANS64 P0, [R16+URZ], R5 ;  /* 0x00000005100085a7 */ /* 0x000ee4000800007f */
[----:B---3--:R-:W-:Y:S05]  /*111f0*/  @!P0 BRA `(.L_x_86) ;  /* 0xfffffffc00f08947 */ /* 0x008fea000383ffff */
[----:B------:R-:W-:Y:S05]  /*11200*/  BRA `(.L_x_113) ;  /* 0xfffffff400b87947 */ /* 0x000fea000383ffff */
.L_x_114:
[----:B------:R-:W-:-:S00]  /*11210*/  BRA `(.L_x_114) ;  /* 0xfffffffc00fc7947 */ /* 0x000fc0000383ffff */
[----:B------:R-:W-:-:S00]  /*11220*/  NOP ;  /* 0x0000000000007918 */ /* 0x000fc00000000000 */
        /* <DEDUP_REMOVED lines=13> */
.L_x_2726:


//--------------------- .text._ZN7cutlass13device_kernelIN5flash11enable_sm90INS1_16FlashAttnFwdSm90INS1_25CollectiveMainloopFwdSm90ILi2EN4cute5tupleIJNS5_1CILi2EEENS7_ILi1EEES9_EEENS6_IJNS7_ILi128EEENS7_ILi176EEESB_EEELi128ENS_6half_tEfNS_4arch4Sm90ELb0ELb0ELb1ELb0ELb0ELb0ELb0ELb1ELb1ELb0ELb0ELb0EEENS1_21CollectiveEpilogueFwdINS6_IJSB_SB_SC_EEESA_SE_SG_Li256ELb0ELb0ELb0ELb0EEENS1_29StaticPersistentTileSchedulerILb0EEEEEEEEEvNT_6ParamsE --------------------------
	.section	.text._ZN7cutlass13device_kernelIN5flash11enable_sm90INS1_16FlashAttnFwdSm90INS1_25CollectiveMainloopFwdSm90ILi2EN4cute5tupleIJNS5_1CILi2EEENS7_ILi1EEES9_EEENS6_IJNS7_ILi128EEENS7_ILi176EEESB_EEELi128ENS_6half_tEfNS_4arch4Sm90ELb0ELb0ELb1ELb0ELb0ELb0ELb0ELb1ELb1ELb0ELb0ELb0EEENS1_21CollectiveEpilogueFwdINS6_IJSB_SB_SC_EEESA_SE_SG_Li256ELb0ELb0ELb0ELb0EEENS1_29StaticPersistentTileSchedulerILb0EEEEEEEEEvNT_6ParamsE,"ax",@progbits
	.align	128
.text._ZN7cutlass13device_kernelIN5flash11enable_sm90INS1_16FlashAttnFwdSm90INS1_25CollectiveMainloopFwdSm90ILi2EN4cute5tupleIJNS5_1CILi2EEENS7_ILi1EEES9_EEENS6_IJNS7_ILi128EEENS7_ILi176EEESB_EEELi128ENS_6half_tEfNS_4arch4Sm90ELb0ELb0ELb1ELb0ELb0ELb0ELb0ELb1ELb1ELb0ELb0ELb0EEENS1_21CollectiveEpilogueFwdINS6_IJSB_SB_SC_EEESA_SE_SG_Li256ELb0ELb0ELb0ELb0EEENS1_29StaticPersistentTileSchedulerILb0EEEEEEEEEvNT_6ParamsE:
        .type           _ZN7cutlass13device_kernelIN5flash11enable_sm90INS1_16FlashAttnFwdSm90INS1_25CollectiveMainloopFwdSm90ILi2EN4cute5tupleIJNS5_1CILi2EEENS7_ILi1EEES9_EEENS6_IJNS7_ILi128EEENS7_ILi176EEESB_EEELi128ENS_6half_tEfNS_4arch4Sm90ELb0ELb0ELb1ELb0ELb0ELb0ELb0ELb1ELb1ELb0ELb0ELb0EEENS1_21CollectiveEpilogueFwdINS6_IJSB_SB_SC_EEESA_SE_SG_Li256ELb0ELb0ELb0ELb0EEENS1_29StaticPersistentTileSchedulerILb0EEEEEEEEEvNT_6ParamsE,@function
        .size           _ZN7cutlass13device_kernelIN5flash11enable_sm90INS1_16FlashAttnFwdSm90INS1_25CollectiveMainloopFwdSm90ILi2EN4cute5tupleIJNS5_1CILi2EEENS7_ILi1EEES9_EEENS6_IJNS7_ILi128EEENS7_ILi176EEESB_EEELi128ENS_6half_tEfNS_4arch4Sm90ELb0ELb0ELb1ELb0ELb0ELb0ELb0ELb1ELb1ELb0ELb0ELb0EEENS1_21CollectiveEpilogueFwdINS6_IJSB_SB_SC_EEESA_SE_SG_Li256ELb0ELb0ELb0ELb0EEENS1_29StaticPersistentTileSchedulerILb0EEEEEEEEEvNT_6ParamsE,(.L_x_2727 - _ZN7cutlass13device_kernelIN5flash11enable_sm90INS1_16FlashAttnFwdSm90INS1_25CollectiveMainloopFwdSm90ILi2EN4cute5tupleIJNS5_1CILi2EEENS7_ILi1EEES9_EEENS6_IJNS7_ILi128EEENS7_ILi176EEESB_EEELi128ENS_6half_tEfNS_4arch4Sm90ELb0ELb0ELb1ELb0ELb0ELb0ELb0ELb1ELb1ELb0ELb0ELb0EEENS1_21CollectiveEpilogueFwdINS6_IJSB_SB_SC_EEESA_SE_SG_Li256ELb0ELb0ELb0ELb0EEENS1_29StaticPersistentTileSchedulerILb0EEEEEEEEEvNT_6ParamsE)
        .other          _ZN7cutlass13device_kernelIN5flash11enable_sm90INS1_16FlashAttnFwdSm90INS1_25CollectiveMainloopFwdSm90ILi2EN4cute5tupleIJNS5_1CILi2EEENS7_ILi1EEES9_EEENS6_IJNS7_ILi128EEENS7_ILi176EEESB_EEELi128ENS_6half_tEfNS_4arch4Sm90ELb0ELb0ELb1ELb0ELb0ELb0ELb0ELb1ELb1ELb0ELb0ELb0EEENS1_21CollectiveEpilogueFwdINS6_IJSB_SB_SC_EEESA_SE_SG_Li256ELb0ELb0ELb0ELb0EEENS1_29StaticPersistentTileSchedulerILb0EEEEEEEEEvNT_6ParamsE,@"STO_CUDA_ENTRY STV_DEFAULT"
_ZN7cutlass13device_kernelIN5flash11enable_sm90INS1_16FlashAttnFwdSm90INS1_25CollectiveMainloopFwdSm90ILi2EN4cute5tupleIJNS5_1CILi2EEENS7_ILi1EEES9_EEENS6_IJNS7_ILi128EEENS7_ILi176EEESB_EEELi128ENS_6half_tEfNS_4arch4Sm90ELb0ELb0ELb1ELb0ELb0ELb0ELb0ELb1ELb1ELb0ELb0ELb0EEENS1_21CollectiveEpilogueFwdINS6_IJSB_SB_SC_EEESA_SE_SG_Li256ELb0ELb0ELb0ELb0EEENS1_29StaticPersistentTileSchedulerILb0EEEEEEEEEvNT_6ParamsE:
[----:B------:R-:W1:Y:S02]  /*0000*/  LDC R1, c[0x0][0x28] ;  /* 0x00000a00ff017b82 */ /* 0x000e640000000800 */
[----:B-1----:R-:W-:Y:S01]  /*0010*/  VIADD R1, R1, 0xffffffd0 ;  /* 0xffffffd001017836 */ /* 0x002fe20000000000 */
[----:B------:R-:W1:Y:S01]  /*0020*/  S2R R10, SR_TID.X ;  /* 0x00000000000a7919 */ /* 0x000e620000002100 */
[----:B------:R-:W-:Y:S01]  /*0030*/  ELECT P0, URZ, PT ;  /* 0x00000000003f782f */ /* 0x000fe20003800000 */
[----:B------:R-:W-:Y:S01]  /*0040*/  BSSY B0, `(.L_x_115) ;  /* 0x0000013000007945 */ /* 0x000fe20003800000 */
[----:B-1----:R-:W-:-:S05]  /*0050*/  SHF.R.U32.HI R0, RZ, 0x5, R10 ;  /* 0x00000005ff007819 */ /* 0x002fca000001160a */
        /* <DEDUP_REMOVED lines=17> */
.L_x_116:
[----:B------:R-:W-:Y:S05]  /*0170*/  BSYNC B0 ;  /* 0x0000000000007941 */ /* 0x000fea0003800000 */
.L_x_115:
[----:B------:R-:W-:Y:S01]  /*0180*/  VOTEU.ANY UP0, P0 ;  /* 0x00000000003f7886 */ /* 0x000fe20000000100 */
[----:B------:R-:W1:Y:S01]  /*0190*/  SHFL.IDX PT, R2, R0, RZ, 0x1f ;  /* 0x00001fff00027589 */ /* 0x000e6200000e0000 */
[----:B------:R-:W-:Y:S01]  /*01a0*/  UMOV UR4, 0x1 ;  /* 0x0000000100047882 */ /* 0x000fe20000000000 */
[----:B------:R-:W-:Y:S01]  /*01b0*/  UMOV UR7, 0x2 ;  /* 0x0000000200077882 */ /* 0x000fe20000000000 */
[----:B------:R-:W-:Y:S01]  /*01c0*/  SHF.R.U32.HI R3, RZ, 0x7, R10 ;  /* 0x00000007ff037819 */ /* 0x000fe2000001160a */
[----:B------:R-:W2:Y:S01]  /*01d0*/  @UP0 S2UR UR8, SR_CgaCtaId ;  /* 0x00000000000809c3 */ /* 0x000ea20000008800 */
[----:B------:R-:W-:Y:S01]  /*01e0*/  @UP0 UMOV UR6, 0x400 ;  /* 0x0000040000060882 */ /* 0x000fe20000000000 */
[----:B------:R-:W-:-:S04]  /*01f0*/  @UP0 UIADD3 UR4, -UR4, 0x100000, URZ ;  /* 0x0010000004040890 */ /* 0x000fc8000fffe13f */
[----:B------:R-:W-:Y:S02]  /*0200*/  @UP0 USHF.L.U32 UR5, UR4, 0xb, URZ ;  /* 0x0000000b04050899 */ /* 0x000fe4000800063f */
[----:B------:R-:W-:Y:S01]  /*0210*/  @UP0 USHF.L.U32 UR4, UR4, 0x1, URZ ;  /* 0x0000000104040899 */ /* 0x000fe2000800063f */
[----:B------:R-:W-:Y:S01]  /*0220*/  VOTEU.ANY UP1, P0 ;  /* 0x00000000003f7886 */ /* 0x000fe20000020100 */
[----:B------:R3:W4:Y:S01]  /*0230*/  SHFL.IDX PT, R12, R3, RZ, 0x1f ;  /* 0x00001fff030c7589 */ /* 0x00072200000e0000 */
[----:B-1----:R-:W-:Y:S01]  /*0240*/  ISETP.NE.AND P1, PT, R2, RZ, PT ;  /* 0x000000ff0200720c */ /* 0x002fe20003f25270 */
[----:B--2---:R-:W-:Y:S02]  /*0250*/  @UP0 ULEA UR8, UR8, UR6, 0x18 ;  /* 0x0000000608080291 */ /* 0x004fe4000f8ec03f */
[----:B------:R-:W-:-:S04]  /*0260*/  @UP0 UIADD3 UR6, -UR7, 0x100000, URZ ;  /* 0x0010000007060890 */ /* 0x000fc8000fffe13f */
[----:B------:R-:W-:Y:S02]  /*0270*/  @UP0 USHF.L.U32 UR7, UR6, 0xb, URZ ;  /* 0x0000000b06070899 */ /* 0x000fe4000800063f */
[----:B------:R-:W-:Y:S01]  /*0280*/  @UP0 USHF.L.U32 UR6, UR6, 0x1, URZ ;  /* 0x0000000106060899 */ /* 0x000fe2000800063f */
[----:B------:R-:W-:Y:S01]  /*0290*/  VOTEU.ANY UP0, P0 ;  /* 0x00000000003f7886 */ /* 0x000fe20000000100 */
[----:B------:R-:W1:Y:S04]  /*02a0*/  FENCE.VIEW.ASYNC.S ;  /* 0x00000000000073c6 */ /* 0x000e680000000000 */
[----:B-1----:R3:W1:Y:S06]  /*02b0*/  @UP0 SYNCS.EXCH.64 URZ, [UR8+0x34800], UR4 ;  /* 0x03480004083f05b2 */ /* 0x00266c0008000100 */
[----:B------:R3:W2:Y:S02]  /*02c0*/  @UP1 SYNCS.EXCH.64 URZ, [UR8+0x34820], UR6 ;  /* 0x03482006083f15b2 */ /* 0x0006a40008000100 */
[----:B---34-:R-:W-:Y:S05]  /*02d0*/  @P1 BRA `(.L_x_117) ;  /* 0x0000000000481947 */ /* 0x018fea0003800000 */
[----:B------:R-:W3:Y:S01]  /*02e0*/  S2UR UR5, SR_CgaCtaId ;  /* 0x00000000000579c3 */ /* 0x000ee20000008800 */
[----:B------:R-:W-:Y:S01]  /*02f0*/  UMOV UR4, 0x400 ;  /* 0x0000040000047882 */ /* 0x000fe20000000000 */
[----:B------:R-:W-:Y:S01]  /*0300*/  UMOV UR6, 0x1 ;  /* 0x0000000100067882 */ /* 0x000fe20000000000 */
[----:B------:R-:W-:Y:S01]  /*0310*/  UMOV UR9, 0x4 ;  /* 0x0000000400097882 */ /* 0x000fe20000000000 */
[----:B------:R-:W-:-:S04]  /*0320*/  UIADD3 UR6, -UR6, 0x100000, URZ ;  /* 0x0010000006067890 */ /* 0x000fc8000fffe13f */
[----:B------:R-:W-:Y:S02]  /*0330*/  USHF.L.U32 UR7, UR6, 0xb, URZ ;  /* 0x0000000b06077899 */ /* 0x000fe4000800063f */
[----:B------:R-:W-:Y:S01]  /*0340*/  USHF.L.U32 UR6, UR6, 0x1, URZ ;  /* 0x0000000106067899 */ /* 0x000fe2000800063f */
[----:B------:R-:W-:Y:S01]  /*0350*/  ELECT P0, URZ, PT ;  /* 0x00000000003f782f */ /* 0x000fe20003800000 */
[----:B---3--:R-:W-:Y:S02]  /*0360*/  ULEA UR8, UR5, UR4, 0x18 ;  /* 0x0000000405087291 */ /* 0x008fe4000f8ec03f */
[----:B------:R-:W-:-:S04]  /*0370*/  UIADD3 UR4, -UR9, 0x100000, URZ ;  /* 0x0010000009047890 */ /* 0x000fc8000fffe13f */
[----:B------:R-:W-:Y:S02]  /*0380*/  USHF.L.U32 UR5, UR4, 0xb, URZ ;  /* 0x0000000b04057899 */ /* 0x000fe4000800063f */
[----:B------:R-:W-:Y:S01]  /*0390*/  USHF.L.U32 UR4, UR4, 0x1, URZ ;  /* 0x0000000104047899 */ /* 0x000fe2000800063f */
[----:B------:R-:W3:Y:S03]  /*03a0*/  FENCE.VIEW.ASYNC.S ;  /* 0x00000000000073c6 */ /* 0x000ee60000000000 */
[----:B---3--:R3:W4:Y:S08]  /*03b0*/  SYNCS.EXCH.64 URZ, [UR8+0x34830], UR6 ;  /* 0x03483006083f75b2 */ /* 0x0087300008000100 */
[----:B------:R3:W1:Y:S01]  /*03c0*/  SYNCS.EXCH.64 URZ, [UR8+0x34840], UR4 ;  /* 0x03484004083f75b2 */ /* 0x0006620008000100 */
[----:B------:R3:W1:Y:S01]  /*03d0*/  SYNCS.EXCH.64 URZ, [UR8+0x34838], UR6 ;  /* 0x03483806083f75b2 */ /* 0x0006620008000100 */
[----:B------:R3:W1:Y:S01]  /*03e0*/  SYNCS.EXCH.64 URZ, [UR8+0x34848], UR4 ;  /* 0x03484804083f75b2 */ /* 0x0006620008000100 */
[----:B------:R-:W-:Y:S01]  /*03f0*/  NOP ;  /* 0x0000000000007918 */ /* 0x000fe20000000000 */
.L_x_117:
[----:B---3--:R-:W3:Y:S01]  /*0400*/  S2UR UR4, SR_CTAID.Y ;  /* 0x00000000000479c3 */ /* 0x008ee20000002600 */
[----:B------:R-:W5:Y:S01]  /*0410*/  SHFL.IDX PT, R6, R0, RZ, 0x1f ;  /* 0x00001fff00067589 */ /* 0x000f6200000e0000 */
[----:B------:R-:W-:Y:S01]  /*0420*/  ULDC UR5, c[0x0][0x154] ;  /* 0x0000550000057ab9 */ /* 0x000fe20000000800 */
[----:B------:R-:W-:-:S05]  /*0430*/  NOP ;  /* 0x0000000000007918 */ /* 0x000fca0000000000 */
[----:B------:R-:W4:Y:S08]  /*0440*/  S2UR UR6, SR_CTAID.X ;  /* 0x00000000000679c3 */ /* 0x000f300000002500 */
[----:B------:R-:W2:Y:S01]  /*0450*/  LDC R7, c[0x0][0x148] ;  /* 0x00005200ff077b82 */ /* 0x000ea20000000800 */
[----:B---3--:R-:W-:Y:S02]  /*0460*/  I2FP.F32.U32 R3, UR4 ;  /* 0x0000000400037c45 */ /* 0x008fe40008201000 */
[----:B-----5:R-:W-:-:S03]  /*0470*/  ISETP.NE.AND P0, PT, R6, RZ, PT ;  /* 0x000000ff0600720c */ /* 0x020fc60003f05270 */
[----:B------:R-:W-:Y:S01]  /*0480*/  FMUL R5, R3, UR5 ;  /* 0x0000000503057c20 */ /* 0x000fe20008400000 */
[----:B------:R-:W-:Y:S02]  /*0490*/  SHF.R.S32.HI R3, RZ, 0x1f, R10 ;  /* 0x0000001fff037819 */ /* 0x000fe4000001140a */
[----:B----4-:R-:W-:Y:S02]  /*04a0*/  I2FP.F32.U32 R4, UR6 ;  /* 0x0000000600047c45 */ /* 0x010fe40008201000 */
[----:B------:R-:W-:Y:S01]  /*04b0*/  LEA.HI R3, R3, R10, RZ, 0x7 ;  /* 0x0000000a03037211 */ /* 0x000fe200078f38ff */
[----:B------:R-:W3:Y:S02]  /*04c0*/  F2I.U32.TRUNC.NTZ R5, R5 ;  /* 0x0000000500057305 */ /* 0x000ee4000020f000 */
[----:B---3--:R-:W-:-:S04]  /*04d0*/  IMAD.MOV R8, RZ, RZ, -R5 ;  /* 0x000000ffff087224 */ /* 0x008fc800078e0a05 */
[----:B--2---:R-:W-:Y:S01]  /*04e0*/  IMAD R11, R7, R8, UR4 ;  /* 0x00000004070b7e24 */ /* 0x004fe2000f8e0208 */
[----:B------:R-:W-:Y:S02]  /*04f0*/  ULDC UR4, c[0x0][0x150] ;  /* 0x0000540000047ab9 */ /* 0x000fe40000000800 */
[----:B------:R-:W-:Y:S01]  /*0500*/  FMUL R8, R4, UR4 ;  /* 0x0000000404087c20 */ /* 0x000fe20008400000 */
[----:B------:R-:W-:Y:S06]  /*0510*/  @P0 BRA `(.L_x_118) ;  /* 0x0000000000480947 */ /* 0x000fec0003800000 */
[----:B------:R-:W2:Y:S01]  /*0520*/  S2UR UR5, SR_CgaCtaId ;  /* 0x00000000000579c3 */ /* 0x000ea20000008800 */
[----:B------:R-:W-:Y:S01]  /*0530*/  UMOV UR4, 0x400 ;  /* 0x0000040000047882 */ /* 0x000fe20000000000 */
[----:B------:R-:W-:Y:S01]  /*0540*/  UMOV UR6, 0x1 ;  /* 0x0000000100067882 */ /* 0x000fe20000000000 */
[----:B------:R-:W-:Y:S01]  /*0550*/  UMOV UR7, 0x4 ;  /* 0x0000000400077882 */ /* 0x000fe20000000000 */
[----:B------:R-:W-:Y:S01]  /*0560*/  ELECT P0, URZ, PT ;  /* 0x00000000003f782f */ /* 0x000fe20003800000 */
[----:B--2---:R-:W-:Y:S02]  /*0570*/  ULEA UR8, UR5, UR4, 0x18 ;  /* 0x0000000405087291 */ /* 0x004fe4000f8ec03f */
[----:B------:R-:W-:-:S04]  /*0580*/  UIADD3 UR4, -UR6, 0x100000, URZ ;  /* 0x0010000006047890 */ /* 0x000fc8000fffe13f */
[----:B------:R-:W-:Y:S02]  /*0590*/  USHF.L.U32 UR5, UR4, 0xb, URZ ;  /* 0x0000000b04057899 */ /* 0x000fe4000800063f */
[----:B------:R-:W-:Y:S02]  /*05a0*/  USHF.L.U32 UR4, UR4, 0x1, URZ ;  /* 0x0000000104047899 */ /* 0x000fe4000800063f */
[----:B------:R-:W-:-:S04]  /*05b0*/  UIADD3 UR6, -UR7, 0x100000, URZ ;  /* 0x0010000007067890 */ /* 0x000fc8000fffe13f */
[----:B------:R-:W-:Y:S02]  /*05c0*/  USHF.L.U32 UR7, UR6, 0xb, URZ ;  /* 0x0000000b06077899 */ /* 0x000fe4000800063f */
[----:B------:R-:W-:Y:S01]  /*05d0*/  USHF.L.U32 UR6, UR6, 0x1, URZ ;  /* 0x0000000106067899 */ /* 0x000fe2000800063f */
[----:B------:R-:W2:Y:S03]  /*05e0*/  FENCE.VIEW.ASYNC.S ;  /* 0x00000000000073c6 */ /* 0x000ea60000000000 */
[----:B--2---:R2:W3:Y:S08]  /*05f0*/  SYNCS.EXCH.64 URZ, [UR8+0x34850], UR4 ;  /* 0x03485004083f75b2 */ /* 0x0044f00008000100 */
[----:B------:R2:W4:Y:S01]  /*0600*/  SYNCS.EXCH.64 URZ, [UR8+0x34860], UR6 ;  /* 0x03486006083f75b2 */ /* 0x0005220008000100 */
[----:B------:R2:W1:Y:S01]  /*0610*/  SYNCS.EXCH.64 URZ, [UR8+0x34858], UR4 ;  /* 0x03485804083f75b2 */ /* 0x0004620008000100 */
[----:B------:R2:W1:Y:S01]  /*0620*/  SYNCS.EXCH.64 URZ, [UR8+0x34868], UR6 ;  /* 0x03486806083f75b2 */ /* 0x0004620008000100 */
[----:B------:R-:W-:Y:S01]  /*0630*/  NOP ;  /* 0x0000000000007918 */ /* 0x000fe20000000000 */
.L_x_118:
[----:B------:R-:W5:Y:S01]  /*0640*/  SHFL.IDX PT, R9, R0, RZ, 0x1f ;  /* 0x00001fff00097589 */ /* 0x000f6200000e0000 */
[----:B------:R-:W-:Y:S01]  /*0650*/  LOP3.LUT R3, R3, 0xffffff80, RZ, 0xc0, !PT ;  /* 0xffffff8003037812 */ /* 0x000fe200078ec0ff */
[----:B------:R-:W1:Y:S01]  /*0660*/  F2I.U32.TRUNC.NTZ R8, R8 ;  /* 0x0000000800087305 */ /* 0x000e62000020f000 */
[----:B------:R-:W-:Y:S01]  /*0670*/  SHF.R.S32.HI R7, RZ, 0x1f, R2 ;  /* 0x0000001fff077819 */ /* 0x000fe20000011402 */
[----:B------:R-:W-:Y:S02]  /*0680*/  NOP ;  /* 0x0000000000007918 */ /* 0x000fe40000000000 */
[----:B------:R-:W-:Y:S01]  /*0690*/  IMAD.IADD R3, R10, 0x1, -R3 ;  /* 0x000000010a037824 */ /* 0x000fe200078e0a03 */
[----:B------:R-:W-:Y:S01]  /*06a0*/  LEA.HI R7, R7, R2, RZ, 0x2 ;  /* 0x0000000207077211 */ /* 0x000fe200078f10ff */
[----:B------:R-:W1:Y:S03]  /*06b0*/  LDC R10, c[0x0][0x144] ;  /* 0x00005100ff0a7b82 */ /* 0x000e660000000800 */
[----:B------:R-:W-:-:S02]  /*06c0*/  SHF.R.S32.HI R4, RZ, 0x1f, R3 ;  /* 0x0000001fff047819 */ /* 0x000fc40000011403 */
[----:B------:R-:W-:Y:S02]  /*06d0*/  LOP3.LUT R7, R7, 0x3ffffffc, RZ, 0xc0, !PT ;  /* 0x3ffffffc07077812 */ /* 0x000fe400078ec0ff */
[----:B------:R-:W-:-:S04]  /*06e0*/  LEA.HI R4, R4, R3, RZ, 0x3 ;  /* 0x0000000304047211 */ /* 0x000fc800078f18ff */
[--C-:B------:R-:W-:Y:S02]  /*06f0*/  SHF.R.S32.HI R5, RZ, 0x3, R4.reuse ;  /* 0x00000003ff057819 */ /* 0x100fe40000011404 */
[----:B------:R-:W-:Y:S02]  /*0700*/  SHF.R.S32.HI R4, RZ, 0x1f, R4 ;  /* 0x0000001fff047819 */ /* 0x000fe40000011404 */
[----:B-----5:R-:W-:Y:S02]  /*0710*/  ISETP.NE.AND P0, PT, R9, RZ, PT ;  /* 0x000000ff0900720c */ /* 0x020fe40003f05270 */
[----:B------:R-:W-:Y:S02]  /*0720*/  LEA.HI R4, R4, R5, RZ, 0x2 ;  /* 0x0000000504047211 */ /* 0x000fe400078f10ff */
[----:B------:R-:W-:Y:S02]  /*0730*/  SHF.R.S32.HI R9, RZ, 0x1f, R6 ;  /* 0x0000001fff097819 */ /* 0x000fe40000011406 */
[----:B------:R-:W-:-:S02]  /*0740*/  LOP3.LUT R4, R4, 0xfffffffc, RZ, 0xc0, !PT ;  /* 0xfffffffc04047812 */ /* 0x000fc400078ec0ff */
[----:B------:R-:W-:-:S05]  /*0750*/  LEA.HI R9, R9, R6, RZ, 0x2 ;  /* 0x0000000609097211 */ /* 0x000fca00078f10ff */
[----:B------:R-:W-:Y:S05]  /*0760*/  @P0 BRA `(.L_x_119) ;  /* 0x0000000000480947 */ /* 0x000fea0003800000 */
[----:B--2---:R-:W2:Y:S01]  /*0770*/  S2UR UR5, SR_CgaCtaId ;  /* 0x00000000000579c3 */ /* 0x004ea20000008800 */
        /* <DEDUP_REMOVED lines=12> */
[----:B--2---:R2:W1:Y:S08]  /*0840*/  SYNCS.EXCH.64 URZ, [UR8+0x34870], UR4 ;  /* 0x03487004083f75b2 */ /* 0x0044700008000100 */
[----:B------:R2:W1:Y:S01]  /*0850*/  SYNCS.EXCH.64 URZ, [UR8+0x34880], UR6 ;  /* 0x03488006083f75b2 */ /* 0x0004620008000100 */
[----:B------:R2:W1:Y:S01]  /*0860*/  SYNCS.EXCH.64 URZ, [UR8+0x34878], UR4 ;  /* 0x03487804083f75b2 */ /* 0x0004620008000100 */
[----:B------:R2:W1:Y:S01]  /*0870*/  SYNCS.EXCH.64 URZ, [UR8+0x34888], UR6 ;  /* 0x03488806083f75b2 */ /* 0x0004620008000100 */
[----:B------:R-:W-:Y:S01]  /*0880*/  NOP ;  /* 0x0000000000007918 */ /* 0x000fe20000000000 */
.L_x_119:
[----:B------:R-:W5:Y:S01]  /*0890*/  SHFL.IDX PT, R13, R0, RZ, 0x1f ;  /* 0x00001fff000d7589 */ /* 0x000f6200000e0000 */
[----:B--2---:R-:W2:Y:S01]  /*08a0*/  S2UR UR4, SR_CTAID.X ;  /* 0x00000000000479c3 */ /* 0x004ea20000002500 */
[----:B------:R-:W-:Y:S01]  /*08b0*/  LOP3.LUT R9, R9, 0x3ffffffc, RZ, 0xc0, !PT ;  /* 0x3ffffffc09097812 */ /* 0x000fe200078ec0ff */
[----:B------:R-:W-:Y:S01]  /*08c0*/  IMAD.IADD R4, R5, 0x1, -R4 ;  /* 0x0000000105047824 */ /* 0x000fe200078e0a04 */
[----:B------:R-:W-:Y:S01]  /*08d0*/  NOP ;  /* 0x0000000000007918 */ /* 0x000fe20000000000 */
[----:B------:R-:W-:Y:S02]  /*08e0*/  IMAD.IADD R7, R2, 0x1, -R7 ;  /* 0x0000000102077824 */ /* 0x000fe400078e0a07 */
[----:B------:R-:W-:Y:S02]  /*08f0*/  IMAD.IADD R9, R6, 0x1, -R9 ;  /* 0x0000000106097824 */ /* 0x000fe400078e0a09 */
[----:B------:R-:W3:Y:S01]  /*0900*/  LDC R6, c[0x0][0x140] ;  /* 0x00005000ff067b82 */ /* 0x000ee20000000800 */
[----:B------:R-:W-:Y:S01]  /*0910*/  LEA R7, R7, R4, 0x2 ;  /* 0x0000000407077211 */ /* 0x000fe200078e10ff */
[----:B------:R-:W-:-:S02]  /*0920*/  IMAD R9, R9, 0x4, R4 ;  /* 0x0000000409097824 */ /* 0x000fc400078e0204 */
[----:B-1----:R-:W-:Y:S01]  /*0930*/  IMAD.MOV R5, RZ, RZ, -R8 ;  /* 0x000000ffff057224 */ /* 0x002fe200078e0a08 */
[----:B------:R-:W-:Y:S02]  /*0940*/  LEA.HI R2, R7, R7, RZ, 0x1 ;  /* 0x0000000707027211 */ /* 0x000fe400078f08ff */
[----:B------:R-:W-:Y:S02]  /*0950*/  LEA.HI R4, R9, R9, RZ, 0x1 ;  /* 0x0000000909047211 */ /* 0x000fe400078f08ff */
[----:B------:R-:W-:Y:S02]  /*0960*/  LOP3.LUT R2, R2, 0xfffffffe, RZ, 0xc0, !PT ;  /* 0xfffffffe02027812 */ /* 0x000fe400078ec0ff */
[----:B------:R-:W-:-:S03]  /*0970*/  LOP3.LUT R4, R4, 0xfffffffe, RZ, 0xc0, !PT ;  /* 0xfffffffe04047812 */ /* 0x000fc600078ec0ff */
[----:B------:R-:W-:Y:S01]  /*0980*/  IMAD.IADD R2, R7, 0x1, -R2 ;  /* 0x0000000107027824 */ /* 0x000fe200078e0a02 */
[----:B-----5:R-:W-:Y:S01]  /*0990*/  ISETP.NE.AND P0, PT, R13, RZ, PT ;  /* 0x000000ff0d00720c */ /* 0x020fe20003f05270 */
[----:B--2---:R-:W-:Y:S02]  /*09a0*/  IMAD R5, R10, R5, UR4 ;  /* 0x000000040a057e24 */ /* 0x004fe4000f8e0205 */
[----:B------:R-:W-:-:S03]  /*09b0*/  IMAD.IADD R4, R9, 0x1, -R4 ;  /* 0x0000000109047824 */ /* 0x000fc600078e0a04 */
[-C--:B------:R-:W-:Y:S02]  /*09c0*/  ISETP.NE.AND P3, PT, R2, R5.reuse, PT ;  /* 0x000000050200720c */ /* 0x080fe40003f65270 */
[----:B------:R-:W-:-:S05]  /*09d0*/  ISETP.NE.AND P5, PT, R4, R5, PT ;  /* 0x000000050400720c */ /* 0x000fca0003fa5270 */
[----:B------:R-:W-:Y:S08]  /*09e0*/  @P0 BRA `(.L_x_120) ;  /* 0x0000000000480947 */ /* 0x000ff00003800000 */
[----:B------:R-:W1:Y:S01]  /*09f0*/  S2UR UR5, SR_CgaCtaId ;  /* 0x00000000000579c3 */ /* 0x000e620000008800 */
        /* <DEDUP_REMOVED lines=12> */
[----:B-1----:R1:W2:Y:S08]  /*0ac0*/  SYNCS.EXCH.64 URZ, [UR8+0x34890], UR4 ;  /* 0x03489004083f75b2 */ /* 0x0022b00008000100 */
[----:B------:R1:W1:Y:S01]  /*0ad0*/  SYNCS.EXCH.64 URZ, [UR8+0x348a0], UR6 ;  /* 0x0348a006083f75b2 */ /* 0x0002620008000100 */
[----:B------:R1:W1:Y:S01]  /*0ae0*/  SYNCS.EXCH.64 URZ, [UR8+0x34898], UR4 ;  /* 0x03489804083f75b2 */ /* 0x0002620008000100 */
[----:B------:R1:W1:Y:S01]  /*0af0*/  SYNCS.EXCH.64 URZ, [UR8+0x348a8], UR6 ;  /* 0x0348a806083f75b2 */ /* 0x0002620008000100 */
[----:B------:R-:W-:Y:S01]  /*0b00*/  NOP ;  /* 0x0000000000007918 */ /* 0x000fe20000000000 */
.L_x_120:
[----:B------:R-:W5:Y:S01]  /*0b10*/  SHFL.IDX PT, R5, R0, RZ, 0x1f ;  /* 0x00001fff00057589 */ /* 0x000f6200000e0000 */
[----:B------:R-:W-:Y:S01]  /*0b20*/  IMAD.SHL.U32 R2, R7, 0x4, RZ ;  /* 0x0000000407027824 */ /* 0x000fe200078e00ff */
[----:B------:R-:W-:Y:S01]  /*0b30*/  MOV R23, 0x1 ;  /* 0x0000000100177802 */ /* 0x000fe20000000f00 */
[----:B------:R-:W-:Y:S01]  /*0b40*/  IMAD.SHL.U32 R4, R9, 0x4, RZ ;  /* 0x0000000409047824 */ /* 0x000fe200078e00ff */
[----:B------:R-:W-:Y:S01]  /*0b50*/  LOP3.LUT P0, RZ, R3, 0x7, RZ, 0xc0, !PT ;  /* 0x0000000703ff7812 */ /* 0x000fe2000780c0ff */
[----:B------:R-:W-:Y:S01]  /*0b60*/  IMAD.MOV.U32 R22, RZ, RZ, 0x1 ;  /* 0x00000001ff167424 */ /* 0x000fe200078e00ff */
[----:B------:R-:W-:Y:S01]  /*0b70*/  LOP3.LUT R10, R7, 0xc, R2, 0x78, !PT ;  /* 0x0000000c070a7812 */ /* 0x000fe200078e7802 */
[----:B------:R-:W-:Y:S01]  /*0b80*/  NOP ;  /* 0x0000000000007918 */ /* 0x000fe20000000000 */
[----:B------:R-:W-:Y:S02]  /*0b90*/  LOP3.LUT R8, R9, 0xc, R4, 0x78, !PT ;  /* 0x0000000c09087812 */ /* 0x000fe400078e7804 */
[----:B------:R-:W-:Y:S01]  /*0ba0*/  @P3 LEA.HI R2, R10, R10, RZ, 0x1 ;  /* 0x0000000a0a023211 */ /* 0x000fe200078f08ff */
[----:B------:R1:W-:Y:S01]  /*0bb0*/  STL [R1+0x4], R10 ;  /* 0x0000040a01007387 */ /* 0x0003e20000100800 */
[----:B------:R-:W-:-:S02]  /*0bc0*/  @P5 LEA.HI R4, R8, R8, RZ, 0x1 ;  /* 0x0000000808045211 */ /* 0x000fc400078f08ff */
[----:B------:R-:W-:Y:S01]  /*0bd0*/  @P3 SHF.R.S32.HI R2, RZ, 0x1, R2 ;  /* 0x00000001ff023819 */ /* 0x000fe20000011402 */
[----:B------:R1:W-:Y:S01]  /*0be0*/  STL [R1], R8 ;  /* 0x0000000801007387 */ /* 0x0003e20000100800 */
[----:B------:R-:W-:Y:S02]  /*0bf0*/  @P5 SHF.R.S32.HI R4, RZ, 0x1, R4 ;  /* 0x00000001ff045819 */ /* 0x000fe40000011404 */
[-C--:B------:R-:W-:Y:S02]  /*0c00*/  @P3 ISETP.NE.AND P6, PT, R2, R11.reuse, PT ;  /* 0x0000000b0200320c */ /* 0x080fe40003fc5270 */
[----:B------:R-:W-:Y:S02]  /*0c10*/  @P5 ISETP.NE.AND P4, PT, R4, R11, PT ;  /* 0x0000000b0400520c */ /* 0x000fe40003f85270 */
[----:B------:R-:W-:Y:S02]  /*0c20*/  @P3 SEL R23, RZ, 0x1, P6 ;  /* 0x00000001ff173807 */ /* 0x000fe40003000000 */
[----:B-----5:R-:W-:-:S02]  /*0c30*/  ISETP.NE.AND P3, PT, R5, RZ, PT ;  /* 0x000000ff0500720c */ /* 0x020fc40003f65270 */
[----:B------:R-:W-:Y:S02]  /*0c40*/  ISETP.LT.U32.AND P6, PT, R10, 0x2, !P0 ;  /* 0x000000020a00780c */ /* 0x000fe400047c1070 */
[----:B------:R-:W-:Y:S02]  /*0c50*/  ISETP.LT.U32.AND P0, PT, R8, 0x2, !P0 ;  /* 0x000000020800780c */ /* 0x000fe40004701070 */
[----:B---3--:R-:W-:Y:S02]  /*0c60*/  ISETP.EQ.U32.AND P1, PT, R6, 0x1, PT ;  /* 0x000000010600780c */ /* 0x008fe40003f22070 */
[----:B------:R-:W-:Y:S02]  /*0c70*/  ISETP.NE.AND P2, PT, R12, RZ, PT ;  /* 0x000000ff0c00720c */ /* 0x000fe40003f45270 */
[----:B------:R-:W-:Y:S02]  /*0c80*/  SEL R2, RZ, 0x1, !P6 ;  /* 0x00000001ff027807 */ /* 0x000fe40007000000 */
[----:B------:R-:W-:-:S02]  /*0c90*/  SEL R3, RZ, 0x1, !P0 ;  /* 0x00000001ff037807 */ /* 0x000fc40004000000 */
[----:B------:R-:W-:Y:S01]  /*0ca0*/  @P5 SEL R22, RZ, 0x1, P4 ;  /* 0x00000001ff165807 */ /* 0x000fe20002000000 */
[----:B-1----:R-:W-:Y:S06]  /*0cb0*/  @P3 BRA `(.L_x_121) ;  /* 0x0000000000483947 */ /* 0x002fec0003800000 */
        /* <DEDUP_REMOVED lines=13> */
[----:B-1----:R1:W3:Y:S08]  /*0d90*/  SYNCS.EXCH.64 URZ, [UR8+0x348b0], UR4 ;  /* 0x0348b004083f75b2 */ /* 0x0022f00008000100 */
[----:B------:R1:W1:Y:S01]  /*0da0*/  SYNCS.EXCH.64 URZ, [UR8+0x348c0], UR6 ;  /* 0x0348c006083f75b2 */ /* 0x0002620008000100 */
[----:B------:R1:W1:Y:S01]  /*0db0*/  SYNCS.EXCH.64 URZ, [UR8+0x348b8], UR4 ;  /* 0x0348b804083f75b2 */ /* 0x0002620008000100 */
[----:B------:R1:W1:Y:S01]  /*0dc0*/  SYNCS.EXCH.64 URZ, [UR8+0x348c8], UR6 ;  /* 0x0348c806083f75b2 */ /* 0x0002620008000100 */
[----:B------:R-:W-:Y:S01]  /*0dd0*/  NOP ;  /* 0x0000000000007918 */ /* 0x000fe20000000000 */
.L_x_121:
[----:B------:R-:W-:Y:S01]  /*0de0*/  LOP3.LUT R23, R23, R2, RZ, 0xc0, !PT ;  /* 0x0000000217177212 */ /* 0x000fe200078ec0ff */
[----:B------:R-:W-:Y:S01]  /*0df0*/  NOP ;  /* 0x0000000000007918 */ /* 0x000fe20000000000 */
[----:B------:R-:W-:Y:S01]  /*0e00*/  LOP3.LUT R22, R22, R3, RZ, 0xc0, !PT ;  /* 0x0000000316167212 */ /* 0x000fe200078ec0ff */
[----:B------:R-:W-:Y:S06]  /*0e10*/  @!P1 BRA `(.L_x_122) ;  /* 0x0000000000089947 */ /* 0x000fec0003800000 */
[----:B-1234-:R-:W-:Y:S01]  /*0e20*/  UCGABAR_ARV ;  /* 0x00000000000079c7 */ /* 0x01efe20008000000 */
[----:B------:R-:W-:Y:S05]  /*0e30*/  BRA `(.L_x_123) ;  /* 0x0000000000047947 */ /* 0x000fea0003800000 */
.L_x_122:
[----:B-1234-:R-:W-:Y:S01]  /*0e40*/  NOP ;  /* 0x0000000000007918 */ /* 0x01efe20000000000 */
.L_x_123:
[----:B------:R-:W-:Y:S05]  /*0e50*/  @!P1 BRA `(.L_x_124) ;  /* 0x00000000000c9947 */ /* 0x000fea0003800000 */
[----:B------:R-:W-:Y:S01]  /*0e60*/  UCGABAR_WAIT ;  /* 0x0000000000007dc7 */ /* 0x000fe20008000000 */
[----:B------:R-:W-:Y:S01]  /*0e70*/  CCTL.IVALL ;  /* 0x00000000ff00798f */ /* 0x000fe20002000000 */
[----:B------:R-:W-:Y:S05]  /*0e80*/  BRA `(.L_x_125) ;  /* 0x0000000000047947 */ /* 0x000fea0003800000 */
.L_x_124:
[----:B------:R-:W-:Y:S06]  /*0e90*/  BAR.SYNC.DEFER_BLOCKING 0x0 ;  /* 0x0000000000007b1d */ /* 0x000fec0000010000 */
.L_x_125:
[----:B------:R-:W-:-:S05]  /*0ea0*/  IMAD.MOV.U32 R2, RZ, RZ, 0x1 ;  /* 0x00000001ff027424 */ /* 0x000fca00078e00ff */
[----:B------:R-:W-:-:S05]  /*0eb0*/  SEL R2, R2, 0x2, !P2 ;  /* 0x0000000202027807 */ /* 0x000fca0005000000 */
[----:B------:R1:W-:Y:S01]  /*0ec0*/  STL [R1+0x1c], R2 ;  /* 0x00001c0201007387 */ /* 0x0003e20000100800 */
[----:B------:R-:W-:Y:S05]  /*0ed0*/  @!P2 BRA `(.L_x_126) ;  /* 0x000000cc0054a947 */ /* 0x000fea0003800000 */
.L_x_127:
[----:B------:R-:W-:-:S08]  /*0ee0*/  NOP ;  /* 0x0000000000007918 */ /* 0x000fd00000000000 */
[----:B------:R-:W2:Y:S02]  /*0ef0*/  USETMAXREG.TRY_ALLOC.CTAPOOL UP0, 0xf0 ;  /* 0x000000f0000079c8 */ /* 0x000ea40008000600 */
[----:B--2---:R-:W-:-:S13]  /*0f00*/  PLOP3.LUT P0, PT, PT, PT, UP0, 0x80, 0x0 ;  /* 0x000000000000781c */ /* 0x004fda0003f0f008 */
[----:B------:R-:W-:Y:S05]  /*0f10*/  @!P0 BRA `(.L_x_127) ;  /* 0xfffffffc00f08947 */ /* 0x000fea000383ffff */
[----:B-1----:R-:W1:Y:S01]  /*0f20*/  S2R R2, SR_TID.X ;  /* 0x0000000000027919 */ /* 0x002e620000002100 */
[----:B------:R-:W2:Y:S08]  /*0f30*/  S2UR UR7, SR_CTAID.X ;  /* 0x00000000000779c3 */ /* 0x000eb00000002500 */
[----:B------:R-:W-:Y:S06]  /*0f40*/  BAR.ARV 0x8, 0x120 ;  /* 0x0204800000007b1d */ /* 0x000fec0000002000 */
[----:B-1----:R-:W-:-:S04]  /*0f50*/  LOP3.LUT R0, R2, 0xffffff80, RZ, 0xc0, !PT ;  /* 0xffffff8002007812 */ /* 0x002fc800078ec0ff */
[----:B------:R-:W-:Y:S02]  /*0f60*/  ISETP.NE.AND P0, PT, R0, 0x80, PT ;  /* 0x000000800000780c */ /* 0x000fe40003f05270 */
[----:B------:R-:W2:Y:S11]  /*0f70*/  LDC R0, c[0x0][0xda4] ;  /* 0x00036900ff007b82 */ /* 0x000eb60000000800 */
[----:B------:R-:W-:Y:S06]  /*0f80*/  @!P0 BAR.ARV 0x9, 0x100 ;  /* 0x0244000000008b1d */ /* 0x000fec0000002000 */
[----:B--2---:R-:W-:-:S13]  /*0f90*/  ISETP.LE.AND P0, PT, R0, UR7, PT ;  /* 0x0000000700007c0c */ /* 0x004fda000bf03270 */
[----:B------:R-:W-:Y:S05]  /*0fa0*/  @P0 EXIT ;  /* 0x000000000000094d */ /* 0x000fea0003800000 */
[----:B------:R-:W2:Y:S01]  /*0fb0*/  LDL.LU R8, [R1+0x1c] ;  /* 0x00001c0001087983 */ /* 0x000ea20000300800 */
[----:B------:R-:W-:-:S05]  /*0fc0*/  VIADD R0, R2, 0xffffff80 ;  /* 0xffffff8002007836 */ /* 0x000fca0000000000 */
[----:B------:R-:W-:-:S04]  /*0fd0*/  SHF.R.S32.HI R3, RZ, 0x1f, R0 ;  /* 0x0000001fff037819 */ /* 0x000fc80000011400 */
[----:B------:R-:W-:-:S04]  /*0fe0*/  LEA.HI R2, R3, R0, RZ, 0x7 ;  /* 0x0000000003027211 */ /* 0x000fc800078f38ff */
[----:B------:R-:W-:Y:S01]  /*0ff0*/  LOP3.LUT R5, R2, 0xffffff80, RZ, 0xc0, !PT ;  /* 0xffffff8002057812 */ /* 0x000fe200078ec0ff */
[----:B------:R-:W1:Y:S01]  /*1000*/  S2UR UR4, SR_CgaCtaId ;  /* 0x00000000000479c3 */ /* 0x000e620000008800 */
[----:B------:R-:W-:-:S03]  /*1010*/  LEA.HI R6, R3, R0, RZ, 0x4 ;  /* 0x0000000003067211 */ /* 0x000fc600078f20ff */
[----:B------:R-:W-:Y:S01]  /*1020*/  IMAD.IADD R222, R0, 0x1, -R5 ;  /* 0x0000000100de7824 */ /* 0x000fe200078e0a05 */
[----:B------:R-:W-:-:S03]  /*1030*/  LOP3.LUT R7, R6, 0x3fffff0, RZ, 0xc0, !PT ;  /* 0x03fffff006077812 */ /* 0x000fc600078ec0ff */
[----:B------:R-:W3:Y:S01]  /*1040*/  S2UR UR6, SR_SWINHI ;  /* 0x00000000000679c3 */ /* 0x000ee20000002f00 */
[----:B------:R-:W-:Y:S02]  /*1050*/  SHF.R.S32.HI R5, RZ, 0x1f, R222 ;  /* 0x0000001fff057819 */ /* 0x000fe400000114de */
[----:B------:R-:W-:Y:S02]  /*1060*/  SHF.R.S32.HI R9, RZ, 0x4, R6 ;  /* 0x00000004ff097819 */ /* 0x000fe40000011406 */
[----:B------:R-:W-:Y:S01]  /*1070*/  LEA.HI R4, R5, R222, RZ, 0x2 ;  /* 0x000000de05047211 */ /* 0x000fe200078f10ff */
[----:B------:R-:W-:Y:S01]  /*1080*/  IMAD.IADD R7, R0, 0x1, -R7 ;  /* 0x0000000100077824 */ /* 0x000fe200078e0a07 */
[----:B------:R-:W-:Y:S02]  /*1090*/  LEA.HI R226, R3, R0, RZ, 0x5 ;  /* 0x0000000003e27211 */ /* 0x000fe400078f28ff */
[----:B------:R-:W-:Y:S02]  /*10a0*/  LEA.HI R6, R6, R9, RZ, 0x1 ;  /* 0x0000000906067211 */ /* 0x000fe400078f08ff */
[----:B------:R-:W-:-:S02]  /*10b0*/  SHF.R.S32.HI R0, RZ, 0x2, R4 ;  /* 0x00000002ff007819 */ /* 0x000fc40000011404 */
[----:B------:R-:W-:Y:S02]  /*10c0*/  SHF.R.S32.HI R3, RZ, 0x1f, R4 ;  /* 0x0000001fff037819 */ /* 0x000fe40000011404 */
[----:B------:R-:W-:Y:S02]  /*10d0*/  LOP3.LUT R6, R6, 0x1ffffffe, RZ, 0xc0, !PT ;  /* 0x1ffffffe06067812 */ /* 0x000fe400078ec0ff */
[----:B------:R-:W-:Y:S02]  /*10e0*/  SHF.R.S32.HI R226, RZ, 0x5, R226 ;  /* 0x00000005ffe27819 */ /* 0x000fe400000114e2 */
[----:B------:R-:W-:Y:S02]  /*10f0*/  LEA.HI R3, R3, R0, RZ, 0x3 ;  /* 0x0000000003037211 */ /* 0x000fe400078f18ff */
[----:B------:R-:W-:Y:S01]  /*1100*/  SHF.R.S32.HI R225, RZ, 0x7, R2 ;  /* 0x00000007ffe17819 */ /* 0x000fe20000011402 */
[----:B------:R-:W-:Y:S01]  /*1110*/  UMOV UR39, 0x400 ;  /* 0x0000040000277882 */ /* 0x000fe20000000000 */
[----:B------:R-:W-:Y:S01]  /*1120*/  LEA R7, R226, R7, 0x4 ;  /* 0x00000007e2077211 */ /* 0x000fe200078e20ff */
[----:B------:R-:W-:Y:S01]  /*1130*/  IMAD.IADD R6, R9, 0x1, -R6 ;  /* 0x0000000109067824 */ /* 0x000fe200078e0a06 */
[----:B------:R-:W-:Y:S01]  /*1140*/  LOP3.LUT R3, R3, 0xfffffff8, RZ, 0xc0, !PT ;  /* 0xfffffff803037812 */ /* 0x000fe200078ec0ff */
[----:B-1----:R-:W-:Y:S01]  /*1150*/  ULEA UR39, UR4, UR39, 0x18 ;  /* 0x0000002704277291 */ /* 0x002fe2000f8ec03f */
[----:B------:R-:W-:-:S02]  /*1160*/  LEA.HI R5, R5, R222, RZ, 0x5 ;  /* 0x000000de05057211 */ /* 0x000fc400078f28ff */
[----:B------:R-:W-:Y:S01]  /*1170*/  LEA.HI R2, R2, R225, RZ, 0x1 ;  /* 0x000000e102027211 */ /* 0x000fe200078f08ff */
[----:B------:R-:W-:Y:S02]  /*1180*/  IMAD R6, R7, 0x8, R6 ;  /* 0x0000000807067824 */ /* 0x000fe400078e0206 */
[----:B------:R-:W-:Y:S01]  /*1190*/  IMAD.IADD R7, R0, 0x1, -R3 ;  /* 0x0000000100077824 */ /* 0x000fe200078e0a03 */
[----:B------:R-:W-:Y:S02]  /*11a0*/  LOP3.LUT R3, R4, 0x7ffffffc, RZ, 0xc0, !PT ;  /* 0x7ffffffc04037812 */ /* 0x000fe400078ec0ff */
[----:B------:R-:W-:Y:S02]  /*11b0*/  SHF.R.S32.HI R0, RZ, 0x5, R5 ;  /* 0x00000005ff007819 */ /* 0x000fe40000011405 */
[----:B------:R-:W-:Y:S01]  /*11c0*/  LOP3.LUT R2, R2, 0x3fffffe, RZ, 0xc0, !PT ;  /* 0x03fffffe02027812 */ /* 0x000fe200078ec0ff */
[----:B------:R-:W-:Y:S01]  /*11d0*/  UMOV UR4, UR39 ;  /* 0x0000002700047c82 */ /* 0x000fe20008000000 */
[----:B---3--:R-:W-:Y:S01]  /*11e0*/  UMOV UR5, UR6 ;  /* 0x0000000600057c82 */ /* 0x008fe20008000000 */
[----:B------:R-:W-:Y:S01]  /*11f0*/  SHF.L.U32 R5, R6, 0x3, RZ ;  /* 0x0000000306057819 */ /* 0x000fe200000006ff */
[----:B------:R-:W-:-:S02]  /*1200*/  IMAD.MOV.U32 R228, RZ, RZ, -0x2 ;  /* 0xfffffffeffe47424 */ /* 0x000fc400078e00ff */
[----:B------:R-:W-:Y:S02]  /*1210*/  IMAD.U32 R16, RZ, RZ, UR4 ;  /* 0x00000004ff107e24 */ /* 0x000fe4000f8e00ff */
[----:B------:R-:W-:Y:S02]  /*1220*/  IMAD.U32 R17, RZ, RZ, UR5 ;  /* 0x00000005ff117e24 */ /* 0x000fe4000f8e00ff */
[----:B------:R-:W-:Y:S02]  /*1230*/  IMAD.IADD R3, R222, 0x1, -R3 ;  /* 0x00000001de037824 */ /* 0x000fe400078e0a03 */
[----:B------:R-:W-:Y:S02]  /*1240*/  IMAD R7, R0, 0x10, R7 ;  /* 0x0000001000077824 */ /* 0x000fe400078e0207 */
[----:B------:R-:W-:Y:S02]  /*1250*/  IMAD.IADD R2, R225, 0x1, -R2 ;  /* 0x00000001e1027824 */ /* 0x000fe400078e0a02 */
[----:B------:R-:W-:-:S02]  /*1260*/  IMAD R228, R3, R228, 0xb0 ;  /* 0x000000b003e47424 */ /* 0x000fc400078e02e4 */
[----:B------:R-:W-:Y:S01]  /*1270*/  IMAD.WIDE R16, R5, 0x2, R16 ;  /* 0x0000000205107825 */ /* 0x000fe200078e0210 */
[----:B------:R-:W-:-:S03]  /*1280*/  UMOV UR61, URZ ;  /* 0x0000003f003d7c82 */ /* 0x000fc60008000000 */
[----:B------:R-:W-:Y:S02]  /*1290*/  IMAD R227, R2, 0x40, R7 ;  /* 0x0000004002e37824 */ /* 0x000fe400078e0207 */
[----:B------:R-:W-:Y:S02]  /*12a0*/  IMAD.U32 R220, RZ, RZ, UR7 ;  /* 0x00000007ffdc7e24 */ /* 0x000fe4000f8e00ff */
[----:B------:R-:W-:Y:S01]  /*12b0*/  IMAD.MOV.U32 R221, RZ, RZ, RZ ;  /* 0x000000ffffdd7224 */ /* 0x000fe200078e00ff */
[----:B------:R-:W-:Y:S01]  /*12c0*/  UMOV UR38, URZ ;  /* 0x0000003f00267c82 */ /* 0x000fe20008000000 */
[----:B--2---:R-:W-:-:S07]  /*12d0*/  LOP3.LUT R18, R8, 0x1, RZ, 0xfc, !PT ;  /* 0x0000000108127812 */ /* 0x004fce00078efcff */
.L_x_154:
[----:B------:R-:W1:Y:S01]  /*12e0*/  SHFL.IDX PT, R0, R225, RZ, 0x1f ;  /* 0x00001fffe1007589 */ /* 0x000e6200000e0000 */
[----:B------:R-:W2:Y:S01]  /*12f0*/  LDC R113, c[0x0][0x2e0] ;  /* 0x0000b800ff717b82 */ /* 0x000ea20000000800 */
[----:B------:R-:W-:Y:S01]  /*1300*/  ULDC UR4, c[0x0][0xda8] ;  /* 0x00036a0000047ab9 */ /* 0x000fe20000000800 */
[----:B------:R-:W-:Y:S01]  /*1310*/  ULDC.64 UR6, c[0x0][0x3f8] ;  /* 0x0000fe0000067ab9 */ /* 0x000fe20000000a00 */
[----:B------:R-:W-:Y:S01]  /*1320*/  R2UR UR10, R220 ;  /* 0x00000000dc0a72ca */ /* 0x000fe200000e0000 */
[----:B------:R-:W-:Y:S02]  /*1330*/  UISETP.NE.AND UP1, UPT, UR4, 0x1, UPT ;  /* 0x000000010400788c */ /* 0x000fe4000bf25270 */
[----:B------:R-:W-:Y:S01]  /*1340*/  UISETP.NE.U32.AND UP0, UPT, UR6, URZ, UPT ;  /* 0x0000003f0600728c */ /* 0x000fe2000bf05070 */
[----:B------:R-:W-:Y:S02]  /*1350*/  ULDC UR5, c[0x0][0xdb4] ;  /* 0x00036d0000057ab9 */ /* 0x000fe40000000800 */
[----:B------:R-:W-:Y:S01]  /*1360*/  ULDC UR6, c[0x0][0x404] ;  /* 0x0001010000067ab9 */ /* 0x000fe20000000800 */
[----:B------:R-:W-:-:S02]  /*1370*/  UISETP.NE.AND.EX UP0, UPT, UR7, URZ, UPT, UP0 ;  /* 0x0000003f0700728c */ /* 0x000fc4000bf05300 */
[----:B------:R-:W-:Y:S02]  /*1380*/  UIADD3 UR8, UR39, 0x16400, URZ ;  /* 0x0001640027087890 */ /* 0x000fe4000fffe03f */
[----:B------:R-:W-:Y:S02]  /*1390*/  UISETP.NE.AND UP2, UPT, UR5, 0x1, UPT ;  /* 0x000000010500788c */ /* 0x000fe4000bf45270 */
[----:B------:R-:W-:Y:S01]  /*13a0*/  USEL UR6, UR6, 0x1, UP0 ;  /* 0x0000000106067887 */ /* 0x000fe20008000000 */
[----:B------:R-:W-:Y:S01]  /*13b0*/  @UP1 ULDC UR5, c[0x0][0xdac] ;  /* 0x00036b0000051ab9 */ /* 0x000fe20000000800 */
[----:B------:R-:W-:Y:S01]  /*13c0*/  ULOP3.LUT UP0, URZ, UR8, 0x9f, URZ, 0xc0, !UPT ;  /* 0x0000009f083f7892 */ /* 0x000fe2000f80c03f */
[----:B------:R-:W-:Y:S01]  /*13d0*/  UMOV UR11, UR10 ;  /* 0x0000000a000b7c82 */ /* 0x000fe20008000000 */
[----:B-1----:R-:W-:Y:S02]  /*13e0*/  R2UR UR9, R0 ;  /* 0x00000000000972ca */ /* 0x002fe400000e0000 */
[----:B--2---:R-:W-:Y:S01]  /*13f0*/  IMAD R113, R113, UR6, RZ ;  /* 0x0000000671717c24 */ /* 0x004fe2000f8e02ff */
[----:B------:R-:W-:Y:S01]  /*1400*/  @UP1 ULDC UR6, c[0x0][0xdb0] ;  /* 0x00036c0000061ab9 */ /* 0x000fe20000000800 */
[----:B------:R-:W-:-:S03]  /*1410*/  PLOP3.LUT P0, PT, PT, PT, UP0, 0x80, 0x0 ;  /* 0x000000000000781c */ /* 0x000fc60003f0f008 */
[----:B------:R-:W-:-:S05]  /*1420*/  IADD3 R0, R113, 0xaf, RZ ;  /* 0x000000af71007810 */ /* 0x000fca0007ffe0ff */
[----:B------:R-:W-:Y:S01]  /*1430*/  IMAD.HI R0, R0, 0x2e8ba2e9, RZ ;  /* 0x2e8ba2e900007827 */ /* 0x000fe200078e02ff */
[----:B------:R-:W-:-:S03]  /*1440*/  ULEA.HI UR4, UR9, UR9, URZ, 0x1 ;  /* 0x0000000909047291 */ /* 0x000fc6000f8f083f */
[----:B------:R-:W-:Y:S01]  /*1450*/  IMAD.U32 R19, RZ, RZ, UR9 ;  /* 0x00000009ff137e24 */ /* 0x000fe2000f8e00ff */
[----:B------:R-:W-:Y:S01]  /*1460*/  SHF.R.U32.HI R3, RZ, 0x1f, R0 ;  /* 0x0000001fff037819 */ /* 0x000fe20000011600 */
[----:B------:R-:W-:Y:S02]  /*1470*/  ULOP3.LUT UR7, UR4, 0x1e, URZ, 0xc0, !UPT ;  /* 0x0000001e04077892 */ /* 0x000fe4000f8ec03f */
[----:B------:R-:W-:Y:S01]  /*1480*/  UIMAD.WIDE.U32 UR4, UR10, UR5, URZ ;  /* 0x000000050a0472a5 */ /* 0x000fe2000f8e003f */
[----:B------:R-:W-:Y:S01]  /*1490*/  LEA.HI.SX32 R112, R0, R3, 0x1b ;  /* 0x0000000300707211 */ /* 0x000fe200078fdaff */
[----:B------:R-:W-:Y:S02]  /*14a0*/  UIADD3 UR7, UR9, -UR7, URZ ;  /* 0x8000000709077290 */ /* 0x000fe4000fffe03f */
[----:B------:R-:W-:Y:S02]  /*14b0*/  @UP1 USHF.R.U32.HI UR11, URZ, UR6, UR5 ;  /* 0x000000063f0b1299 */ /* 0x000fe40008011605 */
[----:B------:R-:W-:-:S03]  /*14c0*/  ULEA UR7, UR7, UR8, 0xd ;  /* 0x0000000807077291 */ /* 0x000fc6000f8e683f */
[----:B------:R-:W-:Y:S01]  /*14d0*/  @UP2 ULDC.64 UR8, c[0x0][0xdb8] ;  /* 0x00036e0000082ab9 */ /* 0x000fe20000000a00 */
[----:B------:R-:W-:Y:S01]  /*14e0*/  USHF.R.U32.HI UR7, URZ, 0x4, UR7 ;  /* 0x000000043f077899 */ /* 0x000fe20008011607 */
[----:B------:R-:W-:Y:S01]  /*14f0*/  IMAD.U32 R224, RZ, RZ, UR11 ;  /* 0x0000000bffe07e24 */ /* 0x000fe2000f8e00ff */
[----:B------:R-:W-:Y:S02]  /*1500*/  UIMAD.WIDE.U32 UR4, UR11, UR8, URZ ;  /* 0x000000080b0472a5 */ /* 0x000fe4000f8e003f */
[----:B------:R-:W-:Y:S01]  /*1510*/  UMOV UR36, UR11 ;  /* 0x0000000b00247c82 */ /* 0x000fe20008000000 */
[----:B------:R-:W-:Y:S02]  /*1520*/  ULOP3.LUT UR48, UR7, 0x3fff, URZ, 0xc0, !UPT ;  /* 0x00003fff07307892 */ /* 0x000fe4000f8ec03f */
[----:B------:R-:W-:Y:S02]  /*1530*/  @UP2 USHF.R.U32.HI UR36, URZ, UR9, UR5 ;  /* 0x000000093f242299 */ /* 0x000fe40008011605 */
[----:B------:R-:W-:-:S02]  /*1540*/  UMOV UR4, UR10 ;  /* 0x0000000a00047c82 */ /* 0x000fc40008000000 */
[----:B------:R-:W-:Y:S01]  /*1550*/  IMAD.U32 R223, RZ, RZ, UR4 ;  /* 0x00000004ffdf7e24 */ /* 0x000fe2000f8e00ff */
[----:B------:R-:W-:Y:S07]  /*1560*/  @!P0 BRA `(.L_x_128) ;  /* 0x0000000000408947 */ /* 0x000fee0003800000 */
[----:B------:R-:W-:Y:S01]  /*1570*/  MOV R0, 0x0 ;  /* 0x0000000000007802 */ /* 0x000fe20000000f00 */
[----:B------:R-:W-:Y:S01]  /*1580*/  ULDC.64 UR4, c[0x4][0xa0] ;  /* 0x0100280000047ab9 */ /* 0x000fe20000000a00 */
[----:B------:R-:W-:Y:S01]  /*1590*/  ULDC.64 UR6, c[0x4][0x40] ;  /* 0x0100100000067ab9 */ /* 0x000fe20000000a00 */
[----:B------:R-:W-:Y:S01]  /*15a0*/  IMAD.U32 R4, RZ, RZ, UR4 ;  /* 0x00000004ff047e24 */ /* 0x000fe2000f8e00ff */
[----:B------:R1:W2:Y:S01]  /*15b0*/  LDC.64 R2, c[0x4][R0] ;  /* 0x0100000000027b82 */ /* 0x0002a20000000a00 */
[----:B------:R-:W-:Y:S01]  /*15c0*/  IMAD.U32 R5, RZ, RZ, UR5 ;  /* 0x00000005ff057e24 */ /* 0x000fe2000f8e00ff */
[----:B------:R-:W-:Y:S01]  /*15d0*/  ULDC.64 UR4, c[0x4][0xa8] ;  /* 0x01002a0000047ab9 */ /* 0x000fe20000000a00 */
[----:B------:R-:W-:Y:S01]  /*15e0*/  MOV R10, UR6 ;  /* 0x00000006000a7c02 */ /* 0x000fe20008000f00 */
[----:B------:R-:W-:Y:S02]  /*15f0*/  IMAD.U32 R6, RZ, RZ, UR4 ;  /* 0x00000004ff067e24 */ /* 0x000fe4000f8e00ff */
[----:B------:R-:W-:-:S02]  /*1600*/  IMAD.U32 R7, RZ, RZ, UR5 ;  /* 0x00000005ff077e24 */ /* 0x000fc4000f8e00ff */
[----:B------:R-:W-:Y:S02]  /*1610*/  IMAD.U32 R11, RZ, RZ, UR7 ;  /* 0x00000007ff0b7e24 */ /* 0x000fe4000f8e00ff */
[----:B------:R-:W-:Y:S02]  /*1620*/  IMAD.MOV.U32 R8, RZ, RZ, 0x70 ;  /* 0x00000070ff087424 */ /* 0x000fe400078e00ff */
[----:B------:R-:W-:Y:S02]  /*1630*/  IMAD.MOV.U32 R12, RZ, RZ, 0x1 ;  /* 0x00000001ff0c7424 */ /* 0x000fe400078e00ff */
[----:B-1----:R-:W-:-:S07]  /*1640*/  IMAD.MOV.U32 R13, RZ, RZ, RZ ;  /* 0x000000ffff0d7224 */ /* 0x002fce00078e00ff */
[----:B------:R-:W-:-:S07]  /*1650*/  LEPC R20, `(.L_x_128) ;  /* 0x000000001014794e */ /* 0x000fce0000000000 */
[----:B--2---:R-:W-:Y:S05]  /*1660*/  CALL.ABS.NOINC R2 ;  /* 0x0000000002007343 */ /* 0x004fea0003c00000 */
.L_x_128:
[----:B------:R-:W-:Y:S02]  /*1670*/  LOP3.LUT R0, R221, 0x1, RZ, 0xc0, !PT ;  /* 0x00000001dd007812 */ /* 0x000fe400078ec0ff */
[----:B------:R-:W-:Y:S02]  /*1680*/  ISETP.NE.AND P0, PT, R18, 0x3, PT ;  /* 0x000000031200780c */ /* 0x000fe40003f05270 */
[----:B------:R-:W-:-:S04]  /*1690*/  SHF.L.U32 R0, R0, 0x1f, RZ ;  /* 0x0000001f00007819 */ /* 0x000fc800000006ff */
[----:B------:R-:W1:Y:S02]  /*16a0*/  SYNCS.PHASECHK.TRANS64.TRYWAIT P1, [UR39+0x34800], R0 ;  /* 0x03480000ff0075a7 */ /* 0x000e640008020167 */
[----:B-1----:R-:W-:Y:S05]  /*16b0*/  @!P1 BRA `(.L_x_129) ;  /* 0x000000f400c49947 */ /* 0x002fea0003800000 */
.L_x_219:
[----:B------:R-:W-:Y:S05]  /*16c0*/  @!P0 BRA `(.L_x_130) ;  /* 0x0000000000048947 */ /* 0x000fea0003800000 */
[----:B------:R-:W-:Y:S01]  /*16d0*/  BPT.TRAP 0x1 ;  /* 0x000000040000795c */ /* 0x000fe20000300000 */
.L_x_130:
[----:B------:R-:W-:Y:S02]  /*16e0*/  IMAD.U32 R10, RZ, RZ, UR38 ;  /* 0x00000026ff0a7e24 */ /* 0x000fe4000f8e00ff */
[----:B-1----:R-:W-:-:S03]  /*16f0*/  IMAD.U32 R3, RZ, RZ, UR61 ;  /* 0x0000003dff037e24 */ /* 0x002fc6000f8e00ff */
[----:B------:R-:W-:Y:S02]  /*1700*/  LEA R10, R10, UR39, 0x3 ;  /* 0x000000270a0a7c11 */ /* 0x000fe4000f8e18ff */
[----:B------:R-:W-:-:S04]  /*1710*/  SHF.L.U32 R3, R3, 0x1f, RZ ;  /* 0x0000001f03037819 */ /* 0x000fc800000006ff */
[----:B------:R1:W2:Y:S01]  /*1720*/  SYNCS.PHASECHK.TRANS64.TRYWAIT P1, [R10+URZ+0x34830], R3 ;  /* 0x034830030a0075a7 */ /* 0x0002a2000802017f */
[----:B------:R-:W-:Y:S05]  /*1730*/  @!P0 BRA `(.L_x_131) ;  /* 0x0000000000048947 */ /* 0x000fea0003800000 */
[----:B------:R-:W-:Y:S01]  /*1740*/  BPT.TRAP 0x1 ;  /* 0x000000040000795c */ /* 0x000fe20000300000 */
.L_x_131:
[----:B--2---:R-:W-:Y:S05]  /*1750*/  @P1 BRA `(.L_x_132) ;  /* 0x0000000000081947 */ /* 0x004fea0003800000 */
[----:B------:R-:W2:Y:S02]  /*1760*/  SYNCS.PHASECHK.TRANS64.TRYWAIT P1, [R10+URZ+0x34830], R3 ;  /* 0x034830030a0075a7 */ /* 0x000ea4000802017f */
[----:B--2---:R-:W-:Y:S05]  /*1770*/  @!P1 BRA `(.L_x_133) ;  /* 0x000000f400ac9947 */ /* 0x004fea0003800000 */
.L_x_132:
[----:B------:R-:W-:Y:S05]  /*1780*/  WARPSYNC.ALL ;  /* 0x0000000000007948 */ /* 0x000fea0003800000 */
[----:B------:R-:W-:Y:S01]  /*1790*/  UIADD3 UR4, UR39, 0x1e400, URZ ;  /* 0x0001e40027047890 */ /* 0x000fe2000fffe03f */
[----:B------:R-:W-:Y:S01]  /*17a0*/  WARPGROUP.ARRIVE ;  /* 0x00000000000079c5 */ /* 0x000fe20000000000 */
[----:B------:R-:W-:Y:S02]  /*17b0*/  ULOP3.LUT UR48, UR48, 0x10000, URZ, 0xfc, !UPT ;  /* 0x0001000030307892 */ /* 0x000fe4000f8efc3f */
[----:B------:R-:W-:Y:S01]  /*17c0*/  USHF.R.U32.HI UR4, URZ, 0x4, UR4 ;  /* 0x000000043f047899 */ /* 0x000fe20008011604 */
[----:B------:R-:W-:Y:S01]  /*17d0*/  UMOV UR41, 0x40000040 ;  /* 0x4000004000297882 */ /* 0x000fe20000000000 */
[----:B------:R-:W-:-:S02]  /*17e0*/  UMOV UR43, 0x40000040 ;  /* 0x40000040002b7882 */ /* 0x000fc40000000000 */
[----:B------:R-:W-:Y:S01]  /*17f0*/  ULOP3.LUT UR6, UR4, 0x3fff, URZ, 0xc0, !UPT ;  /* 0x00003fff04067892 */ /* 0x000fe2000f8ec03f */
[----:B------:R-:W-:Y:S01]  /*1800*/  IMAD.U32 R9, RZ, RZ, UR41 ;  /* 0x00000029ff097e24 */ /* 0x000fe2000f8e00ff */
[----:B------:R-:W-:Y:S01]  /*1810*/  UMOV UR40, UR48 ;  /* 0x0000003000287c82 */ /* 0x000fe20008000000 */
[----:B------:R-:W-:Y:S01]  /*1820*/  UMOV UR5, UR41 ;  /* 0x0000002900057c82 */ /* 0x000fe20008000000 */
[----:B------:R-:W-:Y:S01]  /*1830*/  ULOP3.LUT UR7, UR6, 0x10000, URZ, 0xfc, !UPT ;  /* 0x0001000006077892 */ /* 0x000fe2000f8efc3f */
[----:B------:R-:W-:Y:S01]  /*1840*/  MOV R8, UR40 ;  /* 0x0000002800087c02 */ /* 0x000fe20008000f00 */
[----:B------:R-:W-:Y:S01]  /*1850*/  UMOV UR4, UR40 ;  /* 0x0000002800047c82 */ /* 0x000fe20008000000 */
[----:B------:R-:W-:Y:S01]  /*1860*/  UMOV UR8, UR40 ;  /* 0x0000002800087c82 */ /* 0x000fe20008000000 */
[----:B------:R-:W-:Y:S02]  /*1870*/  UIMAD UR37, UR38, 0xb00, UR7 ;  /* 0x00000b00262578a4 */ /* 0x000fe4000f8e0207 */
[----:B------:R-:W-:Y:S01]  /*1880*/  IMAD.U32 R0, RZ, RZ, UR7 ;  /* 0x00000007ff007e24 */ /* 0x000fe2000f8e00ff */
[----:B------:R-:W-:Y:S01]  /*1890*/  UMOV UR7, 0x40000040 ;  /* 0x4000004000077882 */ /* 0x000fe20000000000 */
[----:B------:R-:W-:-:S02]  /*18a0*/  UIADD3 UR6, UR37, 0x80, URZ ;  /* 0x0000008025067890 */ /* 0x000fc4000fffe03f */
[----:B------:R-:W-:Y:S02]  /*18b0*/  UIADD3 UR10, UR37, 0x100, URZ ;  /* 0x00000100250a7890 */ /* 0x000fe4000fffe03f */
[----:B------:R-:W-:Y:S01]  /*18c0*/  UMOV UR42, UR37 ;  /* 0x00000025002a7c82 */ /* 0x000fe20008000000 */
[----:B------:R-:W-:Y:S01]  /*18d0*/  UMOV UR9, UR41 ;  /* 0x0000002900097c82 */ /* 0x000fe20008000000 */
[----:B------:R-:W-:Y:S01]  /*18e0*/  HGMMA.64x16x16.F32 R104, gdesc[UR40], RZ, !UPT, gsb0 ;  /* 0x00200000286879f0 */ /* 0x000fe2000c0008ff */
        /* <DEDUP_REMOVED lines=25> */
[----:B------:R-:W-:Y:S01]  /*1a80*/  UMOV UR43, 0x40000040 ;  /* 0x40000040002b7882 */ /* 0x000fe20000000000 */
[----:B------:R-:W-:Y:S01]  /*1a90*/  UIADD3 UR46, UR37, 0x604, URZ ;  /* 0x00000604252e7890 */ /* 0x000fe2000fffe03f */
[----:B------:R-:W-:Y:S01]  /*1aa0*/  UMOV UR47, 0x40000040 ;  /* 0x40000040002f7882 */ /* 0x000fe20000000000 */
[----:B------:R-:W-:Y:S01]  /*1ab0*/  UIADD3 UR50, UR37, 0x606, URZ ;  /* 0x0000060625327890 */ /* 0x000fe2000fffe03f */
[----:B------:R-:W-:Y:S01]  /*1ac0*/  UMOV UR51, 0x40000040 ;  /* 0x4000004000337882 */ /* 0x000fe20000000000 */
        /* <DEDUP_REMOVED lines=50> */
[----:B------:R-:W-:Y:S02]  /*1df0*/  UMOV UR41, 0x40000040 ;  /* 0x4000004000297882 */ /* 0x000fe40000000000 */
[----:B------:R-:W-:Y:S01]  /*1e00*/  UMOV UR9, UR41 ;  /* 0x0000002900097c82 */ /* 0x000fe20008000000 */
[----:B------:R-:W-:Y:S01]  /*1e10*/  UMOV UR13, UR41 ;  /* 0x00000029000d7c82 */ /* 0x000fe20008000000 */
[----:B------:R-:W-:Y:S01]  /*1e20*/  UMOV UR17, UR41 ;  /* 0x0000002900117c82 */ /* 0x000fe20008000000 */
[----:B------:R-:W-:Y:S01]  /*1e30*/  UMOV UR21, UR41 ;  /* 0x0000002900157c82 */ /* 0x000fe20008000000 */
[----:B------:R-:W-:Y:S01]  /*1e40*/  UMOV UR25, UR41 ;  /* 0x0000002900197c82 */ /* 0x000fe20008000000 */
[----:B------:R-:W-:Y:S01]  /*1e50*/  UMOV UR29, UR41 ;  /* 0x00000029001d7c82 */ /* 0x000fe20008000000 */
[----:B------:R-:W-:Y:S01]  /*1e60*/  UMOV UR33, UR41 ;  /* 0x0000002900217c82 */ /* 0x000fe20008000000 */
[----:B------:R-:W-:Y:S01]  /*1e70*/  IMAD.U32 R7, RZ, RZ, UR41 ;  /* 0x00000029ff077e24 */ /* 0x000fe2000f8e00ff */
[----:B------:R-:W-:-:S02]  /*1e80*/  WARPGROUP.DEPBAR.LE gsb0, 0x0 ;  /* 0x00008000000079c5 */ /* 0x000fc40000010000 */
[----:B------:R-:W-:-:S06]  /*1e90*/  WARPGROUP.ARRIVE ;  /* 0x00000000000079c5 */ /* 0x000fcc0000000000 */
[----:B------:R-:W-:Y:S01]  /*1ea0*/  HGMMA.64x16x16.F32 R24, gdesc[UR4], RZ, !UPT, gsb0 ;  /* 0x00200000041879f0 */ /* 0x000fe2000c0008ff */
[----:B------:R-:W-:Y:S02]  /*1eb0*/  UIADD3 UR4, UR48, 0x2, URZ ;  /* 0x0000000230047890 */ /* 0x000fe4000fffe03f */
[----:B------:R-:W-:Y:S01]  /*1ec0*/  UIADD3 UR6, UR37, 0x2, URZ ;  /* 0x0000000225067890 */ /* 0x000fe2000fffe03f */
[----:B------:R-:W-:Y:S01]  /*1ed0*/  UMOV UR5, UR41 ;  /* 0x0000002900057c82 */ /* 0x000fe20008000000 */
[----:B------:R-:W-:-:S03]  /*1ee0*/  UMOV UR7, 0x40000040 ;  /* 0x4000004000077882 */ /* 0x000fc60000000000 */
[----:B------:R-:W-:Y:S02]  /*1ef0*/  UMOV UR40, UR4 ;  /* 0x0000000400287c82 */ /* 0x000fe40008000000 */
        /* <DEDUP_REMOVED lines=15> */
[----:B------:R-:W-:Y:S01]  /*1ff0*/  HGMMA.64x16x16.F32 R104, gdesc[UR40], R104, gsb0 ;  /* 0x00200000286879f0 */ /* 0x000fe20008000868 */
[----:B------:R-:W-:Y:S02]  /*2000*/  UMOV UR43, 0x40000040 ;  /* 0x40000040002b7882 */ /* 0x000fe40000000000 */
[----:B------:R-:W-:Y:S02]  /*2010*/  WARPGROUP.DEPBAR.LE gsb0, 0x0 ;  /* 0x00008000000079c5 */ /* 0x000fe40000010000 */
[----:B------:R-:W-:-:S06]  /*2020*/  WARPGROUP.ARRIVE ;  /* 0x00000000000079c5 */ /* 0x000fcc0000000000 */
[----:B------:R-:W-:Y:S01]  /*2030*/  HGMMA.64x16x16.F32 R96, gdesc[UR4], R96, gsb0 ;  /* 0x00200000046079f0 */ /* 0x000fe20008000860 */
[----:B------:R-:W-:Y:S02]  /*2040*/  UIADD3 UR4, UR37, 0x202, URZ ;  /* 0x0000020225047890 */ /* 0x000fe4000fffe03f */
[----:B------:R-:W-:Y:S01]  /*2050*/  UIADD3 UR6, UR37, 0x482, URZ ;  /* 0x0000048225067890 */ /* 0x000fe2000fffe03f */
[----:B------:R-:W-:Y:S01]  /*2060*/  UMOV UR5, UR41 ;  /* 0x0000002900057c82 */ /* 0x000fe20008000000 */
[----:B------:R-:W-:-:S03]  /*2070*/  UMOV UR7, 0x40000040 ;  /* 0x4000004000077882 */ /* 0x000fc60000000000 */
[----:B------:R-:W-:Y:S01]  /*2080*/  UMOV UR18, UR4 ;  /* 0x0000000400127c82 */ /* 0x000fe20008000000 */
[----:B------:R-:W-:Y:S01]  /*2090*/  UMOV UR4, UR40 ;  /* 0x0000002800047c82 */ /* 0x000fe20008000000 */
        /* <DEDUP_REMOVED lines=137> */
[----:B-12---:R-:W-:Y:S01]  /*2930*/  IMAD.U32 R3, RZ, RZ, UR41 ;  /* 0x00000029ff037e24 */ /* 0x006fe2000f8e00ff */
        /* <DEDUP_REMOVED lines=20> */
[----:B------:R-:W-:Y:S01]  /*2a80*/  MOV R2, UR40 ;  /* 0x0000002800027c02 */ /* 0x000fe20008000f00 */
        /* <DEDUP_REMOVED lines=63> */
[----:B------:R-:W-:Y:S01]  /*2e80*/  UMOV UR7, 0x40000040 ;  /* 0x4000004000077882 */ /* 0x000fe20000000000 */
        /* <DEDUP_REMOVED lines=17> */
[----:B------:R-:W-:Y:S01]  /*2fa0*/  UMOV UR6, UR10 ;  /* 0x0000000a00067c82 */ /* 0x000fe20008000000 */
[----:B------:R-:W-:Y:S01]  /*2fb0*/  UMOV UR7, 0x40000040 ;  /* 0x4000004000077882 */ /* 0x000fe20000000000 */
[----:B------:R-:W-:Y:S01]  /*2fc0*/  UMOV UR10, UR14 ;  /* 0x0000000e000a7c82 */ /* 0x000fe20008000000 */
[----:B------:R-:W-:Y:S01]  /*2fd0*/  UMOV UR14, UR18 ;  /* 0x00000012000e7c82 */ /* 0x000fe20008000000 */
        /* <DEDUP_REMOVED lines=9> */
[----:B------:R-:W-:-:S06]  /*3070*/  UMOV UR7, 0x40000040 ;  /* 0x4000004000077882 */ /* 0x000fcc0000000000 */
[----:B------:R-:W-:Y:S01]  /*3080*/  UMOV UR18, UR6 ;  /* 0x0000000600127c82 */ /* 0x000fe20008000000 */
[----:B------:R-:W-:Y:S01]  /*3090*/  UIADD3 UR6, UR37, 0xa00, URZ ;  /* 0x00000a0025067890 */ /* 0x000fe2000fffe03f */
[----:B------:R-:W-:Y:S02]  /*30a0*/  WARPGROUP.DEPBAR.LE gsb0, 0x0 ;  /* 0x00008000000079c5 */ /* 0x000fe40000010000 */
[----:B------:R-:W-:-:S06]  /*30b0*/  WARPGROUP.ARRIVE ;  /* 0x00000000000079c5 */ /* 0x000fcc0000000000 */
[----:B------:R-:W-:Y:S01]  /*30c0*/  HGMMA.64x16x16.F32 R80, gdesc[UR8], R80, gsb0 ;  /* 0x00200000085079f0 */ /* 0x000fe20008000850 */
[----:B------:R-:W-:Y:S02]  /*30d0*/  UIADD3 UR8, UR37, 0xa80, URZ ;  /* 0x00000a8025087890 */ /* 0x000fe4000fffe03f */
[----:B------:R-:W-:Y:S01]  /*30e0*/  UIADD3 UR10, UR37, 0x582, URZ ;  /* 0x00000582250a7890 */ /* 0x000fe2000fffe03f */
[----:B------:R-:W-:Y:S01]  /*30f0*/  UMOV UR9, 0x40000040 ;  /* 0x4000004000097882 */ /* 0x000fe20000000000 */
[----:B------:R-:W-:Y:S01]  /*3100*/  UMOV UR11, 0x40000040 ;  /* 0x40000040000b7882 */ /* 0x000fe20000000000 */
[----:B------:R-:W-:Y:S01]  /*3110*/  UMOV UR41, UR9 ;  /* 0x0000000900297c82 */ /* 0x000fe20008000000 */
[----:B------:R-:W-:Y:S01]  /*3120*/  UMOV UR33, UR9 ;  /* 0x0000000900217c82 */ /* 0x000fe20008000000 */
[----:B------:R-:W-:Y:S02]  /*3130*/  WARPGROUP.DEPBAR.LE gsb0, 0x0 ;  /* 0x00008000000079c5 */ /* 0x000fe40000010000 */
[----:B------:R-:W-:-:S06]  /*3140*/  WARPGROUP.ARRIVE ;  /* 0x00000000000079c5 */ /* 0x000fcc0000000000 */
[----:B------:R-:W-:Y:S01]  /*3150*/  HGMMA.64x16x16.F32 R72, gdesc[UR12], R72, gsb0 ;  /* 0x002000000c4879f0 */ /* 0x000fe20008000848 */
[----:B------:R-:W-:Y:S01]  /*3160*/  UIADD3 UR14, UR37, 0x782, URZ ;  /* 0x00000782250e7890 */ /* 0x000fe2000fffe03f */
[----:B------:R-:W-:Y:S01]  /*3170*/  UMOV UR13, UR9 ;  /* 0x00000009000d7c82 */ /* 0x000fe20008000000 */
[----:B------:R-:W-:Y:S01]  /*3180*/  UMOV UR15, 0x40000040 ;  /* 0x40000040000f7882 */ /* 0x000fe20000000000 */
        /* <DEDUP_REMOVED lines=27> */
[----:B------:R-:W-:Y:S01]  /*3340*/  UMOV UR6, UR8 ;  /* 0x0000000800067c82 */ /* 0x000fe20008000000 */
[----:B------:R-:W-:Y:S01]  /*3350*/  UMOV UR7, 0x40000040 ;  /* 0x4000004000077882 */ /* 0x000fe20000000000 */
[----:B------:R-:W-:-:S07]  /*3360*/  UIADD3 UR8, UR48, 0x402, URZ ;  /* 0x0000040230087890 */ /* 0x000fce000fffe03f */
[----:B------:R-:W-:Y:S01]  /*3370*/  UMOV UR40, UR8 ;  /* 0x0000000800287c82 */ /* 0x000fe20008000000 */
[----:B------:R-:W-:Y:S01]  /*3380*/  UMOV UR32, UR8 ;  /* 0x0000000800207c82 */ /* 0x000fe20008000000 */
[----:B------:R-:W-:Y:S01]  /*3390*/  UMOV UR12, UR8 ;  /* 0x00000008000c7c82 */ /* 0x000fe20008000000 */
[----:B------:R-:W-:Y:S01]  /*33a0*/  UMOV UR16, UR8 ;  /* 0x0000000800107c82 */ /* 0x000fe20008000000 */
[----:B------:R-:W-:Y:S01]  /*33b0*/  UMOV UR20, UR8 ;  /* 0x0000000800147c82 */ /* 0x000fe20008000000 */
[----:B------:R-:W-:Y:S01]  /*33c0*/  UMOV UR24, UR8 ;  /* 0x0000000800187c82 */ /* 0x000fe20008000000 */
[----:B------:R-:W-:Y:S01]  /*33d0*/  UMOV UR28, UR8 ;  /* 0x00000008001c7c82 */ /* 0x000fe20008000000 */
        /* <DEDUP_REMOVED lines=185> */
[----:B------:R-:W-:Y:S05]  /*3f70*/  @!P0 BRA `(.L_x_134) ;  /* 0x0000000000048947 */ /* 0x000fea0003800000 */
[----:B------:R-:W-:Y:S01]  /*3f80*/  BPT.TRAP 0x1 ;  /* 0x000000040000795c */ /* 0x000fe20000300000 */
.L_x_134:
[----:B------:R-:W-:Y:S01]  /*3f90*/  ULDC UR6, c[0x0][0x9d8] ;  /* 0x0002760000067ab9 */ /* 0x000fe20000000800 */
[----:B------:R-:W-:Y:S01]  /*3fa0*/  ULDC UR7, c[0x0][0x988] ;  /* 0x0002620000077ab9 */ /* 0x000fe20000000800 */
[----:B------:R-:W-:Y:S01]  /*3fb0*/  FMUL.FTZ R13, R104, UR6 ;  /* 0x00000006680d7c20 */ /* 0x000fe20008410000 */
[----:B------:R-:W-:Y:S01]  /*3fc0*/  FMUL.FTZ R14, R105, UR6 ;  /* 0x00000006690e7c20 */ /* 0x000fe20008410000 */
[----:B------:R-:W-:Y:S01]  /*3fd0*/  FMUL.FTZ R21, R108, UR6 ;  /* 0x000000066c157c20 */ /* 0x000fe20008410000 */
[----:B------:R-:W-:Y:S01]  /*3fe0*/  FMUL.FTZ R104, R109, UR6 ;  /* 0x000000066d687c20 */ /* 0x000fe20008410000 */
[----:B------:R-:W2:Y:S01]  /*3ff0*/  LDL R134, [R1+0x4] ;  /* 0x0000040001867983 */ /* 0x000ea20000100800 */
[----:B------:R-:W-:Y:S01]  /*4000*/  FMUL.FTZ R122, R33, UR6 ;  /* 0x00000006217a7c20 */ /* 0x000fe20008410000 */
[----:B------:R-:W1:Y:S01]  /*4010*/  MUFU.TANH R13, R13 ;  /* 0x0000000d000d7308 */ /* 0x000e620000002400 */
[----:B------:R-:W-:Y:S02]  /*4020*/  IMAD.IADD R33, R228, 0x1, R113 ;  /* 0x00000001e4217824 */ /* 0x000fe400078e0271 */
[----:B------:R-:W-:Y:S01]  /*4030*/  FMUL.FTZ R105, R96, UR6 ;  /* 0x0000000660697c20 */ /* 0x000fe20008410000 */
[----:B------:R-:W-:Y:S01]  /*4040*/  FMUL.FTZ R126, R36, UR6 ;  /* 0x00000006247e7c20 */ /* 0x000fe20008410000 */
[----:B------:R-:W-:Y:S01]  /*4050*/  FMUL.FTZ R11, R106, UR6 ;  /* 0x000000066a0b7c20 */ /* 0x000fe20008410000 */
[----:B------:R-:W-:-:S02]  /*4060*/  IMAD R36, R112, -0xb0, R33 ;  /* 0xffffff5070247824 */ /* 0x000fc400078e0221 */
[----:B------:R-:W-:Y:S01]  /*4070*/  FMUL.FTZ R106, R97, UR6 ;  /* 0x00000006616a7c20 */ /* 0x000fe20008410000 */
[----:B------:R-:W-:Y:S01]  /*4080*/  FMUL.FTZ R12, R107, UR6 ;  /* 0x000000066b0c7c20 */ /* 0x000fe20008410000 */
[----:B------:R-:W3:Y:S01]  /*4090*/  MUFU.TANH R14, R14 ;  /* 0x0000000e000e7308 */ /* 0x000ee20000002400 */
[----:B------:R-:W-:Y:S01]  /*40a0*/  FMUL.FTZ R107, R100, UR6 ;  /* 0x00000006646b7c20 */ /* 0x000fe20008410000 */
[----:B------:R-:W-:Y:S01]  /*40b0*/  ISETP.GT.AND P2, PT, R36, RZ, PT ;  /* 0x000000ff2400720c */ /* 0x000fe20003f44270 */
[----:B------:R-:W-:Y:S01]  /*40c0*/  FMUL.FTZ R128, R24, UR6 ;  /* 0x0000000618807c20 */ /* 0x000fe20008410000 */
[----:B------:R-:W-:Y:S01]  /*40d0*/  ISETP.GT.AND P1, PT, R36, 0x1, PT ;  /* 0x000000012400780c */ /* 0x000fe20003f24270 */
[----:B------:R-:W-:Y:S01]  /*40e0*/  FMUL.FTZ R20, R110, UR6 ;  /* 0x000000066e147c20 */ /* 0x000fe20008410000 */
[----:B------:R-:W-:Y:S01]  /*40f0*/  ISETP.GT.AND P6, PT, R36, 0x8, PT ;  /* 0x000000082400780c */ /* 0x000fe20003fc4270 */
[----:B------:R-:W-:Y:S01]  /*4100*/  FMUL.FTZ R100, R101, UR6 ;  /* 0x0000000665647c20 */ /* 0x000fe20008410000 */
[----:B------:R-:W4:Y:S01]  /*4110*/  MUFU.TANH R21, R21 ;  /* 0x0000001500157308 */ /* 0x000f220000002400 */
[----:B-1----:R-:W-:Y:S01]  /*4120*/  FSEL R24, R13, -INF , P2 ;  /* 0xff8000000d187808 */ /* 0x002fe20001000000 */
[----:B------:R-:W-:Y:S01]  /*4130*/  FMUL.FTZ R15, R111, UR6 ;  /* 0x000000066f0f7c20 */ /* 0x000fe20008410000 */
[----:B------:R-:W-:Y:S01]  /*4140*/  FMUL.FTZ R97, R98, UR6 ;  /* 0x0000000662617c20 */ /* 0x000fe20008410000 */
[----:B------:R-:W-:Y:S01]  /*4150*/  FMUL.FTZ R98, R102, UR6 ;  /* 0x0000000666627c20 */ /* 0x000fe20008410000 */
[----:B------:R-:W-:Y:S01]  /*4160*/  ISETP.GT.AND P5, PT, R36, 0x9, PT ;  /* 0x000000092400780c */ /* 0x000fe20003fa4270 */
[----:B------:R-:W-:Y:S01]  /*4170*/  FMUL.FTZ R102, R88, UR6 ;  /* 0x0000000658667c20 */ /* 0x000fe20008410000 */
[----:B------:R-:W-:Y:S01]  /*4180*/  ISETP.GT.AND P4, PT, R36, 0x10, PT ;  /* 0x000000102400780c */ /* 0x000fe20003f84270 */
[----:B------:R-:W1:Y:S01]  /*4190*/  MUFU.TANH R104, R104 ;  /* 0x0000006800687308 */ /* 0x000e620000002400 */
[----:B---3--:R-:W-:Y:S01]  /*41a0*/  FSEL R109, R14, -INF , P1 ;  /* 0xff8000000e6d7808 */ /* 0x008fe20000800000 */
[----:B------:R-:W-:Y:S01]  /*41b0*/  FMUL.FTZ R101, R89, UR6 ;  /* 0x0000000659657c20 */ /* 0x000fe20008410000 */
[----:B------:R-:W-:Y:S01]  /*41c0*/  FMUL.FTZ R96, R99, UR6 ;  /* 0x0000000663607c20 */ /* 0x000fe20008410000 */
[----:B------:R-:W-:Y:S01]  /*41d0*/  FMUL.FTZ R99, R103, UR6 ;  /* 0x0000000667637c20 */ /* 0x000fe20008410000 */
[----:B------:R-:W-:Y:S01]  /*41e0*/  FMNMX.FTZ R132, R24, R109, !PT ;  /* 0x0000006d18847209 */ /* 0x000fe20007810000 */
[----:B------:R-:W-:Y:S01]  /*41f0*/  FMUL.FTZ R103, R92, UR6 ;  /* 0x000000065c677c20 */ /* 0x000fe20008410000 */
[----:B------:R-:W-:Y:S01]  /*4200*/  ISETP.GT.AND P3, PT, R36, 0x11, PT ;  /* 0x000000112400780c */ /* 0x000fe20003f64270 */
[----:B------:R-:W3:Y:S01]  /*4210*/  MUFU.TANH R105, R105 ;  /* 0x0000006900697308 */ /* 0x000ee20000002400 */
[----:B----4-:R-:W-:Y:S01]  /*4220*/  FSEL R111, R21, -INF , P6 ;  /* 0xff800000156f7808 */ /* 0x010fe20003000000 */
[----:B------:R-:W-:Y:S01]  /*4230*/  FMUL.FTZ R92, R93, UR6 ;  /* 0x000000065d5c7c20 */ /* 0x000fe20008410000 */
[----:B------:R-:W-:Y:S01]  /*4240*/  FMUL.FTZ R88, R90, UR6 ;  /* 0x000000065a587c20 */ /* 0x000fe20008410000 */
[----:B------:R-:W-:Y:S01]  /*4250*/  FMUL.FTZ R90, R94, UR6 ;  /* 0x000000065e5a7c20 */ /* 0x000fe20008410000 */
[----:B------:R-:W-:Y:S01]  /*4260*/  FMNMX.FTZ R132, R111, R132, !PT ;  /* 0x000000846f847209 */ /* 0x000fe20007810000 */
[----:B------:R-:W-:Y:S01]  /*4270*/  FMUL.FTZ R94, R80, UR6 ;  /* 0x00000006505e7c20 */ /* 0x000fe20008410000 */
[----:B------:R-:W-:Y:S01]  /*4280*/  FMUL.FTZ R93, R81, UR6 ;  /* 0x00000006515d7c20 */ /* 0x000fe20008410000 */
[----:B------:R-:W4:Y:S01]  /*4290*/  MUFU.TANH R11, R11 ;  /* 0x0000000b000b7308 */ /* 0x000f220000002400 */
[----:B-1----:R-:W-:Y:S01]  /*42a0*/  FSEL R115, R104, -INF , P5 ;  /* 0xff80000068737808 */ /* 0x002fe20002800000 */
[----:B------:R-:W-:Y:S01]  /*42b0*/  FMUL.FTZ R89, R91, UR6 ;  /* 0x000000065b597c20 */ /* 0x000fe20008410000 */
[----:B------:R-:W-:Y:S01]  /*42c0*/  FMUL.FTZ R91, R95, UR6 ;  /* 0x000000065f5b7c20 */ /* 0x000fe20008410000 */
[----:B------:R-:W-:Y:S01]  /*42d0*/  FMUL.FTZ R95, R84, UR6 ;  /* 0x00000006545f7c20 */ /* 0x000fe20008410000 */
[----:B------:R-:W-:Y:S01]  /*42e0*/  FMNMX.FTZ R132, R115, R132, !PT ;  /* 0x0000008473847209 */ /* 0x000fe20007810000 */
[----:B------:R-:W-:Y:S01]  /*42f0*/  FMUL.FTZ R84, R85, UR6 ;  /* 0x0000000655547c20 */ /* 0x000fe20008410000 */
[----:B------:R-:W-:Y:S01]  /*4300*/  FMUL.FTZ R130, R25, UR6 ;  /* 0x0000000619827c20 */ /* 0x000fe20008410000 */
[----:B------:R-:W1:Y:S01]  /*4310*/  MUFU.TANH R106, R106 ;  /* 0x0000006a006a7308 */ /* 0x000e620000002400 */
[----:B---3--:R-:W-:Y:S01]  /*4320*/  FSEL R105, R105, -INF , P4 ;  /* 0xff80000069697808 */ /* 0x008fe20002000000 */
[----:B------:R-:W-:Y:S01]  /*4330*/  FMUL.FTZ R29, R29, UR6 ;  /* 0x000000061d1d7c20 */ /* 0x000fe20008410000 */
[----:B------:R-:W-:Y:S01]  /*4340*/  FMUL.FTZ R80, R82, UR6 ;  /* 0x0000000652507c20 */ /* 0x000fe20008410000 */
[----:B------:R-:W-:Y:S01]  /*4350*/  FMUL.FTZ R82, R86, UR6 ;  /* 0x0000000656527c20 */ /* 0x000fe20008410000 */
[----:B------:R-:W-:Y:S01]  /*4360*/  FMNMX.FTZ R132, R105, R132, !PT ;  /* 0x0000008469847209 */ /* 0x000fe20007810000 */
[----:B------:R-:W-:Y:S01]  /*4370*/  FMUL.FTZ R86, R72, UR6 ;  /* 0x0000000648567c20 */ /* 0x000fe20008410000 */
[----:B------:R-:W-:Y:S01]  /*4380*/  FMUL.FTZ R85, R73, UR6 ;  /* 0x0000000649557c20 */ /* 0x000fe20008410000 */
[----:B------:R-:W3:Y:S01]  /*4390*/  MUFU.TANH R12, R12 ;  /* 0x0000000c000c7308 */ /* 0x000ee20000002400 */
[----:B----4-:R-:W-:Y:S01]  /*43a0*/  FSEL R11, R11, -INF , P2 ;  /* 0xff8000000b0b7808 */ /* 0x010fe20001000000 */
[----:B------:R-:W-:Y:S01]  /*43b0*/  FMUL.FTZ R81, R83, UR6 ;  /* 0x0000000653517c20 */ /* 0x000fe20008410000 */
[----:B------:R-:W-:Y:S01]  /*43c0*/  ISETP.GT.AND P2, PT, R36, 0x18, PT ;  /* 0x000000182400780c */ /* 0x000fe20003f44270 */
[----:B------:R-:W-:Y:S01]  /*43d0*/  FMUL.FTZ R83, R87, UR6 ;  /* 0x0000000657537c20 */ /* 0x000fe20008410000 */
[----:B------:R-:W-:Y:S01]  /*43e0*/  FMUL.FTZ R87, R76, UR6 ;  /* 0x000000064c577c20 */ /* 0x000fe20008410000 */
        /* <DEDUP_REMOVED lines=13> */
[----:B------:R-:W-:Y:S01]  /*44c0*/  ISETP.GT.AND P1, PT, R36, 0x19, PT ;  /* 0x000000192400780c */ /* 0x000fe20003f24270 */
[----:B------:R-:W-:Y:S01]  /*44d0*/  FMUL.FTZ R114, R41, UR6 ;  /* 0x0000000629727c20 */ /* 0x000fe20008410000 */
[----:B------:R-:W-:Y:S01]  /*44e0*/  FMUL.FTZ R52, R54, UR6 ;  /* 0x0000000636347c20 */ /* 0x000fe20008410000 */
[----:B------:R-:W-:Y:S01]  /*44f0*/  FMUL.FTZ R54, R40, UR6 ;  /* 0x0000000628367c20 */ /* 0x000fe20008410000 */
[----:B------:R-:W-:Y:S01]  /*4500*/  FMUL.FTZ R77, R65, UR6 ;  /* 0x00000006414d7c20 */ /* 0x000fe20008410000 */
        /* <DEDUP_REMOVED lines=11> */
[----:B------:R-:W-:Y:S01]  /*45c0*/  ISETP.GT.AND P6, PT, R36, 0x20, PT ;  /* 0x000000202400780c */ /* 0x000fe20003fc4270 */
[----:B------:R-:W-:Y:S01]  /*45d0*/  FMUL.FTZ R68, R69, UR6 ;  /* 0x0000000645447c20 */ /* 0x000fe20008410000 */
[----:B------:R-:W-:Y:S01]  /*45e0*/  FMUL.FTZ R69, R56, UR6 ;  /* 0x0000000638457c20 */ /* 0x000fe20008410000 */
        /* <DEDUP_REMOVED lines=37> */
[----:B------:R-:W-:Y:S01]  /*4840*/  P2R R116, PR, RZ, 0x1 ;  /* 0x00000001ff747803 */ /* 0x000fe20000000000 */
[----:B------:R-:W-:Y:S01]  /*4850*/  FMUL.FTZ R39, R39, UR6 ;  /* 0x0000000627277c20 */ /* 0x000fe20008410000 */
[----:B------:R-:W-:Y:S01]  /*4860*/  FMNMX.FTZ R132, R151, R132, !PT ;  /* 0x0000008497847209 */ /* 0x000fe20007810000 */
[----:B------:R-:W-:Y:S01]  /*4870*/  FMUL.FTZ R26, R26, UR6 ;  /* 0x000000061a1a7c20 */ /* 0x000fe20008410000 */
[----:B------:R-:W-:Y:S01]  /*4880*/  FMUL.FTZ R30, R30, UR6 ;  /* 0x000000061e1e7c20 */ /* 0x000fe20008410000 */
[----:B------:R-:W-:Y:S01]  /*4890*/  MUFU.TANH R98, R98 ;  /* 0x0000006200627308 */ /* 0x000fe20000002400 */
[----:B-1----:R-:W-:-:S02]  /*48a0*/  FSEL R25, R96, -INF , P3 ;  /* 0xff80000060197808 */ /* 0x002fc40001800000 */
[----:B------:R-:W-:-:S05]  /*48b0*/  ISETP.GT.AND P3, PT, R36, 0x29, PT ;  /* 0x000000292400780c */ /* 0x000fca0003f64270 */
[----:B------:R-:W1:Y:S01]  /*48c0*/  MUFU.TANH R92, R92 ;  /* 0x0000005c005c7308 */ /* 0x000e620000002400 */
[----:B---3--:R-:W-:-:S04]  /*48d0*/  FSEL R149, R103, -INF , P4 ;  /* 0xff80000067957808 */ /* 0x008fc80002000000 */
[----:B------:R-:W-:-:S03]  /*48e0*/  FMNMX.FTZ R132, R149, R132, !PT ;  /* 0x0000008495847209 */ /* 0x000fc60007810000 */
[----:B------:R-:W3:Y:S08]  /*48f0*/  MUFU.TANH R99, R99 ;  /* 0x0000006300637308 */ /* 0x000ef00000002400 */
[----:B------:R-:W-:Y:S01]  /*4900*/  MUFU.TANH R94, R94 ;  /* 0x0000005e005e7308 */ /* 0x000fe20000002400 */
[----:B-1----:R-:W-:-:S04]  /*4910*/  FSEL R103, R92, -INF , P3 ;  /* 0xff8000005c677808 */ /* 0x002fc80001800000 */
[----:B------:R-:W-:-:S03]  /*4920*/  FMNMX.FTZ R132, R103, R132, !PT ;  /* 0x0000008467847209 */ /* 0x000fc60007810000 */
[----:B------:R-:W1:Y:S01]  /*4930*/  MUFU.TANH R88, R88 ;  /* 0x0000005800587308 */ /* 0x000e620000002400 */
[----:B---3--:R-:W-:Y:S02]  /*4940*/  FSEL R33, R99, -INF , P1 ;  /* 0xff80000063217808 */ /* 0x008fe40000800000 */
[----:B------:R-:W-:-:S05]  /*4950*/  ISETP.GT.AND P1, PT, R36, 0x31, PT ;  /* 0x000000312400780c */ /* 0x000fca0003f24270 */
[----:B------:R-:W3:Y:S08]  /*4960*/  MUFU.TANH R93, R93 ;  /* 0x0000005d005d7308 */ /* 0x000ef00000002400 */
[----:B------:R-:W4:Y:S01]  /*4970*/  MUFU.TANH R89, R89 ;  /* 0x0000005900597308 */ /* 0x000f220000002400 */
[----:B-1----:R-:W-:Y:S01]  /*4980*/  FSEL R35, R88, -INF , P6 ;  /* 0xff80000058237808 */ /* 0x002fe20003000000 */
[----:B------:R-:W-:Y:S01]  /*4990*/  IMAD.U32 R88, RZ, RZ, UR7 ;  /* 0x00000007ff587e24 */ /* 0x000fe2000f8e00ff */
[----:B------:R-:W-:-:S05]  /*49a0*/  ISETP.GT.AND P6, PT, R36, 0x38, PT ;  /* 0x000000382400780c */ /* 0x000fca0003fc4270 */
[----:B------:R-:W1:Y:S01]  /*49b0*/  MUFU.TANH R95, R95 ;  /* 0x0000005f005f7308 */ /* 0x000e620000002400 */
[----:B---3--:R-:W-:-:S07]  /*49c0*/  FSEL R131, R93, -INF , P1 ;  /* 0xff8000005d837808 */ /* 0x008fce0000800000 */
[----:B------:R-:W3:Y:S01]  /*49d0*/  MUFU.TANH R90, R90 ;  /* 0x0000005a005a7308 */ /* 0x000ee20000002400 */
[----:B----4-:R-:W-:Y:S02]  /*49e0*/  FSEL R37, R89, -INF , P5 ;  /* 0xff80000059257808 */ /* 0x010fe40002800000 */
[----:B------:R-:W-:-:S05]  /*49f0*/  ISETP.GT.AND P5, PT, R36, 0x39, PT ;  /* 0x000000392400780c */ /* 0x000fca0003fa4270 */
[----:B------:R4:W-:Y:S01]  /*4a00*/  MUFU.TANH R185, R29 ;  /* 0x0000001d00b97308 */ /* 0x0009e20000002400 */
[----:B-1----:R-:W-:-:S07]  /*4a10*/  FSEL R145, R95, -INF , P6 ;  /* 0xff8000005f917808 */ /* 0x002fce0003000000 */
[----:B------:R-:W1:Y:S01]  /*4a20*/  MUFU.TANH R84, R84 ;  /* 0x0000005400547308 */ /* 0x000e620000002400 */
[----:B----4-:R-:W-:Y:S02]  /*4a30*/  FSEL R29, R98, -INF , P2 ;  /* 0xff800000621d7808 */ /* 0x010fe40001000000 */
[----:B------:R-:W-:Y:S02]  /*4a40*/  ISETP.GT.AND P2, PT, R36, 0x30, PT ;  /* 0x000000302400780c */ /* 0x000fe40003f44270 */
[----:B---3--:R-:W-:Y:S02]  /*4a50*/  FSEL R41, R90, -INF , P4 ;  /* 0xff8000005a297808 */ /* 0x008fe40002000000 */
[----:B------:R-:W-:Y:S01]  /*4a60*/  FSEL R147, R94, -INF , P2 ;  /* 0xff8000005e937808 */ /* 0x000fe20001000000 */
[----:B------:R-:W3:Y:S01]  /*4a70*/  MUFU.TANH R91, R91 ;  /* 0x0000005b005b7308 */ /* 0x000ee20000002400 */
[----:B------:R-:W-:Y:S02]  /*4a80*/  ISETP.GT.AND P4, PT, R36, 0x40, PT ;  /* 0x000000402400780c */ /* 0x000fe40003f84270 */
[----:B------:R-:W-:-:S04]  /*4a90*/  FMNMX.FTZ R132, R147, R132, !PT ;  /* 0x0000008493847209 */ /* 0x000fc80007810000 */
[----:B------:R-:W-:Y:S01]  /*4aa0*/  FMNMX.FTZ R132, R131, R132, !PT ;  /* 0x0000008483847209 */ /* 0x000fe20007810000 */
[----:B------:R-:W4:Y:S01]  /*4ab0*/  MUFU.TANH R86, R86 ;  /* 0x0000005600567308 */ /* 0x000f220000002400 */
[----:B-1----:R-:W-:Y:S02]  /*4ac0*/  FSEL R101, R84, -INF , P5 ;  /* 0xff80000054657808 */ /* 0x002fe40002800000 */
[----:B------:R-:W-:-:S04]  /*4ad0*/  FMNMX.FTZ R132, R145, R132, !PT ;  /* 0x0000008491847209 */ /* 0x000fc80007810000 */
[----:B------:R-:W-:Y:S01]  /*4ae0*/  FMNMX.FTZ R132, R101, R132, !PT ;  /* 0x0000008465847209 */ /* 0x000fe20007810000 */
[----:B------:R-:W1:Y:S01]  /*4af0*/  MUFU.TANH R80, R80 ;  /* 0x0000005000507308 */ /* 0x000e620000002400 */
[----:B---3--:R-:W-:Y:S02]  /*4b00*/  FSEL R43, R91, -INF , P3 ;  /* 0xff8000005b2b7808 */ /* 0x008fe40001800000 */
[----:B------:R-:W-:-:S05]  /*4b10*/  ISETP.GT.AND P3, PT, R36, 0x41, PT ;  /* 0x000000412400780c */ /* 0x000fca0003f64270 */
[----:B------:R-:W3:Y:S01]  /*4b20*/  MUFU.TANH R85, R85 ;  /* 0x0000005500557308 */ /* 0x000ee20000002400 */
[----:B----4-:R-:W-:-:S04]  /*4b30*/  FSEL R143, R86, -INF , P4 ;  /* 0xff800000568f7808 */ /* 0x010fc80002000000 */
[----:B------:R-:W-:-:S03]  /*4b40*/  FMNMX.FTZ R132, R143, R132, !PT ;  /* 0x000000848f847209 */ /* 0x000fc60007810000 */
[----:B------:R-:W4:Y:S01]  /*4b50*/  MUFU.TANH R81, R81 ;  /* 0x0000005100517308 */ /* 0x000f220000002400 */
[----:B-1----:R-:W-:Y:S02]  /*4b60*/  FSEL R45, R80, -INF , P2 ;  /* 0xff800000502d7808 */ /* 0x002fe40001000000 */
[----:B------:R-:W-:-:S05]  /*4b70*/  ISETP.GT.AND P2, PT, R36, 0x48, PT ;  /* 0x000000482400780c */ /* 0x000fca0003f44270 */
[----:B------:R-:W1:Y:S01]  /*4b80*/  MUFU.TANH R87, R87 ;  /* 0x0000005700577308 */ /* 0x000e620000002400 */
[----:B---3--:R-:W-:-:S04]  /*4b90*/  FSEL R125, R85, -INF , P3 ;  /* 0xff800000557d7808 */ /* 0x008fc80001800000 */
[----:B------:R-:W-:-:S03]  /*4ba0*/  FMNMX.FTZ R132, R125, R132, !PT ;  /* 0x000000847d847209 */ /* 0x000fc60007810000 */
[----:B------:R-:W3:Y:S01]  /*4bb0*/  MUFU.TANH R82, R82 ;  /* 0x0000005200527308 */ /* 0x000ee20000002400 */
[----:B----4-:R-:W-:Y:S02]  /*4bc0*/  FSEL R81, R81, -INF , P1 ;  /* 0xff80000051517808 */ /* 0x010fe40000800000 */
[----:B------:R-:W-:-:S05]  /*4bd0*/  ISETP.GT.AND P1, PT, R36, 0x49, PT ;  /* 0x000000492400780c */ /* 0x000fca0003f24270 */
[----:B------:R-:W4:Y:S01]  /*4be0*/  MUFU.TANH R76, R76 ;  /* 0x0000004c004c7308 */ /* 0x000f220000002400 */
[----:B-1----:R-:W-:-:S04]  /*4bf0*/  FSEL R141, R87, -INF , P2 ;  /* 0xff800000578d7808 */ /* 0x002fc80001000000 */
[----:B------:R-:W-:-:S03]  /*4c00*/  FMNMX.FTZ R132, R141, R132, !PT ;  /* 0x000000848d847209 */ /* 0x000fc60007810000 */
        /* <DEDUP_REMOVED lines=139> */
[----:B----4-:R-:W-:Y:S01]  /*54c0*/  FSEL R99, R32, -INF , P1 ;  /* 0xff80000020637808 */ /* 0x010fe20000800000 */
[----:B------:R-:W-:Y:S01]  /*54d0*/  FMUL.FTZ R32, R31, UR6 ;  /* 0x000000061f207c20 */ /* 0x000fe20008410000 */
[----:B------:R-:W-:-:S04]  /*54e0*/  ISETP.GT.AND P1, PT, R36, 0xa9, PT ;  /* 0x000000a92400780c */ /* 0x000fc80003f24270 */
[----:B------:R-:W-:Y:S01]  /*54f0*/  FSEL R185, R185, -INF , P1 ;  /* 0xff800000b9b97808 */ /* 0x000fe20000800000 */
[----:B------:R-:W4:Y:S01]  /*5500*/  MUFU.TANH R20, R39 ;  /* 0x0000002700147308 */ /* 0x000f220000002400 */
[----:B-1----:R-:W-:-:S04]  /*5510*/  FSEL R183, R14, -INF , P2 ;  /* 0xff8000000eb77808 */ /* 0x002fc80001000000 */
[----:B------:R-:W-:-:S03]  /*5520*/  FMNMX.FTZ R132, R183, R132, !PT ;  /* 0x00000084b7847209 */ /* 0x000fc60007810000 */
[----:B------:R-:W1:Y:S01]  /*5530*/  MUFU.TANH R26, R26 ;  /* 0x0000001a001a7308 */ /* 0x000e620000002400 */
[----:B------:R-:W-:-:S05]  /*5540*/  FMNMX.FTZ R132, R185, R132, !PT ;  /* 0x00000084b9847209 */ /* 0x000fca0007810000 */
[----:B------:R-:W5:Y:S02]  /*5550*/  SHFL.BFLY PT, R89, R132, 0x2, 0x1f ;  /* 0x0c401f0084597f89 */ /* 0x000f6400000e0000 */
[----:B------:R-:W-:Y:S08]  /*5560*/  MUFU.TANH R30, R30 ;  /* 0x0000001e001e7308 */ /* 0x000ff00000002400 */
[----:B------:R-:W-:Y:S01]  /*5570*/  MUFU.TANH R32, R32 ;  /* 0x0000002000207308 */ /* 0x000fe20000002400 */
[----:B-----5:R-:W-:-:S05]  /*5580*/  FMNMX.FTZ R28, R132, R89, !PT ;  /* 0x00000059841c7209 */ /* 0x020fca0007810000 */
[----:B------:R-:W5:Y:S02]  /*5590*/  SHFL.BFLY PT, R89, R28, 0x1, 0x1f ;  /* 0x0c201f001c597f89 */ /* 0x000f6400000e0000 */
[----:B-----5:R-:W-:Y:S01]  /*55a0*/  FMNMX.FTZ R89, R28, R89, !PT ;  /* 0x000000591c597209 */ /* 0x020fe20007810000 */
[----:B------:R-:W-:-:S03]  /*55b0*/  FMUL.FTZ R28, R27, UR6 ;  /* 0x000000061b1c7c20 */ /* 0x000fc60008410000 */
[C---:B------:R-:W-:Y:S01]  /*55c0*/  FSETP.NEU.FTZ.AND P0, PT, R89.reuse, -INF , PT ;  /* 0xff8000005900780b */ /* 0x040fe20003f1d000 */
[----:B------:R-:W-:Y:S02]  /*55d0*/  FMUL.FTZ R14, R89, R88 ;  /* 0x00000058590e7220 */ /* 0x000fe40000410000 */
[----:B------:R-:W5:Y:S03]  /*55e0*/  MUFU.TANH R28, R28 ;  /* 0x0000001c001c7308 */ /* 0x000f660000002400 */
[----:B------:R-:W-:Y:S02]  /*55f0*/  FSEL R14, R14, RZ, P0 ;  /* 0x000000ff0e0e7208 */ /* 0x000fe40000000000 */
[----:B------:R-:W-:-:S03]  /*5600*/  ISETP.NE.AND P0, PT, R116, RZ, PT ;  /* 0x000000ff7400720c */ /* 0x000fc60003f05270 */
[--C-:B------:R-:W-:Y:S01]  /*5610*/  FFMA.FTZ R176, R24, R88, -R14.reuse ;  /* 0x0000005818b07223 */ /* 0x100fe2000001080e */
[----:B------:R-:W-:Y:S01]  /*5620*/  FMNMX.FTZ R24, R11, R12, !PT ;  /* 0x0000000c0b187209 */ /* 0x000fe20007810000 */
[-CC-:B------:R-:W-:Y:S01]  /*5630*/  FFMA.FTZ R180, R105, R88.reuse, -R14.reuse ;  /* 0x0000005869b47223 */ /* 0x180fe2000001080e */
[-CC-:B------:R-:W-:Y:S01]  /*5640*/  FFMA.FTZ R105, R121, R88.reuse, -R14.reuse ;  /* 0x0000005879697223 */ /* 0x180fe2000001080e */
[--C-:B------:R-:W-:Y:S01]  /*5650*/  FFMA.FTZ R121, R127, R88, -R14.reuse ;  /* 0x000000587f797223 */ /* 0x100fe2000001080e */
[----:B------:R-:W-:Y:S01]  /*5660*/  FMNMX.FTZ R24, R13, R24, !PT ;  /* 0x000000180d187209 */ /* 0x000fe20007810000 */
[-CC-:B------:R-:W-:Y:S01]  /*5670*/  FFMA.FTZ R27, R109, R88.reuse, -R14.reuse ;  /* 0x000000586d1b7223 */ /* 0x180fe2000001080e */
[----:B---3--:R-:W-:Y:S01]  /*5680*/  FSEL R127, R38, -INF , P6 ;  /* 0xff800000267f7808 */ /* 0x008fe20003000000 */
[--C-:B------:R-:W-:Y:S01]  /*5690*/  FFMA.FTZ R109, R131, R88, -R14.reuse ;  /* 0x00000058836d7223 */ /* 0x100fe2000001080e */
[----:B------:R-:W-:Y:S01]  /*56a0*/  FMNMX.FTZ R24, R15, R24, !PT ;  /* 0x000000180f187209 */ /* 0x000fe20007810000 */
[-CC-:B------:R-:W-:Y:S01]  /*56b0*/  FFMA.FTZ R31, R115, R88.reuse, -R14.reuse ;  /* 0x00000058731f7223 */ /* 0x180fe2000001080e */
[----:B----4-:R-:W-:Y:S01]  /*56c0*/  FSEL R131, R20, -INF , P5 ;  /* 0xff80000014837808 */ /* 0x010fe20002800000 */
[--C-:B------:R-:W-:Y:S01]  /*56d0*/  FFMA.FTZ R115, R133, R88, -R14.reuse ;  /* 0x0000005885737223 */ /* 0x100fe2000001080e */
[----:B------:R-:W-:Y:S01]  /*56e0*/  FMNMX.FTZ R24, R21, R24, !PT ;  /* 0x0000001815187209 */ /* 0x000fe20007810000 */
[-CC-:B------:R-:W-:Y:S01]  /*56f0*/  FFMA.FTZ R196, R139, R88.reuse, -R14.reuse ;  /* 0x000000588bc47223 */ /* 0x180fe2000001080e */
[----:B-1----:R-:W-:Y:S01]  /*5700*/  FSEL R133, R26, -INF , P4 ;  /* 0xff8000001a857808 */ /* 0x002fe20002000000 */
[--C-:B------:R-:W-:Y:S01]  /*5710*/  FFMA.FTZ R194, R141, R88, -R14.reuse ;  /* 0x000000588dc27223 */ /* 0x100fe2000001080e */
[----:B------:R-:W-:Y:S01]  /*5720*/  FMNMX.FTZ R24, R25, R24, !PT ;  /* 0x0000001819187209 */ /* 0x000fe20007810000 */
[-CC-:B------:R-:W-:Y:S01]  /*5730*/  FFMA.FTZ R188, R147, R88.reuse, -R14.reuse ;  /* 0x0000005893bc7223 */ /* 0x180fe2000001080e */
[----:B-----5:R-:W-:Y:S01]  /*5740*/  FSEL R139, R28, -INF , P3 ;  /* 0xff8000001c8b7808 */ /* 0x020fe20001800000 */
[--C-:B------:R-:W-:Y:S01]  /*5750*/  FFMA.FTZ R39, R117, R88, -R14.reuse ;  /* 0x0000005875277223 */ /* 0x100fe2000001080e */
[----:B------:R-:W-:Y:S01]  /*5760*/  FMNMX.FTZ R24, R29, R24, !PT ;  /* 0x000000181d187209 */ /* 0x000fe20007810000 */
[-CC-:B------:R-:W-:Y:S01]  /*5770*/  FFMA.FTZ R117, R91, R88.reuse, -R14.reuse ;  /* 0x000000585b757223 */ /* 0x180fe2000001080e */
[----:B------:R-:W-:Y:S01]  /*5780*/  FSEL R141, R30, -INF , P2 ;  /* 0xff8000001e8d7808 */ /* 0x000fe20001000000 */
[--C-:B------:R-:W-:Y:S01]  /*5790*/  FFMA.FTZ R178, R111, R88, -R14.reuse ;  /* 0x000000586fb27223 */ /* 0x100fe2000001080e */
[----:B------:R-:W-:Y:S01]  /*57a0*/  FMNMX.FTZ R24, R33, R24, !PT ;  /* 0x0000001821187209 */ /* 0x000fe20007810000 */
[----:B------:R-:W-:Y:S01]  /*57b0*/  MUFU.EX2 R176, R176 ;  /* 0x000000b000b07308 */ /* 0x000fe20000000800 */
[----:B------:R-:W-:Y:S01]  /*57c0*/  FSEL R147, R32, -INF , P1 ;  /* 0xff80000020937808 */ /* 0x000fe20000800000 */
[--C-:B------:R-:W-:Y:S01]  /*57d0*/  FFMA.FTZ R182, R107, R88, -R14.reuse ;  /* 0x000000586bb67223 */ /* 0x100fe2000001080e */
[----:B------:R-:W-:Y:S01]  /*57e0*/  FMNMX.FTZ R24, R35, R24, !PT ;  /* 0x0000001823187209 */ /* 0x000fe20007810000 */
[-CC-:B------:R-:W-:Y:S01]  /*57f0*/  FFMA.FTZ R190, R145, R88.reuse, -R14.reuse ;  /* 0x0000005891be7223 */ /* 0x180fe2000001080e */
[-CC-:B------:R-:W-:Y:S01]  /*5800*/  FFMA.FTZ R145, R177, R88.reuse, -R14.reuse ;  /* 0x00000058b1917223 */ /* 0x180fe2000001080e */
[--C-:B------:R-:W-:Y:S01]  /*5810*/  FFMA.FTZ R184, R123, R88, -R14.reuse ;  /* 0x000000587bb87223 */ /* 0x100fe2000001080e */
[----:B------:R-:W-:Y:S01]  /*5820*/  FMNMX.FTZ R24, R37, R24, !PT ;  /* 0x0000001825187209 */ /* 0x000fe20007810000 */
[----:B------:R-:W1:Y:S01]  /*5830*/  MUFU.EX2 R27, R27 ;  /* 0x0000001b001b7308 */ /* 0x000e620000000800 */
[-CC-:B------:R-:W-:Y:S01]  /*5840*/  FFMA.FTZ R216, R179, R88.reuse, -R14.reuse ;  /* 0x00000058b3d87223 */ /* 0x180fe2000001080e */
[--C-:B------:R-:W-:Y:S01]  /*5850*/  FFMA.FTZ R107, R151, R88, -R14.reuse ;  /* 0x00000058976b7223 */ /* 0x100fe2000001080e */
[----:B------:R-:W-:Y:S01]  /*5860*/  FMNMX.FTZ R24, R41, R24, !PT ;  /* 0x0000001829187209 */ /* 0x000fe20007810000 */
[-CC-:B------:R-:W-:Y:S01]  /*5870*/  FFMA.FTZ R186, R149, R88.reuse, -R14.reuse ;  /* 0x0000005895ba7223 */ /* 0x180fe2000001080e */
[-CC-:B------:R-:W-:Y:S01]  /*5880*/  FFMA.FTZ R192, R143, R88.reuse, -R14.reuse ;  /* 0x000000588fc07223 */ /* 0x180fe2000001080e */
[--C-:B------:R-:W-:Y:S01]  /*5890*/  FFMA.FTZ R111, R125, R88, -R14.reuse ;  /* 0x000000587d6f7223 */ /* 0x100fe2000001080e */
[----:B------:R-:W-:Y:S01]  /*58a0*/  FMNMX.FTZ R24, R43, R24, !PT ;  /* 0x000000182b187209 */ /* 0x000fe20007810000 */
[----:B------:R-:W3:Y:S01]  /*58b0*/  MUFU.EX2 R178, R178 ;  /* 0x000000b200b27308 */ /* 0x000ee20000000800 */
[-CC-:B------:R-:W-:Y:S01]  /*58c0*/  FFMA.FTZ R198, R137, R88.reuse, -R14.reuse ;  /* 0x0000005889c67223 */ /* 0x180fe2000001080e */
[--C-:B------:R-:W-:Y:S01]  /*58d0*/  FFMA.FTZ R200, R135, R88, -R14.reuse ;  /* 0x0000005887c87223 */ /* 0x100fe2000001080e */
[----:B------:R-:W-:Y:S01]  /*58e0*/  FMNMX.FTZ R24, R45, R24, !PT ;  /* 0x000000182d187209 */ /* 0x000fe20007810000 */
[-CC-:B------:R-:W-:Y:S01]  /*58f0*/  FFMA.FTZ R123, R129, R88.reuse, -R14.reuse ;  /* 0x00000058817b7223 */ /* 0x180fe2000001080e */
[-CC-:B------:R-:W-:Y:S01]  /*5900*/  FFMA.FTZ R103, R103, R88.reuse, -R14.reuse ;  /* 0x0000005867677223 */ /* 0x180fe2000001080e */
[--C-:B------:R-:W-:Y:S01]  /*5910*/  FFMA.FTZ R101, R101, R88, -R14.reuse ;  /* 0x0000005865657223 */ /* 0x100fe2000001080e */
[----:B------:R-:W-:Y:S01]  /*5920*/  FMNMX.FTZ R24, R81, R24, !PT ;  /* 0x0000001851187209 */ /* 0x000fe20007810000 */
[----:B------:R-:W4:Y:S01]  /*5930*/  MUFU.EX2 R31, R31 ;  /* 0x0000001f001f7308 */ /* 0x000f220000000800 */
[-CC-:B------:R-:W-:Y:S01]  /*5940*/  FFMA.FTZ R202, R153, R88.reuse, -R14.reuse ;  /* 0x0000005899ca7223 */ /* 0x180fe2000001080e */
[--C-:B------:R-:W-:Y:S01]  /*5950*/  FFMA.FTZ R125, R159, R88, -R14.reuse ;  /* 0x000000589f7d7223 */ /* 0x100fe2000001080e */
[----:B------:R-:W-:Y:S01]  /*5960*/  FMNMX.FTZ R24, R47, R24, !PT ;  /* 0x000000182f187209 */ /* 0x000fe20007810000 */
[-CC-:B------:R-:W-:Y:S01]  /*5970*/  FFMA.FTZ R204, R157, R88.reuse, -R14.reuse ;  /* 0x000000589dcc7223 */ /* 0x180fe2000001080e */
[-CC-:B------:R-:W-:Y:S01]  /*5980*/  FFMA.FTZ R129, R155, R88.reuse, -R14.reuse ;  /* 0x000000589b817223 */ /* 0x180fe2000001080e */
[--C-:B------:R-:W-:Y:S01]  /*5990*/  FFMA.FTZ R206, R161, R88, -R14.reuse ;  /* 0x00000058a1ce7223 */ /* 0x100fe2000001080e */
[----:B------:R-:W-:Y:S01]  /*59a0*/  FMNMX.FTZ R24, R83, R24, !PT ;  /* 0x0000001853187209 */ /* 0x000fe20007810000 */
[----:B------:R-:W5:Y:S01]  /*59b0*/  MUFU.EX2 R180, R180 ;  /* 0x000000b400b47308 */ /* 0x000f620000000800 */
[-CC-:B------:R-:W-:Y:S01]  /*59c0*/  FFMA.FTZ R135, R163, R88.reuse, -R14.reuse ;  /* 0x00000058a3877223 */ /* 0x180fe2000001080e */
[--C-:B------:R-:W-:Y:S01]  /*59d0*/  FFMA.FTZ R208, R165, R88, -R14.reuse ;  /* 0x00000058a5d07223 */ /* 0x100fe2000001080e */
[----:B------:R-:W-:Y:S01]  /*59e0*/  FMNMX.FTZ R24, R49, R24, !PT ;  /* 0x0000001831187209 */ /* 0x000fe20007810000 */
[-CC-:B------:R-:W-:Y:S01]  /*59f0*/  FFMA.FTZ R137, R167, R88.reuse, -R14.reuse ;  /* 0x00000058a7897223 */ /* 0x180fe2000001080e */
[-CC-:B------:R-:W-:Y:S01]  /*5a00*/  FFMA.FTZ R210, R169, R88.reuse, -R14.reuse ;  /* 0x00000058a9d27223 */ /* 0x180fe2000001080e */
[--C-:B------:R-:W-:Y:S01]  /*5a10*/  FFMA.FTZ R119, R119, R88, -R14.reuse ;  /* 0x0000005877777223 */ /* 0x100fe2000001080e */
[----:B------:R-:W-:Y:S01]  /*5a20*/  FMNMX.FTZ R24, R73, R24, !PT ;  /* 0x0000001849187209 */ /* 0x000fe20007810000 */
[----:B------:R-:W2:Y:S01]  /*5a30*/  MUFU.EX2 R39, R39 ;  /* 0x0000002700277308 */ /* 0x000ea20000000800 */
        /* <DEDUP_REMOVED lines=8> */
[----:B------:R-:W-:Y:S01]  /*5ac0*/  FFMA.FTZ R151, R185, R88, -R14 ;  /* 0x00000058b9977223 */ /* 0x000fe2000001080e */
[----:B------:R-:W-:-:S02]  /*5ad0*/  ISETP.GE.AND P2, PT, R113, 0xb1, PT ;  /* 0x000000b17100780c */ /* 0x000fc40003f46270 */
[----:B------:R-:W-:-:S04]  /*5ae0*/  FMNMX.FTZ R24, R53, R24, !PT ;  /* 0x0000001835187209 */ /* 0x000fc80007810000 */
[----:B------:R-:W-:Y:S01]  /*5af0*/  FMNMX.FTZ R24, R65, R24, !PT ;  /* 0x0000001841187209 */ /* 0x000fe20007810000 */
[----:B------:R-:W2:Y:S03]  /*5b00*/  MUFU.EX2 R105, R105 ;  /* 0x0000006900697308 */ /* 0x000ea60000000800 */
[----:B------:R-:W-:-:S04]  /*5b10*/  FMNMX.FTZ R24, R67, R24, !PT ;  /* 0x0000001843187209 */ /* 0x000fc80007810000 */
[----:B------:R-:W-:Y:S01]  /*5b20*/  FMNMX.FTZ R24, R55, R24, !PT ;  /* 0x0000001837187209 */ /* 0x000fe20007810000 */
[----:B------:R-:W2:Y:S03]  /*5b30*/  MUFU.EX2 R184, R184 ;  /* 0x000000b800b87308 */ /* 0x000ea60000000800 */
[----:B------:R-:W-:-:S04]  /*5b40*/  FMNMX.FTZ R24, R57, R24, !PT ;  /* 0x0000001839187209 */ /* 0x000fc80007810000 */
[----:B------:R-:W-:Y:S01]  /*5b50*/  FMNMX.FTZ R24, R59, R24, !PT ;  /* 0x000000183b187209 */ /* 0x000fe20007810000 */
[----:B------:R-:W-:Y:S03]  /*5b60*/  MUFU.EX2 R107, R107 ;  /* 0x0000006b006b7308 */ /* 0x000fe60000000800 */
        /* <DEDUP_REMOVED lines=26> */
[----:B------:R-:W-:Y:S04]  /*5d10*/  MUFU.EX2 R194, R194 ;  /* 0x000000c200c27308 */ /* 0x000fe80000000800 */
[----:B------:R-:W1:Y:S04]  /*5d20*/  SHFL.BFLY PT, R91, R24, 0x2, 0x1f ;  /* 0x0c401f00185b7f89 */ /* 0x000e6800000e0000 */
[----:B------:R-:W-:Y:S08]  /*5d30*/  MUFU.EX2 R115, R115 ;  /* 0x0000007300737308 */ /* 0x000ff00000000800 */
[----:B------:R-:W-:Y:S08]  /*5d40*/  MUFU.EX2 R196, R196 ;  /* 0x000000c400c47308 */ /* 0x000ff00000000800 */
[----:B------:R-:W-:Y:S01]  /*5d50*/  MUFU.EX2 R117, R117 ;  /* 0x0000007500757308 */ /* 0x000fe20000000800 */
[----:B-1----:R-:W-:-:S07]  /*5d60*/  FMNMX.FTZ R20, R24, R91, !PT ;  /* 0x0000005b18147209 */ /* 0x002fce0007810000 */
[----:B------:R-:W-:Y:S01]  /*5d70*/  MUFU.EX2 R198, R198 ;  /* 0x000000c600c67308 */ /* 0x000fe20000000800 */
[----:B------:R-:W1:Y:S07]  /*5d80*/  SHFL.BFLY PT, R91, R20, 0x1, 0x1f ;  /* 0x0c201f00145b7f89 */ /* 0x000e6e00000e0000 */
[----:B------:R-:W-:Y:S08]  /*5d90*/  MUFU.EX2 R121, R121 ;  /* 0x0000007900797308 */ /* 0x000ff00000000800 */
[----:B------:R-:W-:Y:S08]  /*5da0*/  MUFU.EX2 R200, R200 ;  /* 0x000000c800c87308 */ /* 0x000ff00000000800 */
[----:B------:R-:W-:Y:S01]  /*5db0*/  MUFU.EX2 R123, R123 ;  /* 0x0000007b007b7308 */ /* 0x000fe20000000800 */
[----:B-1----:R-:W-:-:S04]  /*5dc0*/  FMNMX.FTZ R91, R20, R91, !PT ;  /* 0x0000005b145b7209 */ /* 0x002fc80007810000 */
[C---:B------:R-:W-:Y:S01]  /*5dd0*/  FSETP.NEU.FTZ.AND P1, PT, R91.reuse, -INF , PT ;  /* 0xff8000005b00780b */ /* 0x040fe20003f3d000 */
[----:B------:R-:W-:Y:S02]  /*5de0*/  FMUL.FTZ R38, R91, R88 ;  /* 0x000000585b267220 */ /* 0x000fe40000410000 */
[----:B------:R-:W-:Y:S03]  /*5df0*/  MUFU.EX2 R202, R202 ;  /* 0x000000ca00ca7308 */ /* 0x000fe60000000800 */
[----:B------:R-:W-:Y:S02]  /*5e00*/  FSEL R38, R38, RZ, P1 ;  /* 0x000000ff26267208 */ /* 0x000fe40000800000 */
[----:B------:R-:W-:-:S03]  /*5e10*/  ISETP.NE.AND P1, PT, R23, RZ, PT ;  /* 0x000000ff1700720c */ /* 0x000fc60003f25270 */
[-CC-:B------:R-:W-:Y:S01]  /*5e20*/  FFMA.FTZ R177, R11, R88.reuse, -R38.reuse ;  /* 0x000000580bb17223 */ /* 0x180fe20000010826 */
[----:B------:R-:W-:Y:S01]  /*5e30*/  FADD.FTZ R11, R176, R27 ;  /* 0x0000001bb00b7221 */ /* 0x000fe20000010000 */
[-CC-:B------:R-:W-:Y:S01]  /*5e40*/  FFMA.FTZ R12, R12, R88.reuse, -R38.reuse ;  /* 0x000000580c0c7223 */ /* 0x180fe20000010826 */
[-CC-:B------:R-:W-:Y:S01]  /*5e50*/  FFMA.FTZ R179, R13, R88.reuse, -R38.reuse ;  /* 0x000000580db37223 */ /* 0x180fe20000010826 */
[-CC-:B------:R-:W-:Y:S01]  /*5e60*/  FFMA.FTZ R14, R15, R88.reuse, -R38.reuse ;  /* 0x000000580f0e7223 */ /* 0x180fe20000010826 */
[----:B---3--:R-:W-:Y:S01]  /*5e70*/  FADD.FTZ R42, R178, R11 ;  /* 0x0000000bb22a7221 */ /* 0x008fe20000010000 */
[----:B------:R-:W-:Y:S01]  /*5e80*/  MUFU.EX2 R177, R177 ;  /* 0x000000b100b17308 */ /* 0x000fe20000000800 */
[-CC-:B------:R-:W-:Y:S01]  /*5e90*/  FFMA.FTZ R181, R21, R88.reuse, -R38.reuse ;  /* 0x0000005815b57223 */ /* 0x180fe20000010826 */
[-C--:B------:R-:W-:Y:S01]  /*5ea0*/  FFMA.FTZ R20, R25, R88.reuse, -R38 ;  /* 0x0000005819147223 */ /* 0x080fe20000010826 */
[----:B----4-:R-:W-:Y:S01]  /*5eb0*/  FADD.FTZ R11, R31, R42 ;  /* 0x0000002a1f0b7221 */ /* 0x010fe20000010000 */
[-CC-:B------:R-:W-:Y:S01]  /*5ec0*/  FFMA.FTZ R183, R29, R88.reuse, -R38.reuse ;  /* 0x000000581db77223 */ /* 0x180fe20000010826 */
[-CC-:B------:R-:W-:Y:S01]  /*5ed0*/  FFMA.FTZ R24, R33, R88.reuse, -R38.reuse ;  /* 0x0000005821187223 */ /* 0x180fe20000010826 */
[-CC-:B------:R-:W-:Y:S01]  /*5ee0*/  FFMA.FTZ R185, R35, R88.reuse, -R38.reuse ;  /* 0x0000005823b97223 */ /* 0x180fe20000010826 */
[----:B-----5:R-:W-:Y:S01]  /*5ef0*/  FADD.FTZ R42, R180, R11 ;  /* 0x0000000bb42a7221 */ /* 0x020fe20000010000 */
[----:B------:R-:W1:Y:S01]  /*5f00*/  MUFU.EX2 R12, R12 ;  /* 0x0000000c000c7308 */ /* 0x000e620000000800 */
[-CC-:B------:R-:W-:Y:S01]  /*5f10*/  FFMA.FTZ R26, R37, R88.reuse, -R38.reuse ;  /* 0x00000058251a7223 */ /* 0x180fe20000010826 */
[-C--:B------:R-:W-:Y:S01]  /*5f20*/  FFMA.FTZ R187, R41, R88.reuse, -R38 ;  /* 0x0000005829bb7223 */ /* 0x080fe20000010826 */
[----:B--2---:R-:W-:Y:S01]  /*5f30*/  FADD.FTZ R11, R39, R42 ;  /* 0x0000002a270b7221 */ /* 0x004fe20000010000 */
[-CC-:B------:R-:W-:Y:S01]  /*5f40*/  FFMA.FTZ R28, R43, R88.reuse, -R38.reuse ;  /* 0x000000582b1c7223 */ /* 0x180fe20000010826 */
[-CC-:B------:R-:W-:Y:S01]  /*5f50*/  FFMA.FTZ R189, R45, R88.reuse, -R38.reuse ;  /* 0x000000582dbd7223 */ /* 0x180fe20000010826 */
[-CC-:B------:R-:W-:Y:S01]  /*5f60*/  FFMA.FTZ R30, R81, R88.reuse, -R38.reuse ;  /* 0x00000058511e7223 */ /* 0x180fe20000010826 */
[----:B------:R-:W-:Y:S01]  /*5f70*/  FADD.FTZ R44, R182, R11 ;  /* 0x0000000bb62c7221 */ /* 0x000fe20000010000 */
[----:B------:R-:W2:Y:S01]  /*5f80*/  MUFU.EX2 R179, R179 ;  /* 0x000000b300b37308 */ /* 0x000ea20000000800 */
[-CC-:B------:R-:W-:Y:S01]  /*5f90*/  FFMA.FTZ R191, R47, R88.reuse, -R38.reuse ;  /* 0x000000582fbf7223 */ /* 0x180fe20000010826 */
[-C--:B------:R-:W-:Y:S01]  /*5fa0*/  FFMA.FTZ R32, R83, R88.reuse, -R38 ;  /* 0x0000005853207223 */ /* 0x080fe20000010826 */
[----:B------:R-:W-:Y:S01]  /*5fb0*/  FADD.FTZ R11, R105, R44 ;  /* 0x0000002c690b7221 */ /* 0x000fe20000010000 */
[----:B------:R-:W-:Y:S01]  /*5fc0*/  FFMA.FTZ R193, R49, R88, -R38 ;  /* 0x0000005831c17223 */ /* 0x000fe20000010826 */
[----:B------:R-:W-:-:S02]  /*5fd0*/  @P1 VIADD R10, R10, 0x34840 ;  /* 0x000348400a0a1836 */ /* 0x000fc40000000000 */
[-C--:B------:R-:W-:Y:S01]  /*5fe0*/  FFMA.FTZ R34, R73, R88.reuse, -R38 ;  /* 0x0000005849227223 */ /* 0x080fe20000010826 */
[----:B------:R-:W-:Y:S01]  /*5ff0*/  FADD.FTZ R44, R184, R11 ;  /* 0x0000000bb82c7221 */ /* 0x000fe20000010000 */
[----:B------:R-:W3:Y:S01]  /*6000*/  MUFU.EX2 R14, R14 ;  /* 0x0000000e000e7308 */ /* 0x000ee20000000800 */
[----:B-1----:R-:W-:Y:S01]  /*6010*/  FADD.FTZ R46, R177, R12 ;  /* 0x0000000cb12e7221 */ /* 0x002fe20000010000 */
[----:B------:R-:W-:Y:S01]  /*6020*/  @P1 PRMT R10, R134, 0x654, R10 ;  /* 0x00000654860a1816 */ /* 0x000fe2000000000a */
[----:B------:R-:W-:Y:S01]  /*6030*/  FADD.FTZ R13, R107, R44 ;  /* 0x0000002c6b0d7221 */ /* 0x000fe20000010000 */
[-CC-:B------:R-:W-:Y:S01]  /*6040*/  FFMA.FTZ R195, R51, R88.reuse, -R38.reuse ;  /* 0x0000005833c37223 */ /* 0x180fe20000010826 */
[-C--:B------:R-:W-:Y:S01]  /*6050*/  FFMA.FTZ R36, R75, R88.reuse, -R38 ;  /* 0x000000584b247223 */ /* 0x080fe20000010826 */
[----:B------:R1:W-:Y:S01]  /*6060*/  @P1 SYNCS.ARRIVE.TRANS64.RED.A1T0 RZ, [R10+URZ], RZ ;  /* 0x000000ff0aff19a7 */ /* 0x0003e2000810043f */
[----:B------:R-:W-:Y:S01]  /*6070*/  FADD.FTZ R48, R186, R13 ;  /* 0x0000000dba307221 */ /* 0x000fe20000010000 */
[----:B------:R-:W4:Y:S01]  /*6080*/  MUFU.EX2 R181, R181 ;  /* 0x000000b500b57308 */ /* 0x000f220000000800 */
[----:B--2---:R-:W-:Y:S01]  /*6090*/  FADD.FTZ R11, R179, R46 ;  /* 0x0000002eb30b7221 */ /* 0x004fe20000010000 */
[-C--:B------:R-:W-:Y:S01]  /*60a0*/  FFMA.FTZ R197, R53, R88.reuse, -R38 ;  /* 0x0000005835c57223 */ /* 0x080fe20000010826 */
[----:B------:R-:W-:Y:S01]  /*60b0*/  FADD.FTZ R13, R103, R48 ;  /* 0x00000030670d7221 */ /* 0x000fe20000010000 */
[-CC-:B------:R-:W-:Y:S01]  /*60c0*/  FFMA.FTZ R40, R65, R88.reuse, -R38.reuse ;  /* 0x0000005841287223 */ /* 0x180fe20000010826 */
[-CC-:B------:R-:W-:Y:S01]  /*60d0*/  FFMA.FTZ R199, R67, R88.reuse, -R38.reuse ;  /* 0x0000005843c77223 */ /* 0x180fe20000010826 */
[-CC-:B------:R-:W-:Y:S01]  /*60e0*/  FFMA.FTZ R42, R55, R88.reuse, -R38.reuse ;  /* 0x00000058372a7223 */ /* 0x180fe20000010826 */
[-CC-:B------:R-:W-:Y:S01]  /*60f0*/  FFMA.FTZ R201, R57, R88.reuse, -R38.reuse ;  /* 0x0000005839c97223 */ /* 0x180fe20000010826 */
[----:B------:R-:W2:Y:S01]  /*6100*/  MUFU.EX2 R20, R20 ;  /* 0x0000001400147308 */ /* 0x000ea20000000800 */
[----:B---3--:R-:W-:Y:S01]  /*6110*/  FADD.FTZ R46, R14, R11 ;  /* 0x0000000b0e2e7221 */ /* 0x008fe20000010000 */
[-CC-:B------:R-:W-:Y:S01]  /*6120*/  FFMA.FTZ R44, R59, R88.reuse, -R38.reuse ;  /* 0x000000583b2c7223 */ /* 0x180fe20000010826 */
[-CC-:B------:R-:W-:Y:S01]  /*6130*/  FFMA.FTZ R203, R61, R88.reuse, -R38.reuse ;  /* 0x000000583dcb7223 */ /* 0x180fe20000010826 */
[-CC-:B------:R-:W-:Y:S01]  /*6140*/  FFMA.FTZ R205, R71, R88.reuse, -R38.reuse ;  /* 0x0000005847cd7223 */ /* 0x180fe20000010826 */
[-CC-:B------:R-:W-:Y:S01]  /*6150*/  FFMA.FTZ R77, R77, R88.reuse, -R38.reuse ;  /* 0x000000584d4d7223 */ /* 0x180fe20000010826 */
[-CC-:B------:R-:W-:Y:S01]  /*6160*/  FFMA.FTZ R79, R79, R88.reuse, -R38.reuse ;  /* 0x000000584f4f7223 */ /* 0x180fe20000010826 */
[-C--:B------:R-:W-:Y:S01]  /*6170*/  FFMA.FTZ R85, R85, R88.reuse, -R38 ;  /* 0x0000005855557223 */ /* 0x080fe20000010826 */
[----:B------:R-:W3:Y:S01]  /*6180*/  MUFU.EX2 R183, R183 ;  /* 0x000000b700b77308 */ /* 0x000ee20000000800 */
[----:B----4-:R-:W-:Y:S01]  /*6190*/  FADD.FTZ R11, R181, R46 ;  /* 0x0000002eb50b7221 */ /* 0x010fe20000010000 */
[----:B------:R-:W-:Y:S01]  /*61a0*/  FADD.FTZ R46, R188, R13 ;  /* 0x0000000dbc2e7221 */ /* 0x000fe20000010000 */
[-CC-:B------:R-:W-:Y:S01]  /*61b0*/  FFMA.FTZ R87, R87, R88.reuse, -R38.reuse ;  /* 0x0000005857577223 */ /* 0x180fe20000010826 */
[-CC-:B------:R-:W-:Y:S01]  /*61c0*/  FFMA.FTZ R93, R93, R88.reuse, -R38.reuse ;  /* 0x000000585d5d7223 */ /* 0x180fe20000010826 */
[-C--:B------:R-:W-:Y:S01]  /*61d0*/  FFMA.FTZ R95, R95, R88.reuse, -R38 ;  /* 0x000000585f5f7223 */ /* 0x080fe20000010826 */
[----:B------:R-:W-:Y:S01]  /*61e0*/  FADD.FTZ R13, R109, R46 ;  /* 0x0000002e6d0d7221 */ /* 0x000fe20000010000 */
[-CC-:B------:R-:W-:Y:S01]  /*61f0*/  FFMA.FTZ R46, R63, R88.reuse, -R38.reuse ;  /* 0x000000583f2e7223 */ /* 0x180fe20000010826 */
[----:B------:R-:W4:Y:S01]  /*6200*/  MUFU.EX2 R24, R24 ;  /* 0x0000001800187308 */ /* 0x000f220000000800 */
[----:B--2---:R-:W-:Y:S01]  /*6210*/  FADD.FTZ R48, R20, R11 ;  /* 0x0000000b14307221 */ /* 0x004fe20000010000 */
[----:B------:R-:W-:Y:S01]  /*6220*/  FADD.FTZ R50, R190, R13 ;  /* 0x0000000dbe327221 */ /* 0x000fe20000010000 */
[-CC-:B------:R-:W-:Y:S01]  /*6230*/  FFMA.FTZ R97, R97, R88.reuse, -R38.reuse ;  /* 0x0000005861617223 */ /* 0x180fe20000010826 */
[-CC-:B------:R-:W-:Y:S01]  /*6240*/  FFMA.FTZ R99, R99, R88.reuse, -R38.reuse ;  /* 0x0000005863637223 */ /* 0x180fe20000010826 */
[-C--:B------:R-:W-:Y:S01]  /*6250*/  FFMA.FTZ R127, R127, R88.reuse, -R38 ;  /* 0x000000587f7f7223 */ /* 0x080fe20000010826 */
[----:B------:R-:W-:Y:S01]  /*6260*/  FADD.FTZ R13, R101, R50 ;  /* 0x00000032650d7221 */ /* 0x000fe20000010000 */
[-C--:B------:R-:W-:Y:S01]  /*6270*/  FFMA.FTZ R131, R131, R88.reuse, -R38 ;  /* 0x0000005883837223 */ /* 0x080fe20000010826 */
[----:B------:R-:W2:Y:S01]  /*6280*/  MUFU.EX2 R185, R185 ;  /* 0x000000b900b97308 */ /* 0x000ea20000000800 */
[----:B---3--:R-:W-:Y:S01]  /*6290*/  FADD.FTZ R11, R183, R48 ;  /* 0x00000030b70b7221 */ /* 0x008fe20000010000 */
[-CC-:B------:R-:W-:Y:S01]  /*62a0*/  FFMA.FTZ R133, R133, R88.reuse, -R38.reuse ;  /* 0x0000005885857223 */ /* 0x180fe20000010826 */
[-CC-:B------:R-:W-:Y:S01]  /*62b0*/  FFMA.FTZ R139, R139, R88.reuse, -R38.reuse ;  /* 0x000000588b8b7223 */ /* 0x180fe20000010826 */
[-CC-:B------:R-:W-:Y:S01]  /*62c0*/  FFMA.FTZ R141, R141, R88.reuse, -R38.reuse ;  /* 0x000000588d8d7223 */ /* 0x180fe20000010826 */
[----:B------:R-:W-:Y:S01]  /*62d0*/  FFMA.FTZ R147, R147, R88, -R38 ;  /* 0x0000005893937223 */ /* 0x000fe20000010826 */
[----:B------:R-:W-:-:S02]  /*62e0*/  F2FP.F16.F32.PACK_AB R177, R12, R177 ;  /* 0x000000b10cb1723e */ /* 0x000fc400000000ff */
[----:B------:R-:W-:Y:S01]  /*62f0*/  CS2R R82, SRZ ;  /* 0x0000000000527805 */ /* 0x000fe2000001ff00 */
[----:B------:R-:W3:Y:S01]  /*6300*/  MUFU.EX2 R26, R26 ;  /* 0x0000001a001a7308 */ /* 0x000ee20000000800 */
[----:B----4-:R-:W-:Y:S01]  /*6310*/  FADD.FTZ R48, R24, R11 ;  /* 0x0000000b18307221 */ /* 0x010fe20000010000 */
[----:B------:R-:W-:Y:S02]  /*6320*/  F2FP.F16.F32.PACK_AB R179, R14, R179 ;  /* 0x000000b30eb3723e */ /* 0x000fe400000000ff */
[----:B------:R-:W-:Y:S02]  /*6330*/  CS2R R80, SRZ ;  /* 0x0000000000507805 */ /* 0x000fe4000001ff00 */
[----:B------:R-:W-:Y:S02]  /*6340*/  F2FP.F16.F32.PACK_AB R176, R27, R176 ;  /* 0x000000b01bb0723e */ /* 0x000fe400000000ff */
[----:B------:R-:W-:Y:S02]  /*6350*/  CS2R R74, SRZ ;  /* 0x00000000004a7805 */ /* 0x000fe4000001ff00 */
[----:B------:R-:W-:-:S02]  /*6360*/  F2FP.F16.F32.PACK_AB R178, R31, R178 ;  /* 0x000000b21fb2723e */ /* 0x000fc400000000ff */
[----:B------:R-:W-:Y:S01]  /*6370*/  CS2R R72, SRZ ;  /* 0x0000000000487805 */ /* 0x000fe2000001ff00 */
[----:B------:R-:W4:Y:S01]  /*6380*/  MUFU.EX2 R187, R187 ;  /* 0x000000bb00bb7308 */ /* 0x000f220000000800 */
[----:B--2---:R-:W-:Y:S01]  /*6390*/  FADD.FTZ R11, R185, R48 ;  /* 0x00000030b90b7221 */ /* 0x004fe20000010000 */
[----:B------:R-:W-:Y:S01]  /*63a0*/  FADD.FTZ R48, R192, R13 ;  /* 0x0000000dc0307221 */ /* 0x000fe20000010000 */
[----:B------:R-:W-:Y:S02]  /*63b0*/  F2FP.F16.F32.PACK_AB R180, R39, R180 ;  /* 0x000000b427b4723e */ /* 0x000fe400000000ff */
[----:B------:R-:W-:Y:S02]  /*63c0*/  CS2R R70, SRZ ;  /* 0x0000000000467805 */ /* 0x000fe4000001ff00 */
[----:B------:R-:W-:Y:S01]  /*63d0*/  F2FP.F16.F32.PACK_AB R183, R24, R183 ;  /* 0x000000b718b7723e */ /* 0x000fe200000000ff */
[----:B------:R-:W-:Y:S01]  /*63e0*/  FADD.FTZ R13, R111, R48 ;  /* 0x000000306f0d7221 */ /* 0x000fe20000010000 */
[----:B------:R-:W-:Y:S01]  /*63f0*/  FFMA.FTZ R48, R69, R88, -R38 ;  /* 0x0000005845307223 */ /* 0x000fe20000010826 */
[----:B------:R-:W2:Y:S01]  /*6400*/  MUFU.EX2 R28, R28 ;  /* 0x0000001c001c7308 */ /* 0x000ea20000000800 */
[----:B---3--:R-:W-:Y:S01]  /*6410*/  FADD.FTZ R50, R26, R11 ;  /* 0x0000000b1a327221 */ /* 0x008fe20000010000 */
[----:B------:R-:W-:Y:S01]  /*6420*/  FADD.FTZ R52, R194, R13 ;  /* 0x0000000dc2347221 */ /* 0x000fe20000010000 */
[----:B------:R-:W-:-:S02]  /*6430*/  F2FP.F16.F32.PACK_AB R185, R26, R185 ;  /* 0x000000b91ab9723e */ /* 0x000fc400000000ff */
[----:B------:R-:W-:Y:S02]  /*6440*/  CS2R R68, SRZ ;  /* 0x0000000000447805 */ /* 0x000fe4000001ff00 */
[----:B------:R-:W-:Y:S01]  /*6450*/  F2FP.F16.F32.PACK_AB R182, R105, R182 ;  /* 0x000000b669b6723e */ /* 0x000fe200000000ff */
[----:B------:R-:W-:Y:S01]  /*6460*/  FADD.FTZ R13, R115, R52 ;  /* 0x00000034730d7221 */ /* 0x000fe20000010000 */
[----:B------:R-:W-:Y:S01]  /*6470*/  F2FP.F16.F32.PACK_AB R184, R107, R184 ;  /* 0x000000b86bb8723e */ /* 0x000fe200000000ff */
[----:B------:R-:W3:Y:S01]  /*6480*/  MUFU.EX2 R189, R189 ;  /* 0x000000bd00bd7308 */ /* 0x000ee20000000800 */
[----:B----4-:R-:W-:Y:S01]  /*6490*/  FADD.FTZ R11, R187, R50 ;  /* 0x00000032bb0b7221 */ /* 0x010fe20000010000 */
[----:B------:R-:W-:Y:S02]  /*64a0*/  F2FP.F16.F32.PACK_AB R186, R103, R186 ;  /* 0x000000ba67ba723e */ /* 0x000fe400000000ff */
[----:B------:R-:W-:Y:S02]  /*64b0*/  CS2R R66, SRZ ;  /* 0x0000000000427805 */ /* 0x000fe4000001ff00 */
[----:B------:R-:W-:-:S02]  /*64c0*/  F2FP.F16.F32.PACK_AB R188, R109, R188 ;  /* 0x000000bc6dbc723e */ /* 0x000fc400000000ff */
[----:B------:R-:W-:Y:S02]  /*64d0*/  CS2R R64, SRZ ;  /* 0x0000000000407805 */ /* 0x000fe4000001ff00 */
[----:B------:R-:W-:Y:S02]  /*64e0*/  F2FP.F16.F32.PACK_AB R190, R101, R190 ;  /* 0x000000be65be723e */ /* 0x000fe400000000ff */
[----:B------:R-:W-:Y:S01]  /*64f0*/  CS2R R62, SRZ ;  /* 0x00000000003e7805 */ /* 0x000fe2000001ff00 */
[----:B------:R-:W1:Y:S01]  /*6500*/  MUFU.EX2 R30, R30 ;  /* 0x0000001e001e7308 */ /* 0x000e620000000800 */
[C---:B--2---:R-:W-:Y:S01]  /*6510*/  FADD.FTZ R50, R28.reuse, R11 ;  /* 0x0000000b1c327221 */ /* 0x044fe20000010000 */
[----:B------:R-:W-:Y:S02]  /*6520*/  F2FP.F16.F32.PACK_AB R187, R28, R187 ;  /* 0x000000bb1cbb723e */ /* 0x000fe400000000ff */
[----:B------:R-:W-:Y:S02]  /*6530*/  CS2R R28, SRZ ;  /* 0x00000000001c7805 */ /* 0x000fe4000001ff00 */
[----:B------:R-:W-:-:S02]  /*6540*/  F2FP.F16.F32.PACK_AB R192, R111, R192 ;  /* 0x000000c06fc0723e */ /* 0x000fc400000000ff */
[----:B------:R-:W-:Y:S02]  /*6550*/  CS2R R26, SRZ ;  /* 0x00000000001a7805 */ /* 0x000fe4000001ff00 */
[----:B------:R-:W-:Y:S02]  /*6560*/  F2FP.F16.F32.PACK_AB R194, R115, R194 ;  /* 0x000000c273c2723e */ /* 0x000fe400000000ff */
[----:B------:R-:W-:Y:S01]  /*6570*/  CS2R R24, SRZ ;  /* 0x0000000000187805 */ /* 0x000fe2000001ff00 */
[----:B------:R-:W2:Y:S01]  /*6580*/  MUFU.EX2 R191, R191 ;  /* 0x000000bf00bf7308 */ /* 0x000ea20000000800 */
[----:B---3--:R-:W-:Y:S01]  /*6590*/  FADD.FTZ R11, R189, R50 ;  /* 0x00000032bd0b7221 */ /* 0x008fe20000010000 */
[----:B------:R-:W-:Y:S01]  /*65a0*/  FADD.FTZ R50, R196, R13 ;  /* 0x0000000dc4327221 */ /* 0x000fe20000010000 */
[C---:B------:R-:W-:Y:S02]  /*65b0*/  F2FP.F16.F32.PACK_AB R196, R117.reuse, R196 ;  /* 0x000000c475c4723e */ /* 0x040fe400000000ff */
[----:B------:R-:W-:Y:S01]  /*65c0*/  F2FP.F16.F32.PACK_AB R181, R20, R181 ;  /* 0x000000b514b5723e */ /* 0x000fe200000000ff */
[----:B------:R-:W-:-:S02]  /*65d0*/  FADD.FTZ R13, R117, R50 ;  /* 0x00000032750d7221 */ /* 0x000fc40000010000 */
[----:B------:R-:W3:Y:S01]  /*65e0*/  MUFU.EX2 R32, R32 ;  /* 0x0000002000207308 */ /* 0x000ee20000000800 */
[----:B-1----:R-:W-:Y:S01]  /*65f0*/  FADD.FTZ R10, R30, R11 ;  /* 0x0000000b1e0a7221 */ /* 0x002fe20000010000 */
[----:B------:R-:W-:Y:S01]  /*6600*/  FADD.FTZ R52, R198, R13 ;  /* 0x0000000dc6347221 */ /* 0x000fe20000010000 */
[----:B------:R-:W-:Y:S02]  /*6610*/  F2FP.F16.F32.PACK_AB R189, R30, R189 ;  /* 0x000000bd1ebd723e */ /* 0x000fe400000000ff */
[----:B------:R-:W-:Y:S02]  /*6620*/  CS2R R30, SRZ ;  /* 0x00000000001e7805 */ /* 0x000fe4000001ff00 */
[C---:B------:R-:W-:Y:S01]  /*6630*/  F2FP.F16.F32.PACK_AB R198, R121.reuse, R198 ;  /* 0x000000c679c6723e */ /* 0x040fe200000000ff */
[----:B------:R-:W-:Y:S01]  /*6640*/  FADD.FTZ R13, R121, R52 ;  /* 0x00000034790d7221 */ /* 0x000fe20000010000 */
[----:B------:R-:W1:Y:S01]  /*6650*/  MUFU.EX2 R193, R193 ;  /* 0x000000c100c17308 */ /* 0x000e620000000800 */
[----:B--2---:R-:W-:-:S02]  /*6660*/  FADD.FTZ R11, R191, R10 ;  /* 0x0000000abf0b7221 */ /* 0x004fc40000010000 */
[----:B------:R-:W-:Y:S01]  /*6670*/  FADD.FTZ R52, R200, R13 ;  /* 0x0000000dc8347221 */ /* 0x000fe20000010000 */
[----:B------:R-:W-:-:S03]  /*6680*/  F2FP.F16.F32.PACK_AB R200, R123, R200 ;  /* 0x000000c87bc8723e */ /* 0x000fc600000000ff */
[----:B------:R-:W-:Y:S01]  /*6690*/  FADD.FTZ R13, R123, R52 ;  /* 0x000000347b0d7221 */ /* 0x000fe20000010000 */
[----:B------:R-:W2:Y:S01]  /*66a0*/  MUFU.EX2 R34, R34 ;  /* 0x0000002200227308 */ /* 0x000ea20000000800 */
[----:B---3--:R-:W-:Y:S02]  /*66b0*/  FADD.FTZ R10, R32, R11 ;  /* 0x0000000b200a7221 */ /* 0x008fe40000010000 */
[----:B------:R-:W-:Y:S01]  /*66c0*/  FADD.FTZ R54, R202, R13 ;  /* 0x0000000dca367221 */ /* 0x000fe20000010000 */
[----:B------:R-:W-:Y:S02]  /*66d0*/  F2FP.F16.F32.PACK_AB R191, R32, R191 ;  /* 0x000000bf20bf723e */ /* 0x000fe400000000ff */
[----:B------:R-:W-:Y:S02]  /*66e0*/  CS2R R32, SRZ ;  /* 0x0000000000207805 */ /* 0x000fe4000001ff00 */
[----:B------:R-:W3:Y:S01]  /*66f0*/  MUFU.EX2 R195, R195 ;  /* 0x000000c300c37308 */ /* 0x000ee20000000800 */
[----:B-1----:R-:W-:-:S07]  /*6700*/  FADD.FTZ R11, R193, R10 ;  /* 0x0000000ac10b7221 */ /* 0x002fce0000010000 */
[----:B------:R-:W1:Y:S01]  /*6710*/  MUFU.EX2 R36, R36 ;  /* 0x0000002400247308 */ /* 0x000e620000000800 */
[C---:B--2---:R-:W-:Y:S01]  /*6720*/  FADD.FTZ R10, R34.reuse, R11 ;  /* 0x0000000b220a7221 */ /* 0x044fe20000010000 */
[----:B------:R-:W-:Y:S02]  /*6730*/  F2FP.F16.F32.PACK_AB R193, R34, R193 ;  /* 0x000000c122c1723e */ /* 0x000fe400000000ff */
[----:B------:R-:W-:-:S04]  /*6740*/  CS2R R34, SRZ ;  /* 0x0000000000227805 */ /* 0x000fc8000001ff00 */
[----:B------:R-:W2:Y:S01]  /*6750*/  MUFU.EX2 R197, R197 ;  /* 0x000000c500c57308 */ /* 0x000ea20000000800 */
[----:B---3--:R-:W-:-:S07]  /*6760*/  FADD.FTZ R11, R195, R10 ;  /* 0x0000000ac30b7221 */ /* 0x008fce0000010000 */
[----:B------:R-:W3:Y:S01]  /*6770*/  MUFU.EX2 R40, R40 ;  /* 0x0000002800287308 */ /* 0x000ee20000000800 */
[C---:B-1----:R-:W-:Y:S01]  /*6780*/  FADD.FTZ R10, R36.reuse, R11 ;  /* 0x0000000b240a7221 */ /* 0x042fe20000010000 */
[----:B------:R-:W-:Y:S02]  /*6790*/  F2FP.F16.F32.PACK_AB R195, R36, R195 ;  /* 0x000000c324c3723e */ /* 0x000fe400000000ff */
[----:B------:R-:W-:-:S04]  /*67a0*/  CS2R R36, SRZ ;  /* 0x0000000000247805 */ /* 0x000fc8000001ff00 */
[----:B------:R-:W1:Y:S01]  /*67b0*/  MUFU.EX2 R199, R199 ;  /* 0x000000c700c77308 */ /* 0x000e620000000800 */
[----:B--2---:R-:W-:-:S07]  /*67c0*/  FADD.FTZ R11, R197, R10 ;  /* 0x0000000ac50b7221 */ /* 0x004fce0000010000 */
[----:B------:R-:W2:Y:S01]  /*67d0*/  MUFU.EX2 R125, R125 ;  /* 0x0000007d007d7308 */ /* 0x000ea20000000800 */
[C---:B---3--:R-:W-:Y:S01]  /*67e0*/  FADD.FTZ R10, R40.reuse, R11 ;  /* 0x0000000b280a7221 */ /* 0x048fe20000010000 */
[----:B------:R-:W-:Y:S02]  /*67f0*/  F2FP.F16.F32.PACK_AB R197, R40, R197 ;  /* 0x000000c528c5723e */ /* 0x000fe400000000ff */
[----:B------:R-:W-:-:S04]  /*6800*/  CS2R R40, SRZ ;  /* 0x0000000000287805 */ /* 0x000fc8000001ff00 */
[----:B------:R-:W3:Y:S01]  /*6810*/  MUFU.EX2 R42, R42 ;  /* 0x0000002a002a7308 */ /* 0x000ee20000000800 */
[----:B-1----:R-:W-:-:S07]  /*6820*/  FADD.FTZ R11, R199, R10 ;  /* 0x0000000ac70b7221 */ /* 0x002fce0000010000 */
[----:B------:R-:W1:Y:S01]  /*6830*/  MUFU.EX2 R204, R204 ;  /* 0x000000cc00cc7308 */ /* 0x000e620000000800 */
[C---:B--2---:R-:W-:Y:S01]  /*6840*/  FADD.FTZ R13, R125.reuse, R54 ;  /* 0x000000367d0d7221 */ /* 0x044fe20000010000 */
[----:B------:R-:W-:-:S06]  /*6850*/  F2FP.F16.F32.PACK_AB R202, R125, R202 ;  /* 0x000000ca7dca723e */ /* 0x000fcc00000000ff */
[----:B------:R-:W2:Y:S01]  /*6860*/  MUFU.EX2 R201, R201 ;  /* 0x000000c900c97308 */ /* 0x000ea20000000800 */
[C---:B---3--:R-:W-:Y:S01]  /*6870*/  FADD.FTZ R10, R42.reuse, R11 ;  /* 0x0000000b2a0a7221 */ /* 0x048fe20000010000 */
[----:B------:R-:W-:Y:S02]  /*6880*/  F2FP.F16.F32.PACK_AB R199, R42, R199 ;  /* 0x000000c72ac7723e */ /* 0x000fe400000000ff */
[----:B------:R-:W-:-:S04]  /*6890*/  CS2R R42, SRZ ;  /* 0x00000000002a7805 */ /* 0x000fc8000001ff00 */
[----:B------:R-:W3:Y:S01]  /*68a0*/  MUFU.EX2 R129, R129 ;  /* 0x0000008100817308 */ /* 0x000ee20000000800 */
[----:B-1----:R-:W-:-:S07]  /*68b0*/  FADD.FTZ R54, R204, R13 ;  /* 0x0000000dcc367221 */ /* 0x002fce0000010000 */
[----:B------:R-:W1:Y:S01]  /*68c0*/  MUFU.EX2 R44, R44 ;  /* 0x0000002c002c7308 */ /* 0x000e620000000800 */
[----:B--2---:R-:W-:-:S07]  /*68d0*/  FADD.FTZ R11, R201, R10 ;  /* 0x0000000ac90b7221 */ /* 0x004fce0000010000 */
[----:B------:R-:W2:Y:S01]  /*68e0*/  MUFU.EX2 R206, R206 ;  /* 0x000000ce00ce7308 */ /* 0x000ea20000000800 */
[C---:B---3--:R-:W-:Y:S01]  /*68f0*/  FADD.FTZ R13, R129.reuse, R54 ;  /* 0x00000036810d7221 */ /* 0x048fe20000010000 */
[----:B------:R-:W-:-:S06]  /*6900*/  F2FP.F16.F32.PACK_AB R204, R129, R204 ;  /* 0x000000cc81cc723e */ /* 0x000fcc00000000ff */
[----:B------:R-:W3:Y:S01]  /*6910*/  MUFU.EX2 R203, R203 ;  /* 0x000000cb00cb7308 */ /* 0x000ee20000000800 */
[C---:B-1----:R-:W-:Y:S01]  /*6920*/  FADD.FTZ R10, R44.reuse, R11 ;  /* 0x0000000b2c0a7221 */ /* 0x042fe20000010000 */
[----:B------:R-:W-:Y:S02]  /*6930*/  F2FP.F16.F32.PACK_AB R201, R44, R201 ;  /* 0x000000c92cc9723e */ /* 0x000fe400000000ff */
[----:B------:R-:W-:-:S04]  /*6940*/  CS2R R44, SRZ ;  /* 0x00000000002c7805 */ /* 0x000fc8000001ff00 */
[----:B------:R-:W1:Y:S01]  /*6950*/  MUFU.EX2 R135, R135 ;  /* 0x0000008700877308 */ /* 0x000e620000000800 */
[----:B--2---:R-:W-:-:S07]  /*6960*/  FADD.FTZ R54, R206, R13 ;  /* 0x0000000dce367221 */ /* 0x004fce0000010000 */
[----:B------:R-:W2:Y:S01]  /*6970*/  MUFU.EX2 R46, R46 ;  /* 0x0000002e002e7308 */ /* 0x000ea20000000800 */
[----:B---3--:R-:W-:-:S07]  /*6980*/  FADD.FTZ R11, R203, R10 ;  /* 0x0000000acb0b7221 */ /* 0x008fce0000010000 */
[----:B------:R-:W3:Y:S01]  /*6990*/  MUFU.EX2 R208, R208 ;  /* 0x000000d000d07308 */ /* 0x000ee20000000800 */
[C---:B-1----:R-:W-:Y:S01]  /*69a0*/  FADD.FTZ R13, R135.reuse, R54 ;  /* 0x00000036870d7221 */ /* 0x042fe20000010000 */
[----:B------:R-:W-:-:S06]  /*69b0*/  F2FP.F16.F32.PACK_AB R206, R135, R206 ;  /* 0x000000ce87ce723e */ /* 0x000fcc00000000ff */
[----:B------:R-:W1:Y:S01]  /*69c0*/  MUFU.EX2 R205, R205 ;  /* 0x000000cd00cd7308 */ /* 0x000e620000000800 */
[C---:B--2---:R-:W-:Y:S01]  /*69d0*/  FADD.FTZ R10, R46.reuse, R11 ;  /* 0x0000000b2e0a7221 */ /* 0x044fe20000010000 */
[----:B------:R-:W-:Y:S02]  /*69e0*/  F2FP.F16.F32.PACK_AB R203, R46, R203 ;  /* 0x000000cb2ecb723e */ /* 0x000fe400000000ff */
[----:B------:R-:W-:-:S04]  /*69f0*/  CS2R R46, SRZ ;  /* 0x00000000002e7805 */ /* 0x000fc8000001ff00 */
[----:B------:R-:W2:Y:S01]  /*6a00*/  MUFU.EX2 R137, R137 ;  /* 0x0000008900897308 */ /* 0x000ea20000000800 */
[----:B---3--:R-:W-:-:S07]  /*6a10*/  FADD.FTZ R54, R208, R13 ;  /* 0x0000000dd0367221 */ /* 0x008fce0000010000 */
        /* <DEDUP_REMOVED lines=11> */
[----:B------:R1:W4:Y:S01]  /*6ad0*/  MUFU.EX2 R50, R79 ;  /* 0x0000004f00327308 */ /* 0x0003220000000800 */
[----:B--2---:R-:W-:-:S07]  /*6ae0*/  FADD.FTZ R11, R77, R10 ;  /* 0x0000000a4d0b7221 */ /* 0x004fce0000010000 */
[----:B------:R-:W2:Y:S01]  /*6af0*/  MUFU.EX2 R212, R212 ;  /* 0x000000d400d47308 */ /* 0x000ea20000000800 */
[C---:B---3--:R-:W-:Y:S01]  /*6b00*/  FADD.FTZ R13, R119.reuse, R56 ;  /* 0x00000038770d7221 */ /* 0x048fe20000010000 */
[----:B------:R-:W-:Y:S02]  /*6b10*/  F2FP.F16.F32.PACK_AB R210, R119, R210 ;  /* 0x000000d277d2723e */ /* 0x000fe400000000ff */
[----:B-1----:R-:W-:-:S04]  /*6b20*/  CS2R R78, SRZ ;  /* 0x00000000004e7805 */ /* 0x002fc8000001ff00 */
[----:B------:R-:W1:Y:S01]  /*6b30*/  MUFU.EX2 R85, R85 ;  /* 0x0000005500557308 */ /* 0x000e620000000800 */
[C---:B----4-:R-:W-:Y:S01]  /*6b40*/  FADD.FTZ R10, R50.reuse, R11 ;  /* 0x0000000b320a7221 */ /* 0x050fe20000010000 */
[----:B------:R-:W-:Y:S02]  /*6b50*/  F2FP.F16.F32.PACK_AB R207, R50, R77 ;  /* 0x0000004d32cf723e */ /* 0x000fe400000000ff */
[----:B------:R-:W-:Y:S02]  /*6b60*/  CS2R R76, SRZ ;  /* 0x00000000004c7805 */ /* 0x000fe4000001ff00 */
[----:B------:R-:W-:Y:S02]  /*6b70*/  CS2R R50, SRZ ;  /* 0x0000000000327805 */ /* 0x000fe4000001ff00 */
[----:B------:R-:W3:Y:S01]  /*6b80*/  MUFU.EX2 R143, R143 ;  /* 0x0000008f008f7308 */ /* 0x000ee20000000800 */
[----:B--2---:R-:W-:-:S07]  /*6b90*/  FADD.FTZ R56, R212, R13 ;  /* 0x0000000dd4387221 */ /* 0x004fce0000010000 */
[----:B------:R2:W4:Y:S01]  /*6ba0*/  MUFU.EX2 R52, R87 ;  /* 0x0000005700347308 */ /* 0x0005220000000800 */
[----:B-1----:R-:W-:-:S07]  /*6bb0*/  FADD.FTZ R11, R85, R10 ;  /* 0x0000000a550b7221 */ /* 0x002fce0000010000 */
[----:B------:R-:W1:Y:S01]  /*6bc0*/  MUFU.EX2 R214, R214 ;  /* 0x000000d600d67308 */ /* 0x000e620000000800 */
[C---:B---3--:R-:W-:Y:S01]  /*6bd0*/  FADD.FTZ R13, R143.reuse, R56 ;  /* 0x000000388f0d7221 */ /* 0x048fe20000010000 */
[----:B------:R-:W-:Y:S02]  /*6be0*/  F2FP.F16.F32.PACK_AB R212, R143, R212 ;  /* 0x000000d48fd4723e */ /* 0x000fe400000000ff */
[----:B--2---:R-:W-:-:S04]  /*6bf0*/  CS2R R86, SRZ ;  /* 0x0000000000567805 */ /* 0x004fc8000001ff00 */
[----:B------:R-:W2:Y:S01]  /*6c00*/  MUFU.EX2 R93, R93 ;  /* 0x0000005d005d7308 */ /* 0x000ea20000000800 */
[C---:B----4-:R-:W-:Y:S01]  /*6c10*/  FADD.FTZ R10, R52.reuse, R11 ;  /* 0x0000000b340a7221 */ /* 0x050fe20000010000 */
[----:B------:R-:W-:Y:S02]  /*6c20*/  F2FP.F16.F32.PACK_AB R209, R52, R85 ;  /* 0x0000005534d1723e */ /* 0x000fe400000000ff */
[----:B------:R-:W-:Y:S02]  /*6c30*/  CS2R R84, SRZ ;  /* 0x0000000000547805 */ /* 0x000fe4000001ff00 */
[----:B------:R-:W-:Y:S02]  /*6c40*/  CS2R R52, SRZ ;  /* 0x0000000000347805 */ /* 0x000fe4000001ff00 */
        /* <DEDUP_REMOVED lines=14> */
[----:B---3--:R-:W-:Y:S01]  /*6d30*/  FADD.FTZ R11, R97, R60 ;  /* 0x0000003c610b7221 */ /* 0x008fe20000010000 */
[----:B------:R-:W-:-:S06]  /*6d40*/  CS2R R60, SRZ ;  /* 0x00000000003c7805 */ /* 0x000fcc000001ff00 */
        /* <DEDUP_REMOVED lines=22> */
[----:B--2---:R-:W-:Y:S01]  /*6eb0*/  FADD.FTZ R11, R141, R14 ;  /* 0x0000000e8d0b7221 */ /* 0x004fe20000010000 */
[C---:B---3--:R-:W-:Y:S01]  /*6ec0*/  FADD.FTZ R10, R151.reuse, R10 ;  /* 0x0000000a970a7221 */ /* 0x048fe20000010000 */
[----:B------:R-:W-:Y:S02]  /*6ed0*/  F2FP.F16.F32.PACK_AB R218, R151, R218 ;  /* 0x000000da97da723e */ /* 0x000fe400000000ff */
[C---:B-1----:R-:W-:Y:S01]  /*6ee0*/  FADD.FTZ R11, R12.reuse, R11 ;  /* 0x0000000b0c0b7221 */ /* 0x042fe20000010000 */
[----:B------:R-:W-:Y:S01]  /*6ef0*/  F2FP.F16.F32.PACK_AB R219, R12, R141 ;  /* 0x0000008d0cdb723e */ /* 0x000fe200000000ff */
[----:B------:R-:W-:Y:S06]  /*6f00*/  @!P2 BRA `(.L_x_135) ;  /* 0x0000005400e4a947 */ /* 0x000fec0003800000 */
[----:B------:R-:W-:Y:S01]  /*6f10*/  VIADD R13, R112, 0xfffffffe ;  /* 0xfffffffe700d7836 */ /* 0x000fe20000000000 */
[----:B------:R-:W-:Y:S01]  /*6f20*/  MOV R12, R89 ;  /* 0x00000059000c7202 */ /* 0x000fe20000000f00 */
[----:B------:R-:W-:Y:S01]  /*6f30*/  IMAD.MOV.U32 R14, RZ, RZ, R91 ;  /* 0x000000ffff0e7224 */ /* 0x000fe200078e005b */
[----:B------:R-:W-:Y:S01]  /*6f40*/  UMOV UR60, UR61 ;  /* 0x0000003d003c7c82 */ /* 0x000fe20008000000 */
[----:B------:R-:W-:Y:S01]  /*6f50*/  IMAD.MOV.U32 R87, RZ, RZ, RZ ;  /* 0x000000ffff577224 */ /* 0x000fe200078e00ff */
[----:B------:R-:W-:Y:S01]  /*6f60*/  UMOV UR37, UR38 ;  /* 0x0000002600257c82 */ /* 0x000fe20008000000 */
[----:B------:R-:W-:-:S05]  /*6f70*/  ULDC UR7, c[0x0][0x9d8] ;  /* 0x0002760000077ab9 */ /* 0x000fca0000000800 */
.L_x_146:
[----:B------:R-:W-:Y:S01]  /*6f80*/  R2UR UR6, R19 ;  /* 0x00000000130672ca */ /* 0x000fe200000e0000 */
[----:B------:R-:W-:-:S04]  /*6f90*/  UIADD3 UR38, UR37, 0x1, URZ ;  /* 0x0000000125267890 */ /* 0x000fc8000fffe03f */
[----:B------:R-:W-:-:S04]  /*6fa0*/  UISETP.NE.AND UP0, UPT, UR38, 0x2, UPT ;  /* 0x000000022600788c */ /* 0x000fc8000bf05270 */
[----:B------:R-:W-:Y:S02]  /*6fb0*/  USEL UR61, URZ, 0x1, UP0 ;  /* 0x000000013f3d7887 */ /* 0x000fe40008000000 */
[----:B------:R-:W-:Y:S02]  /*6fc0*/  USEL UR38, UR38, URZ, UP0 ;  /* 0x0000003f26267287 */ /* 0x000fe40008000000 */
[----:B------:R-:W-:Y:S01]  /*6fd0*/  ISETP.NE.AND P2, PT, RZ, UR6, PT ;  /* 0x00000006ff007c0c */ /* 0x000fe2000bf45270 */
[----:B------:R-:W-:-:S12]  /*6fe0*/  ULOP3.LUT UR61, UR60, UR61, URZ, 0x3c, !UPT ;  /* 0x0000003d3c3d7292 */ /* 0x000fd8000f8e3c3f */
[----:B------:R-:W-:Y:S05]  /*6ff0*/  @P2 BRA `(.L_x_136) ;  /* 0x00000000002c2947 */ /* 0x000fea0003800000 */
[----:B------:R-:W-:Y:S05]  /*7000*/  @!P0 BRA `(.L_x_137) ;  /* 0x0000000000048947 */ /* 0x000fea0003800000 */
[----:B------:R-:W-:Y:S01]  /*7010*/  BPT.TRAP 0x1 ;  /* 0x000000040000795c */ /* 0x000fe20000300000 */
.L_x_137:
[----:B------:R-:W-:Y:S01]  /*7020*/  ULEA UR6, UR38, UR39, 0x3 ;  /* 0x0000002726067291 */ /* 0x000fe2000f8e183f */
[----:B------:R-:W-:-:S05]  /*7030*/  IMAD.U32 R15, RZ, RZ, UR61 ;  /* 0x0000003dff0f7e24 */ /* 0x000fca000f8e00ff */
[----:B------:R-:W-:-:S04]  /*7040*/  SHF.L.U32 R15, R15, 0x1f, RZ ;  /* 0x0000001f0f0f7819 */ /* 0x000fc800000006ff */
[----:B------:R1:W2:Y:S01]  /*7050*/  SYNCS.PHASECHK.TRANS64.TRYWAIT P1, [UR6+0x34830], R15 ;  /* 0x0348300fff0075a7 */ /* 0x0002a20008020146 */
[----:B------:R-:W-:Y:S05]  /*7060*/  @!P0 BRA `(.L_x_138) ;  /* 0x0000000000048947 */ /* 0x000fea0003800000 */
[----:B------:R-:W-:Y:S01]  /*7070*/  BPT.TRAP 0x1 ;  /* 0x000000040000795c */ /* 0x000fe20000300000 */
.L_x_138:
[----:B--2---:R-:W-:Y:S05]  /*7080*/  @P1 BRA `(.L_x_136) ;  /* 0x0000000000081947 */ /* 0x004fea0003800000 */
[----:B------:R-:W2:Y:S02]  /*7090*/  SYNCS.PHASECHK.TRANS64.TRYWAIT P1, [UR6+0x34830], R15 ;  /* 0x0348300fff0075a7 */ /* 0x000ea40008020146 */
[----:B--2---:R-:W-:Y:S05]  /*70a0*/  @!P1 BRA `(.L_x_139) ;  /* 0x0000009c00749947 */ /* 0x004fea0003800000 */
.L_x_136:
        /* <DEDUP_REMOVED lines=623> */
.L_x_141:
[----:B------:R-:W-:Y:S01]  /*97a0*/  ULEA UR6, UR37, UR39, 0x3 ;  /* 0x0000002725067291 */ /* 0x000fe2000f8e183f */
[----:B------:R-:W-:-:S05]  /*97b0*/  IMAD.U32 R15, RZ, RZ, UR60 ;  /* 0x0000003cff0f7e24 */ /* 0x000fca000f8e00ff */
[----:B------:R-:W-:-:S04]  /*97c0*/  SHF.L.U32 R15, R15, 0x1f, RZ ;  /* 0x0000001f0f0f7819 */ /* 0x000fc800000006ff */
[----:B------:R1:W2:Y:S01]  /*97d0*/  SYNCS.PHASECHK.TRANS64.TRYWAIT P1, [UR6+0x34850], R15 ;  /* 0x0348500fff0075a7 */ /* 0x0002a20008020146 */
[----:B------:R-:W-:Y:S05]  /*97e0*/  @!P0 BRA `(.L_x_142) ;  /* 0x0000000000048947 */ /* 0x000fea0003800000 */
[----:B------:R-:W-:Y:S01]  /*97f0*/  BPT.TRAP 0x1 ;  /* 0x000000040000795c */ /* 0x000fe20000300000 */
.L_x_142:
[----:B--2---:R-:W-:Y:S05]  /*9800*/  @P1 BRA `(.L_x_140) ;  /* 0x0000000000081947 */ /* 0x004fea0003800000 */
[----:B------:R-:W2:Y:S02]  /*9810*/  SYNCS.PHASECHK.TRANS64.TRYWAIT P1, [UR6+0x34850], R15 ;  /* 0x0348500fff0075a7 */ /* 0x000ea40008020146 */
[----:B--2---:R-:W-:Y:S05]  /*9820*/  @!P1 BRA `(.L_x_143) ;  /* 0x0000007400ac9947 */ /* 0x004fea0003800000 */
.L_x_140:
[----:B------:R-:W-:Y:S01]  /*9830*/  UIADD3 UR6, UR39, 0x400, URZ ;  /* 0x0000040027067890 */ /* 0x000fe2000fffe03f */
[----:B------:R-:W-:Y:S01]  /*9840*/  WARPGROUP.ARRIVE ;  /* 0x00000000000079c5 */ /* 0x000fe20000000000 */
[----:B------:R-:W-:-:S05]  /*9850*/  UMOV UR11, 0x40000040 ;  /* 0x40000040000b7882 */ /* 0x000fca0000000000 */
[----:B--2---:R-:W2:Y:S01]  /*9860*/  S2R R20, SR_TID.X ;  /* 0x0000000000147919 */ /* 0x004ea20000002100 */
[----:B------:R-:W-:-:S04]  /*9870*/  USHF.R.U32.HI UR6, URZ, 0x4, UR6 ;  /* 0x000000043f067899 */ /* 0x000fc80008011606 */
[----:B------:R-:W-:-:S04]  /*9880*/  ULOP3.LUT UR6, UR6, 0x3fff, URZ, 0xc0, !UPT ;  /* 0x00003fff06067892 */ /* 0x000fc8000f8ec03f */
[----:B------:R-:W-:-:S04]  /*9890*/  ULOP3.LUT UR6, UR6, 0x5800000, URZ, 0xfc, !UPT ;  /* 0x0580000006067892 */ /* 0x000fc8000f8efc3f */
[----:B------:R-:W-:-:S07]  /*98a0*/  UIMAD UR6, UR37, 0xb00, UR6 ;  /* 0x00000b00250678a4 */ /* 0x000fce000f8e0206 */
[----:B------:R-:W-:Y:S02]  /*98b0*/  UMOV UR10, UR6 ;  /* 0x00000006000a7c82 */ /* 0x000fe40008000000 */
[----:B------:R-:W-:Y:S01]  /*98c0*/  HGMMA.64x128x16.F32 R24, R176, gdesc[UR8].tnspB, R24, gsb0 ;  /* 0x41e00008b0187df0 */ /* 0x000fe20008000818 */
[----:B------:R-:W-:Y:S01]  /*98d0*/  UIADD3 UR10, UR6, 0x80, URZ ;  /* 0x00000080060a7890 */ /* 0x000fe2000fffe03f */
[----:B------:R-:W-:Y:S01]  /*98e0*/  UMOV UR11, 0x40000040 ;  /* 0x40000040000b7882 */ /* 0x000fe20000000000 */
[----:B--2---:R-:W-:-:S04]  /*98f0*/  SHF.R.U32.HI R20, RZ, 0x7, R20 ;  /* 0x00000007ff147819 */ /* 0x004fc80000011614 */
[----:B-1----:R-:W-:Y:S01]  /*9900*/  IADD3 R15, -R20, 0xb, RZ ;  /* 0x0000000b140f7810 */ /* 0x002fe20007ffe1ff */
[----:B------:R-:W-:Y:S02]  /*9910*/  WARPGROUP.DEPBAR.LE gsb0, 0x0 ;  /* 0x00008000000079c5 */ /* 0x000fe40000010000 */
[----:B------:R-:W-:-:S06]  /*9920*/  WARPGROUP.ARRIVE ;  /* 0x00000000000079c5 */ /* 0x000fcc0000000000 */
[----:B------:R-:W-:Y:S01]  /*9930*/  HGMMA.64x128x16.F32 R24, R180, gdesc[UR8].tnspB, R24, gsb0 ;  /* 0x41e00008b4187df0 */ /* 0x000fe20008000818 */
[----:B------:R-:W-:Y:S01]  /*9940*/  UIADD3 UR10, UR6, 0x100, URZ ;  /* 0x00000100060a7890 */ /* 0x000fe2000fffe03f */
[----:B------:R-:W-:Y:S01]  /*9950*/  UMOV UR11, 0x40000040 ;  /* 0x40000040000b7882 */ /* 0x000fe20000000000 */
[----:B------:R-:W-:Y:S02]  /*9960*/  WARPGROUP.DEPBAR.LE gsb0, 0x0 ;  /* 0x00008000000079c5 */ /* 0x000fe40000010000 */
[----:B------:R-:W-:-:S07]  /*9970*/  WARPGROUP.ARRIVE ;  /* 0x00000000000079c5 */ /* 0x000fce0000000000 */
        /* <DEDUP_REMOVED lines=41> */
[----:B------:R-:W-:Y:S03]  /*9c10*/  HGMMA.64x128x16.F32 R24, R216, gdesc[UR8].tnspB, R24, gsb0 ;  /* 0x41e00008d8187df0 */ /* 0x000fe60008000818 */
[----:B------:R-:W-:Y:S02]  /*9c20*/  WARPGROUP.DEPBAR.LE gsb0, 0x0 ;  /* 0x00008000000079c5 */ /* 0x000fe40000010000 */
[----:B------:R1:W-:Y:S06]  /*9c30*/  BAR.ARV R15, 0x100 ;  /* 0x0004000f0000751d */ /* 0x0003ec0000002000 */
[----:B------:R-:W-:Y:S05]  /*9c40*/  @!P0 BRA `(.L_x_144) ;  /* 0x0000000000048947 */ /* 0x000fea0003800000 */
[----:B------:R-:W-:Y:S01]  /*9c50*/  BPT.TRAP 0x1 ;  /* 0x000000040000795c */ /* 0x000fe20000300000 */
.L_x_144:
[----:B-1----:R-:W-:Y:S01]  /*9c60*/  FMUL.FTZ R15, R168, UR7 ;  /* 0x00000007a80f7c20 */ /* 0x002fe20008410000 */
[----:B------:R-:W-:Y:S01]  /*9c70*/  FMUL.FTZ R21, R170, UR7 ;  /* 0x00000007aa157c20 */ /* 0x000fe20008410000 */
[----:B------:R-:W-:Y:S01]  /*9c80*/  FMUL.FTZ R20, R169, UR7 ;  /* 0x00000007a9147c20 */ /* 0x000fe20008410000 */
[----:B------:R-:W-:Y:S01]  /*9c90*/  FMUL.FTZ R168, R171, UR7 ;  /* 0x00000007aba87c20 */ /* 0x000fe20008410000 */
[----:B------:R-:W-:Y:S01]  /*9ca0*/  FMUL.FTZ R169, R172, UR7 ;  /* 0x00000007aca97c20 */ /* 0x000fe20008410000 */
[----:B------:R-:W2:Y:S01]  /*9cb0*/  LDL R230, [R1+0x4] ;  /* 0x0000040001e67983 */ /* 0x000ea20000100800 */
        /* <DEDUP_REMOVED lines=8> */
[----:B------:R-:W3:Y:S01]  /*9d40*/  MUFU.TANH R21, R21 ;  /* 0x0000001500157308 */ /* 0x000ee20000002400 */
[----:B------:R-:W-:Y:S01]  /*9d50*/  FMUL.FTZ R164, R164, UR7 ;  /* 0x00000007a4a47c20 */ /* 0x000fe20008410000 */
[----:B------:R-:W-:Y:S01]  /*9d60*/  FMUL.FTZ R211, R104, UR7 ;  /* 0x0000000768d37c20 */ /* 0x000fe20008410000 */
[----:B------:R-:W-:Y:S01]  /*9d70*/  FMUL.FTZ R166, R166, UR7 ;  /* 0x00000007a6a67c20 */ /* 0x000fe20008410000 */
[----:B------:R-:W-:Y:S01]  /*9d80*/  FMUL.FTZ R165, R165, UR7 ;  /* 0x00000007a5a57c20 */ /* 0x000fe20008410000 */
[----:B------:R-:W-:Y:S01]  /*9d90*/  FMUL.FTZ R213, R105, UR7 ;  /* 0x0000000769d57c20 */ /* 0x000fe20008410000 */
[----:B------:R-:W-:Y:S01]  /*9da0*/  FMUL.FTZ R105, R106, UR7 ;  /* 0x000000076a697c20 */ /* 0x000fe20008410000 */
[----:B------:R-:W-:Y:S01]  /*9db0*/  FMUL.FTZ R167, R167, UR7 ;  /* 0x00000007a7a77c20 */ /* 0x000fe20008410000 */
[----:B------:R-:W4:Y:S01]  /*9dc0*/  MUFU.TANH R20, R20 ;  /* 0x0000001400147308 */ /* 0x000f220000002400 */
        /* <DEDUP_REMOVED lines=16> */
[----:B----4-:R-:W-:Y:S01]  /*9ed0*/  FMNMX.FTZ R104, R20, R217, !PT ;  /* 0x000000d914687209 */ /* 0x010fe20007810000 */
        /* <DEDUP_REMOVED lines=69> */
[----:B------:R-:W-:Y:S01]  /*a330*/  ISETP.NE.AND P1, PT, R23, RZ, PT ;  /* 0x000000ff1700720c */ /* 0x000fe20003f25270 */
[----:B------:R-:W3:Y:S01]  /*a340*/  MUFU.TANH R166, R166 ;  /* 0x000000a600a67308 */ /* 0x000ee20000002400 */
[----:B----4-:R-:W-:-:S07]  /*a350*/  FMNMX.FTZ R229, R163, R106, !PT ;  /* 0x0000006aa3e57209 */ /* 0x010fce0007810000 */
[----:B------:R-:W4:Y:S01]  /*a360*/  MUFU.TANH R165, R165 ;  /* 0x000000a500a57308 */ /* 0x000f220000002400 */
[----:B-1----:R-:W-:-:S07]  /*a370*/  FMNMX.FTZ R104, R164, R219, !PT ;  /* 0x000000dba4687209 */ /* 0x002fce0007810000 */
[----:B------:R-:W1:Y:S01]  /*a380*/  MUFU.TANH R167, R167 ;  /* 0x000000a700a77308 */ /* 0x000e620000002400 */
[----:B---3--:R-:W-:-:S07]  /*a390*/  FMNMX.FTZ R106, R166, R229, !PT ;  /* 0x000000e5a66a7209 */ /* 0x008fce0007810000 */
[----:B------:R-:W3:Y:S01]  /*a3a0*/  MUFU.TANH R152, R152 ;  /* 0x0000009800987308 */ /* 0x000ee20000002400 */
[----:B----4-:R-:W-:-:S07]  /*a3b0*/  FMNMX.FTZ R219, R165, R104, !PT ;  /* 0x00000068a5db7209 */ /* 0x010fce0007810000 */
[----:B------:R-:W4:Y:S01]  /*a3c0*/  MUFU.TANH R154, R154 ;  /* 0x0000009a009a7308 */ /* 0x000f220000002400 */
[----:B-1----:R-:W-:-:S07]  /*a3d0*/  FMNMX.FTZ R229, R167, R106, !PT ;  /* 0x0000006aa7e57209 */ /* 0x002fce0007810000 */
[----:B------:R-:W1:Y:S01]  /*a3e0*/  MUFU.TANH R153, R153 ;  /* 0x0000009900997308 */ /* 0x000e620000002400 */
[----:B---3--:R-:W-:Y:S01]  /*a3f0*/  FMNMX.FTZ R104, R152, R219, !PT ;  /* 0x000000db98687209 */ /* 0x008fe20007810000 */
[----:B------:R-:W-:-:S06]  /*a400*/  FMUL.FTZ R219, R96, UR7 ;  /* 0x0000000760db7c20 */ /* 0x000fcc0008410000 */
[----:B------:R-:W3:Y:S01]  /*a410*/  MUFU.TANH R155, R155 ;  /* 0x0000009b009b7308 */ /* 0x000ee20000002400 */
[----:B----4-:R-:W-:-:S07]  /*a420*/  FMNMX.FTZ R96, R154, R229, !PT ;  /* 0x000000e59a607209 */ /* 0x010fce0007810000 */
[----:B------:R-:W4:Y:S01]  /*a430*/  MUFU.TANH R156, R156 ;  /* 0x0000009c009c7308 */ /* 0x000f220000002400 */
[----:B-1----:R-:W-:-:S07]  /*a440*/  FMNMX.FTZ R229, R153, R104, !PT ;  /* 0x0000006899e57209 */ /* 0x002fce0007810000 */
[----:B------:R-:W1:Y:S01]  /*a450*/  MUFU.TANH R157, R157 ;  /* 0x0000009d009d7308 */ /* 0x000e620000002400 */
[----:B---3--:R-:W-:-:S07]  /*a460*/  FMNMX.FTZ R231, R155, R96, !PT ;  /* 0x000000609be77209 */ /* 0x008fce0007810000 */
[----:B------:R-:W3:Y:S01]  /*a470*/  MUFU.TANH R158, R158 ;  /* 0x0000009e009e7308 */ /* 0x000ee20000002400 */
[----:B----4-:R-:W-:Y:S01]  /*a480*/  FMNMX.FTZ R96, R156, R229, !PT ;  /* 0x000000e59c607209 */ /* 0x010fe20007810000 */
[----:B------:R-:W-:-:S06]  /*a490*/  FMUL.FTZ R229, R97, UR7 ;  /* 0x0000000761e57c20 */ /* 0x000fcc0008410000 */
[----:B------:R-:W4:Y:S01]  /*a4a0*/  MUFU.TANH R144, R144 ;  /* 0x0000009000907308 */ /* 0x000f220000002400 */
[----:B-1----:R-:W-:-:S07]  /*a4b0*/  FMNMX.FTZ R97, R157, R96, !PT ;  /* 0x000000609d617209 */ /* 0x002fce0007810000 */
[----:B------:R-:W1:Y:S01]  /*a4c0*/  MUFU.TANH R159, R159 ;  /* 0x0000009f009f7308 */ /* 0x000e620000002400 */
[----:B---3--:R-:W-:Y:S01]  /*a4d0*/  FMNMX.FTZ R104, R158, R231, !PT ;  /* 0x000000e79e687209 */ /* 0x008fe20007810000 */
[----:B------:R-:W-:-:S06]  /*a4e0*/  FMUL.FTZ R231, R100, UR7 ;  /* 0x0000000764e77c20 */ /* 0x000fcc0008410000 */
[----:B------:R-:W3:Y:S01]  /*a4f0*/  MUFU.TANH R145, R145 ;  /* 0x0000009100917308 */ /* 0x000ee20000002400 */
[----:B----4-:R-:W-:Y:S01]  /*a500*/  FMNMX.FTZ R96, R144, R97, !PT ;  /* 0x0000006190607209 */ /* 0x010fe20007810000 */
[----:B------:R-:W-:-:S06]  /*a510*/  FMUL.FTZ R97, R98, UR7 ;  /* 0x0000000762617c20 */ /* 0x000fcc0008410000 */
        /* <DEDUP_REMOVED lines=123> */
[----:B---3--:R-:W-:-:S05]  /*acd0*/  FMNMX.FTZ R92, R116, R89, !PT ;  /* 0x00000059745c7209 */ /* 0x008fca0007810000 */
[----:B------:R-:W3:Y:S01]  /*ace0*/  SHFL.BFLY PT, R89, R92, 0x2, 0x1f ;  /* 0x0c401f005c597f89 */ /* 0x000ee200000e0000 */
[----:B----4-:R-:W-:-:S04]  /*acf0*/  FMNMX.FTZ R88, R90, R91, !PT ;  /* 0x0000005b5a587209 */ /* 0x010fc80007810000 */
[----:B-1----:R-:W-:-:S05]  /*ad00*/  FMNMX.FTZ R93, R95, R88, !PT ;  /* 0x000000585f5d7209 */ /* 0x002fca0007810000 */
[----:B------:R-:W1:Y:S01]  /*ad10*/  SHFL.BFLY PT, R88, R93, 0x2, 0x1f ;  /* 0x0c401f005d587f89 */ /* 0x000e6200000e0000 */
[----:B---3--:R-:W-:-:S05]  /*ad20*/  FMNMX.FTZ R94, R92, R89, !PT ;  /* 0x000000595c5e7209 */ /* 0x008fca0007810000 */
[----:B------:R-:W3:Y:S01]  /*ad30*/  SHFL.BFLY PT, R89, R94, 0x1, 0x1f ;  /* 0x0c201f005e597f89 */ /* 0x000ee200000e0000 */
[----:B-1----:R-:W-:Y:S02]  /*ad40*/  FMNMX.FTZ R96, R93, R88, !PT ;  /* 0x000000585d607209 */ /* 0x002fe40007810000 */
[----:B------:R-:W1:Y:S03]  /*ad50*/  LDC R88, c[0x0][0x988] ;  /* 0x00026200ff587b82 */ /* 0x000e660000000800 */
[----:B------:R-:W4:Y:S01]  /*ad60*/  SHFL.BFLY PT, R91, R96, 0x1, 0x1f ;  /* 0x0c201f00605b7f89 */ /* 0x000f2200000e0000 */
[----:B---3--:R-:W-:-:S05]  /*ad70*/  FMNMX.FTZ R89, R94, R89, !PT ;  /* 0x000000595e597209 */ /* 0x008fca0007810000 */
[C---:B------:R-:W-:Y:S01]  /*ad80*/  FADD.FTZ R12, -R89.reuse, R12 ;  /* 0x0000000c590c7221 */ /* 0x040fe20000010100 */
[----:B-1----:R-:W-:-:S03]  /*ad90*/  FMUL.FTZ R118, R89, R88 ;  /* 0x0000005859767220 */ /* 0x002fc60000410000 */
[-C--:B------:R-:W-:Y:S01]  /*ada0*/  FMUL.FTZ R98, R12, R88.reuse ;  /* 0x000000580c627220 */ /* 0x080fe20000410000 */
[----:B----4-:R-:W-:Y:S01]  /*adb0*/  FMNMX.FTZ R91, R96, R91, !PT ;  /* 0x0000005b605b7209 */ /* 0x010fe20007810000 */
[-CC-:B------:R-:W-:Y:S01]  /*adc0*/  FFMA.FTZ R216, R110, R88.reuse, -R118.reuse ;  /* 0x000000586ed87223 */ /* 0x180fe20000010876 */
[-CC-:B------:R-:W-:Y:S01]  /*add0*/  FFMA.FTZ R176, R15, R88.reuse, -R118.reuse ;  /* 0x000000580fb07223 */ /* 0x180fe20000010876 */
[-CC-:B------:R-:W-:Y:S01]  /*ade0*/  FFMA.FTZ R108, R20, R88.reuse, -R118.reuse ;  /* 0x00000058146c7223 */ /* 0x180fe20000010876 */
[-C--:B------:R-:W-:Y:S01]  /*adf0*/  FFMA.FTZ R15, R112, R88.reuse, -R118 ;  /* 0x00000058700f7223 */ /* 0x080fe20000010876 */
[C---:B------:R-:W-:Y:S01]  /*ae00*/  FADD.FTZ R12, -R91.reuse, R14 ;  /* 0x0000000e5b0c7221 */ /* 0x040fe20000010100 */
[-C--:B------:R-:W-:Y:S01]  /*ae10*/  FMUL.FTZ R110, R91, R88.reuse ;  /* 0x000000585b6e7220 */ /* 0x080fe20000410000 */
[----:B------:R-:W-:Y:S01]  /*ae20*/  MUFU.EX2 R93, R98 ;  /* 0x00000062005d7308 */ /* 0x000fe20000000800 */
[-C--:B------:R-:W-:Y:S01]  /*ae30*/  FFMA.FTZ R178, R169, R88.reuse, -R118 ;  /* 0x00000058a9b27223 */ /* 0x080fe20000010876 */
[-C--:B------:R-:W-:Y:S01]  /*ae40*/  FMUL.FTZ R12, R12, R88.reuse ;  /* 0x000000580c0c7220 */ /* 0x080fe20000410000 */
[-CC-:B------:R-:W-:Y:S01]  /*ae50*/  FFMA.FTZ R21, R21, R88.reuse, -R110.reuse ;  /* 0x0000005815157223 */ /* 0x180fe2000001086e */
[-C--:B------:R-:W-:Y:S01]  /*ae60*/  FFMA.FTZ R112, R168, R88.reuse, -R110 ;  /* 0x00000058a8707223 */ /* 0x080fe2000001086e */
[-C--:B------:R-:W-:Y:S01]  /*ae70*/  FFMA.FTZ R192, R179, R88.reuse, -R118 ;  /* 0x00000058b3c07223 */ /* 0x080fe20000010876 */
[-C--:B------:R-:W-:Y:S01]  /*ae80*/  FFMA.FTZ R179, R171, R88.reuse, -R110 ;  /* 0x00000058abb37223 */ /* 0x080fe2000001086e */
[-CC-:B------:R-:W-:Y:S01]  /*ae90*/  FFMA.FTZ R106, R170, R88.reuse, -R118.reuse ;  /* 0x00000058aa6a7223 */ /* 0x180fe20000010876 */
[----:B------:R-:W1:Y:S01]  /*aea0*/  MUFU.EX2 R176, R176 ;  /* 0x000000b000b07308 */ /* 0x000e620000000800 */
[-C--:B------:R-:W-:Y:S01]  /*aeb0*/  FFMA.FTZ R218, R114, R88.reuse, -R118 ;  /* 0x0000005872da7223 */ /* 0x080fe20000010876 */
[-C--:B------:R-:W-:Y:S01]  /*aec0*/  FFMA.FTZ R114, R172, R88.reuse, -R110 ;  /* 0x00000058ac727223 */ /* 0x080fe2000001086e */
[-CC-:B------:R-:W-:Y:S01]  /*aed0*/  FFMA.FTZ R212, R219, R88.reuse, -R118.reuse ;  /* 0x00000058dbd47223 */ /* 0x180fe20000010876 */
[-CC-:B------:R-:W-:Y:S01]  /*aee0*/  FFMA.FTZ R180, R160, R88.reuse, -R118.reuse ;  /* 0x00000058a0b47223 */ /* 0x180fe20000010876 */
[-C--:B------:R-:W-:Y:S01]  /*aef0*/  FFMA.FTZ R219, R116, R88.reuse, -R118 ;  /* 0x0000005874db7223 */ /* 0x080fe20000010876 */
[-C--:B------:R-:W-:Y:S01]  /*af00*/  FFMA.FTZ R116, R162, R88.reuse, -R110 ;  /* 0x00000058a2747223 */ /* 0x080fe2000001086e */
[-CC-:B------:R-:W-:Y:S01]  /*af10*/  FFMA.FTZ R104, R161, R88.reuse, -R118.reuse ;  /* 0x00000058a1687223 */ /* 0x180fe20000010876 */
[----:B------:R-:W-:Y:S01]  /*af20*/  MUFU.EX2 R12, R12 ;  /* 0x0000000c000c7308 */ /* 0x000fe20000000800 */
[-CC-:B------:R-:W-:Y:S01]  /*af30*/  FFMA.FTZ R102, R165, R88.reuse, -R118.reuse ;  /* 0x00000058a5667223 */ /* 0x180fe20000010876 */
[-C--:B------:R-:W-:Y:S01]  /*af40*/  FFMA.FTZ R165, R201, R88.reuse, -R118 ;  /* 0x00000058c9a57223 */ /* 0x080fe20000010876 */
[-CC-:B------:R-:W-:Y:S01]  /*af50*/  FFMA.FTZ R163, R163, R88.reuse, -R110.reuse ;  /* 0x00000058a3a37223 */ /* 0x180fe2000001086e */
[-C--:B------:R-:W-:Y:S01]  /*af60*/  FFMA.FTZ R201, R121, R88.reuse, -R110 ;  /* 0x0000005879c97223 */ /* 0x080fe2000001086e */
[-CC-:B------:R-:W-:Y:S01]  /*af70*/  FFMA.FTZ R182, R164, R88.reuse, -R118.reuse ;  /* 0x00000058a4b67223 */ /* 0x180fe20000010876 */
[-C--:B------:R-:W-:Y:S01]  /*af80*/  FFMA.FTZ R194, R183, R88.reuse, -R118 ;  /* 0x00000058b7c27223 */ /* 0x080fe20000010876 */
[----:B------:R-:W-:Y:S01]  /*af90*/  FFMA.FTZ R183, R166, R88, -R110 ;  /* 0x00000058a6b77223 */ /* 0x000fe2000001086e */
        /* <DEDUP_REMOVED lines=9> */
[-CC-:B------:R-:W-:Y:S01]  /*b030*/  FFMA.FTZ R184, R152, R88.reuse, -R118.reuse ;  /* 0x0000005898b87223 */ /* 0x180fe20000010876 */
[-CC-:B------:R-:W-:Y:S01]  /*b040*/  FFMA.FTZ R186, R156, R88.reuse, -R118.reuse ;  /* 0x000000589cba7223 */ /* 0x180fe20000010876 */
[-CC-:B------:R-:W-:Y:S01]  /*b050*/  FFMA.FTZ R188, R144, R88.reuse, -R118.reuse ;  /* 0x0000005890bc7223 */ /* 0x180fe20000010876 */
[-CC-:B------:R-:W-:Y:S01]  /*b060*/  FFMA.FTZ R20, R185, R88.reuse, -R118.reuse ;  /* 0x00000058b9147223 */ /* 0x180fe20000010876 */
[-CC-:B------:R-:W-:Y:S01]  /*b070*/  FFMA.FTZ R196, R187, R88.reuse, -R118.reuse ;  /* 0x00000058bbc47223 */ /* 0x180fe20000010876 */
[-CC-:B------:R-:W-:Y:S01]  /*b080*/  FFMA.FTZ R14, R189, R88.reuse, -R118.reuse ;  /* 0x00000058bd0e7223 */ /* 0x180fe20000010876 */
[-CC-:B------:R-:W-:Y:S01]  /*b090*/  FFMA.FTZ R198, R191, R88.reuse, -R118.reuse ;  /* 0x00000058bfc67223 */ /* 0x180fe20000010876 */
[----:B------:R-:W4:Y:S01]  /*b0a0*/  MUFU.EX2 R112, R112 ;  /* 0x0000007000707308 */ /* 0x000f220000000800 */
[----:B---3--:R-:W-:Y:S01]  /*b0b0*/  FFMA.FTZ R11, R12, R11, R21 ;  /* 0x0000000b0c0b7223 */ /* 0x008fe20000010015 */
[-CC-:B------:R-:W-:Y:S01]  /*b0c0*/  FFMA.FTZ R175, R193, R88.reuse, -R118.reuse ;  /* 0x00000058c1af7223 */ /* 0x180fe20000010876 */
[-CC-:B------:R-:W-:Y:S01]  /*b0d0*/  FFMA.FTZ R200, R195, R88.reuse, -R118.reuse ;  /* 0x00000058c3c87223 */ /* 0x180fe20000010876 */
[-CC-:B------:R-:W-:Y:S01]  /*b0e0*/  FFMA.FTZ R169, R197, R88.reuse, -R118.reuse ;  /* 0x00000058c5a97223 */ /* 0x180fe20000010876 */
[-CC-:B------:R-:W-:Y:S01]  /*b0f0*/  FFMA.FTZ R202, R199, R88.reuse, -R118.reuse ;  /* 0x00000058c7ca7223 */ /* 0x180fe20000010876 */
[-CC-:B------:R-:W-:Y:S01]  /*b100*/  FFMA.FTZ R204, R203, R88.reuse, -R118.reuse ;  /* 0x00000058cbcc7223 */ /* 0x180fe20000010876 */
[-CC-:B------:R-:W-:Y:S01]  /*b110*/  FFMA.FTZ R161, R205, R88.reuse, -R118.reuse ;  /* 0x00000058cda17223 */ /* 0x180fe20000010876 */
[----:B------:R-:W3:Y:S01]  /*b120*/  MUFU.EX2 R178, R178 ;  /* 0x000000b200b27308 */ /* 0x000ee20000000800 */
[----:B-1----:R-:W-:Y:S01]  /*b130*/  FADD.FTZ R121, R108, R121 ;  /* 0x000000796c797221 */ /* 0x002fe20000010000 */
        /* <DEDUP_REMOVED lines=9> */
[-C--:B------:R-:W-:Y:S01]  /*b1d0*/  FFMA.FTZ R137, R233, R88.reuse, -R118 ;  /* 0x00000058e9897223 */ /* 0x080fe20000010876 */
[----:B----4-:R-:W-:Y:S01]  /*b1e0*/  FADD.FTZ R10, R112, R11 ;  /* 0x0000000b700a7221 */ /* 0x010fe20000010000 */
[-CC-:B------:R-:W-:Y:S01]  /*b1f0*/  FFMA.FTZ R118, R167, R88.reuse, -R110.reuse ;  /* 0x00000058a7767223 */ /* 0x180fe2000001086e */
[-CC-:B------:R-:W-:Y:S01]  /*b200*/  FFMA.FTZ R185, R154, R88.reuse, -R110.reuse ;  /* 0x000000589ab97223 */ /* 0x180fe2000001086e */
[-CC-:B------:R-:W-:Y:S01]  /*b210*/  FFMA.FTZ R120, R155, R88.reuse, -R110.reuse ;  /* 0x000000589b787223 */ /* 0x180fe2000001086e */
[----:B------:R-:W4:Y:S01]  /*b220*/  MUFU.EX2 R106, R106 ;  /* 0x0000006a006a7308 */ /* 0x000f220000000800 */
        /* <DEDUP_REMOVED lines=16> */
[----:B----4-:R-:W-:Y:S01]  /*b330*/  FADD.FTZ R121, R106, R121 ;  /* 0x000000796a797221 */ /* 0x010fe20000010000 */
[-CC-:B------:R-:W-:Y:S01]  /*b340*/  FFMA.FTZ R199, R133, R88.reuse, -R110.reuse ;  /* 0x0000005885c77223 */ /* 0x180fe2000001086e */
[-CC-:B------:R-:W-:Y:S01]  /*b350*/  FFMA.FTZ R134, R135, R88.reuse, -R110.reuse ;  /* 0x0000005887867223 */ /* 0x180fe2000001086e */
[-CC-:B------:R-:W-:Y:S01]  /*b360*/  FFMA.FTZ R136, R123, R88.reuse, -R110.reuse ;  /* 0x000000587b887223 */ /* 0x180fe2000001086e */
        /* <DEDUP_REMOVED lines=18> */
[----:B------:R-:W-:Y:S01]  /*b490*/  FFMA.FTZ R95, R95, R88, -R110 ;  /* 0x000000585f5f7223 */ /* 0x000fe2000001086e */
[----:B------:R-:W1:Y:S01]  /*b4a0*/  MUFU.EX2 R163, R163 ;  /* 0x000000a300a37308 */ /* 0x000e620000000800 */
[----:B----4-:R-:W-:-:S07]  /*b4b0*/  FADD.FTZ R10, R116, R11 ;  /* 0x0000000b740a7221 */ /* 0x010fce0000010000 */
[----:B------:R-:W4:Y:S01]  /*b4c0*/  MUFU.EX2 R182, R182 ;  /* 0x000000b600b67308 */ /* 0x000f220000000800 */
[----:B---3--:R-:W-:-:S07]  /*b4d0*/  FADD.FTZ R121, R104, R121 ;  /* 0x0000007968797221 */ /* 0x008fce0000010000 */
[----:B------:R-:W3:Y:S01]  /*b4e0*/  MUFU.EX2 R183, R183 ;  /* 0x000000b700b77308 */ /* 0x000ee20000000800 */
[----:B-1----:R-:W-:-:S07]  /*b4f0*/  FADD.FTZ R10, R163, R10 ;  /* 0x0000000aa30a7221 */ /* 0x002fce0000010000 */
        /* <DEDUP_REMOVED lines=77> */
[----:B-1----:R-:W-:Y:S01]  /*b9d0*/  FADD.FTZ R97, R169, R148 ;  /* 0x00000094a9617221 */ /* 0x002fe20000010000 */
[----:B------:R-:W-:Y:S01]  /*b9e0*/  FFMA.FTZ R148, R99, R88, -R110 ;  /* 0x0000005863947223 */ /* 0x000fe2000001086e */
[----:B------:R-:W-:-:S05]  /*b9f0*/  IMAD.U32 R99, RZ, RZ, UR38 ;  /* 0x00000026ff637e24 */ /* 0x000fca000f8e00ff */
[----:B------:R-:W1:Y:S01]  /*ba00*/  MUFU.EX2 R203, R203 ;  /* 0x000000cb00cb7308 */ /* 0x000e620000000800 */
[----:B----4-:R-:W-:Y:S01]  /*ba10*/  FADD.FTZ R10, R136, R11 ;  /* 0x0000000b880a7221 */ /* 0x010fe20000010000 */
[----:B------:R-:W-:-:S06]  /*ba20*/  @P1 LEA R99, R99, UR39, 0x3 ;  /* 0x0000002763631c11 */ /* 0x000fcc000f8e18ff */
        /* <DEDUP_REMOVED lines=13> */
[----:B---3--:R-:W-:Y:S01]  /*bb00*/  FADD.FTZ R97, R161, R150 ;  /* 0x00000096a1617221 */ /* 0x008fe20000010000 */
[----:B------:R-:W-:-:S06]  /*bb10*/  FFMA.FTZ R150, R103, R88, -R110 ;  /* 0x0000005867967223 */ /* 0x000fcc000001086e */
        /* <DEDUP_REMOVED lines=15> */
[----:B----4-:R-:W-:Y:S01]  /*bc10*/  FADD.FTZ R97, R153, R152 ;  /* 0x0000009899617221 */ /* 0x010fe20000010000 */
[----:B------:R-:W-:-:S06]  /*bc20*/  FFMA.FTZ R152, R237, R88, -R110 ;  /* 0x00000058ed987223 */ /* 0x000fcc000001086e */
        /* <DEDUP_REMOVED lines=14> */
[----:B------:R-:W-:-:S05]  /*bd10*/  @P1 VIADD R10, R99, 0x34840 ;  /* 0x00034840630a1836 */ /* 0x000fca0000000000 */
[----:B--2---:R-:W-:Y:S01]  /*bd20*/  @P1 PRMT R10, R230, 0x654, R10 ;  /* 0x00000654e60a1816 */ /* 0x004fe2000000000a */
[----:B------:R-:W2:Y:S01]  /*bd30*/  MUFU.EX2 R214, R214 ;  /* 0x000000d600d67308 */ /* 0x000ea20000000800 */
[----:B-1----:R-:W-:Y:S02]  /*bd40*/  FADD.FTZ R97, R145, R154 ;  /* 0x0000009a91617221 */ /* 0x002fe40000010000 */
[----:B------:R1:W-:Y:S05]  /*bd50*/  @P1 SYNCS.ARRIVE.TRANS64.RED.A1T0 RZ, [R10+URZ], RZ ;  /* 0x000000ff0aff19a7 */ /* 0x0003ea000810043f */
[----:B------:R-:W3:Y:S01]  /*bd60*/  MUFU.EX2 R215, R215 ;  /* 0x000000d700d77308 */ /* 0x000ee20000000800 */
[----:B----4-:R-:W-:-:S07]  /*bd70*/  FADD.FTZ R154, R148, R11 ;  /* 0x0000000b949a7221 */ /* 0x010fce0000010000 */
[----:B------:R-:W4:Y:S01]  /*bd80*/  MUFU.EX2 R137, R137 ;  /* 0x0000008900897308 */ /* 0x000f220000000800 */
[----:B--2---:R-:W-:-:S07]  /*bd90*/  FADD.FTZ R110, R214, R97 ;  /* 0x00000061d66e7221 */ /* 0x004fce0000010000 */
[----:B------:R-:W1:Y:S01]  /*bda0*/  MUFU.EX2 R150, R150 ;  /* 0x0000009600967308 */ /* 0x000e620000000800 */
[----:B---3--:R-:W-:-:S07]  /*bdb0*/  FADD.FTZ R11, R215, R154 ;  /* 0x0000009ad70b7221 */ /* 0x008fce0000010000 */
[----:B------:R-:W2:Y:S01]  /*bdc0*/  MUFU.EX2 R216, R216 ;  /* 0x000000d800d87308 */ /* 0x000ea20000000800 */
[----:B----4-:R-:W-:-:S07]  /*bdd0*/  FADD.FTZ R97, R137, R110 ;  /* 0x0000006e89617221 */ /* 0x010fce0000010000 */
[----:B------:R-:W3:Y:S01]  /*bde0*/  MUFU.EX2 R217, R217 ;  /* 0x000000d900d97308 */ /* 0x000ee20000000800 */
[----:B-1----:R-:W-:-:S07]  /*bdf0*/  FADD.FTZ R10, R150, R11 ;  /* 0x0000000b960a7221 */ /* 0x002fce0000010000 */
[----:B------:R-:W1:Y:S01]  /*be00*/  MUFU.EX2 R15, R15 ;  /* 0x0000000f000f7308 */ /* 0x000e620000000800 */
[----:B--2---:R-:W-:-:S07]  /*be10*/  FADD.FTZ R110, R216, R97 ;  /* 0x00000061d86e7221 */ /* 0x004fce0000010000 */
[----:B------:R-:W2:Y:S01]  /*be20*/  MUFU.EX2 R152, R152 ;  /* 0x0000009800987308 */ /* 0x000ea20000000800 */
[----:B---3--:R-:W-:-:S07]  /*be30*/  FADD.FTZ R11, R217, R10 ;  /* 0x0000000ad90b7221 */ /* 0x008fce0000010000 */
[----:B------:R-:W3:Y:S01]  /*be40*/  MUFU.EX2 R218, R218 ;  /* 0x000000da00da7308 */ /* 0x000ee20000000800 */
[----:B-1----:R-:W-:-:S07]  /*be50*/  FADD.FTZ R97, R15, R110 ;  /* 0x0000006e0f617221 */ /* 0x002fce0000010000 */
[----:B------:R-:W1:Y:S01]  /*be60*/  MUFU.EX2 R90, R90 ;  /* 0x0000005a005a7308 */ /* 0x000e620000000800 */
[----:B--2---:R-:W-:-:S07]  /*be70*/  FADD.FTZ R11, R152, R11 ;  /* 0x0000000b980b7221 */ /* 0x004fce0000010000 */
[----:B------:R-:W2:Y:S01]  /*be80*/  MUFU.EX2 R219, R219 ;  /* 0x000000db00db7308 */ /* 0x000ea20000000800 */
[----:B---3--:R-:W-:-:S07]  /*be90*/  FADD.FTZ R10, R218, R97 ;  /* 0x00000061da0a7221 */ /* 0x008fce0000010000 */
[----:B------:R-:W3:Y:S01]  /*bea0*/  MUFU.EX2 R95, R95 ;  /* 0x0000005f005f7308 */ /* 0x000ee20000000800 */
[----:B-1----:R-:W-:Y:S01]  /*beb0*/  FADD.FTZ R110, R90, R11 ;  /* 0x0000000b5a6e7221 */ /* 0x002fe20000010000 */
[----:B--2---:R-:W-:-:S03]  /*bec0*/  FADD.FTZ R10, R219, R10 ;  /* 0x0000000adb0a7221 */ /* 0x004fc60000010000 */
[----:B---3--:R-:W-:Y:S01]  /*bed0*/  FADD.FTZ R11, R95, R110 ;  /* 0x0000006e5f0b7221 */ /* 0x008fe20000010000 */
[----:B------:R-:W-:Y:S06]  /*bee0*/  @!P0 BRA `(.L_x_145) ;  /* 0x0000000000048947 */ /* 0x000fec0003800000 */
[----:B------:R-:W-:Y:S01]  /*bef0*/  BPT.TRAP 0x1 ;  /* 0x000000040000795c */ /* 0x000fe20000300000 */
.L_x_145:
[----:B------:R-:W2:Y:S01]  /*bf00*/  LDL R99, [R1] ;  /* 0x0000000001637983 */ /* 0x000ea20000100800 */
[----:B------:R-:W-:Y:S01]  /*bf10*/  ISETP.NE.AND P1, PT, R22, RZ, PT ;  /* 0x000000ff1600720c */ /* 0x000fe20003f25270 */
[----:B------:R-:W-:Y:S01]  /*bf20*/  UMOV UR60, UR61 ;  /* 0x0000003d003c7c82 */ /* 0x000fe20008000000 */
[----:B------:R-:W-:Y:S01]  /*bf30*/  MOV R97, UR37 ;  /* 0x0000002500617c02 */ /* 0x000fe20008000f00 */
[----:B------:R-:W-:Y:S01]  /*bf40*/  UMOV UR37, UR38 ;  /* 0x0000002600257c82 */ /* 0x000fe20008000000 */
[----:B------:R-:W-:Y:S01]  /*bf50*/  F2FP.F16.F32.PACK_AB R196, R14, R196 ;  /* 0x000000c40ec4723e */ /* 0x000fe200000000ff */
[----:B------:R-:W-:Y:S01]  /*bf60*/  FMUL.FTZ R26, R26, R12 ;  /* 0x0000000c1a1a7220 */ /* 0x000fe20000410000 */
[----:B------:R-:W-:Y:S01]  /*bf70*/  F2FP.F16.F32.PACK_AB R218, R219, R218 ;  /* 0x000000dadbda723e */ /* 0x000fe200000000ff */
[-C--:B------:R-:W-:Y:S01]  /*bf80*/  FMUL.FTZ R27, R27, R12.reuse ;  /* 0x0000000c1b1b7220 */ /* 0x080fe20000410000 */
[-C--:B------:R-:W-:Y:S01]  /*bf90*/  FMUL.FTZ R30, R30, R12.reuse ;  /* 0x0000000c1e1e7220 */ /* 0x080fe20000410000 */
[-C--:B------:R-:W-:Y:S01]  /*bfa0*/  FMUL.FTZ R31, R31, R12.reuse ;  /* 0x0000000c1f1f7220 */ /* 0x080fe20000410000 */
[-C--:B------:R-:W-:Y:S01]  /*bfb0*/  FMUL.FTZ R34, R34, R12.reuse ;  /* 0x0000000c22227220 */ /* 0x080fe20000410000 */
[-C--:B------:R-:W-:Y:S01]  /*bfc0*/  FMUL.FTZ R35, R35, R12.reuse ;  /* 0x0000000c23237220 */ /* 0x080fe20000410000 */
[-C--:B------:R-:W-:Y:S01]  /*bfd0*/  FMUL.FTZ R38, R38, R12.reuse ;  /* 0x0000000c26267220 */ /* 0x080fe20000410000 */
[----:B------:R-:W-:Y:S01]  /*bfe0*/  @P1 LEA R97, R97, UR39, 0x3 ;  /* 0x0000002761611c11 */ /* 0x000fe2000f8e18ff */
[-C--:B------:R-:W-:Y:S01]  /*bff0*/  FMUL.FTZ R39, R39, R12.reuse ;  /* 0x0000000c27277220 */ /* 0x080fe20000410000 */
[-C--:B------:R-:W-:Y:S01]  /*c000*/  FMUL.FTZ R42, R42, R12.reuse ;  /* 0x0000000c2a2a7220 */ /* 0x080fe20000410000 */
[-C--:B------:R-:W-:Y:S01]  /*c010*/  FMUL.FTZ R43, R43, R12.reuse ;  /* 0x0000000c2b2b7220 */ /* 0x080fe20000410000 */
[----:B------:R-:W-:Y:S01]  /*c020*/  FMUL.FTZ R46, R46, R12 ;  /* 0x0000000c2e2e7220 */ /* 0x000fe20000410000 */
[----:B------:R-:W-:-:S02]  /*c030*/  @P1 VIADD R97, R97, 0x34860 ;  /* 0x0003486061611836 */ /* 0x000fc40000000000 */
        /* <DEDUP_REMOVED lines=86> */
[----:B------:R-:W-:Y:S01]  /*c5a0*/  IMAD.MOV.U32 R14, RZ, RZ, R91 ;  /* 0x000000ffff0e7224 */ /* 0x000fe200078e005b */
[----:B------:R-:W-:Y:S01]  /*c5b0*/  F2FP.F16.F32.PACK_AB R210, R149, R210 ;  /* 0x000000d295d2723e */ /* 0x000fe200000000ff */
[----:B------:R-:W-:Y:S01]  /*c5c0*/  IMAD.MOV.U32 R12, RZ, RZ, R89 ;  /* 0x000000ffff0c7224 */ /* 0x000fe200078e0059 */
[----:B------:R-:W-:-:S02]  /*c5d0*/  F2FP.F16.F32.PACK_AB R211, R146, R211 ;  /* 0x000000d392d3723e */ /* 0x000fc400000000ff */
[----:B------:R-:W-:Y:S02]  /*c5e0*/  F2FP.F16.F32.PACK_AB R212, R145, R212 ;  /* 0x000000d491d4723e */ /* 0x000fe400000000ff */
[----:B------:R-:W-:Y:S02]  /*c5f0*/  F2FP.F16.F32.PACK_AB R213, R148, R213 ;  /* 0x000000d594d5723e */ /* 0x000fe400000000ff */
[----:B------:R-:W-:Y:S02]  /*c600*/  F2FP.F16.F32.PACK_AB R214, R137, R214 ;  /* 0x000000d689d6723e */ /* 0x000fe400000000ff */
[----:B------:R-:W-:Y:S02]  /*c610*/  F2FP.F16.F32.PACK_AB R215, R150, R215 ;  /* 0x000000d796d7723e */ /* 0x000fe400000000ff */
[----:B------:R-:W-:Y:S02]  /*c620*/  F2FP.F16.F32.PACK_AB R216, R15, R216 ;  /* 0x000000d80fd8723e */ /* 0x000fe400000000ff */
[----:B------:R-:W-:-:S02]  /*c630*/  F2FP.F16.F32.PACK_AB R217, R152, R217 ;  /* 0x000000d998d9723e */ /* 0x000fc400000000ff */
[----:B------:R-:W-:Y:S02]  /*c640*/  F2FP.F16.F32.PACK_AB R219, R95, R90 ;  /* 0x0000005a5fdb723e */ /* 0x000fe400000000ff */
[----:B--2---:R-:W-:-:S04]  /*c650*/  @P1 PRMT R97, R99, 0x654, R97 ;  /* 0x0000065463611816 */ /* 0x004fc80000000061 */
[----:B------:R1:W-:Y:S01]  /*c660*/  @P1 SYNCS.ARRIVE.TRANS64.RED.A1T0 RZ, [R97+URZ], RZ ;  /* 0x000000ff61ff19a7 */ /* 0x0003e2000810043f */
[C---:B------:R-:W-:Y:S01]  /*c670*/  ISETP.GT.AND P1, PT, R13.reuse, RZ, PT ;  /* 0x000000ff0d00720c */ /* 0x040fe20003f24270 */
[----:B------:R-:W-:-:S12]  /*c680*/  VIADD R13, R13, 0xffffffff ;  /* 0xffffffff0d0d7836 */ /* 0x000fd80000000000 */
[----:B-1----:R-:W-:Y:S05]  /*c690*/  @P1 BRA `(.L_x_146) ;  /* 0xffffffa800381947 */ /* 0x002fea000383ffff */
.L_x_135:
[----:B------:R-:W-:Y:S06]  /*c6a0*/  BAR.ARV 0x8, 0x120 ;  /* 0x0204800000007b1d */ /* 0x000fec0000002000 */
[----:B------:R-:W-:Y:S05]  /*c6b0*/  @!P0 BRA `(.L_x_147) ;  /* 0x0000000000048947 */ /* 0x000fea0003800000 */
[----:B------:R-:W-:Y:S01]  /*c6c0*/  BPT.TRAP 0x1 ;  /* 0x000000040000795c */ /* 0x000fe20000300000 */
.L_x_147:
[----:B------:R-:W-:Y:S01]  /*c6d0*/  ULEA UR5, UR38, UR39, 0x3 ;  /* 0x0000002726057291 */ /* 0x000fe2000f8e183f */
[----:B------:R-:W-:-:S05]  /*c6e0*/  IMAD.U32 R0, RZ, RZ, UR61 ;  /* 0x0000003dff007e24 */ /* 0x000fca000f8e00ff */
[----:B------:R-:W-:-:S04]  /*c6f0*/  SHF.L.U32 R0, R0, 0x1f, RZ ;  /* 0x0000001f00007819 */ /* 0x000fc800000006ff */
[----:B------:R1:W2:Y:S01]  /*c700*/  SYNCS.PHASECHK.TRANS64.TRYWAIT P1, [UR5+0x34850], R0 ;  /* 0x03485000ff0075a7 */ /* 0x0002a20008020145 */
[----:B------:R-:W-:Y:S05]  /*c710*/  @!P0 BRA `(.L_x_148) ;  /* 0x0000000000048947 */ /* 0x000fea0003800000 */
[----:B------:R-:W-:Y:S01]  /*c720*/  BPT.TRAP 0x1 ;  /* 0x000000040000795c */ /* 0x000fe20000300000 */
.L_x_148:
[----:B--2---:R-:W-:Y:S05]  /*c730*/  @P1 BRA `(.L_x_149) ;  /* 0x0000000000081947 */ /* 0x004fea0003800000 */
[----:B------:R-:W2:Y:S02]  /*c740*/  SYNCS.PHASECHK.TRANS64.TRYWAIT P1, [UR5+0x34850], R0 ;  /* 0x03485000ff0075a7 */ /* 0x000ea40008020145 */
[----:B--2---:R-:W-:Y:S05]  /*c750*/  @!P1 BRA `(.L_x_150) ;  /* 0x0000004400f89947 */ /* 0x004fea0003800000 */
.L_x_149:
[----:B------:R-:W-:Y:S01]  /*c760*/  UIADD3 UR4, UR39, 0x400, URZ ;  /* 0x0000040027047890 */ /* 0x000fe2000fffe03f */
[----:B------:R-:W-:Y:S01]  /*c770*/  WARPGROUP.ARRIVE ;  /* 0x00000000000079c5 */ /* 0x000fe20000000000 */
[----:B------:R-:W-:Y:S01]  /*c780*/  UMOV UR7, 0x40000040 ;  /* 0x4000004000077882 */ /* 0x000fe20000000000 */
[----:B--2---:R-:W2:Y:S01]  /*c790*/  SHFL.BFLY PT, R3, R10, 0x2, 0x1f ;  /* 0x0c401f000a037f89 */ /* 0x004ea200000e0000 */
[----:B------:R-:W-:Y:S01]  /*c7a0*/  USHF.R.U32.HI UR4, URZ, 0x4, UR4 ;  /* 0x000000043f047899 */ /* 0x000fe20008011604 */
[----:B------:R-:W-:Y:S01]  /*c7b0*/  IMAD.MOV.U32 R4, RZ, RZ, RZ ;  /* 0x000000ffff047224 */ /* 0x000fe200078e00ff */
[----:B------:R-:W-:Y:S01]  /*c7c0*/  MOV R7, RZ ;  /* 0x000000ff00077202 */ /* 0x000fe20000000f00 */
[----:B-1----:R-:W1:Y:S01]  /*c7d0*/  SHFL.BFLY PT, R0, R11, 0x2, 0x1f ;  /* 0x0c401f000b007f89 */ /* 0x002e6200000e0000 */
[----:B------:R-:W-:-:S04]  /*c7e0*/  ULOP3.LUT UR4, UR4, 0x3fff, URZ, 0xc0, !UPT ;  /* 0x00003fff04047892 */ /* 0x000fc8000f8ec03f */
[----:B------:R-:W-:-:S04]  /*c7f0*/  ULOP3.LUT UR4, UR4, 0x5800000, URZ, 0xfc, !UPT ;  /* 0x0580000004047892 */ /* 0x000fc8000f8efc3f */
[----:B------:R-:W-:-:S07]  /*c800*/  UIMAD UR4, UR38, 0xb00, UR4 ;  /* 0x00000b00260478a4 */ /* 0x000fce000f8e0204 */
[----:B------:R-:W-:Y:S02]  /*c810*/  UMOV UR6, UR4 ;  /* 0x0000000400067c82 */ /* 0x000fe40008000000 */
[----:B------:R-:W-:Y:S01]  /*c820*/  HGMMA.64x128x16.F32 R24, R176, gdesc[UR4].tnspB, R24, gsb0 ;  /* 0x41e00004b0187df0 */ /* 0x000fe20008000818 */
[----:B------:R-:W-:Y:S01]  /*c830*/  UIADD3 UR6, UR4, 0x80, URZ ;  /* 0x0000008004067890 */ /* 0x000fe2000fffe03f */
[----:B--2---:R-:W-:Y:S01]  /*c840*/  FADD.FTZ R3, R3, R10 ;  /* 0x0000000a03037221 */ /* 0x004fe20000010000 */
[----:B------:R-:W-:Y:S01]  /*c850*/  UMOV UR7, 0x40000040 ;  /* 0x4000004000077882 */ /* 0x000fe20000000000 */
[----:B-1----:R-:W-:-:S03]  /*c860*/  FADD.FTZ R2, R0, R11 ;  /* 0x0000000b00027221 */ /* 0x002fc60000010000 */
[----:B------:R-:W1:Y:S04]  /*c870*/  SHFL.BFLY PT, R0, R3, 0x1, 0x1f ;  /* 0x0c201f0003007f89 */ /* 0x000e6800000e0000 */
[----:B------:R-:W2:Y:S01]  /*c880*/  SHFL.BFLY PT, R5, R2, 0x1, 0x1f ;  /* 0x0c201f0002057f89 */ /* 0x000ea200000e0000 */
[----:B-1----:R-:W-:Y:S01]  /*c890*/  FADD.FTZ R9, R3, R0 ;  /* 0x0000000003097221 */ /* 0x002fe20000010000 */
[----:B------:R-:W-:Y:S02]  /*c8a0*/  IMAD.MOV.U32 R0, RZ, RZ, -0x800000 ;  /* 0xff800000ff007424 */ /* 0x000fe400078e00ff */
[----:B--2---:R-:W-:Y:S02]  /*c8b0*/  FADD.FTZ R12, R2, R5 ;  /* 0x00000005020c7221 */ /* 0x004fe40000010000 */
[----:B------:R-:W-:Y:S01]  /*c8c0*/  FSETP.NE.FTZ.AND P1, PT, R9, RZ, PT ;  /* 0x000000ff0900720b */ /* 0x000fe20003f35000 */
[----:B------:R-:W-:-:S02]  /*c8d0*/  IMAD.MOV.U32 R2, RZ, RZ, -0x800000 ;  /* 0xff800000ff027424 */ /* 0x000fc400078e00ff */
[----:B------:R-:W-:-:S10]  /*c8e0*/  FSETP.NE.FTZ.AND P2, PT, R12, RZ, PT ;  /* 0x000000ff0c00720b */ /* 0x000fd40003f55000 */
[----:B------:R-:W1:Y:S01]  /*c8f0*/  @P1 MUFU.LG2 R5, R9 ;  /* 0x0000000900051308 */ /* 0x000e620000000c00 */
[C---:B------:R-:W-:Y:S02]  /*c900*/  @P1 FMUL.FTZ R6, R88.reuse, 0.69314718246459960938 ;  /* 0x3f31721858061820 */ /* 0x040fe40000410000 */
[----:B------:R-:W-:-:S05]  /*c910*/  @P2 FMUL.FTZ R3, R88, 0.69314718246459960938 ;  /* 0x3f31721858032820 */ /* 0x000fca0000410000 */
[----:B------:R-:W2:Y:S08]  /*c920*/  @P2 MUFU.LG2 R8, R12 ;  /* 0x0000000c00082308 */ /* 0x000eb00000000c00 */
[----:B------:R3:W4:Y:S01]  /*c930*/  @P1 MUFU.RCP R4, R9 ;  /* 0x0000000900041308 */ /* 0x0007220000001000 */
[----:B-1----:R-:W-:-:S04]  /*c940*/  @P1 FMUL.FTZ R5, R5, 0.69314718246459960938 ;  /* 0x3f31721805051820 */ /* 0x002fc80000410000 */
[----:B------:R-:W-:-:S03]  /*c950*/  @P1 FFMA.FTZ R2, R6, R89, R5 ;  /* 0x0000005906021223 */ /* 0x000fc60000010005 */
[----:B------:R3:W1:Y:S01]  /*c960*/  @P2 MUFU.RCP R7, R12 ;  /* 0x0000000c00072308 */ /* 0x0006620000001000 */
[----:B--2---:R-:W-:-:S04]  /*c970*/  @P2 FMUL.FTZ R8, R8, 0.69314718246459960938 ;  /* 0x3f31721808082820 */ /* 0x004fc80000410000 */
[----:B------:R-:W-:Y:S01]  /*c980*/  @P2 FFMA.FTZ R0, R3, R91, R8 ;  /* 0x0000005b03002223 */ /* 0x000fe20000010008 */
        /* <DEDUP_REMOVED lines=50> */
[----:B-1-34-:R-:W-:Y:S05]  /*ccb0*/  @!P0 BRA `(.L_x_151) ;  /* 0x0000000000048947 */ /* 0x01afea0003800000 */
[----:B------:R-:W-:Y:S01]  /*ccc0*/  BPT.TRAP 0x1 ;  /* 0x000000040000795c */ /* 0x000fe20000300000 */
.L_x_151:
[----:B------:R-:W2:Y:S01]  /*ccd0*/  LDL R9, [R1] ;  /* 0x0000000001097983 */ /* 0x000ea20000100800 */
[----:B------:R-:W-:Y:S01]  /*cce0*/  IADD3 R5, P0, R16, 0x20, RZ ;  /* 0x0000002010057810 */ /* 0x000fe20007f1e0ff */
[-C--:B------:R-:W-:Y:S01]  /*ccf0*/  FMUL.FTZ R8, R26, R7.reuse ;  /* 0x000000071a087220 */ /* 0x080fe20000410000 */
[----:B------:R-:W-:Y:S01]  /*cd00*/  ISETP.NE.AND P3, PT, R22, RZ, PT ;  /* 0x000000ff1600720c */ /* 0x000fe20003f65270 */
[----:B------:R-:W-:Y:S01]  /*cd10*/  IMAD.U32 R3, RZ, RZ, UR5 ;  /* 0x00000005ff037e24 */ /* 0x000fe2000f8e00ff */
[----:B------:R-:W-:Y:S01]  /*cd20*/  LOP3.LUT R26, R5, 0x380, RZ, 0xc0, !PT ;  /* 0x00000380051a7812 */ /* 0x000fe200078ec0ff */
[-C--:B------:R-:W-:Y:S01]  /*cd30*/  FMUL.FTZ R27, R27, R7.reuse ;  /* 0x000000071b1b7220 */ /* 0x080fe20000410000 */
[-C--:B------:R-:W-:Y:S01]  /*cd40*/  FMUL.FTZ R31, R31, R7.reuse ;  /* 0x000000071f1f7220 */ /* 0x080fe20000410000 */
[-C--:B------:R-:W-:Y:S01]  /*cd50*/  FMUL.FTZ R30, R30, R7.reuse ;  /* 0x000000071e1e7220 */ /* 0x080fe20000410000 */
[----:B------:R-:W-:Y:S01]  /*cd60*/  SHF.R.U64 R26, R26, 0x3, RZ ;  /* 0x000000031a1a7819 */ /* 0x000fe200000012ff */
[-C--:B------:R-:W-:Y:S01]  /*cd70*/  FMUL.FTZ R35, R35, R7.reuse ;  /* 0x0000000723237220 */ /* 0x080fe20000410000 */
[-C--:B------:R-:W-:Y:S01]  /*cd80*/  FMUL.FTZ R34, R34, R7.reuse ;  /* 0x0000000722227220 */ /* 0x080fe20000410000 */
[----:B------:R-:W-:Y:S01]  /*cd90*/  FMUL.FTZ R39, R39, R7 ;  /* 0x0000000727277220 */ /* 0x000fe20000410000 */
[----:B------:R-:W-:Y:S01]  /*cda0*/  LOP3.LUT R26, R26, R5, RZ, 0x3c, !PT ;  /* 0x000000051a1a7212 */ /* 0x000fe200078e3cff */
[----:B------:R-:W-:Y:S01]  /*cdb0*/  FMUL.FTZ R38, R38, R7 ;  /* 0x0000000726267220 */ /* 0x000fe20000410000 */
[----:B------:R-:W-:Y:S01]  /*cdc0*/  LOP3.LUT R5, R16, 0x380, RZ, 0xc0, !PT ;  /* 0x0000038010057812 */ /* 0x000fe200078ec0ff */
[----:B------:R-:W-:-:S02]  /*cdd0*/  @P3 VIADD R3, R3, 0x34860 ;  /* 0x0003486003033836 */ /* 0x000fc40000000000 */
[-C--:B------:R-:W-:Y:S01]  /*cde0*/  FMUL.FTZ R43, R43, R7.reuse ;  /* 0x000000072b2b7220 */ /* 0x080fe20000410000 */
[-C--:B------:R-:W-:Y:S01]  /*cdf0*/  FMUL.FTZ R42, R42, R7.reuse ;  /* 0x000000072a2a7220 */ /* 0x080fe20000410000 */
[----:B------:R-:W-:Y:S01]  /*ce00*/  SHF.R.U64 R5, R5, 0x3, RZ ;  /* 0x0000000305057819 */ /* 0x000fe200000012ff */
        /* <DEDUP_REMOVED lines=22> */
[C---:B------:R-:W-:Y:S01]  /*cf70*/  IADD3 R15, P6, R16.reuse, 0x4000, RZ ;  /* 0x00004000100f7810 */ /* 0x040fe20007fde0ff */
[-C--:B------:R-:W-:Y:S01]  /*cf80*/  FMUL.FTZ R25, R25, R4.reuse ;  /* 0x0000000419197220 */ /* 0x080fe20000410000 */
[----:B------:R-:W-:Y:S01]  /*cf90*/  IADD3 R7, P1, R16, 0x40, RZ ;  /* 0x0000004010077810 */ /* 0x000fe20007f3e0ff */
        /* <DEDUP_REMOVED lines=31> */
[----:B------:R-:W-:Y:S01]  /*d190*/  LOP3.LUT R4, R5, R16, RZ, 0x3c, !PT ;  /* 0x0000001005047212 */ /* 0x000fe200078e3cff */
[--C-:B------:R-:W-:Y:S01]  /*d1a0*/  IMAD.MOV.U32 R5, RZ, RZ, R17.reuse ;  /* 0x000000ffff057224 */ /* 0x100fe200078e0011 */
[----:B------:R-:W-:Y:S01]  /*d1b0*/  LOP3.LUT R14, R15, 0x380, RZ, 0xc0, !PT ;  /* 0x000003800f0e7812 */ /* 0x000fe200078ec0ff */
[----:B------:R-:W-:Y:S01]  /*d1c0*/  UIADD3 UR35, -UR36, URZ, URZ ;  /* 0x0000003f24237290 */ /* 0x000fe2000fffe13f */
[----:B------:R-:W-:Y:S01]  /*d1d0*/  LOP3.LUT R24, R7, 0x380, RZ, 0xc0, !PT ;  /* 0x0000038007187812 */ /* 0x000fe200078ec0ff */
[----:B------:R-:W-:Y:S01]  /*d1e0*/  ULDC UR4, c[0x0][0xdb4] ;  /* 0x00036d0000047ab9 */ /* 0x000fe20000000800 */
[----:B------:R-:W-:Y:S01]  /*d1f0*/  SHF.R.U64 R14, R14, 0x3, RZ ;  /* 0x000000030e0e7819 */ /* 0x000fe200000012ff */
[----:B------:R-:W-:Y:S01]  /*d200*/  ULDC UR5, c[0x0][0xda8] ;  /* 0x00036a0000057ab9 */ /* 0x000fe20000000800 */
[----:B------:R-:W-:Y:S01]  /*d210*/  R2UR UR7, R224 ;  /* 0x00000000e00772ca */ /* 0x000fe200000e0000 */
[----:B------:R-:W-:Y:S01]  /*d220*/  ULDC.64 UR8, c[0x0][0xb70] ;  /* 0x0002dc0000087ab9 */ /* 0x000fe20000000a00 */
[----:B------:R-:W-:Y:S01]  /*d230*/  SHF.R.U64 R24, R24, 0x3, RZ ;  /* 0x0000000318187819 */ /* 0x000fe200000012ff */
[----:B------:R-:W-:Y:S01]  /*d240*/  ULDC.64 UR12, c[0x0][0x208] ;  /* 0x00008200000c7ab9 */ /* 0x000fe20000000a00 */
[----:B------:R-:W-:Y:S01]  /*d250*/  LOP3.LUT R14, R14, R15, RZ, 0x3c, !PT ;  /* 0x0000000f0e0e7212 */ /* 0x000fe200078e3cff */
[----:B------:R-:W-:Y:S01]  /*d260*/  IMAD.X R15, RZ, RZ, R17, P6 ;  /* 0x000000ffff0f7224 */ /* 0x000fe200030e0611 */
[----:B------:R-:W-:-:S02]  /*d270*/  LOP3.LUT R24, R24, R7, RZ, 0x3c, !PT ;  /* 0x0000000718187212 */ /* 0x000fc400078e3cff */
[----:B------:R-:W-:Y:S02]  /*d280*/  R2UR UR6, R223 ;  /* 0x00000000df0672ca */ /* 0x000fe400000e0000 */
[C---:B------:R-:W-:Y:S02]  /*d290*/  IADD3 R21, P2, R16.reuse, 0x60, RZ ;  /* 0x0000006010157810 */ /* 0x040fe40007f5e0ff */
[C---:B------:R-:W-:Y:S01]  /*d2a0*/  IADD3 R11, P4, R16.reuse, 0x4040, RZ ;  /* 0x00004040100b7810 */ /* 0x040fe20007f9e0ff */
[----:B------:R-:W-:Y:S01]  /*d2b0*/  UIMAD UR35, UR4, UR35, UR7 ;  /* 0x00000023042372a4 */ /* 0x000fe2000f8e0207 */
[----:B------:R-:W-:Y:S01]  /*d2c0*/  LOP3.LUT R20, R21, 0x380, RZ, 0xc0, !PT ;  /* 0x0000038015147812 */ /* 0x000fe200078ec0ff */
[----:B------:R-:W-:Y:S01]  /*d2d0*/  UIADD3 UR34, -UR7, URZ, URZ ;  /* 0x0000003f07227290 */ /* 0x000fe2000fffe13f */
[----:B------:R-:W-:Y:S01]  /*d2e0*/  IADD3 R13, P5, R16, 0x4020, RZ ;  /* 0x00004020100d7810 */ /* 0x000fe20007fbe0ff */
[----:B------:R-:W-:Y:S01]  /*d2f0*/  USHF.R.S32.HI UR4, URZ, 0x1f, UR35 ;  /* 0x0000001f3f047899 */ /* 0x000fe20008011423 */
[----:B------:R-:W-:Y:S01]  /*d300*/  SHF.R.U64 R20, R20, 0x3, RZ ;  /* 0x0000000314147819 */ /* 0x000fe200000012ff */
[----:B------:R-:W-:Y:S01]  /*d310*/  USHF.R.S32.HI UR7, URZ, 0x1f, UR36 ;  /* 0x0000001f3f077899 */ /* 0x000fe20008011424 */
[----:B------:R-:W-:Y:S01]  /*d320*/  LOP3.LUT R10, R11, 0x380, RZ, 0xc0, !PT ;  /* 0x000003800b0a7812 */ /* 0x000fe200078ec0ff */
[----:B------:R-:W-:Y:S01]  /*d330*/  UIMAD UR34, UR5, UR34, UR6 ;  /* 0x00000022052272a4 */ /* 0x000fe2000f8e0206 */
[----:B------:R-:W-:Y:S01]  /*d340*/  LOP3.LUT R12, R13, 0x380, RZ, 0xc0, !PT ;  /* 0x000003800d0c7812 */ /* 0x000fe200078ec0ff */
[----:B------:R-:W-:Y:S01]  /*d350*/  UIMAD UR6, UR4, UR8, URZ ;  /* 0x00000008040672a4 */ /* 0x000fe2000f8e023f */
[----:B------:R-:W-:Y:S01]  /*d360*/  LOP3.LUT R20, R20, R21, RZ, 0x3c, !PT ;  /* 0x0000001514147212 */ /* 0x000fe200078e3cff */
[----:B------:R-:W-:Y:S01]  /*d370*/  USHF.L.U32 UR34, UR34, 0x7, URZ ;  /* 0x0000000722227899 */ /* 0x000fe2000800063f */
[----:B------:R-:W-:Y:S01]  /*d380*/  SHF.R.U64 R10, R10, 0x3, RZ ;  /* 0x000000030a0a7819 */ /* 0x000fe200000012ff */
[----:B------:R-:W-:Y:S01]  /*d390*/  UIMAD.WIDE.U32 UR4, UR35, UR8, URZ ;  /* 0x00000008230472a5 */ /* 0x000fe2000f8e003f */
[----:B------:R-:W-:Y:S01]  /*d3a0*/  IMAD.X R21, RZ, RZ, R17, P2 ;  /* 0x000000ffff157224 */ /* 0x000fe200010e0611 */
[----:B------:R-:W-:Y:S01]  /*d3b0*/  UIMAD UR6, UR35, UR9, UR6 ;  /* 0x00000009230672a4 */ /* 0x000fe2000f8e0206 */
[----:B------:R-:W-:-:S02]  /*d3c0*/  SHF.R.U64 R12, R12, 0x3, RZ ;  /* 0x000000030c0c7819 */ /* 0x000fc400000012ff */
[----:B------:R-:W-:Y:S01]  /*d3d0*/  LOP3.LUT R10, R10, R11, RZ, 0x3c, !PT ;  /* 0x0000000b0a0a7212 */ /* 0x000fe200078e3cff */
[----:B------:R-:W-:Y:S01]  /*d3e0*/  UIADD3 UR6, UR5, UR6, URZ ;  /* 0x0000000605067290 */ /* 0x000fe2000fffe03f */
[----:B------:R-:W-:Y:S01]  /*d3f0*/  LOP3.LUT R12, R12, R13, RZ, 0x3c, !PT ;  /* 0x0000000d0c0c7212 */ /* 0x000fe200078e3cff */
[--C-:B------:R-:W-:Y:S01]  /*d400*/  IMAD.X R11, RZ, RZ, R17.reuse, P4 ;  /* 0x000000ffff0b7224 */ /* 0x100fe200020e0611 */
[----:B------:R-:W-:Y:S01]  /*d410*/  F2FP.F16.F32.PACK_AB R64, R65, R64 ;  /* 0x000000404140723e */ /* 0x000fe200000000ff */
[----:B------:R-:W-:Y:S01]  /*d420*/  IMAD.X R13, RZ, RZ, R17, P5 ;  /* 0x000000ffff0d7224 */ /* 0x000fe200028e0611 */
[----:B------:R-:W-:Y:S02]  /*d430*/  F2FP.F16.F32.PACK_AB R65, R67, R66 ;  /* 0x000000424341723e */ /* 0x000fe400000000ff */
[----:B------:R-:W-:Y:S02]  /*d440*/  MOV R19, R10 ;  /* 0x0000000a00137202 */ /* 0x000fe40000000f00 */
        /* <DEDUP_REMOVED lines=8> */
[----:B------:R-:W-:Y:S02]  /*d4d0*/  F2FP.F16.F32.PACK_AB R75, R79, R78 ;  /* 0x0000004e4f4b723e */ /* 0x000fe400000000ff */
[----:B------:R-:W-:Y:S02]  /*d4e0*/  F2FP.F16.F32.PACK_AB R81, R83, R82 ;  /* 0x000000525351723e */ /* 0x000fe400000000ff */
[----:B------:R-:W-:Y:S02]  /*d4f0*/  F2FP.F16.F32.PACK_AB R82, R85, R84 ;  /* 0x000000545552723e */ /* 0x000fe400000000ff */
[----:B------:R-:W-:Y:S02]  /*d500*/  F2FP.F16.F32.PACK_AB R83, R87, R86 ;  /* 0x000000565753723e */ /* 0x000fe400000000ff */
[----:B------:R-:W-:-:S02]  /*d510*/  R2UR UR10, R220 ;  /* 0x00000000dc0a72ca */ /* 0x000fc400000e0000 */
[----:B--2---:R-:W-:-:S04]  /*d520*/  @P3 PRMT R3, R9, 0x654, R3 ;  /* 0x0000065409033816 */ /* 0x004fc80000000003 */
[----:B------:R1:W-:Y:S01]  /*d530*/  @P3 SYNCS.ARRIVE.TRANS64.RED.A1T0 RZ, [R3+URZ], RZ ;  /* 0x000000ff03ff39a7 */ /* 0x0003e2000810043f */
[----:B------:R-:W-:Y:S01]  /*d540*/  BAR.SYNC.DEFER_BLOCKING 0x1, 0x100 ;  /* 0x0044000000007b1d */ /* 0x000fe20000010000 */
[----:B------:R-:W-:-:S04]  /*d550*/  IADD3 R9, P3, R16, 0x4060, RZ ;  /* 0x0000406010097810 */ /* 0x000fc80007f7e0ff */
[----:B------:R-:W-:Y:S02]  /*d560*/  LOP3.LUT R7, R9, 0x380, RZ, 0xc0, !PT ;  /* 0x0000038009077812 */ /* 0x000fe400078ec0ff */
[----:B-1----:R-:W-:Y:S02]  /*d570*/  MOV R3, R4 ;  /* 0x0000000400037202 */ /* 0x002fe40000000f00 */
[----:B------:R-:W-:Y:S01]  /*d580*/  F2FP.F16.F32.PACK_AB R5, R27, R8 ;  /* 0x000000081b05723e */ /* 0x000fe200000000ff */
[----:B------:R-:W-:Y:S01]  /*d590*/  IMAD.X R27, RZ, RZ, R17, P0 ;  /* 0x000000ffff1b7224 */ /* 0x000fe200000e0611 */
[----:B------:R-:W-:Y:S02]  /*d5a0*/  F2FP.F16.F32.PACK_AB R4, R25, R6 ;  /* 0x000000061904723e */ /* 0x000fe400000000ff */
[----:B------:R-:W-:Y:S02]  /*d5b0*/  IADD3.X R25, RZ, R17, RZ, P1, !PT ;  /* 0x00000011ff197210 */ /* 0x000fe40000ffe4ff */
[----:B------:R-:W-:-:S02]  /*d5c0*/  F2FP.F16.F32.PACK_AB R6, R29, R28 ;  /* 0x0000001c1d06723e */ /* 0x000fc400000000ff */
[----:B------:R-:W-:Y:S02]  /*d5d0*/  MOV R28, R26 ;  /* 0x0000001a001c7202 */ /* 0x000fe40000000f00 */
[----:B------:R-:W-:Y:S02]  /*d5e0*/  MOV R27, R24 ;  /* 0x00000018001b7202 */ /* 0x000fe40000000f00 */
[----:B------:R-:W-:Y:S02]  /*d5f0*/  MOV R25, R14 ;  /* 0x0000000e00197202 */ /* 0x000fe40000000f00 */
[----:B------:R-:W1:Y:S01]  /*d600*/  LDC.64 R14, c[0x0][0xb78] ;  /* 0x0002de00ff0e7b82 */ /* 0x000e620000000a00 */
[----:B------:R-:W-:Y:S02]  /*d610*/  SHF.R.U64 R8, R7, 0x3, RZ ;  /* 0x0000000307087819 */ /* 0x000fe400000012ff */
[----:B------:R-:W-:Y:S01]  /*d620*/  F2FP.F16.F32.PACK_AB R7, R31, R30 ;  /* 0x0000001e1f07723e */ /* 0x000fe200000000ff */
[----:B------:R-:W-:Y:S01]  /*d630*/  VIADD R31, R227, UR34 ;  /* 0x00000022e31f7c36 */ /* 0x000fe20008000000 */
[----:B------:R-:W-:Y:S01]  /*d640*/  LOP3.LUT R8, R8, R9, RZ, 0x3c, !PT ;  /* 0x0000000908087212 */ /* 0x000fe200078e3cff */
[----:B------:R-:W-:Y:S01]  /*d650*/  IMAD.X R9, RZ, RZ, R17, P3 ;  /* 0x000000ffff097224 */ /* 0x000fe200018e0611 */
[----:B------:R-:W-:Y:S01]  /*d660*/  MOV R26, R20 ;  /* 0x00000014001a7202 */ /* 0x000fe20000000f00 */
[----:B------:R2:W-:Y:S01]  /*d670*/  STSM.16.M88.4 [R3], R4 ;  /* 0x0000000403007844 */ /* 0x0005e20000000200 */
[----:B------:R-:W-:Y:S01]  /*d680*/  LOP3.LUT P0, RZ, R222, 0x3, RZ, 0xc0, !PT ;  /* 0x00000003deff7812 */ /* 0x000fe2000780c0ff */
[----:B------:R-:W-:Y:S01]  /*d690*/  IMAD.U32 R21, RZ, RZ, UR5 ;  /* 0x00000005ff157e24 */ /* 0x000fe2000f8e00ff */
[----:B------:R-:W-:Y:S01]  /*d6a0*/  MOV R20, UR4 ;  /* 0x0000000400147c02 */ /* 0x000fe20008000f00 */
[----:B------:R-:W-:Y:S01]  /*d6b0*/  IMAD.U32 R21, RZ, RZ, UR6 ;  /* 0x00000006ff157e24 */ /* 0x000fe2000f8e00ff */
[----:B------:R-:W-:Y:S01]  /*d6c0*/  ULDC UR4, c[0x0][0xa88] ;  /* 0x0002a20000047ab9 */ /* 0x000fe20000000800 */
[----:B------:R-:W-:-:S02]  /*d6d0*/  MOV R24, R12 ;  /* 0x0000000c00187202 */ /* 0x000fc40000000f00 */
[----:B------:R-:W-:Y:S02]  /*d6e0*/  F2FP.F16.F32.PACK_AB R12, R49, R48 ;  /* 0x00000030310c723e */ /* 0x000fe400000000ff */
[----:B------:R-:W-:Y:S02]  /*d6f0*/  F2FP.F16.F32.PACK_AB R13, R51, R50 ;  /* 0x00000032330d723e */ /* 0x000fe400000000ff */
[----:B------:R-:W-:Y:S02]  /*d700*/  SHF.R.S32.HI R29, RZ, 0x1f, R31 ;  /* 0x0000001fff1d7819 */ /* 0x000fe4000001141f */
[----:B--2---:R-:W-:Y:S01]  /*d710*/  MOV R3, R8 ;  /* 0x0000000800037202 */ /* 0x004fe20000000f00 */
[----:B------:R-:W-:Y:S01]  /*d720*/  VIADD R9, R31, 0x8 ;  /* 0x000000081f097836 */ /* 0x000fe20000000000 */
[----:B------:R-:W-:Y:S01]  /*d730*/  F2FP.F16.F32.PACK_AB R4, R33, R32 ;  /* 0x000000202104723e */ /* 0x000fe200000000ff */
[C---:B-1----:R-:W-:Y:S01]  /*d740*/  IMAD R8, R14.reuse, UR7, RZ ;  /* 0x000000070e087c24 */ /* 0x042fe2000f8e02ff */
[----:B------:R-:W-:Y:S01]  /*d750*/  F2FP.F16.F32.PACK_AB R5, R35, R34 ;  /* 0x000000222305723e */ /* 0x000fe200000000ff */
[----:B------:R-:W-:Y:S01]  /*d760*/  IMAD.WIDE.U32 R20, R14, UR36, R20 ;  /* 0x000000240e147c25 */ /* 0x000fe2000f8e0014 */
[----:B------:R-:W-:-:S02]  /*d770*/  F2FP.F16.F32.PACK_AB R6, R37, R36 ;  /* 0x000000242506723e */ /* 0x000fc400000000ff */
[----:B------:R-:W-:Y:S01]  /*d780*/  F2FP.F16.F32.PACK_AB R7, R39, R38 ;  /* 0x000000262707723e */ /* 0x000fe200000000ff */
[----:B------:R-:W-:Y:S01]  /*d790*/  IMAD R30, R15, UR36, R8 ;  /* 0x000000240f1e7c24 */ /* 0x000fe2000f8e0208 */
[----:B------:R-:W-:Y:S02]  /*d7a0*/  ISETP.GE.OR P1, PT, R9, UR4, P0 ;  /* 0x0000000409007c0c */ /* 0x000fe40008726670 */
[----:B------:R-:W-:Y:S01]  /*d7b0*/  F2FP.F16.F32.PACK_AB R8, R41, R40 ;  /* 0x000000282908723e */ /* 0x000fe200000000ff */
[----:B------:R1:W-:Y:S01]  /*d7c0*/  STSM.16.M88.4 [R28], R4 ;  /* 0x000000041c007844 */ /* 0x0003e20000000200 */
[----:B------:R-:W-:Y:S02]  /*d7d0*/  F2FP.F16.F32.PACK_AB R9, R43, R42 ;  /* 0x0000002a2b09723e */ /* 0x000fe400000000ff */
[----:B------:R-:W-:Y:S02]  /*d7e0*/  F2FP.F16.F32.PACK_AB R14, R53, R52 ;  /* 0x00000034350e723e */ /* 0x000fe400000000ff */
[----:B------:R-:W-:Y:S01]  /*d7f0*/  F2FP.F16.F32.PACK_AB R15, R55, R54 ;  /* 0x00000036370f723e */ /* 0x000fe200000000ff */
[----:B------:R-:W-:Y:S01]  /*d800*/  STSM.16.M88.4 [R27], R8 ;  /* 0x000000081b007844 */ /* 0x000fe20000000200 */
[----:B------:R-:W-:-:S02]  /*d810*/  IADD3 R20, P2, R31, R20, RZ ;  /* 0x000000141f147210 */ /* 0x000fc40007f5e0ff */
[----:B------:R-:W-:Y:S01]  /*d820*/  ISETP.GE.OR P0, PT, R31, UR4, P0 ;  /* 0x000000041f007c0c */ /* 0x000fe20008706670 */
[----:B------:R-:W-:Y:S01]  /*d830*/  STSM.16.M88.4 [R26], R12 ;  /* 0x0000000c1a007844 */ /* 0x000fe20000000200 */
[----:B------:R-:W-:Y:S01]  /*d840*/  ULDC.64 UR4, c[0x0][0xb40] ;  /* 0x0002d00000047ab9 */ /* 0x000fe20000000a00 */
[----:B------:R-:W-:Y:S02]  /*d850*/  IADD3.X R29, R29, R21, R30, P2, !PT ;  /* 0x000000151d1d7210 */ /* 0x000fe400017fe41e */
[----:B-1----:R-:W-:Y:S02]  /*d860*/  F2FP.F16.F32.PACK_AB R4, R57, R56 ;  /* 0x000000383904723e */ /* 0x002fe400000000ff */
[----:B------:R-:W-:Y:S02]  /*d870*/  F2FP.F16.F32.PACK_AB R5, R59, R58 ;  /* 0x0000003a3b05723e */ /* 0x000fe400000000ff */
[----:B------:R-:W-:Y:S02]  /*d880*/  F2FP.F16.F32.PACK_AB R6, R61, R60 ;  /* 0x0000003c3d06723e */ /* 0x000fe400000000ff */
[----:B------:R-:W-:-:S05]  /*d890*/  F2FP.F16.F32.PACK_AB R7, R63, R62 ;  /* 0x0000003e3f07723e */ /* 0x000fca00000000ff */
[----:B------:R1:W-:Y:S04]  /*d8a0*/  STSM.16.M88.4 [R25], R4 ;  /* 0x0000000419007844 */ /* 0x0003e80000000200 */
[----:B------:R-:W-:Y:S04]  /*d8b0*/  STSM.16.M88.4 [R24], R64 ;  /* 0x0000004018007844 */ /* 0x000fe80000000200 */
[----:B------:R-:W-:Y:S04]  /*d8c0*/  STSM.16.M88.4 [R19], R72 ;  /* 0x0000004813007844 */ /* 0x000fe80000000200 */
[----:B------:R-:W-:Y:S01]  /*d8d0*/  STSM.16.M88.4 [R3], R80 ;  /* 0x0000005003007844 */ /* 0x000fe20000000200 */
[----:B------:R-:W-:Y:S01]  /*d8e0*/  @!PT LDS RZ, [RZ] ;  /* 0x00000000fffff984 */ /* 0x000fe20000000800 */
[----:B------:R-:W-:Y:S01]  /*d8f0*/  @!PT LDS RZ, [RZ] ;  /* 0x00000000fffff984 */ /* 0x000fe20000000800 */
[----:B------:R-:W-:Y:S01]  /*d900*/  @!PT LDS RZ, [RZ] ;  /* 0x00000000fffff984 */ /* 0x000fe20000000800 */
[----:B------:R-:W-:Y:S01]  /*d910*/  @!PT LDS RZ, [RZ] ;  /* 0x00000000fffff984 */ /* 0x000fe20000000800 */
[----:B------:R2:W-:Y:S06]  /*d920*/  MEMBAR.ALL.CTA ;  /* 0x0000000000007992 */ /* 0x0005ec0000008000 */
[----:B--2---:R-:W2:Y:S02]  /*d930*/  FENCE.VIEW.ASYNC.S ;  /* 0x00000000000073c6 */ /* 0x004ea40000000000 */
[----:B--2---:R-:W-:Y:S06]  /*d940*/  BAR.ARV 0x1, 0x120 ;  /* 0x0044800000007b1d */ /* 0x004fec0000002000 */
[C---:B-1----:R-:W-:Y:S01]  /*d950*/  LEA R4, P2, R20.reuse, UR4, 0x2 ;  /* 0x0000000414047c11 */ /* 0x042fe2000f8410ff */
[----:B------:R-:W-:Y:S01]  /*d960*/  ULDC UR4, c[0x0][0xc] ;  /* 0x0000030000047ab9 */ /* 0x000fe20000000800 */
[----:B------:R-:W1:Y:S01]  /*d970*/  SHFL.IDX PT, R6, R226, RZ, 0x1f ;  /* 0x00001fffe2067589 */ /* 0x000e6200000e0000 */
[----:B------:R-:W-:Y:S01]  /*d980*/  UIADD3 UR10, UR4, UR10, URZ ;  /* 0x0000000a040a7290 */ /* 0x000fe2000fffe03f */
[----:B------:R-:W-:-:S05]  /*d990*/  LEA.HI.X R5, R20, UR5, R29, 0x2, P2 ;  /* 0x0000000514057c11 */ /* 0x000fca00090f141d */
[----:B------:R2:W-:Y:S01]  /*d9a0*/  @!P0 STG.E desc[UR12][R4.64], R2 ;  /* 0x0000000204008986 */ /* 0x0005e2000c10190c */
[----:B------:R-:W-:-:S03]  /*d9b0*/  IMAD.U32 R220, RZ, RZ, UR10 ;  /* 0x0000000affdc7e24 */ /* 0x000fc6000f8e00ff */
[----:B------:R2:W-:Y:S01]  /*d9c0*/  @!P1 STG.E desc[UR12][R4.64+0x20], R0 ;  /* 0x0000200004009986 */ /* 0x0005e2000c10190c */
[----:B-1----:R-:W-:-:S13]  /*d9d0*/  ISETP.NE.AND P0, PT, R6, 0x7, PT ;  /* 0x000000070600780c */ /* 0x002fda0003f05270 */
[----:B--2---:R-:W-:Y:S05]  /*d9e0*/  @P0 BRA `(.L_x_152) ;  /* 0x0000000000640947 */ /* 0x004fea0003800000 */
        /* <DEDUP_REMOVED lines=11> */
[----:B------:R-:W-:Y:S01]  /*daa0*/  UMOV UR7, 0x40 ;  /* 0x0000004000077882 */ /* 0x000fe20000000000 */
[----:B------:R-:W-:-:S05]  /*dab0*/  UMOV UR8, 0x1 ;  /* 0x0000000100087882 */ /* 0x000fca0000000000 */
[----:B------:R1:W-:Y:S02]  /*dac0*/  UTMASTG.5D [UR32], [UR4] ;  /* 0x00000020040073b5 */ /* 0x0003e40008020000 */
[----:B-1----:R-:W-:Y:S01]  /*dad0*/  UMOV UR32, UR6 ;  /* 0x0000000600207c82 */ /* 0x002fe20008000000 */
[----:B------:R-:W-:Y:S01]  /*dae0*/  UMOV UR33, UR7 ;  /* 0x0000000700217c82 */ /* 0x000fe20008000000 */
[----:B------:R-:W-:Y:S01]  /*daf0*/  UIADD3 UR6, UR39, 0x34820, URZ ;  /* 0x0003482027067890 */ /* 0x000fe2000fffe03f */
[----:B------:R1:W-:Y:S03]  /*db00*/  UTMASTG.5D [UR32], [UR4] ;  /* 0x00000020040073b5 */ /* 0x0003e60008020000 */
[----:B------:R-:W-:Y:S02]  /*db10*/  UPRMT UR7, URZ, 0x654, UR6 ;  /* 0x000006543f077896 */ /* 0x000fe40008000006 */
[----:B------:R-:W-:Y:S01]  /*db20*/  UPRMT UR6, UR8, 0x654, UR6 ;  /* 0x0000065408067896 */ /* 0x000fe20008000006 */
[----:B------:R0:W-:Y:S01]  /*db30*/  UTMACMDFLUSH ;  /* 0x00000000000079b7 */ /* 0x0001e20000000000 */
[----:B------:R-:W-:-:S05]  /*db40*/  DEPBAR.LE SB0, 0x0 ;  /* 0x000080000000791a */ /* 0x000fca0000000000 */
[----:B------:R-:W-:Y:S02]  /*db50*/  SYNCS.ARRIVE.TRANS64.RED.A1T0 RZ, [UR7], RZ ;  /* 0x000000ffffff79a7 */ /* 0x000fe40008100407 */
[----:B-1----:R-:W-:Y:S03]  /*db60*/  SYNCS.ARRIVE.TRANS64.RED.A1T0 RZ, [UR6], RZ ;  /* 0x000000ffffff79a7 */ /* 0x002fe60008100406 */
.L_x_153:
[----:B------:R-:W-:Y:S05]  /*db70*/  BSYNC B0 ;  /* 0x0000000000007941 */ /* 0x000fea0003800000 */
.L_x_152:
[----:B------:R-:W1:Y:S01]  /*db80*/  LDC R0, c[0x0][0xda4] ;  /* 0x00036900ff007b82 */ /* 0x000e620000000800 */
[----:B------:R-:W-:Y:S01]  /*db90*/  R2UR UR5, R220 ;  /* 0x00000000dc0572ca */ /* 0x000fe200000e0000 */
[----:B------:R-:W-:Y:S01]  /*dba0*/  UIADD3 UR38, UR38, 0x1, URZ ;  /* 0x0000000126267890 */ /* 0x000fe2000fffe03f */
[----:B------:R-:W-:-:S03]  /*dbb0*/  VIADD R221, R221, 0x1 ;  /* 0x00000001dddd7836 */ /* 0x000fc60000000000 */
[----:B------:R-:W-:-:S04]  /*dbc0*/  UISETP.NE.AND UP0, UPT, UR38, 0x2, UPT ;  /* 0x000000022600788c */ /* 0x000fc8000bf05270 */
[----:B------:R-:W-:Y:S02]  /*dbd0*/  USEL UR4, URZ, 0x1, UP0 ;  /* 0x000000013f047887 */ /* 0x000fe40008000000 */
[----:B------:R-:W-:Y:S02]  /*dbe0*/  USEL UR38, UR38, URZ, UP0 ;  /* 0x0000003f26267287 */ /* 0x000fe40008000000 */
[----:B------:R-:W-:Y:S01]  /*dbf0*/  ULOP3.LUT UR61, UR61, UR4, URZ, 0x3c, !UPT ;  /* 0x000000043d3d7292 */ /* 0x000fe2000f8e3c3f */
[----:B-1----:R-:W-:-:S13]  /*dc00*/  ISETP.LE.AND P0, PT, R0, UR5, PT ;  /* 0x0000000500007c0c */ /* 0x002fda000bf03270 */
[----:B------:R-:W-:Y:S05]  /*dc10*/  @!P0 BRA `(.L_x_154) ;  /* 0xffffff3400b08947 */ /* 0x000fea000383ffff */
[----:B------:R-:W-:Y:S05]  /*dc20*/  EXIT ;  /* 0x000000000000794d */ /* 0x000fea0003800000 */
.L_x_126:
        /* <DEDUP_REMOVED lines=13> */
[----:B------:R-:W2:Y:S01]  /*dd00*/  LDL R3, [R1+0x1c] ;  /* 0x00001c0001037983 */ /* 0x000ea20000100800 */
[----:B------:R-:W1:Y:S01]  /*dd10*/  S2R R4, SR_TID.X ;  /* 0x0000000000047919 */ /* 0x000e620000002100 */
[----:B------:R-:W3:Y:S02]  /*dd20*/  S2UR UR4, SR_CTAID.X ;  /* 0x00000000000479c3 */ /* 0x000ee40000002500 */
[----:B---3--:R-:W-:Y:S01]  /*dd30*/  IMAD.U32 R2, RZ, RZ, UR4 ;  /* 0x00000004ff027e24 */ /* 0x008fe2000f8e00ff */
[----:B-1----:R-:W-:-:S05]  /*dd40*/  LOP3.LUT P0, R0, R4, 0x1f, RZ, 0xc0, !PT ;  /* 0x0000001f04007812 */ /* 0x002fca000780c0ff */
[----:B------:R2:W-:Y:S04]  /*dd50*/  STL [R1+0x28], R0 ;  /* 0x0000280001007387 */ /* 0x0005e80000100800 */
[----:B------:R1:W-:Y:S01]  /*dd60*/  STL [R1+0x18], R2 ;  /* 0x0000180201007387 */ /* 0x0003e20000100800 */
[----:B------:R-:W-:-:S04]  /*dd70*/  LOP3.LUT P1, RZ, R4, 0x7f, RZ, 0xc0, !PT ;  /* 0x0000007f04ff7812 */ /* 0x000fc8000782c0ff */
[----:B------:R-:W-:Y:S01]  /*dd80*/  PLOP3.LUT P0, PT, P0, P1, PT, 0x8a, 0x0 ;  /* 0x000000000000781c */ /* 0x000fe20000703172 */
[----:B------:R-:W-:Y:S02]  /*dd90*/  IMAD.MOV.U32 R16, RZ, RZ, RZ ;  /* 0x000000ffff107224 */ /* 0x000fe400078e00ff */
[----:B------:R-:W-:Y:S01]  /*dda0*/  IMAD.MOV.U32 R17, RZ, RZ, 0x1 ;  /* 0x00000001ff117424 */ /* 0x000fe200078e00ff */
[----:B------:R-:W-:Y:S01]  /*ddb0*/  P2R R19, PR, RZ, 0x1 ;  /* 0x00000001ff137803 */ /* 0x000fe20000000000 */
[----:B------:R-:W-:Y:S01]  /*ddc0*/  ULDC.64 UR36, c[0x0][0x198] ;  /* 0x0000660000247ab9 */ /* 0x000fe20000000a00 */
[----:B------:R-:W-:Y:S01]  /*ddd0*/  ULDC UR38, c[0x0][0xc] ;  /* 0x0000030000267ab9 */ /* 0x000fe20000000800 */
[----:B--2---:R-:W-:-:S05]  /*dde0*/  LOP3.LUT R0, R3, 0x2, RZ, 0xfc, !PT ;  /* 0x0000000203007812 */ /* 0x004fca00078efcff */
[----:B------:R1:W-:Y:S04]  /*ddf0*/  STL [R1+0xc], R0 ;  /* 0x00000c0001007387 */ /* 0x0003e80000100800 */
[----:B------:R1:W-:Y:S02]  /*de00*/  STL [R1+0x24], RZ ;  /* 0x000024ff01007387 */ /* 0x0003e40000100800 */
.L_x_206:
        /* <DEDUP_REMOVED lines=14> */
[----:B--2---:R-:W-:-:S04]  /*def0*/  @P0 IMAD.HI.U32 R2, R4, R2, RZ ;  /* 0x0000000204020227 */ /* 0x004fc800078e00ff */
[----:B------:R-:W-:Y:S01]  /*df00*/  IMAD.MOV.U32 R6, RZ, RZ, R4 ;  /* 0x000000ffff067224 */ /* 0x000fe200078e0004 */
[----:B----4-:R-:W-:Y:S01]  /*df10*/  @P0 SHF.R.U32.HI R6, RZ, R3, R2 ;  /* 0x00000003ff060219 */ /* 0x010fe20000011602 */
[----:B------:R-:W1:Y:S04]  /*df20*/  LDC R4, c[0x0][0x2e0] ;  /* 0x0000b800ff047b82 */ /* 0x000e680000000800 */
[----:B------:R-:W-:Y:S01]  /*df30*/  IMAD.MOV.U32 R7, RZ, RZ, R6 ;  /* 0x000000ffff077224 */ /* 0x000fe200078e0006 */
[----:B------:R2:W-:Y:S03]  /*df40*/  STL [R1+0x10], R6 ;  /* 0x0000100601007387 */ /* 0x0005e60000100800 */
[----:B------:R-:W4:Y:S01]  /*df50*/  @P1 LDC.64 R2, c[0x0][0xdb8] ;  /* 0x00036e00ff021b82 */ /* 0x000f220000000a00 */
[----:B-1----:R-:W-:-:S02]  /*df60*/  IMAD R9, R4, UR4, RZ ;  /* 0x0000000404097c24 */ /* 0x002fc4000f8e02ff */
[----:B----4-:R-:W-:-:S05]  /*df70*/  @P1 IMAD.HI.U32 R2, R6, R2, RZ ;  /* 0x0000000206021227 */ /* 0x010fca00078e00ff */
[----:B------:R-:W-:Y:S02]  /*df80*/  @P1 SHF.R.U32.HI R7, RZ, R3, R2 ;  /* 0x00000003ff071219 */ /* 0x000fe40000011602 */
[----:B------:R-:W-:-:S03]  /*df90*/  MOV R2, 0x400 ;  /* 0x0000040000027802 */ /* 0x000fc60000000f00 */
[----:B------:R-:W-:Y:S01]  /*dfa0*/  IMAD.MOV R3, RZ, RZ, -R7 ;  /* 0x000000ffff037224 */ /* 0x000fe200078e0a07 */
[----:B---3--:R-:W-:Y:S01]  /*dfb0*/  LEA R8, R5, R2, 0x18 ;  /* 0x0000000205087211 */ /* 0x008fe200078ec0ff */
[----:B------:R2:W-:Y:S01]  /*dfc0*/  STL [R1], R7 ;  /* 0x0000000701007387 */ /* 0x0005e20000100800 */
[----:B------:R-:W-:-:S03]  /*dfd0*/  IADD3 R2, R9, 0xaf, RZ ;  /* 0x000000af09027810 */ /* 0x000fc60007ffe0ff */
[----:B------:R-:W-:Y:S01]  /*dfe0*/  VIADD R4, R8, 0x1e400 ;  /* 0x0001e40008047836 */ /* 0x000fe20000000000 */
[----:B------:R2:W-:Y:S01]  /*dff0*/  STL [R1+0x20], R9 ;  /* 0x0000200901007387 */ /* 0x0005e20000100800 */
[----:B------:R-:W-:-:S03]  /*e000*/  IMAD.HI R2, R2, 0x2e8ba2e9, RZ ;  /* 0x2e8ba2e902027827 */ /* 0x000fc600078e02ff */
[----:B------:R-:W-:Y:S01]  /*e010*/  LOP3.LUT P0, RZ, R4, 0x3ff, RZ, 0xc0, !PT ;  /* 0x000003ff04ff7812 */ /* 0x000fe2000780c0ff */
[----:B------:R-:W-:Y:S01]  /*e020*/  IMAD R4, R0, R3, R6 ;  /* 0x0000000300047224 */ /* 0x000fe200078e0206 */
[----:B------:R-:W-:Y:S01]  /*e030*/  SHF.R.U32.HI R3, RZ, 0x1f, R2 ;  /* 0x0000001fff037819 */ /* 0x000fe20000011602 */
[----:B------:R2:W-:Y:S03]  /*e040*/  STL [R1+0x8], R8 ;  /* 0x0000080801007387 */ /* 0x0005e60000100800 */
[----:B------:R-:W-:Y:S01]  /*e050*/  LEA.HI.SX32 R0, R2, R3, 0x1b ;  /* 0x0000000302007211 */ /* 0x000fe200078fdaff */
[----:B------:R2:W-:Y:S04]  /*e060*/  STL [R1+0x4], R4 ;  /* 0x0000040401007387 */ /* 0x0005e80000100800 */
[----:B------:R2:W-:Y:S02]  /*e070*/  STL [R1+0x14], R0 ;  /* 0x0000140001007387 */ /* 0x0005e40000100800 */
[----:B------:R-:W-:Y:S05]  /*e080*/  @!P0 BRA `(.L_x_156) ;  /* 0x0000000000408947 */ /* 0x000fea0003800000 */
[----:B------:R-:W-:Y:S01]  /*e090*/  MOV R2, 0x0 ;  /* 0x0000000000027802 */ /* 0x000fe20000000f00 */
[----:B------:R-:W-:Y:S01]  /*e0a0*/  ULDC.64 UR6, c[0x4][0xa0] ;  /* 0x0100280000067ab9 */ /* 0x000fe20000000a00 */
[----:B------:R-:W-:Y:S01]  /*e0b0*/  ULDC.64 UR8, c[0x4][0xa8] ;  /* 0x01002a0000087ab9 */ /* 0x000fe20000000a00 */
[----:B------:R-:W-:Y:S01]  /*e0c0*/  ULDC.64 UR4, c[0x4][0x28] ;  /* 0x01000a0000047ab9 */ /* 0x000fe20000000a00 */
[----:B--2---:R-:W-:Y:S01]  /*e0d0*/  IMAD.U32 R4, RZ, RZ, UR6 ;  /* 0x00000006ff047e24 */ /* 0x004fe2000f8e00ff */
[----:B------:R-:W-:Y:S01]  /*e0e0*/  MOV R10, UR4 ;  /* 0x00000004000a7c02 */ /* 0x000fe20008000f00 */
[----:B------:R-:W1:Y:S01]  /*e0f0*/  LDC.64 R2, c[0x4][R2] ;  /* 0x0100000002027b82 */ /* 0x000e620000000a00 */
[----:B------:R-:W-:Y:S02]  /*e100*/  IMAD.U32 R5, RZ, RZ, UR7 ;  /* 0x00000007ff057e24 */ /* 0x000fe4000f8e00ff */
[----:B------:R-:W-:Y:S02]  /*e110*/  IMAD.U32 R6, RZ, RZ, UR8 ;  /* 0x00000008ff067e24 */ /* 0x000fe4000f8e00ff */
[----:B------:R-:W-:-:S02]  /*e120*/  IMAD.U32 R7, RZ, RZ, UR9 ;  /* 0x00000009ff077e24 */ /* 0x000fc4000f8e00ff */
[----:B------:R-:W-:Y:S02]  /*e130*/  IMAD.U32 R11, RZ, RZ, UR5 ;  /* 0x00000005ff0b7e24 */ /* 0x000fe4000f8e00ff */
[----:B------:R-:W-:Y:S02]  /*e140*/  IMAD.MOV.U32 R8, RZ, RZ, 0x70 ;  /* 0x00000070ff087424 */ /* 0x000fe400078e00ff */
[----:B------:R-:W-:Y:S02]  /*e150*/  IMAD.MOV.U32 R12, RZ, RZ, 0x1 ;  /* 0x00000001ff0c7424 */ /* 0x000fe400078e00ff */
[----:B------:R-:W-:-:S07]  /*e160*/  IMAD.MOV.U32 R13, RZ, RZ, RZ ;  /* 0x000000ffff0d7224 */ /* 0x000fce00078e00ff */
[----:B------:R-:W-:-:S07]  /*e170*/  LEPC R20, `(.L_x_156) ;  /* 0x000000001014794e */ /* 0x000fce0000000000 */
[----:B-1----:R-:W-:Y:S05]  /*e180*/  CALL.ABS.NOINC R2 ;  /* 0x0000000002007343 */ /* 0x002fea0003c00000 */
.L_x_156:
[----:B------:R-:W2:Y:S02]  /*e190*/  LDL R2, [R1+0x8] ;  /* 0x0000080001027983 */ /* 0x000ea40000100800 */
[----:B--2---:R-:W-:-:S05]  /*e1a0*/  VIADD R0, R2, 0x400 ;  /* 0x0000040002007836 */ /* 0x004fca0000000000 */
        /* <DEDUP_REMOVED lines=10> */
[----:B------:R-:W-:Y:S01]  /*e250*/  MOV R13, RZ ;  /* 0x000000ff000d7202 */ /* 0x000fe20000000f00 */
[----:B------:R-:W-:Y:S02]  /*e260*/  IMAD.U32 R7, RZ, RZ, UR9 ;  /* 0x00000009ff077e24 */ /* 0x000fe4000f8e00ff */
[----:B------:R-:W-:-:S02]  /*e270*/  IMAD.U32 R10, RZ, RZ, UR4 ;  /* 0x00000004ff0a7e24 */ /* 0x000fc4000f8e00ff */
[----:B------:R-:W-:Y:S02]  /*e280*/  IMAD.U32 R11, RZ, RZ, UR5 ;  /* 0x00000005ff0b7e24 */ /* 0x000fe4000f8e00ff */
[----:B------:R-:W-:Y:S02]  /*e290*/  IMAD.MOV.U32 R8, RZ, RZ, 0x70 ;  /* 0x00000070ff087424 */ /* 0x000fe400078e00ff */
[----:B-1----:R-:W-:-:S07]  /*e2a0*/  IMAD.MOV.U32 R12, RZ, RZ, 0x1 ;  /* 0x00000001ff0c7424 */ /* 0x002fce00078e00ff */
[----:B------:R-:W-:-:S07]  /*e2b0*/  LEPC R20, `(.L_x_158) ;  /* 0x000000001014794e */ /* 0x000fce0000000000 */
[----:B--2---:R-:W-:Y:S05]  /*e2c0*/  CALL.ABS.NOINC R2 ;  /* 0x0000000002007343 */ /* 0x004fea0003c00000 */
.L_x_158:
[----:B------:R-:W-:Y:S01]  /*e2d0*/  MOV R2, 0x0 ;  /* 0x0000000000027802 */ /* 0x000fe20000000f00 */
[----:B------:R-:W-:Y:S01]  /*e2e0*/  ULDC.64 UR6, c[0x4][0xa0] ;  /* 0x0100280000067ab9 */ /* 0x000fe20000000a00 */
[----:B------:R-:W-:Y:S01]  /*e2f0*/  ULDC.64 UR8, c[0x4][0xa8] ;  /* 0x01002a0000087ab9 */ /* 0x000fe20000000a00 */
[----:B------:R-:W-:Y:S01]  /*e300*/  ULDC.64 UR4, c[0x4][0x38] ;  /* 0x01000e0000047ab9 */ /* 0x000fe20000000a00 */
[----:B------:R-:W-:Y:S01]  /*e310*/  IMAD.U32 R4, RZ, RZ, UR6 ;  /* 0x00000006ff047e24 */ /* 0x000fe2000f8e00ff */
[----:B------:R-:W-:Y:S01]  /*e320*/  MOV R8, 0x70 ;  /* 0x0000007000087802 */ /* 0x000fe20000000f00 */
[----:B------:R-:W1:Y:S01]  /*e330*/  LDC.64 R2, c[0x4][R2] ;  /* 0x0100000002027b82 */ /* 0x000e620000000a00 */
[----:B------:R-:W-:Y:S02]  /*e340*/  IMAD.U32 R5, RZ, RZ, UR7 ;  /* 0x00000007ff057e24 */ /* 0x000fe4000f8e00ff */
[----:B------:R-:W-:Y:S02]  /*e350*/  IMAD.U32 R6, RZ, RZ, UR8 ;  /* 0x00000008ff067e24 */ /* 0x000fe4000f8e00ff */
[----:B------:R-:W-:-:S02]  /*e360*/  IMAD.U32 R7, RZ, RZ, UR9 ;  /* 0x00000009ff077e24 */ /* 0x000fc4000f8e00ff */
[----:B------:R-:W-:Y:S02]  /*e370*/  IMAD.U32 R10, RZ, RZ, UR4 ;  /* 0x00000004ff0a7e24 */ /* 0x000fe4000f8e00ff */
[----:B------:R-:W-:Y:S02]  /*e380*/  IMAD.U32 R11, RZ, RZ, UR5 ;  /* 0x00000005ff0b7e24 */ /* 0x000fe4000f8e00ff */
[----:B------:R-:W-:Y:S02]  /*e390*/  IMAD.MOV.U32 R12, RZ, RZ, 0x1 ;  /* 0x00000001ff0c7424 */ /* 0x000fe400078e00ff */
[----:B------:R-:W-:-:S07]  /*e3a0*/  IMAD.MOV.U32 R13, RZ, RZ, RZ ;  /* 0x000000ffff0d7224 */ /* 0x000fce00078e00ff */
[----:B------:R-:W-:-:S07]  /*e3b0*/  LEPC R20, `(.L_x_157) ;  /* 0x000000001014794e */ /* 0x000fce0000000000 */
[----:B-1----:R-:W-:Y:S05]  /*e3c0*/  CALL.ABS.NOINC R2 ;  /* 0x0000000002007343 */ /* 0x002fea0003c00000 */
.L_x_157:
[----:B------:R-:W2:Y:S01]  /*e3d0*/  LDL R8, [R1+0x4] ;  /* 0x0000040001087983 */ /* 0x000ea20000100800 */
[----:B------:R-:W1:Y:S01]  /*e3e0*/  LDC R0, c[0x0][0x428] ;  /* 0x00010a00ff007b82 */ /* 0x000e620000000800 */
[----:B------:R-:W-:Y:S02]  /*e3f0*/  ULDC.64 UR4, c[0x0][0x9f8] ;  /* 0x00027e0000047ab9 */ /* 0x000fe40000000a00 */
[----:B------:R-:W3:Y:S04]  /*e400*/  LDL R6, [R1] ;  /* 0x0000000001067983 */ /* 0x000ee80000100800 */
[----:B------:R-:W4:Y:S01]  /*e410*/  LDL R7, [R1+0x28] ;  /* 0x0000280001077983 */ /* 0x000f220000100800 */
[----:B-1----:R-:W-:-:S03]  /*e420*/  ISETP.NE.AND P1, PT, R0, 0x1, PT ;  /* 0x000000010000780c */ /* 0x002fc60003f25270 */
[----:B------:R-:W4:Y:S01]  /*e430*/  LDL.LU R5, [R1+0x10] ;  /* 0x0000100001057983 */ /* 0x000f220000300800 */
[----:B------:R-:W-:Y:S01]  /*e440*/  ISETP.NE.U32.AND P0, PT, RZ, UR4, PT ;  /* 0x00000004ff007c0c */ /* 0x000fe2000bf05070 */
[----:B------:R-:W-:Y:S01]  /*e450*/  ULDC.64 UR6, c[0x0][0x208] ;  /* 0x0000820000067ab9 */ /* 0x000fe20000000a00 */
[----:B------:R-:W-:Y:S01]  /*e460*/  ULDC UR4, c[0x0][0xda8] ;  /* 0x00036a0000047ab9 */ /* 0x000fe20000000800 */
[----:B------:R-:W4:Y:S01]  /*e470*/  LDL R4, [R1+0x18] ;  /* 0x0000180001047983 */ /* 0x000f220000100800 */
[----:B------:R-:W-:-:S05]  /*e480*/  ISETP.NE.AND.EX P0, PT, RZ, UR5, PT, P0 ;  /* 0x00000005ff007c0c */ /* 0x000fca000bf05300 */
[----:B------:R-:W2:Y:S08]  /*e490*/  @P1 LDC R2, c[0x0][0x42c] ;  /* 0x00010b00ff021b82 */ /* 0x000eb00000000800 */
[----:B------:R-:W1:Y:S01]  /*e4a0*/  @P1 LDC R3, c[0x0][0x430] ;  /* 0x00010c00ff031b82 */ /* 0x000e620000000800 */
[----:B--2---:R-:W-:-:S04]  /*e4b0*/  @P1 IMAD.HI.U32 R2, R8, R2, RZ ;  /* 0x0000000208021227 */ /* 0x004fc800078e00ff */
[----:B------:R-:W-:Y:S01]  /*e4c0*/  IMAD.MOV.U32 R0, RZ, RZ, R8 ;  /* 0x000000ffff007224 */ /* 0x000fe200078e0008 */
[----:B-1----:R-:W-:Y:S02]  /*e4d0*/  @P1 SHF.R.U32.HI R0, RZ, R3, R2 ;  /* 0x00000003ff001219 */ /* 0x002fe40000011602 */
[----:B------:R-:W3:Y:S02]  /*e4e0*/  @P0 LDC.64 R2, c[0x0][0x9f8] ;  /* 0x00027e00ff020b82 */ /* 0x000ee40000000a00 */
[----:B---3--:R-:W-:-:S05]  /*e4f0*/  @P0 IMAD.WIDE R2, R6, 0x4, R2 ;  /* 0x0000000406020825 */ /* 0x008fca00078e0202 */
[----:B------:R1:W5:Y:S01]  /*e500*/  @P0 LDG.E R6, desc[UR6][R2.64] ;  /* 0x0000000602060981 */ /* 0x000362000c1e1900 */
[----:B----4-:R-:W-:Y:S01]  /*e510*/  ISETP.NE.AND P1, PT, R7, RZ, PT ;  /* 0x000000ff0700720c */ /* 0x010fe20003f25270 */
[----:B------:R-:W-:Y:S01]  /*e520*/  IMAD.MOV R7, RZ, RZ, -R5 ;  /* 0x000000ffff077224 */ /* 0x000fe200078e0a05 */
[----:B------:R-:W2:Y:S02]  /*e530*/  S2R R21, SR_CgaCtaId ;  /* 0x0000000000157919 */ /* 0x000ea40000008800 */
[----:B------:R-:W-:Y:S01]  /*e540*/  PLOP3.LUT P2, PT, P1, PT, PT, 0x8, 0x0 ;  /* 0x000000000000781c */ /* 0x000fe20000f4e170 */
[----:B------:R-:W-:-:S04]  /*e550*/  IMAD R7, R7, UR4, R4 ;  /* 0x0000000407077c24 */ /* 0x000fc8000f8e0204 */
[----:B------:R-:W-:-:S04]  /*e560*/  IMAD.SHL.U32 R7, R7, 0x80, RZ ;  /* 0x0000008007077824 */ /* 0x000fc800078e00ff */
[----:B------:R-:W-:-:S05]  /*e570*/  VOTEU.ALL UP1, P1 ;  /* 0x00000000003f7886 */ /* 0x000fca0000820000 */
[----:B------:R-:W-:-:S04]  /*e580*/  @!UP1 UIADD3 UR8, UP0, UR36, 0x270, URZ ;  /* 0x0000027024089890 */ /* 0x000fc8000ff1e03f */
[----:B------:R-:W-:-:S03]  /*e590*/  @!UP1 UIADD3.X UR9, URZ, UR37, URZ, UP0, !UPT ;  /* 0x000000253f099290 */ /* 0x000fc600087fe43f */
[----:B-1----:R-:W-:-:S09]  /*e5a0*/  VOTEU.ALL UP0, P1 ;  /* 0x00000000003f7886 */ /* 0x002fd20000800000 */
.L_x_159:
[----:B------:R-:W3:Y:S04]  /*e5b0*/  LDL R3, [R1] ;  /* 0x0000000001037983 */ /* 0x000ee80000100800 */
[----:B------:R-:W4:Y:S01]  /*e5c0*/  LDL R2, [R1+0x4] ;  /* 0x0000040001027983 */ /* 0x000f220000100800 */
[----:B------:R-:W-:Y:S01]  /*e5d0*/  UMOV UR4, URZ ;  /* 0x0000003f00047c82 */ /* 0x000fe20008000000 */
[----:B------:R-:W-:Y:S02]  /*e5e0*/  PLOP3.LUT P0, PT, P0, P2, PT, 0xa2, 0x0 ;  /* 0x000000000000781c */ /* 0x000fe40000705472 */
[----:B---3--:R-:W-:-:S08]  /*e5f0*/  @P2 R2UR P0, UR7, R3 ;  /* 0x00000000030722ca */ /* 0x008fd00000000000 */
[----:B------:R-:W-:Y:S02]  /*e600*/  PLOP3.LUT P0, PT, P0, P2, PT, 0xa2, 0x0 ;  /* 0x000000000000781c */ /* 0x000fe40000705472 */
[----:B----4-:R-:W-:-:S08]  /*e610*/  @P2 R2UR.OR P0, UR6, R2 ;  /* 0x00000000020622ca */ /* 0x010fd00000100000 */
        /* <DEDUP_REMOVED lines=8> */
.L_x_160:
[----:B------:R-:W3:Y:S04]  /*e6a0*/  LDL R3, [R1] ;  /* 0x0000000001037983 */ /* 0x000ee80000100800 */
[----:B------:R-:W4:Y:S01]  /*e6b0*/  LDL R2, [R1+0x4] ;  /* 0x0000040001027983 */ /* 0x000f220000100800 */
        /* <DEDUP_REMOVED lines=9> */
[----:B------:R-:W1:Y:S01]  /*e750*/  LDC.64 R2, c[0x0][0x3f8] ;  /* 0x0000fe00ff027b82 */ /* 0x000e620000000a00 */
[----:B--2---:R-:W-:Y:S01]  /*e760*/  LOP3.LUT R21, R21, 0x1, RZ, 0xc0, !PT ;  /* 0x0000000115157812 */ /* 0x004fe200078ec0ff */
[----:B------:R-:W-:-:S04]  /*e770*/  UMOV UR4, 0xffffffff ;  /* 0xffffffff00047882 */ /* 0x000fc80000000000 */
[C---:B------:R-:W-:Y:S02]  /*e780*/  IMAD R20, R21.reuse, 0x58, RZ ;  /* 0x0000005815147824 */ /* 0x040fe400078e02ff */
[----:B------:R-:W-:Y:S01]  /*e790*/  IMAD R21, R21, 0x1600, RZ ;  /* 0x0000160015157824 */ /* 0x000fe200078e02ff */
[----:B-1----:R-:W-:-:S04]  /*e7a0*/  ISETP.NE.U32.AND P0, PT, R2, RZ, PT ;  /* 0x000000ff0200720c */ /* 0x002fc80003f05070 */
[----:B------:R-:W-:-:S04]  /*e7b0*/  ISETP.NE.AND.EX P0, PT, R3, RZ, PT, P0 ;  /* 0x000000ff0300720c */ /* 0x000fc80003f05300 */
[----:B-----5:R-:W-:Y:S01]  /*e7c0*/  SEL R5, R6, RZ, !P0 ;  /* 0x000000ff06057207 */ /* 0x020fe20004000000 */
[----:B------:R-:W-:Y:S08]  /*e7d0*/  BRA.DIV UR4, `(.L_x_161) ;  /* 0x0000002604f07947 */ /* 0x000ff0000b800000 */
.L_x_222:
[----:B------:R-:W2:Y:S01]  /*e7e0*/  LDL R8, [R1+0x14] ;  /* 0x0000140001087983 */ /* 0x000ea20000100800 */
[----:B------:R-:W-:Y:S01]  /*e7f0*/  UMOV UR4, 0xffffffff ;  /* 0xffffffff00047882 */ /* 0x000fe20000000000 */
[--C-:B------:R-:W-:Y:S01]  /*e800*/  SHF.R.S32.HI R12, RZ, 0x1f, R6.reuse ;  /* 0x0000001fff0c7819 */ /* 0x100fe20000011406 */
[----:B------:R-:W-:Y:S01]  /*e810*/  IMAD.MOV.U32 R4, RZ, RZ, R6 ;  /* 0x000000ffff047224 */ /* 0x000fe200078e0006 */
[----:B--2---:R-:W-:Y:S01]  /*e820*/  IADD3 R8, R8, -0x1, RZ ;  /* 0xffffffff08087810 */ /* 0x004fe20007ffe0ff */
[----:B------:R-:W-:Y:S06]  /*e830*/  BRA.DIV UR4, `(.L_x_162) ;  /* 0x0000002a040c7947 */ /* 0x000fec000b800000 */
[----:B------:R-:W-:-:S13]  /*e840*/  ELECT P6, URZ, PT ;  /* 0x00000000003f782f */ /* 0x000fda00038c0000 */
.L_x_225:
[----:B------:R-:W-:Y:S05]  /*e850*/  @!P6 BRA `(.L_x_163) ;  /* 0x000000040010e947 */ /* 0x000fea0003800000 */
[----:B------:R-:W-:Y:S01]  /*e860*/  IMAD.MOV.U32 R18, RZ, RZ, R8 ;  /* 0x000000ffff127224 */ /* 0x000fe200078e0008 */
[----:B------:R-:W-:Y:S06]  /*e870*/  @!P0 BRA `(.L_x_164) ;  /* 0x00000000004c8947 */ /* 0x000fec0003800000 */
[----:B------:R-:W1:Y:S01]  /*e880*/  LDC R9, c[0x0][0x41c] ;  /* 0x00010700ff097b82 */ /* 0x000e620000000800 */
[----:B------:R-:W-:Y:S01]  /*e890*/  IMAD.MOV.U32 R5, RZ, RZ, R8 ;  /* 0x000000ffff057224 */ /* 0x000fe200078e0008 */
[----:B------:R-:W-:Y:S01]  /*e8a0*/  ULDC.64 UR4, c[0x0][0x408] ;  /* 0x0001020000047ab9 */ /* 0x000fe20000000a00 */
[----:B------:R-:W-:Y:S01]  /*e8b0*/  ULDC.64 UR6, c[0x0][0x208] ;  /* 0x0000820000067ab9 */ /* 0x000fe20000000a00 */
[----:B-1----:R-:W-:-:S13]  /*e8c0*/  ISETP.NE.AND P1, PT, R9, 0x1, PT ;  /* 0x000000010900780c */ /* 0x002fda0003f25270 */
[----:B------:R-:W1:Y:S02]  /*e8d0*/  @P1 LDC.64 R10, c[0x0][0x420] ;  /* 0x00010800ff0a1b82 */ /* 0x000e640000000a00 */
[----:B-1----:R-:W-:-:S05]  /*e8e0*/  @P1 IMAD.HI.U32 R10, R8, R10, RZ ;  /* 0x0000000a080a1227 */ /* 0x002fca00078e00ff */
[----:B------:R-:W-:-:S04]  /*e8f0*/  @P1 SHF.R.U32.HI R5, RZ, R11, R10 ;  /* 0x0000000bff051219 */ /* 0x000fc8000001160a */
[--C-:B------:R-:W-:Y:S01]  /*e900*/  SHF.R.S32.HI R11, RZ, 0x1f, R5.reuse ;  /* 0x0000001fff0b7819 */ /* 0x100fe20000011405 */
[--C-:B------:R-:W-:Y:S02]  /*e910*/  IMAD.MOV R18, RZ, RZ, -R5.reuse ;  /* 0x000000ffff127224 */ /* 0x100fe400078e0a05 */
[----:B------:R-:W-:Y:S02]  /*e920*/  IMAD.MOV.U32 R10, RZ, RZ, R5 ;  /* 0x000000ffff0a7224 */ /* 0x000fe400078e0005 */
[----:B------:R-:W-:Y:S02]  /*e930*/  IMAD R18, R9, R18, R8 ;  /* 0x0000001209127224 */ /* 0x000fe400078e0208 */
[----:B------:R-:W-:Y:S02]  /*e940*/  IMAD R9, R12, UR4, RZ ;  /* 0x000000040c097c24 */ /* 0x000fe4000f8e02ff */
[----:B------:R-:W-:-:S04]  /*e950*/  IMAD.WIDE.U32 R10, R6, UR4, R10 ;  /* 0x00000004060a7c25 */ /* 0x000fc8000f8e000a */
[----:B------:R-:W-:Y:S01]  /*e960*/  IMAD R5, R6, UR5, R9 ;  /* 0x0000000506057c24 */ /* 0x000fe2000f8e0209 */
[----:B------:R-:W-:-:S03]  /*e970*/  LEA R14, P1, R10, R2, 0x2 ;  /* 0x000000020a0e7211 */ /* 0x000fc600078210ff */
[----:B------:R-:W-:-:S05]  /*e980*/  IMAD.IADD R5, R11, 0x1, R5 ;  /* 0x000000010b057824 */ /* 0x000fca00078e0205 */
[----:B------:R-:W-:-:S05]  /*e990*/  LEA.HI.X R15, R10, R3, R5, 0x2, P1 ;  /* 0x000000030a0f7211 */ /* 0x000fca00008f1405 */
[----:B------:R1:W5:Y:S02]  /*e9a0*/  LDG.E R6, desc[UR6][R14.64] ;  /* 0x000000060e067981 */ /* 0x000364000c1e1900 */
.L_x_164:
[----:B------:R-:W2:Y:S01]  /*e9b0*/  S2R R9, SR_CgaCtaId ;  /* 0x0000000000097919 */ /* 0x000ea20000008800 */
[----:B------:R-:W-:-:S04]  /*e9c0*/  MOV R5, 0x400 ;  /* 0x0000040000057802 */ /* 0x000fc80000000f00 */
[----:B--2---:R-:W-:Y:S02]  /*e9d0*/  LEA R5, R9, R5, 0x18 ;  /* 0x0000000509057211 */ /* 0x004fe400078ec0ff */
[----:B------:R-:W-:-:S03]  /*e9e0*/  SHF.L.U32 R9, R17, 0x1f, RZ ;  /* 0x0000001f11097819 */ /* 0x000fc600000006ff */
[----:B------:R-:W-:-:S04]  /*e9f0*/  IMAD R5, R16, 0x8, R5 ;  /* 0x0000000810057824 */ /* 0x000fc800078e0205 */
[----:B------:R-:W2:Y:S02]  /*ea00*/  SYNCS.PHASECHK.TRANS64.TRYWAIT P1, [R5+URZ+0x34840], R9 ;  /* 0x03484009050075a7 */ /* 0x000ea4000802017f */
[----:B--2---:R-:W-:Y:S05]  /*ea10*/  @!P1 BRA `(.L_x_165) ;  /* 0x0000002400b49947 */ /* 0x004fea0003800000 */
.L_x_226:
[----:B------:R-:W3:Y:S01]  /*ea20*/  LDL R10, [R1+0xc] ;  /* 0x00000c00010a7983 */ /* 0x000ee20000100800 */
[----:B------:R-:W4:Y:S02]  /*ea30*/  S2R R11, SR_TID.X ;  /* 0x00000000000b7919 */ /* 0x000f240000002100 */
[----:B----4-:R-:W-:-:S13]  /*ea40*/  LOP3.LUT P1, RZ, R11, 0x7f, RZ, 0xc0, !PT ;  /* 0x0000007f0bff7812 */ /* 0x010fda000782c0ff */
[----:B--2---:R-:W-:-:S04]  /*ea50*/  @!P1 MOV R9, 0xb000 ;  /* 0x0000b00000099802 */ /* 0x004fc80000000f00 */
[----:B------:R3:W-:Y:S02]  /*ea60*/  @!P1 SYNCS.ARRIVE.TRANS64 RZ, [R5+URZ+0x34830], R9 ;  /* 0x0348300905ff99a7 */ /* 0x0007e4000800003f */
[----:B---3--:R-:W-:-:S04]  /*ea70*/  PRMT R9, R10, 0x9910, RZ ;  /* 0x000099100a097816 */ /* 0x008fc800000000ff */
[----:B------:R-:W-:-:S13]  /*ea80*/  ISETP.NE.AND P1, PT, R9, 0x2, PT ;  /* 0x000000020900780c */ /* 0x000fda0003f25270 */
[----:B------:R-:W-:Y:S05]  /*ea90*/  @P1 BRA `(.L_x_166) ;  /* 0x0000000000041947 */ /* 0x000fea0003800000 */
[----:B------:R-:W-:Y:S01]  /*eaa0*/  BPT.TRAP 0x1 ;  /* 0x000000040000795c */ /* 0x000fe20000300000 */
.L_x_166:
[----:B------:R-:W-:-:S13]  /*eab0*/  ISETP.NE.AND P1, PT, R19, RZ, PT ;  /* 0x000000ff1300720c */ /* 0x000fda0003f25270 */
[----:B------:R-:W-:Y:S05]  /*eac0*/  @P1 BRA `(.L_x_167) ;  /* 0x0000000000041947 */ /* 0x000fea0003800000 */
[----:B------:R-:W-:Y:S01]  /*ead0*/  BPT.TRAP 0x1 ;  /* 0x000000040000795c */ /* 0x000fe20000300000 */
.L_x_167:
[----:B------:R-:W2:Y:S01]  /*eae0*/  S2R R10, SR_CgaCtaId ;  /* 0x00000000000a7919 */ /* 0x000ea20000008800 */
[----:B------:R-:W-:Y:S01]  /*eaf0*/  MOV R9, 0x400 ;  /* 0x0000040000097802 */ /* 0x000fe20000000f00 */
[----:B------:R-:W-:Y:S01]  /*eb00*/  UIADD3 UR4, UP0, UR36, 0x370, URZ ;  /* 0x0000037024047890 */ /* 0x000fe2000ff1e03f */
[----:B------:R-:W-:Y:S01]  /*eb10*/  R2UR UR9, R5 ;  /* 0x00000000050972ca */ /* 0x000fe200000e0000 */
[----:B------:R-:W-:Y:S01]  /*eb20*/  IMAD R5, R16, 0x5800, R21 ;  /* 0x0000580010057824 */ /* 0x000fe200078e0215 */
[----:B------:R-:W-:Y:S01]  /*eb30*/  R2UR UR11, R18 ;  /* 0x00000000120b72ca */ /* 0x000fe200000e0000 */
[----:B------:R-:W-:Y:S01]  /*eb40*/  UMOV UR10, URZ ;  /* 0x0000003f000a7c82 */ /* 0x000fe20008000000 */
[----:B------:R-:W-:Y:S01]  /*eb50*/  R2UR UR5, R20 ;  /* 0x00000000140572ca */ /* 0x000fe200000e0000 */
[----:B------:R-:W-:Y:S01]  /*eb60*/  UMOV UR16, 0x30000 ;  /* 0x0003000000107882 */ /* 0x000fe20000000000 */
[----:B------:R-:W-:Y:S01]  /*eb70*/  R2UR UR12, R0 ;  /* 0x00000000000c72ca */ /* 0x000fe200000e0000 */
[----:B------:R-:W-:Y:S01]  /*eb80*/  UMOV UR7, 0x14f00000 ;  /* 0x14f0000000077882 */ /* 0x000fe20000000000 */
[----:B-----5:R-:W-:Y:S01]  /*eb90*/  R2UR UR13, R6 ;  /* 0x00000000060d72ca */ /* 0x020fe200000e0000 */
[----:B------:R-:W-:-:S04]  /*eba0*/  UMOV UR15, 0x40 ;  /* 0x00000040000f7882 */ /* 0x000fc80000000000 */
[----:B------:R-:W-:-:S04]  /*ebb0*/  UIADD3 UR9, UR9, 0x34830, URZ ;  /* 0x0003483009097890 */ /* 0x000fc8000fffe03f */
[----:B------:R-:W-:Y:S02]  /*ebc0*/  UIMAD UR11, UR11, 0xb0, UR5 ;  /* 0x000000b00b0b78a4 */ /* 0x000fe4000f8e0205 */
[----:B------:R-:W-:Y:S01]  /*ebd0*/  UIADD3.X UR5, URZ, UR37, URZ, UP0, !UPT ;  /* 0x000000253f057290 */ /* 0x000fe200087fe43f */
[----:B--2---:R-:W-:-:S05]  /*ebe0*/  LEA R9, R10, R9, 0x18 ;  /* 0x000000090a097211 */ /* 0x004fca00078ec0ff */
[----:B------:R-:W-:-:S05]  /*ebf0*/  IMAD R5, R5, 0x2, R9 ;  /* 0x0000000205057824 */ /* 0x000fca00078e0209 */
[----:B------:R-:W-:Y:S01]  /*ec00*/  R2UR UR6, R5 ;  /* 0x00000000050672ca */ /* 0x000fe200000e0000 */
[----:B------:R-:W-:-:S12]  /*ec10*/  IMAD.MOV.U32 R5, RZ, RZ, R6 ;  /* 0x000000ffff057224 */ /* 0x000fd800078e0006 */
[----:B------:R-:W-:Y:S02]  /*ec20*/  UIADD3 UR8, UR6, 0x1e400, URZ ;  /* 0x0001e40006087890 */ /* 0x000fe4000fffe03f */
[----:B------:R-:W-:-:S03]  /*ec30*/  UIADD3 UR14, UR6, 0x23c00, URZ ;  /* 0x00023c00060e7890 */ /* 0x000fc6000fffe03f */
[----:B------:R-:W-:-:S04]  /*ec40*/  UMOV UR6, 0x0 ;  /* 0x0000000000067882 */ /* 0x000fc80000000000 */
[----:B------:R2:W-:Y:S02]  /*ec50*/  UTMALDG.4D.MULTICAST [UR8], [UR4], UR16, desc[UR6] ;  /* 0x00000608040073b4 */ /* 0x0005e40008019810 */
[----:B--2---:R-:W-:Y:S01]  /*ec60*/  UMOV UR8, UR14 ;  /* 0x0000000e00087c82 */ /* 0x004fe20008000000 */
[----:B------:R-:W-:Y:S02]  /*ec70*/  UMOV UR10, UR15 ;  /* 0x0000000f000a7c82 */ /* 0x000fe40008000000 */
[----:B------:R2:W-:Y:S02]  /*ec80*/  UTMALDG.4D.MULTICAST [UR8], [UR4], UR16, desc[UR6] ;  /* 0x00000608040073b4 */ /* 0x0005e40008019810 */
[----:B--2---:R-:W-:Y:S01]  /*ec90*/  NOP ;  /* 0x0000000000007918 */ /* 0x004fe20000000000 */
.L_x_163:
[----:B-1----:R-:W2:Y:S04]  /*eca0*/  LDL.LU R15, [R1] ;  /* 0x00000000010f7983 */ /* 0x002ea80000300800 */
[----:B------:R-:W3:Y:S04]  /*ecb0*/  LDL.LU R14, [R1+0x4] ;  /* 0x00000400010e7983 */ /* 0x000ee80000300800 */
[----:B------:R-:W4:Y:S01]  /*ecc0*/  LDL R13, [R1+0x24] ;  /* 0x00002400010d7983 */ /* 0x000f220000100800 */
[----:B------:R-:W-:-:S03]  /*ecd0*/  MOV R10, 0x400 ;  /* 0x00000400000a7802 */ /* 0x000fc60000000f00 */
[----:B------:R-:W5:Y:S01]  /*ece0*/  LDL.LU R9, [R1+0x20] ;  /* 0x0000200001097983 */ /* 0x000f620000300800 */
[----:B------:R-:W1:Y:S01]  /*ecf0*/  S2R R11, SR_CgaCtaId ;  /* 0x00000000000b7919 */ /* 0x000e620000008800 */
[----:B------:R-:W-:Y:S05]  /*ed00*/  WARPSYNC.ALL ;  /* 0x0000000000007948 */ /* 0x000fea0003800000 */
[----:B------:R-:W-:-:S13]  /*ed10*/  ELECT P1, URZ, PT ;  /* 0x00000000003f782f */ /* 0x000fda0003820000 */
[C---:B------:R-:W-:Y:S01]  /*ed20*/  @P1 R2UR UR11, R7.reuse ;  /* 0x00000000070b12ca */ /* 0x040fe200000e0000 */
[----:B------:R-:W-:Y:S01]  /*ed30*/  UIADD3 UR4, UP0, UR36, 0x270, URZ ;  /* 0x0000027024047890 */ /* 0x000fe2000ff1e03f */
[----:B------:R-:W-:-:S03]  /*ed40*/  @P1 R2UR UR19, R7 ;  /* 0x00000000071312ca */ /* 0x000fc600000e0000 */
[----:B------:R-:W-:Y:S01]  /*ed50*/  UIADD3.X UR5, URZ, UR37, URZ, UP0, !UPT ;  /* 0x000000253f057290 */ /* 0x000fe200087fe43f */
[----:B-1----:R-:W-:-:S04]  /*ed60*/  LEA R10, R11, R10, 0x18 ;  /* 0x0000000a0b0a7211 */ /* 0x002fc800078ec0ff */
[----:B------:R-:W-:Y:S01]  /*ed70*/  R2UR UR16, R10 ;  /* 0x000000000a1072ca */ /* 0x000fe200000e0000 */
[----:B------:R-:W-:Y:S01]  /*ed80*/  @P1 IMAD.MOV.U32 R6, RZ, RZ, 0x8000 ;  /* 0x00008000ff061424 */ /* 0x000fe200078e00ff */
[----:B------:R-:W-:Y:S11]  /*ed90*/  BAR.SYNC.DEFER_BLOCKING 0x8, 0x120 ;  /* 0x0204800000007b1d */ /* 0x000ff60000010000 */
        /* <DEDUP_REMOVED lines=14> */
[C---:B---3--:R-:W-:Y:S02]  /*ee80*/  @P1 R2UR UR12, R14.reuse ;  /* 0x000000000e0c12ca */ /* 0x048fe400000e0000 */
[----:B------:R-:W-:Y:S02]  /*ee90*/  @P1 R2UR UR20, R14 ;  /* 0x000000000e1412ca */ /* 0x000fe400000e0000 */
[----:B----4-:R-:W-:-:S04]  /*eea0*/  LOP3.LUT R6, R13, 0x1, RZ, 0xc, !PT ;  /* 0x000000010d067812 */ /* 0x010fc800078e0cff */
[----:B------:R-:W-:-:S05]  /*eeb0*/  SHF.L.U32 R6, R6, 0x1f, RZ ;  /* 0x0000001f06067819 */ /* 0x000fca00000006ff */
[----:B------:R1:W-:Y:S02]  /*eec0*/  UTMALDG.4D [UR8], [UR4], desc[UR6] ;  /* 0x00000608040075b4 */ /* 0x0003e40008019000 */
[----:B------:R1:W-:Y:S01]  /*eed0*/  UTMALDG.4D [UR16], [UR4], desc[UR14] ;  /* 0x00000e10040075b4 */ /* 0x0003e20008019000 */
[----:B------:R-:W2:Y:S01]  /*eee0*/  SYNCS.PHASECHK.TRANS64.TRYWAIT P1, [R10+URZ+0x34820], R6 ;  /* 0x034820060a0075a7 */ /* 0x000ea2000802017f */
[----:B-----5:R-:W-:Y:S01]  /*eef0*/  ISETP.GE.AND P2, PT, R9, 0xb1, PT ;  /* 0x000000b10900780c */ /* 0x020fe20003f46270 */
[----:B-12---:R-:W-:-:S12]  /*ef00*/  @!P1 BRA `(.L_x_169) ;  /* 0x00000020008c9947 */ /* 0x006fd80003800000 */
.L_x_227:
[----:B------:R-:W-:Y:S05]  /*ef10*/  BSYNC B0 ;  /* 0x0000000000007941 */ /* 0x000fea0003800000 */
.L_x_168:
[----:B------:R-:W-:Y:S05]  /*ef20*/  @!P2 BRA `(.L_x_170) ;  /* 0x0000001400d4a947 */ /* 0x000fea0003800000 */
[----:B-1----:R-:W2:Y:S01]  /*ef30*/  LDL R7, [R1+0x14] ;  /* 0x0000140001077983 */ /* 0x002ea20000100800 */
[----:B------:R-:W-:Y:S02]  /*ef40*/  IMAD.MOV.U32 R6, RZ, RZ, 0x1 ;  /* 0x00000001ff067424 */ /* 0x000fe400078e00ff */
[----:B--2---:R-:W-:-:S05]  /*ef50*/  IMAD.MOV R14, RZ, RZ, -R7 ;  /* 0x000000ffff0e7224 */ /* 0x004fca00078e0a07 */
[----:B------:R-:W-:-:S05]  /*ef60*/  VIADDMNMX R14, R14, R6, 0xffffffff, !PT ;  /* 0xffffffff0e0e7446 */ /* 0x000fca0007800106 */
[----:B------:R-:W-:-:S05]  /*ef70*/  IMAD.IADD R6, R7, 0x1, R14 ;  /* 0x0000000107067824 */ /* 0x000fca00078e020e */
[----:B------:R-:W-:-:S04]  /*ef80*/  LOP3.LUT R6, R6, 0x1, RZ, 0xc0, !PT ;  /* 0x0000000106067812 */ /* 0x000fc800078ec0ff */
[----:B------:R-:W-:Y:S02]  /*ef90*/  ISETP.NE.U32.AND P1, PT, R6, 0x1, PT ;  /* 0x000000010600780c */ /* 0x000fe40003f25070 */
[----:B------:R-:W-:-:S11]  /*efa0*/  IADD3 R6, R7, -0x2, RZ ;  /* 0xfffffffe07067810 */ /* 0x000fd60007ffe0ff */
        /* <DEDUP_REMOVED lines=19> */
[----:B------:R-:W-:-:S04]  /*f0e0*/  IMAD.MOV R10, RZ, RZ, -R7 ;  /* 0x000000ffff0a7224 */ /* 0x000fc800078e0a07 */
[----:B------:R-:W-:Y:S02]  /*f0f0*/  IMAD R6, R15, R10, R6 ;  /* 0x0000000a0f067224 */ /* 0x000fe400078e0206 */
[----:B------:R-:W-:Y:S02]  /*f100*/  IMAD R15, R12, UR4, RZ ;  /* 0x000000040c0f7c24 */ /* 0x000fe4000f8e02ff */
[----:B------:R-:W-:Y:S02]  /*f110*/  IMAD.MOV.U32 R10, RZ, RZ, R7 ;  /* 0x000000ffff0a7224 */ /* 0x000fe400078e0007 */
[C---:B------:R-:W-:Y:S02]  /*f120*/  IMAD R7, R4.reuse, UR5, R15 ;  /* 0x0000000504077c24 */ /* 0x040fe4000f8e020f */
[----:B------:R-:W-:-:S04]  /*f130*/  IMAD.WIDE.U32 R10, R4, UR4, R10 ;  /* 0x00000004040a7c25 */ /* 0x000fc8000f8e000a */
[----:B------:R-:W-:Y:S01]  /*f140*/  IMAD.IADD R7, R7, 0x1, R11 ;  /* 0x0000000107077824 */ /* 0x000fe200078e020b */
[----:B------:R-:W-:-:S04]  /*f150*/  LEA R2, P1, R10, R2, 0x2 ;  /* 0x000000020a027211 */ /* 0x000fc800078210ff */
[----:B------:R-:W-:-:S05]  /*f160*/  LEA.HI.X R3, R10, R3, R7, 0x2, P1 ;  /* 0x000000030a037211 */ /* 0x000fca00008f1407 */
[----:B------:R1:W5:Y:S04]  /*f170*/  LDG.E R7, desc[UR6][R2.64] ;  /* 0x0000000602077981 */ /* 0x000368000c1e1900 */
.L_x_174:
[----:B-1----:R-:W1:Y:S01]  /*f180*/  S2R R3, SR_CgaCtaId ;  /* 0x0000000000037919 */ /* 0x002e620000008800 */
[----:B------:R-:W-:-:S04]  /*f190*/  MOV R2, 0x400 ;  /* 0x0000040000027802 */ /* 0x000fc80000000f00 */
[----:B-1----:R-:W-:Y:S02]  /*f1a0*/  LEA R2, R3, R2, 0x18 ;  /* 0x0000000203027211 */ /* 0x002fe400078ec0ff */
[----:B------:R-:W-:Y:S02]  /*f1b0*/  SHF.L.U32 R3, R13, 0x1f, RZ ;  /* 0x0000001f0d037819 */ /* 0x000fe400000006ff */
[----:B------:R-:W-:-:S04]  /*f1c0*/  LEA R2, R9, R2, 0x3 ;  /* 0x0000000209027211 */ /* 0x000fc800078e18ff */
[----:B------:R-:W1:Y:S02]  /*f1d0*/  SYNCS.PHASECHK.TRANS64.TRYWAIT P1, [R2+URZ+0x34840], R3 ;  /* 0x03484003020075a7 */ /* 0x000e64000802017f */
[----:B-1----:R-:W-:Y:S05]  /*f1e0*/  @!P1 BRA `(.L_x_175) ;  /* 0x0000001c00f49947 */ /* 0x002fea0003800000 */
.L_x_228:
[----:B------:R-:W2:Y:S01]  /*f1f0*/  LDL R10, [R1+0xc] ;  /* 0x00000c00010a7983 */ /* 0x000ea20000100800 */
[----:B------:R-:W3:Y:S02]  /*f200*/  S2R R11, SR_TID.X ;  /* 0x00000000000b7919 */ /* 0x000ee40000002100 */
[----:B---3--:R-:W-:-:S13]  /*f210*/  LOP3.LUT P1, RZ, R11, 0x7f, RZ, 0xc0, !PT ;  /* 0x0000007f0bff7812 */ /* 0x008fda000782c0ff */
[----:B-1----:R-:W-:-:S04]  /*f220*/  @!P1 IMAD.MOV.U32 R3, RZ, RZ, 0xb000 ;  /* 0x0000b000ff039424 */ /* 0x002fc800078e00ff */
[----:B------:R2:W-:Y:S02]  /*f230*/  @!P1 SYNCS.ARRIVE.TRANS64 RZ, [R2+URZ+0x34830], R3 ;  /* 0x0348300302ff99a7 */ /* 0x0005e4000800003f */
[----:B--2---:R-:W-:-:S04]  /*f240*/  PRMT R3, R10, 0x9910, RZ ;  /* 0x000099100a037816 */ /* 0x004fc800000000ff */
[----:B------:R-:W-:-:S13]  /*f250*/  ISETP.NE.AND P2, PT, R3, 0x2, PT ;  /* 0x000000020300780c */ /* 0x000fda0003f45270 */
[----:B------:R-:W-:Y:S05]  /*f260*/  @P2 BRA `(.L_x_176) ;  /* 0x0000000000042947 */ /* 0x000fea0003800000 */
[----:B------:R-:W-:Y:S01]  /*f270*/  BPT.TRAP 0x1 ;  /* 0x000000040000795c */ /* 0x000fe20000300000 */
.L_x_176:
[----:B------:R-:W-:-:S13]  /*f280*/  ISETP.NE.AND P1, PT, R19, RZ, PT ;  /* 0x000000ff1300720c */ /* 0x000fda0003f25270 */
[----:B------:R-:W-:Y:S05]  /*f290*/  @P1 BRA `(.L_x_177) ;  /* 0x0000000000041947 */ /* 0x000fea0003800000 */
[----:B------:R-:W-:Y:S01]  /*f2a0*/  BPT.TRAP 0x1 ;  /* 0x000000040000795c */ /* 0x000fe20000300000 */
.L_x_177:
[----:B------:R-:W1:Y:S01]  /*f2b0*/  S2R R11, SR_CgaCtaId ;  /* 0x00000000000b7919 */ /* 0x000e620000008800 */
        /* <DEDUP_REMOVED lines=11> */
[----:B------:R-:W-:Y:S01]  /*f370*/  UMOV UR7, 0x14f00000 ;  /* 0x14f0000000077882 */ /* 0x000fe20000000000 */
[----:B------:R-:W-:Y:S01]  /*f380*/  UMOV UR16, 0x40 ;  /* 0x0000004000107882 */ /* 0x000fe20000000000 */
[----:B------:R-:W-:-:S02]  /*f390*/  SHF.L.U32 R3, R17, 0x1f, RZ ;  /* 0x0000001f11037819 */ /* 0x000fc400000006ff */
[----:B------:R-:W-:-:S04]  /*f3a0*/  UIADD3 UR9, UR9, 0x34830, URZ ;  /* 0x0003483009097890 */ /* 0x000fc8000fffe03f */
[----:B------:R-:W-:Y:S02]  /*f3b0*/  UIMAD UR11, UR11, 0xb0, UR5 ;  /* 0x000000b00b0b78a4 */ /* 0x000fe4000f8e0205 */
[----:B------:R-:W-:Y:S01]  /*f3c0*/  UIADD3.X UR5, URZ, UR37, URZ, UP0, !UPT ;  /* 0x000000253f057290 */ /* 0x000fe200087fe43f */
[----:B-1----:R-:W-:-:S05]  /*f3d0*/  LEA R10, R11, R10, 0x18 ;  /* 0x0000000a0b0a7211 */ /* 0x002fca00078ec0ff */
[----:B------:R-:W-:-:S05]  /*f3e0*/  IMAD R2, R2, 0x2, R10 ;  /* 0x0000000202027824 */ /* 0x000fca00078e020a */
[----:B------:R-:W-:Y:S01]  /*f3f0*/  R2UR UR8, R2 ;  /* 0x00000000020872ca */ /* 0x000fe200000e0000 */
[----:B------:R-:W-:-:S12]  /*f400*/  IMAD R2, R16, 0x8, R10 ;  /* 0x0000000810027824 */ /* 0x000fd800078e020a */
[----:B------:R-:W-:Y:S02]  /*f410*/  UIADD3 UR14, UR8, 0x1e400, URZ ;  /* 0x0001e400080e7890 */ /* 0x000fe4000fffe03f */
[----:B------:R-:W-:-:S05]  /*f420*/  UIADD3 UR15, UR8, 0x23c00, URZ ;  /* 0x00023c00080f7890 */ /* 0x000fca000fffe03f */
[----:B------:R-:W-:Y:S02]  /*f430*/  UMOV UR8, UR14 ;  /* 0x0000000e00087c82 */ /* 0x000fe40008000000 */
[----:B------:R1:W-:Y:S02]  /*f440*/  UTMALDG.4D.MULTICAST [UR8], [UR4], UR17, desc[UR6] ;  /* 0x00000608040073b4 */ /* 0x0003e40008019811 */
[----:B-1----:R-:W-:Y:S01]  /*f450*/  UMOV UR8, UR15 ;  /* 0x0000000f00087c82 */ /* 0x002fe20008000000 */
[----:B------:R-:W-:Y:S02]  /*f460*/  UMOV UR10, UR16 ;  /* 0x00000010000a7c82 */ /* 0x000fe40008000000 */
[----:B------:R1:W-:Y:S01]  /*f470*/  UTMALDG.4D.MULTICAST [UR8], [UR4], UR17, desc[UR6] ;  /* 0x00000608040073b4 */ /* 0x0003e20008019811 */
[----:B------:R-:W2:Y:S02]  /*f480*/  SYNCS.PHASECHK.TRANS64.TRYWAIT P1, [R2+URZ+0x34860], R3 ;  /* 0x03486003020075a7 */ /* 0x000ea4000802017f */
[----:B-12---:R-:W-:Y:S05]  /*f490*/  @!P1 BRA `(.L_x_178) ;  /* 0x0000001c005c9947 */ /* 0x006fea0003800000 */
.L_x_229:
[----:B------:R-:W2:Y:S02]  /*f4a0*/  S2R R10, SR_TID.X ;  /* 0x00000000000a7919 */ /* 0x000ea40000002100 */
[----:B--2---:R-:W-:-:S13]  /*f4b0*/  LOP3.LUT P1, RZ, R10, 0x7f, RZ, 0xc0, !PT ;  /* 0x0000007f0aff7812 */ /* 0x004fda000782c0ff */
[----:B-1----:R-:W-:-:S04]  /*f4c0*/  @!P1 IMAD.MOV.U32 R3, RZ, RZ, 0xb000 ;  /* 0x0000b000ff039424 */ /* 0x002fc800078e00ff */
[----:B------:R1:W-:Y:S01]  /*f4d0*/  @!P1 SYNCS.ARRIVE.TRANS64 RZ, [R2+URZ+0x34850], R3 ;  /* 0x0348500302ff99a7 */ /* 0x0003e2000800003f */
[----:B------:R-:W-:Y:S05]  /*f4e0*/  @P2 BRA `(.L_x_179) ;  /* 0x0000000000042947 */ /* 0x000fea0003800000 */
[----:B------:R-:W-:Y:S01]  /*f4f0*/  BPT.TRAP 0x1 ;  /* 0x000000040000795c */ /* 0x000fe20000300000 */
.L_x_179:
[----:B------:R-:W-:-:S13]  /*f500*/  ISETP.NE.AND P1, PT, R19, RZ, PT ;  /* 0x000000ff1300720c */ /* 0x000fda0003f25270 */
[----:B------:R-:W-:Y:S05]  /*f510*/  @P1 BRA `(.L_x_180) ;  /* 0x0000000000041947 */ /* 0x000fea0003800000 */
[----:B------:R-:W-:Y:S01]  /*f520*/  BPT.TRAP 0x1 ;  /* 0x000000040000795c */ /* 0x000fe20000300000 */
.L_x_180:
[----:B------:R-:W2:Y:S01]  /*f530*/  S2R R11, SR_CgaCtaId ;  /* 0x00000000000b7919 */ /* 0x000ea20000008800 */
[----:B------:R-:W-:Y:S01]  /*f540*/  MOV R10, 0x400 ;  /* 0x00000400000a7802 */ /* 0x000fe20000000f00 */
[----:B-1----:R-:W-:Y:S01]  /*f550*/  IMAD R3, R16, 0x5800, R21 ;  /* 0x0000580010037824 */ /* 0x002fe200078e0215 */
[----:B------:R-:W-:Y:S01]  /*f560*/  R2UR UR11, R18 ;  /* 0x00000000120b72ca */ /* 0x000fe200000e0000 */
[----:B------:R-:W-:Y:S01]  /*f570*/  UIADD3 UR4, UP0, UR36, 0x470, URZ ;  /* 0x0000047024047890 */ /* 0x000fe2000ff1e03f */
[----:B------:R-:W-:Y:S01]  /*f580*/  R2UR UR5, R20 ;  /* 0x00000000140572ca */ /* 0x000fe200000e0000 */
[----:B------:R-:W-:Y:S01]  /*f590*/  UMOV UR10, URZ ;  /* 0x0000003f000a7c82 */ /* 0x000fe20008000000 */
[----:B------:R-:W-:Y:S01]  /*f5a0*/  R2UR UR9, R2 ;  /* 0x00000000020972ca */ /* 0x000fe200000e0000 */
[----:B------:R-:W-:Y:S01]  /*f5b0*/  UMOV UR16, 0x30000 ;  /* 0x0003000000107882 */ /* 0x000fe20000000000 */
[----:B------:R-:W-:Y:S01]  /*f5c0*/  R2UR UR13, R5 ;  /* 0x00000000050d72ca */ /* 0x000fe200000e0000 */
[----:B------:R-:W-:Y:S01]  /*f5d0*/  UMOV UR6, 0x0 ;  /* 0x0000000000067882 */ /* 0x000fe20000000000 */
[----:B------:R-:W-:Y:S01]  /*f5e0*/  R2UR UR12, R0 ;  /* 0x00000000000c72ca */ /* 0x000fe200000e0000 */
[----:B------:R-:W-:Y:S01]  /*f5f0*/  UMOV UR7, 0x14f00000 ;  /* 0x14f0000000077882 */ /* 0x000fe20000000000 */
[----:B------:R-:W-:Y:S01]  /*f600*/  UMOV UR15, 0x40 ;  /* 0x00000040000f7882 */ /* 0x000fe20000000000 */
[----:B------:R-:W-:Y:S01]  /*f610*/  IMAD.MOV.U32 R5, RZ, RZ, R7 ;  /* 0x000000ffff057224 */ /* 0x000fe200078e0007 */
[----:B------:R-:W-:-:S03]  /*f620*/  MOV R18, R6 ;  /* 0x0000000600127202 */ /* 0x000fc60000000f00 */
[----:B------:R-:W-:Y:S02]  /*f630*/  UIMAD UR11, UR11, 0xb0, UR5 ;  /* 0x000000b00b0b78a4 */ /* 0x000fe4000f8e0205 */
[----:B------:R-:W-:Y:S02]  /*f640*/  UIADD3 UR9, UR9, 0x34850, URZ ;  /* 0x0003485009097890 */ /* 0x000fe4000fffe03f */
[----:B------:R-:W-:Y:S01]  /*f650*/  UIADD3.X UR5, URZ, UR37, URZ, UP0, !UPT ;  /* 0x000000253f057290 */ /* 0x000fe200087fe43f */
[----:B--2---:R-:W-:-:S05]  /*f660*/  LEA R10, R11, R10, 0x18 ;  /* 0x0000000a0b0a7211 */ /* 0x004fca00078ec0ff */
[----:B------:R-:W-:-:S05]  /*f670*/  IMAD R3, R3, 0x2, R10 ;  /* 0x0000000203037824 */ /* 0x000fca00078e020a */
[----:B------:R-:W-:-:S13]  /*f680*/  R2UR UR14, R3 ;  /* 0x00000000030e72ca */ /* 0x000fda00000e0000 */
[----:B------:R-:W-:Y:S02]  /*f690*/  UIADD3 UR8, UR14, 0x400, URZ ;  /* 0x000004000e087890 */ /* 0x000fe4000fffe03f */
[----:B------:R-:W-:-:S07]  /*f6a0*/  UIADD3 UR14, UR14, 0x5c00, URZ ;  /* 0x00005c000e0e7890 */ /* 0x000fce000fffe03f */
[----:B------:R1:W-:Y:S02]  /*f6b0*/  UTMALDG.4D.MULTICAST [UR8], [UR4], UR16, desc[UR6] ;  /* 0x00000608040073b4 */ /* 0x0003e40008019810 */
[----:B-1----:R-:W-:Y:S01]  /*f6c0*/  UMOV UR8, UR14 ;  /* 0x0000000e00087c82 */ /* 0x002fe20008000000 */
[----:B------:R-:W-:Y:S02]  /*f6d0*/  UMOV UR10, UR15 ;  /* 0x0000000f000a7c82 */ /* 0x000fe40008000000 */
[----:B------:R1:W-:Y:S02]  /*f6e0*/  UTMALDG.4D.MULTICAST [UR8], [UR4], UR16, desc[UR6] ;  /* 0x00000608040073b4 */ /* 0x0003e40008019810 */
[----:B-1----:R-:W-:Y:S01]  /*f6f0*/  NOP ;  /* 0x0000000000007918 */ /* 0x002fe20000000000 */
.L_x_173:
[----:B------:R-:W-:Y:S05]  /*f700*/  BSYNC B0 ;  /* 0x0000000000007941 */ /* 0x000fea0003800000 */
.L_x_172:
[----:B------:R-:W2:Y:S01]  /*f710*/  LDL.LU R2, [R1+0x14] ;  /* 0x0000140001027983 */ /* 0x000ea20000300800 */
[----:B------:R-:W-:Y:S02]  /*f720*/  IMAD.MOV.U32 R16, RZ, RZ, R9 ;  /* 0x000000ffff107224 */ /* 0x000fe400078e0009 */
[----:B------:R-:W-:Y:S02]  /*f730*/  IMAD.MOV.U32 R17, RZ, RZ, R13 ;  /* 0x000000ffff117224 */ /* 0x000fe400078e000d */
[----:B--2---:R-:W-:-:S07]  /*f740*/  VIADD R6, R2, 0xfffffffd ;  /* 0xfffffffd02067836 */ /* 0x004fce0000000000 */
.L_x_171:
[----:B------:R-:W-:Y:S01]  /*f750*/  IMAD.MOV R3, RZ, RZ, -R14 ;  /* 0x000000ffff037224 */ /* 0x000fe200078e0a0e */
[----:B------:R-:W-:Y:S04]  /*f760*/  BSSY B0, `(.L_x_170) ;  /* 0x00000f1000007945 */ /* 0x000fe80003800000 */
[----:B------:R-:W-:-:S13]  /*f770*/  ISETP.NE.AND P1, PT, R8, R3, PT ;  /* 0x000000030800720c */ /* 0x000fda0003f25270 */
[----:B------:R-:W-:Y:S05]  /*f780*/  @!P1 BRA `(.L_x_181) ;  /* 0x0000000c00b89947 */ /* 0x000fea0003800000 */
[----:B------:R-:W-:-:S07]  /*f790*/  IMAD.MOV.U32 R8, RZ, RZ, R5 ;  /* 0x000000ffff087224 */ /* 0x000fce00078e0005 */
.L_x_200:
[----:B------:R-:W-:Y:S01]  /*f7a0*/  VIADD R7, R16, 0x1 ;  /* 0x0000000110077836 */ /* 0x000fe20000000000 */
[----:B------:R-:W-:Y:S04]  /*f7b0*/  BSSY B1, `(.L_x_182) ;  /* 0x0000073000017945 */ /* 0x000fe80003800000 */
[----:B------:R-:W-:-:S04]  /*f7c0*/  ISETP.NE.AND P1, PT, R7, 0x2, PT ;  /* 0x000000020700780c */ /* 0x000fc80003f25270 */
[----:B-1----:R-:W-:Y:S02]  /*f7d0*/  SEL R10, RZ, 0x1, P1 ;  /* 0x00000001ff0a7807 */ /* 0x002fe40000800000 */
        /* <DEDUP_REMOVED lines=15> */
[--C-:B------:R-:W-:Y:S01]  /*f8d0*/  SHF.R.S32.HI R3, RZ, 0x1f, R2.reuse ;  /* 0x0000001fff037819 */ /* 0x100fe20000011402 */
[----:B------:R-:W-:-:S04]  /*f8e0*/  IMAD.MOV R11, RZ, RZ, -R2 ;  /* 0x000000ffff0b7224 */ /* 0x000fc800078e0a02 */
[----:B------:R-:W-:Y:S02]  /*f8f0*/  IMAD R11, R9, R11, R6 ;  /* 0x0000000b090b7224 */ /* 0x000fe400078e0206 */
[----:B------:R-:W1:Y:S01]  /*f900*/  LDC.64 R8, c[0x0][0x3f8] ;  /* 0x0000fe00ff087b82 */ /* 0x000e620000000a00 */
[----:B------:R-:W-:-:S04]  /*f910*/  IMAD.WIDE.U32 R2, R4, UR4, R2 ;  /* 0x0000000404027c25 */ /* 0x000fc8000f8e0002 */
[----:B------:R-:W-:Y:S01]  /*f920*/  IMAD.IADD R13, R13, 0x1, R3 ;  /* 0x000000010d0d7824 */ /* 0x000fe200078e0203 */
[----:B-1----:R-:W-:-:S04]  /*f930*/  LEA R8, P1, R2, R8, 0x2 ;  /* 0x0000000802087211 */ /* 0x002fc800078210ff */
[----:B------:R-:W-:-:S05]  /*f940*/  LEA.HI.X R9, R2, R9, R13, 0x2, P1 ;  /* 0x0000000902097211 */ /* 0x000fca00008f140d */
[----:B------:R1:W5:Y:S04]  /*f950*/  LDG.E R8, desc[UR6][R8.64] ;  /* 0x0000000608087981 */ /* 0x000368000c1e1900 */
.L_x_184:
[----:B------:R-:W2:Y:S01]  /*f960*/  S2R R3, SR_CgaCtaId ;  /* 0x0000000000037919 */ /* 0x000ea20000008800 */
[----:B------:R-:W-:-:S04]  /*f970*/  MOV R2, 0x400 ;  /* 0x0000040000027802 */ /* 0x000fc80000000f00 */
[----:B--2---:R-:W-:Y:S02]  /*f980*/  LEA R2, R3, R2, 0x18 ;  /* 0x0000000203027211 */ /* 0x004fe400078ec0ff */
[----:B------:R-:W-:-:S03]  /*f990*/  SHF.L.U32 R3, R10, 0x1f, RZ ;  /* 0x0000001f0a037819 */ /* 0x000fc600000006ff */
[----:B------:R-:W-:-:S04]  /*f9a0*/  IMAD R2, R7, 0x8, R2 ;  /* 0x0000000807027824 */ /* 0x000fc800078e0202 */
[----:B------:R-:W2:Y:S02]  /*f9b0*/  SYNCS.PHASECHK.TRANS64.TRYWAIT P1, [R2+URZ+0x34840], R3 ;  /* 0x03484003020075a7 */ /* 0x000ea4000802017f */
[----:B--2---:R-:W-:Y:S05]  /*f9c0*/  @!P1 BRA `(.L_x_185) ;  /* 0x0000001800249947 */ /* 0x004fea0003800000 */
.L_x_230:
[----:B-1----:R-:W3:Y:S01]  /*f9d0*/  LDL R9, [R1+0xc] ;  /* 0x00000c0001097983 */ /* 0x002ee20000100800 */
[----:B------:R-:W1:Y:S02]  /*f9e0*/  S2R R13, SR_TID.X ;  /* 0x00000000000d7919 */ /* 0x000e640000002100 */
[----:B-1----:R-:W-:-:S13]  /*f9f0*/  LOP3.LUT P1, RZ, R13, 0x7f, RZ, 0xc0, !PT ;  /* 0x0000007f0dff7812 */ /* 0x002fda000782c0ff */
[----:B--2---:R-:W-:-:S04]  /*fa00*/  @!P1 IMAD.MOV.U32 R3, RZ, RZ, 0xb000 ;  /* 0x0000b000ff039424 */ /* 0x004fc800078e00ff */
[----:B------:R3:W-:Y:S02]  /*fa10*/  @!P1 SYNCS.ARRIVE.TRANS64 RZ, [R2+URZ+0x34830], R3 ;  /* 0x0348300302ff99a7 */ /* 0x0007e4000800003f */
[----:B---3--:R-:W-:-:S04]  /*fa20*/  PRMT R3, R9, 0x9910, RZ ;  /* 0x0000991009037816 */ /* 0x008fc800000000ff */
[----:B------:R-:W-:-:S13]  /*fa30*/  ISETP.NE.AND P2, PT, R3, 0x2, PT ;  /* 0x000000020300780c */ /* 0x000fda0003f45270 */
[----:B------:R-:W-:Y:S05]  /*fa40*/  @P2 BRA `(.L_x_186) ;  /* 0x0000000000042947 */ /* 0x000fea0003800000 */
[----:B------:R-:W-:Y:S01]  /*fa50*/  BPT.TRAP 0x1 ;  /* 0x000000040000795c */ /* 0x000fe20000300000 */
.L_x_186:
[----:B------:R-:W-:-:S13]  /*fa60*/  ISETP.NE.AND P1, PT, R19, RZ, PT ;  /* 0x000000ff1300720c */ /* 0x000fda0003f25270 */
[----:B------:R-:W-:Y:S05]  /*fa70*/  @P1 BRA `(.L_x_187) ;  /* 0x0000000000041947 */ /* 0x000fea0003800000 */
[----:B------:R-:W-:Y:S01]  /*fa80*/  BPT.TRAP 0x1 ;  /* 0x000000040000795c */ /* 0x000fe20000300000 */
.L_x_187:
        /* <DEDUP_REMOVED lines=18> */
[----:B-1----:R-:W-:-:S04]  /*fbb0*/  LEA R3, R9, R3, 0x18 ;  /* 0x0000000309037211 */ /* 0x002fc800078ec0ff */
[----:B------:R-:W-:-:S04]  /*fbc0*/  LEA R2, R2, R3, 0x1 ;  /* 0x0000000302027211 */ /* 0x000fc800078e08ff */
        /* <DEDUP_REMOVED lines=11> */
.L_x_231:
[----:B------:R-:W2:Y:S02]  /*fc80*/  S2R R3, SR_TID.X ;  /* 0x0000000000037919 */ /* 0x000ea40000002100 */
[----:B--2---:R-:W-:-:S13]  /*fc90*/  LOP3.LUT P1, RZ, R3, 0x7f, RZ, 0xc0, !PT ;  /* 0x0000007f03ff7812 */ /* 0x004fda000782c0ff */
[----:B------:R-:W-:-:S04]  /*fca0*/  @!P1 IMAD.MOV.U32 R3, RZ, RZ, 0xb000 ;  /* 0x0000b000ff039424 */ /* 0x000fc800078e00ff */
[----:B------:R2:W-:Y:S01]  /*fcb0*/  @!P1 SYNCS.ARRIVE.TRANS64 RZ, [R2+URZ+0x34850], R3 ;  /* 0x0348500302ff99a7 */ /* 0x0005e2000800003f */
[----:B------:R-:W-:Y:S05]  /*fcc0*/  @P2 BRA `(.L_x_189) ;  /* 0x0000000000042947 */ /* 0x000fea0003800000 */
[----:B------:R-:W-:Y:S01]  /*fcd0*/  BPT.TRAP 0x1 ;  /* 0x000000040000795c */ /* 0x000fe20000300000 */
.L_x_189:
[----:B------:R-:W-:-:S13]  /*fce0*/  ISETP.NE.AND P1, PT, R19, RZ, PT ;  /* 0x000000ff1300720c */ /* 0x000fda0003f25270 */
[----:B------:R-:W-:Y:S05]  /*fcf0*/  @P1 BRA `(.L_x_190) ;  /* 0x0000000000041947 */ /* 0x000fea0003800000 */
[----:B------:R-:W-:Y:S01]  /*fd00*/  BPT.TRAP 0x1 ;  /* 0x000000040000795c */ /* 0x000fe20000300000 */
.L_x_190:
[----:B------:R-:W3:Y:S01]  /*fd10*/  S2R R9, SR_CgaCtaId ;  /* 0x0000000000097919 */ /* 0x000ee20000008800 */
[----:B--2---:R-:W-:Y:S01]  /*fd20*/  MOV R3, 0x400 ;  /* 0x0000040000037802 */ /* 0x004fe20000000f00 */
[----:B------:R-:W-:Y:S01]  /*fd30*/  IMAD R16, R16, 0x5800, R21 ;  /* 0x0000580010107824 */ /* 0x000fe200078e0215 */
        /* <DEDUP_REMOVED lines=10> */
[----:B------:R-:W-:-:S02]  /*fde0*/  IMAD.MOV.U32 R18, RZ, RZ, R11 ;  /* 0x000000ffff127224 */ /* 0x000fc400078e000b */
[----:B------:R-:W-:-:S03]  /*fdf0*/  IMAD.MOV.U32 R5, RZ, RZ, R8 ;  /* 0x000000ffff057224 */ /* 0x000fc600078e0008 */
[----:B------:R-:W-:Y:S02]  /*fe00*/  UIMAD UR11, UR11, 0xb0, UR5 ;  /* 0x000000b00b0b78a4 */ /* 0x000fe4000f8e0205 */
[----:B------:R-:W-:Y:S02]  /*fe10*/  UIADD3 UR9, UR9, 0x34850, URZ ;  /* 0x0003485009097890 */ /* 0x000fe4000fffe03f */
[----:B------:R-:W-:Y:S01]  /*fe20*/  UIADD3.X UR5, URZ, UR37, URZ, UP0, !UPT ;  /* 0x000000253f057290 */ /* 0x000fe200087fe43f */
[----:B---3--:R-:W-:-:S05]  /*fe30*/  LEA R3, R9, R3, 0x18 ;  /* 0x0000000309037211 */ /* 0x008fca00078ec0ff */
[----:B------:R-:W-:-:S05]  /*fe40*/  IMAD R16, R16, 0x2, R3 ;  /* 0x0000000210107824 */ /* 0x000fca00078e0203 */
[----:B------:R-:W-:-:S13]  /*fe50*/  R2UR UR6, R16 ;  /* 0x00000000100672ca */ /* 0x000fda00000e0000 */
        /* <DEDUP_REMOVED lines=8> */
.L_x_183:
[----:B------:R-:W-:Y:S05]  /*fee0*/  BSYNC B1 ;  /* 0x0000000000017941 */ /* 0x000fea0003800000 */
.L_x_182:
        /* <DEDUP_REMOVED lines=18> */
[----:B------:R-:W-:-:S05]  /*10010*/  @P1 SHF.R.U32.HI R2, RZ, R3, R8 ;  /* 0x00000003ff021219 */ /* 0x000fca0000011608 */
[----:B------:R-:W-:-:S04]  /*10020*/  IMAD.MOV R3, RZ, RZ, -R2 ;  /* 0x000000ffff037224 */ /* 0x000fc800078e0a02 */
        /* <DEDUP_REMOVED lines=8> */
.L_x_193:
[----:B------:R-:W2:Y:S01]  /*100b0*/  S2R R3, SR_CgaCtaId ;  /* 0x0000000000037919 */ /* 0x000ea20000008800 */
[----:B------:R-:W-:-:S04]  /*100c0*/  MOV R2, 0x400 ;  /* 0x0000040000027802 */ /* 0x000fc80000000f00 */
[----:B--2---:R-:W-:Y:S02]  /*100d0*/  LEA R2, R3, R2, 0x18 ;  /* 0x0000000203027211 */ /* 0x004fe400078ec0ff */
[----:B------:R-:W-:-:S03]  /*100e0*/  SHF.L.U32 R3, R17, 0x1f, RZ ;  /* 0x0000001f11037819 */ /* 0x000fc600000006ff */
[----:B------:R-:W-:-:S04]  /*100f0*/  IMAD R2, R16, 0x8, R2 ;  /* 0x0000000810027824 */ /* 0x000fc800078e0202 */
[----:B------:R-:W2:Y:S02]  /*10100*/  SYNCS.PHASECHK.TRANS64.TRYWAIT P1, [R2+URZ+0x34840], R3 ;  /* 0x03484003020075a7 */ /* 0x000ea4000802017f */
[----:B--2---:R-:W-:Y:S05]  /*10110*/  @!P1 BRA `(.L_x_194) ;  /* 0x0000001000789947 */ /* 0x004fea0003800000 */
.L_x_232:
[----:B-1----:R-:W3:Y:S01]  /*10120*/  LDL R9, [R1+0xc] ;  /* 0x00000c0001097983 */ /* 0x002ee20000100800 */
[----:B------:R-:W1:Y:S02]  /*10130*/  S2R R13, SR_TID.X ;  /* 0x00000000000d7919 */ /* 0x000e640000002100 */
[----:B-1----:R-:W-:-:S13]  /*10140*/  LOP3.LUT P1, RZ, R13, 0x7f, RZ, 0xc0, !PT ;  /* 0x0000007f0dff7812 */ /* 0x002fda000782c0ff */
[----:B--2---:R-:W-:-:S04]  /*10150*/  @!P1 MOV R3, 0xb000 ;  /* 0x0000b00000039802 */ /* 0x004fc80000000f00 */
[----:B------:R3:W-:Y:S02]  /*10160*/  @!P1 SYNCS.ARRIVE.TRANS64 RZ, [R2+URZ+0x34830], R3 ;  /* 0x0348300302ff99a7 */ /* 0x0007e4000800003f */
[----:B---3--:R-:W-:-:S04]  /*10170*/  PRMT R3, R9, 0x9910, RZ ;  /* 0x0000991009037816 */ /* 0x008fc800000000ff */
[----:B------:R-:W-:-:S13]  /*10180*/  ISETP.NE.AND P2, PT, R3, 0x2, PT ;  /* 0x000000020300780c */ /* 0x000fda0003f45270 */
[----:B------:R-:W-:Y:S05]  /*10190*/  @P2 BRA `(.L_x_195) ;  /* 0x0000000000042947 */ /* 0x000fea0003800000 */
[----:B------:R-:W-:Y:S01]  /*101a0*/  BPT.TRAP 0x1 ;  /* 0x000000040000795c */ /* 0x000fe20000300000 */
.L_x_195:
[----:B------:R-:W-:-:S13]  /*101b0*/  ISETP.NE.AND P1, PT, R19, RZ, PT ;  /* 0x000000ff1300720c */ /* 0x000fda0003f25270 */
[----:B------:R-:W-:Y:S05]  /*101c0*/  @P1 BRA `(.L_x_196) ;  /* 0x0000000000041947 */ /* 0x000fea0003800000 */
[----:B------:R-:W-:Y:S01]  /*101d0*/  BPT.TRAP 0x1 ;  /* 0x000000040000795c */ /* 0x000fe20000300000 */
.L_x_196:
        /* <DEDUP_REMOVED lines=31> */
.L_x_233:
[----:B------:R-:W2:Y:S02]  /*103d0*/  S2R R3, SR_TID.X ;  /* 0x0000000000037919 */ /* 0x000ea40000002100 */
[----:B--2---:R-:W-:-:S13]  /*103e0*/  LOP3.LUT P1, RZ, R3, 0x7f, RZ, 0xc0, !PT ;  /* 0x0000007f03ff7812 */ /* 0x004fda000782c0ff */
[----:B------:R-:W-:-:S04]  /*103f0*/  @!P1 IMAD.MOV.U32 R3, RZ, RZ, 0xb000 ;  /* 0x0000b000ff039424 */ /* 0x000fc800078e00ff */
[----:B------:R2:W-:Y:S01]  /*10400*/  @!P1 SYNCS.ARRIVE.TRANS64 RZ, [R2+URZ+0x34850], R3 ;  /* 0x0348500302ff99a7 */ /* 0x0005e2000800003f */
[----:B------:R-:W-:Y:S05]  /*10410*/  @P2 BRA `(.L_x_198) ;  /* 0x0000000000042947 */ /* 0x000fea0003800000 */
[----:B------:R-:W-:Y:S01]  /*10420*/  BPT.TRAP 0x1 ;  /* 0x000000040000795c */ /* 0x000fe20000300000 */
.L_x_198:
[----:B------:R-:W-:-:S13]  /*10430*/  ISETP.NE.AND P1, PT, R19, RZ, PT ;  /* 0x000000ff1300720c */ /* 0x000fda0003f25270 */
[----:B------:R-:W-:Y:S05]  /*10440*/  @P1 BRA `(.L_x_199) ;  /* 0x0000000000041947 */ /* 0x000fea0003800000 */
[----:B------:R-:W-:Y:S01]  /*10450*/  BPT.TRAP 0x1 ;  /* 0x000000040000795c */ /* 0x000fe20000300000 */
.L_x_199:
        /* <DEDUP_REMOVED lines=19> */
[----:B---3--:R-:W-:-:S05]  /*10590*/  LEA R3, R9, R3, 0x18 ;  /* 0x0000000309037211 */ /* 0x008fca00078ec0ff */
[----:B------:R-:W-:-:S05]  /*105a0*/  IMAD R7, R7, 0x2, R3 ;  /* 0x0000000207077824 */ /* 0x000fca00078e0203 */
[----:B------:R-:W-:-:S13]  /*105b0*/  R2UR UR14, R7 ;  /* 0x00000000070e72ca */ /* 0x000fda00000e0000 */
[----:B------:R-:W-:Y:S02]  /*105c0*/  UIADD3 UR8, UR14, 0x400, URZ ;  /* 0x000004000e087890 */ /* 0x000fe4000fffe03f */
[----:B------:R-:W-:-:S07]  /*105d0*/  UIADD3 UR14, UR14, 0x5c00, URZ ;  /* 0x00005c000e0e7890 */ /* 0x000fce000fffe03f */
[----:B------:R2:W-:Y:S02]  /*105e0*/  UTMALDG.4D.MULTICAST [UR8], [UR4], UR16, desc[UR6] ;  /* 0x00000608040073b4 */ /* 0x0005e40008019810 */
[----:B--2---:R-:W-:Y:S01]  /*105f0*/  UMOV UR8, UR14 ;  /* 0x0000000e00087c82 */ /* 0x004fe20008000000 */
[----:B------:R-:W-:Y:S02]  /*10600*/  UMOV UR10, UR15 ;  /* 0x0000000f000a7c82 */ /* 0x000fe40008000000 */
[----:B------:R2:W-:Y:S02]  /*10610*/  UTMALDG.4D.MULTICAST [UR8], [UR4], UR16, desc[UR6] ;  /* 0x00000608040073b4 */ /* 0x0005e40008019810 */
[----:B--2---:R-:W-:Y:S01]  /*10620*/  NOP ;  /* 0x0000000000007918 */ /* 0x004fe20000000000 */
.L_x_192:
[----:B------:R-:W-:Y:S05]  /*10630*/  BSYNC B1 ;  /* 0x0000000000017941 */ /* 0x000fea0003800000 */
.L_x_191:
[C---:B------:R-:W-:Y:S01]  /*10640*/  ISETP.GT.AND P1, PT, R6.reuse, 0x1, PT ;  /* 0x000000010600780c */ /* 0x040fe20003f24270 */
[----:B------:R-:W-:-:S12]  /*10650*/  VIADD R6, R6, 0xfffffffe ;  /* 0xfffffffe06067836 */ /* 0x000fd80000000000 */
[----:B------:R-:W-:Y:S05]  /*10660*/  @P1 BRA `(.L_x_200) ;  /* 0xfffffff0004c1947 */ /* 0x000fea000383ffff */
.L_x_181:
[----:B------:R-:W-:Y:S05]  /*10670*/  BSYNC B0 ;  /* 0x0000000000007941 */ /* 0x000fea0003800000 */
.L_x_170:
[----:B------:R-:W-:Y:S04]  /*10680*/  BSSY B0, `(.L_x_201) ;  /* 0x0000030000007945 */ /* 0x000fe80003800000 */
[----:B------:R-:W-:Y:S05]  /*10690*/  @!P6 BRA `(.L_x_202) ;  /* 0x0000000000b8e947 */ /* 0x000fea0003800000 */
[----:B------:R-:W2:Y:S01]  /*106a0*/  S2R R3, SR_CgaCtaId ;  /* 0x0000000000037919 */ /* 0x000ea20000008800 */
[----:B-1----:R-:W-:-:S04]  /*106b0*/  MOV R2, 0x400 ;  /* 0x0000040000027802 */ /* 0x002fc80000000f00 */
[----:B--2---:R-:W-:Y:S02]  /*106c0*/  LEA R2, R3, R2, 0x18 ;  /* 0x0000000203027211 */ /* 0x004fe400078ec0ff */
[----:B------:R-:W-:-:S03]  /*106d0*/  SHF.L.U32 R3, R17, 0x1f, RZ ;  /* 0x0000001f11037819 */ /* 0x000fc600000006ff */
[----:B------:R-:W-:-:S04]  /*106e0*/  IMAD R2, R16, 0x8, R2 ;  /* 0x0000000810027824 */ /* 0x000fc800078e0202 */
[----:B------:R-:W1:Y:S02]  /*106f0*/  SYNCS.PHASECHK.TRANS64.TRYWAIT P0, [R2+URZ+0x34860], R3 ;  /* 0x03486003020075a7 */ /* 0x000e64000800017f */
[----:B-1----:R-:W-:Y:S05]  /*10700*/  @!P0 BRA `(.L_x_203) ;  /* 0x0000000c00248947 */ /* 0x002fea0003800000 */
.L_x_234:
        /* <DEDUP_REMOVED lines=9> */
.L_x_204:
[----:B------:R-:W-:-:S13]  /*107a0*/  ISETP.NE.AND P0, PT, R19, RZ, PT ;  /* 0x000000ff1300720c */ /* 0x000fda0003f05270 */
[----:B------:R-:W-:Y:S05]  /*107b0*/  @P0 BRA `(.L_x_205) ;  /* 0x0000000000040947 */ /* 0x000fea0003800000 */
[----:B------:R-:W-:Y:S01]  /*107c0*/  BPT.TRAP 0x1 ;  /* 0x000000040000795c */ /* 0x000fe20000300000 */
.L_x_205:
[----:B------:R-:W1:Y:S01]  /*107d0*/  S2R R4, SR_CgaCtaId ;  /* 0x0000000000047919 */ /* 0x000e620000008800 */
[----:B------:R-:W-:Y:S01]  /*107e0*/  MOV R3, 0x400 ;  /* 0x0000040000037802 */ /* 0x000fe20000000f00 */
        /* <DEDUP_REMOVED lines=10> */
[----:B------:R-:W-:-:S06]  /*10890*/  UMOV UR15, 0x40 ;  /* 0x00000040000f7882 */ /* 0x000fcc0000000000 */
[----:B------:R-:W-:Y:S02]  /*108a0*/  UIMAD UR11, UR11, 0xb0, UR5 ;  /* 0x000000b00b0b78a4 */ /* 0x000fe4000f8e0205 */
[----:B------:R-:W-:Y:S02]  /*108b0*/  UIADD3 UR9, UR9, 0x34850, URZ ;  /* 0x0003485009097890 */ /* 0x000fe4000fffe03f */
[----:B------:R-:W-:Y:S01]  /*108c0*/  UIADD3.X UR5, URZ, UR37, URZ, UP0, !UPT ;  /* 0x000000253f057290 */ /* 0x000fe200087fe43f */
[----:B-1----:R-:W-:-:S05]  /*108d0*/  LEA R3, R4, R3, 0x18 ;  /* 0x0000000304037211 */ /* 0x002fca00078ec0ff */
[----:B------:R-:W-:-:S05]  /*108e0*/  IMAD R21, R21, 0x2, R3 ;  /* 0x0000000215157824 */ /* 0x000fca00078e0203 */
[----:B------:R-:W-:-:S13]  /*108f0*/  R2UR UR6, R21 ;  /* 0x00000000150672ca */ /* 0x000fda00000e0000 */
[----:B------:R-:W-:Y:S02]  /*10900*/  UIADD3 UR8, UR6, 0x400, URZ ;  /* 0x0000040006087890 */ /* 0x000fe4000fffe03f */
[----:B------:R-:W-:-:S03]  /*10910*/  UIADD3 UR14, UR6, 0x5c00, URZ ;  /* 0x00005c00060e7890 */ /* 0x000fc6000fffe03f */
[----:B------:R-:W-:-:S04]  /*10920*/  UMOV UR6, 0x0 ;  /* 0x0000000000067882 */ /* 0x000fc80000000000 */
[----:B------:R1:W-:Y:S02]  /*10930*/  UTMALDG.4D.MULTICAST [UR8], [UR4], UR16, desc[UR6] ;  /* 0x00000608040073b4 */ /* 0x0003e40008019810 */
[----:B-1----:R-:W-:Y:S01]  /*10940*/  UMOV UR8, UR14 ;  /* 0x0000000e00087c82 */ /* 0x002fe20008000000 */
[----:B------:R-:W-:Y:S02]  /*10950*/  UMOV UR10, UR15 ;  /* 0x0000000f000a7c82 */ /* 0x000fe40008000000 */
[----:B------:R2:W-:Y:S02]  /*10960*/  UTMALDG.4D.MULTICAST [UR8], [UR4], UR16, desc[UR6] ;  /* 0x00000608040073b4 */ /* 0x0005e40008019810 */
[----:B--2---:R-:W-:Y:S01]  /*10970*/  NOP ;  /* 0x0000000000007918 */ /* 0x004fe20000000000 */
.L_x_202:
[----:B------:R-:W-:Y:S05]  /*10980*/  BSYNC B0 ;  /* 0x0000000000007941 */ /* 0x000fea0003800000 */
.L_x_201:
[----:B------:R-:W2:Y:S01]  /*10990*/  LDL.LU R0, [R1+0x18] ;  /* 0x0000180001007983 */ /* 0x000ea20000300800 */
[----:B------:R-:W-:-:S03]  /*109a0*/  ULDC UR4, c[0x0][0xda4] ;  /* 0x0003690000047ab9 */ /* 0x000fc60000000800 */
[----:B-1----:R-:W3:Y:S01]  /*109b0*/  LDL.LU R2, [R1+0x24] ;  /* 0x0000240001027983 */ /* 0x002ee20000300800 */
[----:B------:R-:W-:-:S05]  /*109c0*/  VIADD R16, R16, 0x1 ;  /* 0x0000000110107836 */ /* 0x000fca0000000000 */
[----:B------:R-:W-:-:S04]  /*109d0*/  ISETP.NE.AND P0, PT, R16, 0x2, PT ;  /* 0x000000021000780c */ /* 0x000fc80003f05270 */
[----:B------:R-:W-:Y:S02]  /*109e0*/  SEL R16, R16, RZ, P0 ;  /* 0x000000ff10107207 */ /* 0x000fe40000000000 */
[----:B--2---:R-:W-:Y:S01]  /*109f0*/  IADD3 R0, R0, UR38, RZ ;  /* 0x0000002600007c10 */ /* 0x004fe2000fffe0ff */
[----:B---3--:R-:W-:-:S04]  /*10a00*/  VIADD R2, R2, 0x1 ;  /* 0x0000000102027836 */ /* 0x008fc80000000000 */
[----:B------:R1:W-:Y:S01]  /*10a10*/  STL [R1+0x18], R0 ;  /* 0x0000180001007387 */ /* 0x0003e20000100800 */
[----:B------:R-:W-:-:S03]  /*10a20*/  ISETP.GE.AND P1, PT, R0, UR4, PT ;  /* 0x0000000400007c0c */ /* 0x000fc6000bf26270 */
[----:B------:R2:W-:Y:S01]  /*10a30*/  STL [R1+0x24], R2 ;  /* 0x0000240201007387 */ /* 0x0005e20000100800 */
[----:B-1----:R-:W-:-:S04]  /*10a40*/  SEL R0, RZ, 0x1, P0 ;  /* 0x00000001ff007807 */ /* 0x002fc80000000000 */
[----:B------:R-:W-:-:S05]  /*10a50*/  LOP3.LUT R17, R17, R0, RZ, 0x3c, !PT ;  /* 0x0000000011117212 */ /* 0x000fca00078e3cff */
[----:B--2---:R-:W-:Y:S05]  /*10a60*/  @!P1 BRA `(.L_x_206) ;  /* 0xffffffd000e89947 */ /* 0x004fea000383ffff */
[----:B------:R-:W-:-:S07]  /*10a70*/  LOP3.LUT R2, R2, 0x1, RZ, 0xc, !PT ;  /* 0x0000000102027812 */ /* 0x000fce00078e0cff */
.L_x_155:
[----:B------:R-:W1:Y:S01]  /*10a80*/  S2R R3, SR_CgaCtaId ;  /* 0x0000000000037919 */ /* 0x000e620000008800 */
[----:B------:R-:W-:Y:S01]  /*10a90*/  MOV R0, 0x400 ;  /* 0x0000040000007802 */ /* 0x000fe20000000f00 */
[----:B------:R-:W-:Y:S03]  /*10aa0*/  BSSY B0, `(.L_x_207) ;  /* 0x0000005000007945 */ /* 0x000fe60003800000 */
[----:B-1----:R-:W-:Y:S02]  /*10ab0*/  LEA R0, R3, R0, 0x18 ;  /* 0x0000000003007211 */ /* 0x002fe400078ec0ff */
[----:B------:R-:W-:-:S04]  /*10ac0*/  SHF.L.U32 R3, R2, 0x1f, RZ ;  /* 0x0000001f02037819 */ /* 0x000fc800000006ff */
[----:B------:R-:W1:Y:S02]  /*10ad0*/  SYNCS.PHASECHK.TRANS64.TRYWAIT P0, [R0+URZ+0x34820], R3 ;  /* 0x03482003000075a7 */ /* 0x000e64000800017f */
[----:B-1----:R-:W-:Y:S05]  /*10ae0*/  @!P0 BRA `(.L_x_208) ;  /* 0x0000000800408947 */ /* 0x002fea0003800000 */
.L_x_235:
[----:B------:R-:W-:Y:S05]  /*10af0*/  BSYNC B0 ;  /* 0x0000000000007941 */ /* 0x000fea0003800000 */
.L_x_207:
[----:B------:R-:W-:-:S03]  /*10b00*/  UMOV UR4, 0xffffffff ;  /* 0xffffffff00047882 */ /* 0x000fc60000000000 */
[----:B------:R-:W-:Y:S05]  /*10b10*/  BRA.DIV UR4, `(.L_x_209) ;  /* 0x0000000a04487947 */ /* 0x000fea000b800000 */
[----:B------:R-:W2:Y:S02]  /*10b20*/  S2R R2, SR_TID.X ;  /* 0x0000000000027919 */ /* 0x000ea40000002100 */
[----:B--2---:R-:W-:-:S04]  /*10b30*/  SHF.R.U32.HI R2, RZ, 0x5, R2 ;  /* 0x00000005ff027819 */ /* 0x004fc80000011602 */
[----:B------:R-:W-:-:S05]  /*10b40*/  LOP3.LUT R2, R2, 0x3, RZ, 0xc0, !PT ;  /* 0x0000000302027812 */ /* 0x000fca00078ec0ff */
[----:B------:R2:W3:Y:S02]  /*10b50*/  SHFL.IDX PT, R14, R2, RZ, 0x1f ;  /* 0x00001fff020e7589 */ /* 0x0004e400000e0000 */
.L_x_238:
[----:B---3--:R-:W-:Y:S01]  /*10b60*/  ISETP.NE.AND P0, PT, R14, RZ, PT ;  /* 0x000000ff0e00720c */ /* 0x008fe20003f05270 */
[----:B------:R-:W-:-:S12]  /*10b70*/  BSSY B0, `(.L_x_210) ;  /* 0x0000024000007945 */ /* 0x000fd80003800000 */
[----:B------:R-:W-:Y:S05]  /*10b80*/  @P0 BRA `(.L_x_211) ;  /* 0x0000000000880947 */ /* 0x000fea0003800000 */
[----:B------:R-:W-:-:S03]  /*10b90*/  UMOV UR4, 0xffffffff ;  /* 0xffffffff00047882 */ /* 0x000fc60000000000 */
[----:B------:R-:W-:Y:S05]  /*10ba0*/  BRA.DIV UR4, `(.L_x_212) ;  /* 0x0000000a04587947 */ /* 0x000fea000b800000 */
[----:B------:R-:W-:-:S13]  /*10bb0*/  ELECT P6, URZ, PT ;  /* 0x00000000003f782f */ /* 0x000fda00038c0000 */
.L_x_241:
[----:B------:R-:W-:Y:S05]  /*10bc0*/  @!P6 BRA `(.L_x_211) ;  /* 0x000000000078e947 */ /* 0x000fea0003800000 */
[----:B--2---:R-:W2:Y:S02]  /*10bd0*/  LDL.LU R2, [R1+0x1c] ;  /* 0x00001c0001027983 */ /* 0x004ea40000300800 */
[----:B--2---:R-:W-:-:S04]  /*10be0*/  LOP3.LUT R2, R2, 0x2, RZ, 0xfc, !PT ;  /* 0x0000000202027812 */ /* 0x004fc800078efcff */
[----:B------:R-:W-:-:S13]  /*10bf0*/  ISETP.NE.AND P2, PT, R2, 0x3, PT ;  /* 0x000000030200780c */ /* 0x000fda0003f45270 */
[----:B------:R-:W-:Y:S05]  /*10c00*/  @!P2 BRA `(.L_x_213) ;  /* 0x000000000004a947 */ /* 0x000fea0003800000 */
[----:B------:R-:W-:Y:S01]  /*10c10*/  BPT.TRAP 0x1 ;  /* 0x000000040000795c */ /* 0x000fe20000300000 */
.L_x_213:
[----:B-1----:R-:W-:Y:S01]  /*10c20*/  VIADD R3, R0, 0x34840 ;  /* 0x0003484000037836 */ /* 0x002fe20000000000 */
[----:B------:R-:W-:Y:S01]  /*10c30*/  SHF.L.U32 R5, R17, 0x1f, RZ ;  /* 0x0000001f11057819 */ /* 0x000fe200000006ff */
[C---:B------:R-:W-:Y:S02]  /*10c40*/  VIADD R2, R16.reuse, 0x1 ;  /* 0x0000000110027836 */ /* 0x040fe40000000000 */
[----:B------:R-:W-:-:S03]  /*10c50*/  IMAD R6, R16, 0x8, R3 ;  /* 0x0000000810067824 */ /* 0x000fc600078e0203 */
[----:B------:R-:W-:Y:S01]  /*10c60*/  ISETP.NE.AND P1, PT, R2, 0x2, PT ;  /* 0x000000020200780c */ /* 0x000fe20003f25270 */
[----:B------:R-:W1:Y:S03]  /*10c70*/  SYNCS.PHASECHK.TRANS64.TRYWAIT P0, [R6+URZ], R5 ;  /* 0x00000005060075a7 */ /* 0x000e66000800017f */
[----:B------:R-:W-:-:S04]  /*10c80*/  SEL R4, RZ, 0x1, P1 ;  /* 0x00000001ff047807 */ /* 0x000fc80000800000 */
[----:B------:R-:W-:Y:S02]  /*10c90*/  LOP3.LUT R17, R17, R4, RZ, 0x3c, !PT ;  /* 0x0000000411117212 */ /* 0x000fe400078e3cff */
[----:B------:R-:W-:Y:S02]  /*10ca0*/  SEL R4, R2, RZ, P1 ;  /* 0x000000ff02047207 */ /* 0x000fe40000800000 */
[----:B------:R-:W-:-:S03]  /*10cb0*/  SHF.L.U32 R2, R17, 0x1f, RZ ;  /* 0x0000001f11027819 */ /* 0x000fc600000006ff */
[----:B------:R-:W-:Y:S01]  /*10cc0*/  IMAD R3, R4, 0x8, R3 ;  /* 0x0000000804037824 */ /* 0x000fe200078e0203 */
[----:B-1----:R-:W-:Y:S06]  /*10cd0*/  @!P0 BRA `(.L_x_214) ;  /* 0x00000008002c8947 */ /* 0x002fec0003800000 */
.L_x_242:
[----:B------:R-:W2:Y:S02]  /*10ce0*/  SYNCS.PHASECHK.TRANS64.TRYWAIT P0, [R3+URZ], R2 ;  /* 0x00000002030075a7 */ /* 0x000ea4000800017f */
[----:B--2---:R-:W-:Y:S05]  /*10cf0*/  @!P0 BRA `(.L_x_215) ;  /* 0x0000000800388947 */ /* 0x004fea0003800000 */
.L_x_243:
[----:B------:R-:W-:Y:S05]  /*10d00*/  @!P2 BRA `(.L_x_216) ;  /* 0x000000000004a947 */ /* 0x000fea0003800000 */
[----:B------:R-:W-:Y:S01]  /*10d10*/  BPT.TRAP 0x1 ;  /* 0x000000040000795c */ /* 0x000fe20000300000 */
.L_x_216:
[----:B--2---:R-:W-:-:S05]  /*10d20*/  IADD3 R3, R0, 0x34860, RZ ;  /* 0x0003486000037810 */ /* 0x004fca0007ffe0ff */
[----:B------:R-:W-:-:S04]  /*10d30*/  IMAD R16, R16, 0x8, R3 ;  /* 0x0000000810107824 */ /* 0x000fc800078e0203 */
[----:B------:R-:W2:Y:S02]  /*10d40*/  SYNCS.PHASECHK.TRANS64.TRYWAIT P0, [R16+URZ], R5 ;  /* 0x00000005100075a7 */ /* 0x000ea4000800017f */
[----:B--2---:R-:W-:Y:S05]  /*10d50*/  @!P0 BRA `(.L_x_217) ;  /* 0x0000000800348947 */ /* 0x004fea0003800000 */
.L_x_244:
[----:B------:R-:W-:-:S07]  /*10d60*/  IMAD R3, R4, 0x8, R3 ;  /* 0x0000000804037824 */ /* 0x000fce00078e0203 */
.L_x_218:
[----:B---3--:R3:W4:Y:S02]  /*10d70*/  SYNCS.PHASECHK.TRANS64.TRYWAIT P0, [R3+URZ], R2 ;  /* 0x00000002030075a7 */ /* 0x008724000800017f */
[----:B----4-:R-:W-:Y:S05]  /*10d80*/  @!P0 NANOSLEEP.SYNCS 0x989680 ;  /* 0x009896800000895d */ /* 0x010fea0003900000 */
[----:B------:R-:W4:Y:S02]  /*10d90*/  @!P0 SYNCS.PHASECHK.TRANS64 P0, [R3+URZ], R2 ;  /* 0x00000002030085a7 */ /* 0x000f24000800007f */
[----:B----4-:R-:W-:Y:S05]  /*10da0*/  @!P0 BRA `(.L_x_218) ;  /* 0xfffffffc00f08947 */ /* 0x010fea000383ffff */
.L_x_211:
[----:B------:R-:W-:Y:S05]  /*10db0*/  BSYNC B0 ;  /* 0x0000000000007941 */ /* 0x000fea0003800000 */
.L_x_210:
[----:B------:R-:W-:Y:S05]  /*10dc0*/  EXIT ;  /* 0x000000000000794d */ /* 0x000fea0003800000 */
.L_x_129:
[----:B-1----:R-:W-:-:S04]  /*10dd0*/  IMAD.U32 R3, RZ, RZ, UR39 ;  /* 0x00000027ff037e24 */ /* 0x002fc8000f8e00ff */
[----:B------:R1:W2:Y:S03]  /*10de0*/  SYNCS.PHASECHK.TRANS64.TRYWAIT P1, [R3+URZ+0x34800], R0 ;  /* 0x03480000030075a7 */ /* 0x0002a6000802017f */
[----:B--2---:R-:W-:Y:S05]  /*10df0*/  @!P1 NANOSLEEP.SYNCS 0x989680 ;  /* 0x009896800000995d */ /* 0x004fea0003900000 */
[----:B------:R-:W2:Y:S02]  /*10e00*/  @!P1 SYNCS.PHASECHK.TRANS64 P1, [R3+URZ+0x34800], R0 ;  /* 0x03480000030095a7 */ /* 0x000ea4000802007f */
[----:B--2---:R-:W-:Y:S05]  /*10e10*/  @!P1 BRA `(.L_x_129) ;  /* 0xfffffffc00ec9947 */ /* 0x004fea000383ffff */
[----:B------:R-:W-:Y:S05]  /*10e20*/  BRA `(.L_x_219) ;  /* 0xffffff0800247947 */ /* 0x000fea000383ffff */
.L_x_133:
[----:B--2---:R2:W3:Y:S02]  /*10e30*/  SYNCS.PHASECHK.TRANS64.TRYWAIT P1, [R10+URZ+0x34830], R3 ;  /* 0x034830030a0075a7 */ /* 0x0044e4000802017f */
[----:B---3--:R-:W-:Y:S05]  /*10e40*/  @!P1 NANOSLEEP.SYNCS 0x989680 ;  /* 0x009896800000995d */ /* 0x008fea0003900000 */
[----:B------:R-:W3:Y:S02]  /*10e50*/  @!P1 SYNCS.PHASECHK.TRANS64 P1, [R10+URZ+0x34830], R3 ;  /* 0x034830030a0095a7 */ /* 0x000ee4000802007f */
[----:B---3--:R-:W-:Y:S05]  /*10e60*/  @!P1 BRA `(.L_x_133) ;  /* 0xfffffffc00f09947 */ /* 0x008fea000383ffff */
[----:B------:R-:W-:Y:S05]  /*10e70*/  BRA `(.L_x_132) ;  /* 0xffffff0800407947 */ /* 0x000fea000383ffff */
.L_x_139:
[----:B--2---:R-:W-:-:S04]  /*10e80*/  IMAD.U32 R20, RZ, RZ, UR6 ;  /* 0x00000006ff147e24 */ /* 0x004fc8000f8e00ff */
[----:B------:R2:W3:Y:S03]  /*10e90*/  SYNCS.PHASECHK.TRANS64.TRYWAIT P1, [R20+URZ+0x34830], R15 ;  /* 0x0348300f140075a7 */ /* 0x0004e6000802017f */
[----:B---3--:R-:W-:Y:S05]  /*10ea0*/  @!P1 NANOSLEEP.SYNCS 0x989680 ;  /* 0x009896800000995d */ /* 0x008fea0003900000 */
[----:B------:R-:W3:Y:S02]  /*10eb0*/  @!P1 SYNCS.PHASECHK.TRANS64 P1, [R20+URZ+0x34830], R15 ;  /* 0x0348300f140095a7 */ /* 0x000ee4000802007f */
[----:B---3--:R-:W-:Y:S05]  /*10ec0*/  @!P1 BRA `(.L_x_139) ;  /* 0xfffffffc00ec9947 */ /* 0x008fea000383ffff */
[----:B------:R-:W-:Y:S05]  /*10ed0*/  BRA `(.L_x_136) ;  /* 0xffffff6000747947 */ /* 0x000fea000383ffff */
.L_x_143:
[----:B--2---:R-:W-:-:S04]  /*10ee0*/  IMAD.U32 R20, RZ, RZ, UR6 ;  /* 0x00000006ff147e24 */ /* 0x004fc8000f8e00ff */
[----:B------:R2:W3:Y:S03]  /*10ef0*/  SYNCS.PHASECHK.TRANS64.TRYWAIT P1, [R20+URZ+0x34850], R15 ;  /* 0x0348500f140075a7 */ /* 0x0004e6000802017f */
[----:B---3--:R-:W-:Y:S05]  /*10f00*/  @!P1 NANOSLEEP.SYNCS 0x989680 ;  /* 0x009896800000995d */ /* 0x008fea0003900000 */
[----:B------:R-:W3:Y:S02]  /*10f10*/  @!P1 SYNCS.PHASECHK.TRANS64 P1, [R20+URZ+0x34850], R15 ;  /* 0x0348500f140095a7 */ /* 0x000ee4000802007f */
[----:B---3--:R-:W-:Y:S05]  /*10f20*/  @!P1 BRA `(.L_x_143) ;  /* 0xfffffffc00ec9947 */ /* 0x008fea000383ffff */
[----:B------:R-:W-:Y:S05]  /*10f30*/  BRA `(.L_x_140) ;  /* 0xffffff88003c7947 */ /* 0x000fea000383ffff */
.L_x_150:
[----:B--2---:R-:W-:-:S04]  /*10f40*/  MOV R3, UR5 ;  /* 0x0000000500037c02 */ /* 0x004fc80008000f00 */
[----:B------:R2:W3:Y:S03]  /*10f50*/  SYNCS.PHASECHK.TRANS64.TRYWAIT P1, [R3+URZ+0x34850], R0 ;  /* 0x03485000030075a7 */ /* 0x0004e6000802017f */
[----:B---3--:R-:W-:Y:S05]  /*10f60*/  @!P1 NANOSLEEP.SYNCS 0x989680 ;  /* 0x009896800000995d */ /* 0x008fea0003900000 */
[----:B------:R-:W3:Y:S02]  /*10f70*/  @!P1 SYNCS.PHASECHK.TRANS64 P1, [R3+URZ+0x34850], R0 ;  /* 0x03485000030095a7 */ /* 0x000ee4000802007f */
[----:B---3--:R-:W-:Y:S05]  /*10f80*/  @!P1 BRA `(.L_x_150) ;  /* 0xfffffffc00ec9947 */ /* 0x008fea000383ffff */
[----:B------:R-:W-:Y:S05]  /*10f90*/  BRA `(.L_x_149) ;  /* 0xffffffb400f07947 */ /* 0x000fea000383ffff */
.L_x_161:
[----:B------:R-:W1:Y:S01]  /*10fa0*/  S2R R4, SR_TID.X ;  /* 0x0000000000047919 */ /* 0x000e620000002100 */
[----:B------:R-:W-:Y:S01]  /*10fb0*/  BSSY B0, `(.L_x_220) ;  /* 0x000000a000007945 */ /* 0x000fe20003800000 */
[----:B------:R-:W-:Y:S02]  /*10fc0*/  IMAD.MOV.U32 R12, RZ, RZ, RZ ;  /* 0x000000ffff0c7224 */ /* 0x000fe400078e00ff */
[----:B------:R-:W-:Y:S02]  /*10fd0*/  IMAD.MOV.U32 R11, RZ, RZ, 0x1f ;  /* 0x0000001fff0b7424 */ /* 0x000fe400078e00ff */
[----:B------:R-:W-:Y:S01]  /*10fe0*/  IMAD.MOV.U32 R15, RZ, RZ, -0x1 ;  /* 0xffffffffff0f7424 */ /* 0x000fe200078e00ff */
[----:B-1----:R-:W-:-:S04]  /*10ff0*/  SHF.R.U32.HI R4, RZ, 0x5, R4 ;  /* 0x00000005ff047819 */ /* 0x002fc80000011604 */
[----:B------:R-:W-:-:S05]  /*11000*/  LOP3.LUT R4, R4, 0x3, RZ, 0xc0, !PT ;  /* 0x0000000304047812 */ /* 0x000fca00078ec0ff */
[----:B------:R-:W-:-:S07]  /*11010*/  IMAD.MOV.U32 R13, RZ, RZ, R4 ;  /* 0x000000ffff0d7224 */ /* 0x000fce00078e0004 */
[----:B------:R-:W-:Y:S05]  /*11020*/  WARPSYNC.COLLECTIVE R15, `(.L_x_221) ;  /* 0x000000000f087348 */ /* 0x000fea0003c00000 */
[----:B------:R1:W2:Y:S02]  /*11030*/  SHFL.IDX P6, R14, R13, R12, R11 ;  /* 0x0000000c0d0e7389 */ /* 0x0002a400000c000b */
[----:B-12---:R-:W-:Y:S01]  /*11040*/  ENDCOLLECTIVE ;  /* 0x000000000000791b */ /* 0x006fe20003800000 */
.L_x_221:
[----:B------:R-:W-:Y:S05]  /*11050*/  BSYNC B0 ;  /* 0x0000000000007941 */ /* 0x000fea0003800000 */
.L_x_220:
[----:B------:R-:W-:Y:S05]  /*11060*/  BRA `(.L_x_222) ;  /* 0xffffffd400dc7947 */ /* 0x000fea000383ffff */
.L_x_162:
[----:B------:R-:W-:Y:S01]  /*11070*/  BSSY B0, `(.L_x_223) ;  /* 0x0000006000007945 */ /* 0x000fe20003800000 */
[----:B------:R-:W-:-:S07]  /*11080*/  IMAD.MOV.U32 R15, RZ, RZ, -0x1 ;  /* 0xffffffffff0f7424 */ /* 0x000fce00078e00ff */
[----:B------:R-:W-:Y:S05]  /*11090*/  WARPSYNC.COLLECTIVE R15, `(.L_x_224) ;  /* 0x000000000f0c7348 */ /* 0x000fea0003c00000 */
[----:B------:R-:W-:Y:S02]  /*110a0*/  ELECT P6, UR62, PT ;  /* 0x00000000003e782f */ /* 0x000fe400038c0000 */
[----:B------:R-:W-:Y:S01]  /*110b0*/  MOV R14, UR62 ;  /* 0x0000003e000e7c02 */ /* 0x000fe20008000f00 */
[----:B------:R-:W-:Y:S10]  /*110c0*/  ENDCOLLECTIVE ;  /* 0x000000000000791b */ /* 0x000ff40003800000 */
.L_x_224:
[----:B------:R-:W-:Y:S05]  /*110d0*/  BSYNC B0 ;  /* 0x0000000000007941 */ /* 0x000fea0003800000 */
.L_x_223:
[----:B------:R-:W-:Y:S05]  /*110e0*/  BRA `(.L_x_225) ;  /* 0xffffffd400d87947 */ /* 0x000fea000383ffff */
.L_x_165:
[----:B--2---:R2:W3:Y:S02]  /*110f0*/  SYNCS.PHASECHK.TRANS64.TRYWAIT P1, [R5+URZ+0x34840], R9 ;  /* 0x03484009050075a7 */ /* 0x0044e4000802017f */
[----:B---3--:R-:W-:Y:S05]  /*11100*/  @!P1 NANOSLEEP.SYNCS 0x989680 ;  /* 0x009896800000995d */ /* 0x008fea0003900000 */
[----:B------:R-:W3:Y:S02]  /*11110*/  @!P1 SYNCS.PHASECHK.TRANS64 P1, [R5+URZ+0x34840], R9 ;  /* 0x03484009050095a7 */ /* 0x000ee4000802007f */
[----:B---3--:R-:W-:Y:S05]  /*11120*/  @!P1 BRA `(.L_x_165) ;  /* 0xfffffffc00f09947 */ /* 0x008fea000383ffff */
[----:B------:R-:W-:Y:S05]  /*11130*/  BRA `(.L_x_226) ;  /* 0xffffffd800387947 */ /* 0x000fea000383ffff */
.L_x_169:
        /* <DEDUP_REMOVED lines=8> */
.L_x_175:
[----:B-1----:R1:W2:Y:S02]  /*111c0*/  SYNCS.PHASECHK.TRANS64.TRYWAIT P1, [R2+URZ+0x34840], R3 ;  /* 0x03484003020075a7 */ /* 0x0022a4000802017f */
[----:B--2---:R-:W-:Y:S05]  /*111d0*/  @!P1 NANOSLEEP.SYNCS 0x989680 ;  /* 0x009896800000995d */ /* 0x004fea0003900000 */
[----:B------:R-:W2:Y:S02]  /*111e0*/  @!P1 SYNCS.PHASECHK.TRANS64 P1, [R2+URZ+0x34840], R3 ;  /* 0x03484003020095a7 */ /* 0x000ea4000802007f */
[----:B--2---:R-:W-:Y:S05]  /*111f0*/  @!P1 BRA `(.L_x_175) ;  /* 0xfffffffc00f09947 */ /* 0x004fea000383ffff */
[----:B------:R-:W-:Y:S05]  /*11200*/  BRA `(.L_x_228) ;  /* 0xffffffdc00f87947 */ /* 0x000fea000383ffff */
.L_x_178:
[----:B-1----:R1:W2:Y:S02]  /*11210*/  SYNCS.PHASECHK.TRANS64.TRYWAIT P1, [R2+URZ+0x34860], R3 ;  /* 0x03486003020075a7 */ /* 0x0022a4000802017f */
[----:B--2---:R-:W-:Y:S05]  /*11220*/  @!P1 NANOSLEEP.SYNCS 0x989680 ;  /* 0x009896800000995d */ /* 0x004fea0003900000 */
[----:B------:R-:W2:Y:S02]  /*11230*/  @!P1 SYNCS.PHASECHK.TRANS64 P1, [R2+URZ+0x34860], R3 ;  /* 0x03486003020095a7 */ /* 0x000ea4000802007f */
[----:B--2---:R-:W-:Y:S05]  /*11240*/  @!P1 BRA `(.L_x_178) ;  /* 0xfffffffc00f09947 */ /* 0x004fea000383ffff */
[----:B------:R-:W-:Y:S05]  /*11250*/  BRA `(.L_x_229) ;  /* 0xffffffe000907947 */ /* 0x000fea000383ffff */
.L_x_185:
[----:B--2---:R2:W3:Y:S02]  /*11260*/  SYNCS.PHASECHK.TRANS64.TRYWAIT P1, [R2+URZ+0x34840], R3 ;  /* 0x03484003020075a7 */ /* 0x0044e4000802017f */
[----:B---3--:R-:W-:Y:S05]  /*11270*/  @!P1 NANOSLEEP.SYNCS 0x989680 ;  /* 0x009896800000995d */ /* 0x008fea0003900000 */
[----:B------:R-:W3:Y:S02]  /*11280*/  @!P1 SYNCS.PHASECHK.TRANS64 P1, [R2+URZ+0x34840], R3 ;  /* 0x03484003020095a7 */ /* 0x000ee4000802007f */
[----:B---3--:R-:W-:Y:S05]  /*11290*/  @!P1 BRA `(.L_x_185) ;  /* 0xfffffffc00f09947 */ /* 0x008fea000383ffff */
[----:B------:R-:W-:Y:S05]  /*112a0*/  BRA `(.L_x_230) ;  /* 0xffffffe400c87947 */ /* 0x000fea000383ffff */
.L_x_188:
[----:B-1----:R1:W2:Y:S02]  /*112b0*/  SYNCS.PHASECHK.TRANS64.TRYWAIT P1, [R2+URZ+0x34860], R17 ;  /* 0x03486011020075a7 */ /* 0x0022a4000802017f */
[----:B--2---:R-:W-:Y:S05]  /*112c0*/  @!P1 NANOSLEEP.SYNCS 0x989680 ;  /* 0x009896800000995d */ /* 0x004fea0003900000 */
[----:B------:R-:W2:Y:S02]  /*112d0*/  @!P1 SYNCS.PHASECHK.TRANS64 P1, [R2+URZ+0x34860], R17 ;  /* 0x03486011020095a7 */ /* 0x000ea4000802007f */
[----:B--2---:R-:W-:Y:S05]  /*112e0*/  @!P1 BRA `(.L_x_188) ;  /* 0xfffffffc00f09947 */ /* 0x004fea000383ffff */
[----:B------:R-:W-:Y:S05]  /*112f0*/  BRA `(.L_x_231) ;  /* 0xffffffe800607947 */ /* 0x000fea000383ffff */
.L_x_194:
[----:B--2---:R2:W3:Y:S02]  /*11300*/  SYNCS.PHASECHK.TRANS64.TRYWAIT P1, [R2+URZ+0x34840], R3 ;  /* 0x03484003020075a7 */ /* 0x0044e4000802017f */
[----:B---3--:R-:W-:Y:S05]  /*11310*/  @!P1 NANOSLEEP.SYNCS 0x989680 ;  /* 0x009896800000995d */ /* 0x008fea0003900000 */
[----:B------:R-:W3:Y:S02]  /*11320*/  @!P1 SYNCS.PHASECHK.TRANS64 P1, [R2+URZ+0x34840], R3 ;  /* 0x03484003020095a7 */ /* 0x000ee4000802007f */
[----:B---3--:R-:W-:Y:S05]  /*11330*/  @!P1 BRA `(.L_x_194) ;  /* 0xfffffffc00f09947 */ /* 0x008fea000383ffff */
[----:B------:R-:W-:Y:S05]  /*11340*/  BRA `(.L_x_232) ;  /* 0xffffffec00747947 */ /* 0x000fea000383ffff */
.L_x_197:
[----:B-1----:R1:W2:Y:S02]  /*11350*/  SYNCS.PHASECHK.TRANS64.TRYWAIT P1, [R2+URZ+0x34860], R10 ;  /* 0x0348600a020075a7 */ /* 0x0022a4000802017f */
[----:B--2---:R-:W-:Y:S05]  /*11360*/  @!P1 NANOSLEEP.SYNCS 0x989680 ;  /* 0x009896800000995d */ /* 0x004fea0003900000 */
[----:B------:R-:W2:Y:S02]  /*11370*/  @!P1 SYNCS.PHASECHK.TRANS64 P1, [R2+URZ+0x34860], R10 ;  /* 0x0348600a020095a7 */ /* 0x000ea4000802007f */
[----:B--2---:R-:W-:Y:S05]  /*11380*/  @!P1 BRA `(.L_x_197) ;  /* 0xfffffffc00f09947 */ /* 0x004fea000383ffff */
[----:B------:R-:W-:Y:S05]  /*11390*/  BRA `(.L_x_233) ;  /* 0xfffffff0000c7947 */ /* 0x000fea000383ffff */
.L_x_203:
[----:B-1----:R1:W2:Y:S02]  /*113a0*/  SYNCS.PHASECHK.TRANS64.TRYWAIT P0, [R2+URZ+0x34860], R3 ;  /* 0x03486003020075a7 */ /* 0x0022a4000800017f */
[----:B--2---:R-:W-:Y:S05]  /*113b0*/  @!P0 NANOSLEEP.SYNCS 0x989680 ;  /* 0x009896800000895d */ /* 0x004fea0003900000 */
[----:B------:R-:W2:Y:S02]  /*113c0*/  @!P0 SYNCS.PHASECHK.TRANS64 P0, [R2+URZ+0x34860], R3 ;  /* 0x03486003020085a7 */ /* 0x000ea4000800007f */
[----:B--2---:R-:W-:Y:S05]  /*113d0*/  @!P0 BRA `(.L_x_203) ;  /* 0xfffffffc00f08947 */ /* 0x004fea000383ffff */
[----:B------:R-:W-:Y:S05]  /*113e0*/  BRA `(.L_x_234) ;  /* 0xfffffff000c87947 */ /* 0x000fea000383ffff */
.L_x_208:
[----:B-1----:R1:W2:Y:S02]  /*113f0*/  SYNCS.PHASECHK.TRANS64.TRYWAIT P0, [R0+URZ+0x34820], R3 ;  /* 0x03482003000075a7 */ /* 0x0022a4000800017f */
[----:B--2---:R-:W-:Y:S05]  /*11400*/  @!P0 NANOSLEEP.SYNCS 0x989680 ;  /* 0x009896800000895d */ /* 0x004fea0003900000 */
[----:B------:R-:W2:Y:S02]  /*11410*/  @!P0 SYNCS.PHASECHK.TRANS64 P0, [R0+URZ+0x34820], R3 ;  /* 0x03482003000085a7 */ /* 0x000ea4000800007f */
[----:B--2---:R-:W-:Y:S05]  /*11420*/  @!P0 BRA `(.L_x_208) ;  /* 0xfffffffc00f08947 */ /* 0x004fea000383ffff */
[----:B------:R-:W-:Y:S05]  /*11430*/  BRA `(.L_x_235) ;  /* 0xfffffff400ac7947 */ /* 0x000fea000383ffff */
.L_x_209:
[----:B------:R-:W2:Y:S01]  /*11440*/  S2R R2, SR_TID.X ;  /* 0x0000000000027919 */ /* 0x000ea20000002100 */
[----:B------:R-:W-:Y:S01]  /*11450*/  BSSY B0, `(.L_x_236) ;  /* 0x000000a000007945 */ /* 0x000fe20003800000 */
[----:B------:R-:W-:Y:S02]  /*11460*/  IMAD.MOV.U32 R12, RZ, RZ, RZ ;  /* 0x000000ffff0c7224 */ /* 0x000fe400078e00ff */
[----:B------:R-:W-:Y:S02]  /*11470*/  IMAD.MOV.U32 R11, RZ, RZ, 0x1f ;  /* 0x0000001fff0b7424 */ /* 0x000fe400078e00ff */
[----:B------:R-:W-:Y:S01]  /*11480*/  IMAD.MOV.U32 R15, RZ, RZ, -0x1 ;  /* 0xffffffffff0f7424 */ /* 0x000fe200078e00ff */
[----:B--2---:R-:W-:-:S04]  /*11490*/  SHF.R.U32.HI R2, RZ, 0x5, R2 ;  /* 0x00000005ff027819 */ /* 0x004fc80000011602 */
[----:B------:R-:W-:-:S04]  /*114a0*/  LOP3.LUT R2, R2, 0x3, RZ, 0xc0, !PT ;  /* 0x0000000302027812 */ /* 0x000fc800078ec0ff */
[----:B------:R-:W-:-:S07]  /*114b0*/  MOV R13, R2 ;  /* 0x00000002000d7202 */ /* 0x000fce0000000f00 */
[----:B-1----:R-:W-:Y:S05]  /*114c0*/  WARPSYNC.COLLECTIVE R15, `(.L_x_237) ;  /* 0x000000000f087348 */ /* 0x002fea0003c00000 */
[----:B------:R2:W3:Y:S02]  /*114d0*/  SHFL.IDX P6, R14, R13, R12, R11 ;  /* 0x0000000c0d0e7389 */ /* 0x0004e400000c000b */
[----:B-123--:R-:W-:Y:S01]  /*114e0*/  ENDCOLLECTIVE ;  /* 0x000000000000791b */ /* 0x00efe20003800000 */
.L_x_237:
[----:B------:R-:W-:Y:S05]  /*114f0*/  BSYNC B0 ;  /* 0x0000000000007941 */ /* 0x000fea0003800000 */
.L_x_236:
[----:B------:R-:W-:Y:S05]  /*11500*/  BRA `(.L_x_238) ;  /* 0xfffffff400947947 */ /* 0x000fea000383ffff */
.L_x_212:
[----:B------:R-:W-:Y:S01]  /*11510*/  BSSY B1, `(.L_x_239) ;  /* 0x0000006000017945 */ /* 0x000fe20003800000 */
[----:B------:R-:W-:-:S07]  /*11520*/  IMAD.MOV.U32 R15, RZ, RZ, -0x1 ;  /* 0xffffffffff0f7424 */ /* 0x000fce00078e00ff */
[----:B-12---:R-:W-:Y:S05]  /*11530*/  WARPSYNC.COLLECTIVE R15, `(.L_x_240) ;  /* 0x000000000f0c7348 */ /* 0x006fea0003c00000 */
[----:B------:R-:W-:Y:S02]  /*11540*/  ELECT P6, UR62, PT ;  /* 0x00000000003e782f */ /* 0x000fe400038c0000 */
[----:B------:R-:W-:Y:S01]  /*11550*/  MOV R14, UR62 ;  /* 0x0000003e000e7c02 */ /* 0x000fe20008000f00 */
[----:B-12---:R-:W-:Y:S10]  /*11560*/  ENDCOLLECTIVE ;  /* 0x000000000000791b */ /* 0x006ff40003800000 */
.L_x_240:
[----:B------:R-:W-:Y:S05]  /*11570*/  BSYNC B1 ;  /* 0x0000000000017941 */ /* 0x000fea0003800000 */
.L_x_239:
[----:B------:R-:W-:Y:S05]  /*11580*/  BRA `(.L_x_241) ;  /* 0xfffffff4008c7947 */ /* 0x000fea000383ffff */
.L_x_214:
[----:B-1----:R1:W2:Y:S02]  /*11590*/  SYNCS.PHASECHK.TRANS64.TRYWAIT P0, [R6+URZ], R5 ;  /* 0x00000005060075a7 */ /* 0x0022a4000800017f */
[----:B--2---:R-:W-:Y:S05]  /*115a0*/  @!P0 NANOSLEEP.SYNCS 0x989680 ;  /* 0x009896800000895d */ /* 0x004fea0003900000 */
[----:B------:R-:W2:Y:S02]  /*115b0*/  @!P0 SYNCS.PHASECHK.TRANS64 P0, [R6+URZ], R5 ;  /* 0x00000005060085a7 */ /* 0x000ea4000800007f */
[----:B--2---:R-:W-:Y:S05]  /*115c0*/  @!P0 BRA `(.L_x_214) ;  /* 0xfffffffc00f08947 */ /* 0x004fea000383ffff */
[----:B------:R-:W-:Y:S05]  /*115d0*/  BRA `(.L_x_242) ;  /* 0xfffffff400c07947 */ /* 0x000fea000383ffff */
.L_x_215:
[----:B--2---:R2:W3:Y:S02]  /*115e0*/  SYNCS.PHASECHK.TRANS64.TRYWAIT P0, [R3+URZ], R2 ;  /* 0x00000002030075a7 */ /* 0x0044e4000800017f */
[----:B---3--:R-:W-:Y:S05]  /*115f0*/  @!P0 NANOSLEEP.SYNCS 0x989680 ;  /* 0x009896800000895d */ /* 0x008fea0003900000 */
[----:B------:R-:W3:Y:S02]  /*11600*/  @!P0 SYNCS.PHASECHK.TRANS64 P0, [R3+URZ], R2 ;  /* 0x00000002030085a7 */ /* 0x000ee4000800007f */
[----:B---3--:R-:W-:Y:S05]  /*11610*/  @!P0 BRA `(.L_x_215) ;  /* 0xfffffffc00f08947 */ /* 0x008fea000383ffff */
[----:B------:R-:W-:Y:S05]  /*11620*/  BRA `(.L_x_243) ;  /* 0xfffffff400b47947 */ /* 0x000fea000383ffff */
.L_x_217:
[----:B--2---:R2:W3:Y:S02]  /*11630*/  SYNCS.PHASECHK.TRANS64.TRYWAIT P0, [R16+URZ], R5 ;  /* 0x00000005100075a7 */ /* 0x0044e4000800017f */
[----:B---3--:R-:W-:Y:S05]  /*11640*/  @!P0 NANOSLEEP.SYNCS 0x989680 ;  /* 0x009896800000895d */ /* 0x008fea0003900000 */
[----:B------:R-:W3:Y:S02]  /*11650*/  @!P0 SYNCS.PHASECHK.TRANS64 P0, [R16+URZ], R5 ;  /* 0x00000005100085a7 */ /* 0x000ee4000800007f */
[----:B---3--:R-:W-:Y:S05]  /*11660*/  @!P0 BRA `(.L_x_217) ;  /* 0xfffffffc00f08947 */ /* 0x008fea000383ffff */
[----:B------:R-:W-:Y:S05]  /*11670*/  BRA `(.L_x_244) ;  /* 0xfffffff400b87947 */ /* 0x000fea000383ffff */
.L_x_245:
        /* <DEDUP_REMOVED lines=16> */
.L_x_2727:


//--------------------- .text._ZN7cutlass13device_kernelIN5flash11enable_sm90INS1_16FlashAttnFwdSm90INS1_25CollectiveMainloopFwdSm90ILi2EN4cute5tupleIJNS5_1CILi1EEES8_S8_EEENS6_IJNS7_ILi128EEENS7_ILi176EEESA_EEELi128ENS_6half_tEfNS_4arch4Sm90ELb0ELb0ELb1ELb1ELb0ELb0ELb0ELb1ELb1ELb0ELb0ELb0EEENS1_21CollectiveEpilogueFwdINS6_IJSA_SA_SB_EEES9_SD_SF_Li256ELb1ELb0ELb0ELb0EEENS1_36VarlenDynamicPersistentTileSchedulerILi128ELi176ELi256ELi32ELb0ELb0ELb1ELb0ELb1ELb1EEEEEEEEEvNT_6ParamsE --------------------------
	.section	.text._ZN7cutlass13device_kernelIN5flash11enable_sm90INS1_16FlashAttnFwdSm90INS1_25CollectiveMainloopFwdSm90ILi2EN4cute5tupleIJNS5_1CILi1EEES8_S8_EEENS6_IJNS7_ILi128EEENS7_ILi176EEESA_EEELi128ENS_6half_tEfNS_4arch4Sm90ELb0ELb0ELb1ELb1ELb0ELb0ELb0ELb1ELb1ELb0ELb0ELb0EEENS1_21CollectiveEpilogueFwdINS6_IJSA_SA_SB_EEES9_SD_SF_Li256ELb1ELb0ELb0ELb0EEENS1_36VarlenDynamicPersistentTileSchedulerILi128ELi176ELi256ELi32ELb0ELb0ELb1ELb0ELb1ELb1EEEEEEEEEvNT_6ParamsE,"ax",@progbits
	.align	128
.text._ZN7cutlass13device_kernelIN5flash11enable_sm90INS1_16FlashAttnFwdSm90INS1_25CollectiveMainloopFwdSm90ILi2EN4cute5tupleIJNS5_1CILi1EEES8_S8_EEENS6_IJNS7_ILi128EEENS7_ILi176EEESA_EEELi128ENS_6half_tEfNS_4arch4Sm90ELb0ELb0ELb1ELb1ELb0ELb0ELb0ELb1ELb1ELb0ELb0ELb0EEENS1_21CollectiveEpilogueFwdINS6_IJSA_SA_SB_EEES9_SD_SF_Li256ELb1ELb0ELb0ELb0EEENS1_36VarlenDynamicPersistentTileSchedulerILi128ELi176ELi256ELi32ELb0ELb0ELb1ELb0ELb1ELb1EEEEEEEEEvNT_6ParamsE:
        .type           _ZN7cutlass13device_kernelIN5flash11enable_sm90INS1_16FlashAttnFwdSm90INS1_25CollectiveMainloopFwdSm90ILi2EN4cute5tupleIJNS5_1CILi1EEES8_S8_EEENS6_IJNS7_ILi128EEENS7_ILi176EEESA_EEELi128ENS_6half_tEfNS_4arch4Sm90ELb0ELb0ELb1ELb1ELb0ELb0ELb0ELb1ELb1ELb0ELb0ELb0EEENS1_21CollectiveEpilogueFwdINS6_IJSA_SA_SB_EEES9_SD_SF_Li256ELb1ELb0ELb0ELb0EEENS1_36VarlenDynamicPersistentTileSchedulerILi128ELi176ELi256ELi32ELb0ELb0ELb1ELb0ELb1ELb1EEEEEEEEEvNT_6ParamsE,@function
        .size           _ZN7cutlass13device_kernelIN5flash11enable_sm90INS1_16FlashAttnFwdSm90INS1_25CollectiveMainloopFwdSm90ILi2EN4cute5tupleIJNS5_1CILi1EEES8_S8_EEENS6_IJNS7_ILi128EEENS7_ILi176EEESA_EEELi128ENS_6half_tEfNS_4arch4Sm90ELb0ELb0ELb1ELb1ELb0ELb0ELb0ELb1ELb1ELb0ELb0ELb0EEENS1_21CollectiveEpilogueFwdINS6_IJSA_SA_SB_EEES9_SD_SF_Li256ELb1ELb0ELb0ELb0EEENS1_36VarlenDynamicPersistentTileSchedulerILi128ELi176ELi256ELi32ELb0ELb0ELb1ELb0ELb1ELb1EEEEEEEEEvNT_6ParamsE,(.L_x_2728 - _ZN7cutlass13device_kernelIN5flash11enable_sm90INS1_16FlashAttnFwdSm90INS1_25CollectiveMainloopFwdSm90ILi2EN4cute5tupleIJNS5_1CILi1EEES8_S8_EEENS6_IJNS7_ILi128EEENS7_ILi176EEESA_EEELi128ENS_6half_tEfNS_4arch4Sm90ELb0ELb0ELb1ELb1ELb0ELb0ELb0ELb1ELb1ELb0ELb0ELb0EEENS1_21CollectiveEpilogueFwdINS6_IJSA_SA_SB_EEES9_SD_SF_Li256ELb1ELb0ELb0ELb0EEENS1_36VarlenDynamicPersistentTileSchedulerILi128ELi176ELi256ELi32ELb0ELb0ELb1ELb0ELb1ELb1EEEEEEEEEvNT_6ParamsE)
        .other          _ZN7cutlass13device_kernelIN5flash11enable_sm90INS1_16FlashAttnFwdSm90INS1_25CollectiveMainloopFwdSm90ILi2EN4cute5tupleIJNS5_1CILi1EEES8_S8_EEENS6_IJNS7_ILi128EEENS7_ILi176EEESA_EEELi128ENS_6half_tEfNS_4arch4Sm90ELb0ELb0ELb1ELb1ELb0ELb0ELb0ELb1ELb1ELb0ELb0ELb0EEENS1_21CollectiveEpilogueFwdINS6_IJSA_SA_SB_EEES9_SD_SF_Li256ELb1ELb0ELb0ELb0EEENS1_36VarlenDynamicPersistentTileSchedulerILi128ELi176ELi256ELi32ELb0ELb0ELb1ELb0ELb1ELb1EEEEEEEEEvNT_6ParamsE,@"STO_CUDA_ENTRY STV_DEFAULT"
_ZN7cutlass13device_kernelIN5flash11enable_sm90INS1_16FlashAttnFwdSm90INS1_25CollectiveMainloopFwdSm90ILi2EN4cute5tupleIJNS5_1CILi1EEES8_S8_EEENS6_IJNS7_ILi128EEENS7_ILi176EEESA_EEELi128ENS_6half_tEfNS_4arch4Sm90ELb0ELb0ELb1ELb1ELb0ELb0ELb0ELb1ELb1ELb0ELb0ELb0EEENS1_21CollectiveEpilogueFwdINS6_IJSA_SA_SB_EEES9_SD_SF_Li256ELb1ELb0ELb0ELb0EEENS1_36VarlenDynamicPersistentTileSchedulerILi128ELi176ELi256ELi32ELb0ELb0ELb1ELb0ELb1ELb1EEEEEEEEEvNT_6ParamsE:
[----:B------:R-:W0:Y:S02]  /*0000*/  LDC R1, c[0x0][0x28] ;  /* 0x00000a00ff017b82 */ /* 0x000e240000000800 */
[----:B0-----:R-:W-:Y:S01]  /*0010*/  VIADD R1, R1, 0xffffffc8 ;  /* 0xffffffc801017836 */ /* 0x001fe20000000000 */
[----:B------:R-:W0:Y:S01]  /*0020*/  S2R R3, SR_TID.X ;  /* 0x0000000000037919 */ /* 0x000e220000002100 */
[----:B------:R-:W-:Y:S01]  /*0030*/  ELECT P0, URZ, PT ;  /* 0x00000000003f782f */ /* 0x000fe20003800000 */
[----:B------:R-:W-:Y:S01]  /*0040*/  BSSY B0, `(.L_x_246) ;  /* 0x0000010000007945 */ /* 0x000fe20003800000 */
[----:B0-----:R-:W-:-:S05]  /*0050*/  SHF.R.U32.HI R0, RZ, 0x5, R3 ;  /* 0x00000005ff007819 */ /* 0x001fca0000011603 */
[----:B------:R-:W0:Y:S02]  /*0060*/  SHFL.IDX PT, R2, R0, RZ, 0x1f ;  /* 0x00001fff00027589 */ /* 0x000e2400000e0000 */
[----:B0-----:R-:W-:-:S13]  /*0070*/  ISETP.EQ.AND P0, PT, R2, RZ, P0 ;  /* 0x000000ff0200720c */ /* 0x001fda0000702270 */
[----:B------:R-:W-:Y:S05]  /*0080*/  @!P0 BRA `(.L_x_247) ;  /* 0x00000000002c8947 */ /* 0x000fea0003800000 */
[----:B------:R-:W-:Y:S02]  /*0090*/  ULDC.64 UR4, c[0x0][0x198] ;  /* 0x0000660000047ab9 */ /* 0x000fe40000000a00 */
[----:B------:R-:W-:Y:S02]  /*00a0*/  UIADD3 UR6, UP0, UR4, 0x270, URZ ;  /* 0x0000027004067890 */ /* 0x000fe4000ff1e03f */
[----:B------:R-:W-:Y:S02]  /*00b0*/  UIADD3 UR8, UP1, UR4, 0x370, URZ ;  /* 0x0000037004087890 */ /* 0x000fe4000ff3e03f */
[----:B------:R-:W-:Y:S02]  /*00c0*/  UIADD3 UR4, UP2, UR4, 0x470, URZ ;  /* 0x0000047004047890 */ /* 0x000fe4000ff5e03f */
[----:B------:R-:W-:Y:S02]  /*00d0*/  UIADD3.X UR7, URZ, UR5, URZ, UP0, !UPT ;  /* 0x000000053f077290 */ /* 0x000fe400087fe43f */
[----:B------:R-:W-:-:S02]  /*00e0*/  UIADD3.X UR9, URZ, UR5, URZ, UP1, !UPT ;  /* 0x000000053f097290 */ /* 0x000fc40008ffe43f */
[----:B------:R-:W-:-:S05]  /*00f0*/  UIADD3.X UR5, URZ, UR5, URZ, UP2, !UPT ;  /* 0x000000053f057290 */ /* 0x000fca00097fe43f */
[----:B------:R0:W-:Y:S02]  /*0100*/  UTMACCTL.PF [UR6] ;  /* 0x00000000060079b9 */ /* 0x0001e40008040000 */
[----:B------:R0:W-:Y:S02]  /*0110*/  UTMACCTL.PF [UR8] ;  /* 0x00000000080079b9 */ /* 0x0001e40008040000 */
[----:B------:R0:W-:Y:S02]  /*0120*/  UTMACCTL.PF [UR4] ;  /* 0x00000000040079b9 */ /* 0x0001e40008040000 */
[----:B0-----:R-:W-:Y:S01]  /*0130*/  NOP ;  /* 0x0000000000007918 */ /* 0x001fe20000000000 */
.L_x_247:
[----:B------:R-:W-:Y:S05]  /*0140*/  BSYNC B0 ;  /* 0x0000000000007941 */ /* 0x000fea0003800000 */
.L_x_246:
[----:B------:R-:W-:Y:S01]  /*0150*/  VOTEU.ANY UP0, P0 ;  /* 0x00000000003f7886 */ /* 0x000fe20000000100 */
[----:B------:R-:W0:Y:S01]  /*0160*/  SHFL.IDX PT, R2, R0, RZ, 0x1f ;  /* 0x00001fff00027589 */ /* 0x000e2200000e0000 */
[----:B------:R-:W-:Y:S01]  /*0170*/  UMOV UR4, 0x1 ;  /* 0x0000000100047882 */ /* 0x000fe20000000000 */
[----:B------:R-:W-:Y:S01]  /*0180*/  UMOV UR7, 0x100 ;  /* 0x0000010000077882 */ /* 0x000fe20000000000 */
[----:B------:R-:W-:Y:S01]  /*0190*/  SHF.R.U32.HI R3, RZ, 0x7, R3 ;  /* 0x00000007ff037819 */ /* 0x000fe20000011603 */
[----:B------:R-:W1:Y:S01]  /*01a0*/  @UP0 S2UR UR8, SR_CgaCtaId ;  /* 0x00000000000809c3 */ /* 0x000e620000008800 */
[----:B------:R-:W-:Y:S01]  /*01b0*/  @UP0 UMOV UR6, 0x400 ;  /* 0x0000040000060882 */ /* 0x000fe20000000000 */
[----:B------:R-:W-:-:S04]  /*01c0*/  @UP0 UIADD3 UR4, -UR4, 0x100000, URZ ;  /* 0x0010000004040890 */ /* 0x000fc8000fffe13f */
[----:B------:R-:W-:Y:S02]  /*01d0*/  @UP0 USHF.L.U32 UR5, UR4, 0xb, URZ ;  /* 0x0000000b04050899 */ /* 0x000fe4000800063f */
[----:B------:R-:W-:Y:S01]  /*01e0*/  @UP0 USHF.L.U32 UR4, UR4, 0x1, URZ ;  /* 0x0000000104040899 */ /* 0x000fe2000800063f */
[----:B------:R-:W-:Y:S01]  /*01f0*/  VOTEU.ANY UP1, P0 ;  /* 0x00000000003f7886 */ /* 0x000fe20000020100 */
[----:B0-----:R-:W-:Y:S02]  /*0200*/  ISETP.NE.AND P1, PT, R2, RZ, PT ;  /* 0x000000ff0200720c */ /* 0x001fe40003f25270 */
[----:B------:R0:W2:Y:S01]  /*0210*/  SHFL.IDX PT, R2, R3, RZ, 0x1f ;  /* 0x00001fff03027589 */ /* 0x0000a200000e0000 */
[----:B-1----:R-:W-:Y:S02]  /*0220*/  @UP0 ULEA UR8, UR8, UR6, 0x18 ;  /* 0x0000000608080291 */ /* 0x002fe4000f8ec03f */
[----:B------:R-:W-:-:S04]  /*0230*/  @UP0 UIADD3 UR6, -UR7, 0x100000, URZ ;  /* 0x0010000007060890 */ /* 0x000fc8000fffe13f */
[----:B------:R-:W-:Y:S02]  /*0240*/  @UP0 USHF.L.U32 UR7, UR6, 0xb, URZ ;  /* 0x0000000b06070899 */ /* 0x000fe4000800063f */
[----:B------:R-:W-:Y:S01]  /*0250*/  @UP0 USHF.L.U32 UR6, UR6, 0x1, URZ ;  /* 0x0000000106060899 */ /* 0x000fe2000800063f */
[----:B------:R-:W-:Y:S01]  /*0260*/  VOTEU.ANY UP0, P0 ;  /* 0x00000000003f7886 */ /* 0x000fe20000000100 */
[----:B------:R-:W1:Y:S04]  /*0270*/  FENCE.VIEW.ASYNC.S ;  /* 0x00000000000073c6 */ /* 0x000e680000000000 */
[----:B-1----:R0:W1:Y:S06]  /*0280*/  @UP0 SYNCS.EXCH.64 URZ, [UR8+0x34800], UR4 ;  /* 0x03480004083f05b2 */ /* 0x00206c0008000100 */
[----:B------:R0:W3:Y:S02]  /*0290*/  @UP1 SYNCS.EXCH.64 URZ, [UR8+0x34820], UR6 ;  /* 0x03482006083f15b2 */ /* 0x0000e40008000100 */
[----:B0-----:R-:W-:Y:S05]  /*02a0*/  @P1 BRA `(.L_x_248) ;  /* 0x0000000000481947 */ /* 0x001fea0003800000 */
[----:B------:R-:W0:Y:S01]  /*02b0*/  S2UR UR5, SR_CgaCtaId ;  /* 0x00000000000579c3 */ /* 0x000e220000008800 */
[----:B------:R-:W-:Y:S01]  /*02c0*/  UMOV UR4, 0x400 ;  /* 0x0000040000047882 */ /* 0x000fe20000000000 */
[----:B------:R-:W-:Y:S01]  /*02d0*/  UMOV UR6, 0x1 ;  /* 0x0000000100067882 */ /* 0x000fe20000000000 */
[----:B------:R-:W-:Y:S01]  /*02e0*/  UMOV UR9, 0x2 ;  /* 0x0000000200097882 */ /* 0x000fe20000000000 */
[----:B------:R-:W-:-:S04]  /*02f0*/  UIADD3 UR6, -UR6, 0x100000, URZ ;  /* 0x0010000006067890 */ /* 0x000fc8000fffe13f */
[----:B------:R-:W-:Y:S02]  /*0300*/  USHF.L.U32 UR7, UR6, 0xb, URZ ;  /* 0x0000000b06077899 */ /* 0x000fe4000800063f */
[----:B------:R-:W-:Y:S01]  /*0310*/  USHF.L.U32 UR6, UR6, 0x1, URZ ;  /* 0x0000000106067899 */ /* 0x000fe2000800063f */
[----:B------:R-:W-:Y:S01]  /*0320*/  ELECT P0, URZ, PT ;  /* 0x00000000003f782f */ /* 0x000fe20003800000 */
[----:B0-----:R-:W-:Y:S02]  /*0330*/  ULEA UR8, UR5, UR4, 0x18 ;  /* 0x0000000405087291 */ /* 0x001fe4000f8ec03f */
[----:B------:R-:W-:-:S04]  /*0340*/  UIADD3 UR4, -UR9, 0x100000, URZ ;  /* 0x0010000009047890 */ /* 0x000fc8000fffe13f */
[----:B------:R-:W-:Y:S02]  /*0350*/  USHF.L.U32 UR5, UR4, 0xb, URZ ;  /* 0x0000000b04057899 */ /* 0x000fe4000800063f */
[----:B------:R-:W-:Y:S01]  /*0360*/  USHF.L.U32 UR4, UR4, 0x1, URZ ;  /* 0x0000000104047899 */ /* 0x000fe2000800063f */
[----:B------:R-:W0:Y:S03]  /*0370*/  FENCE.VIEW.ASYNC.S ;  /* 0x00000000000073c6 */ /* 0x000e260000000000 */
[----:B0-----:R0:W4:Y:S08]  /*0380*/  SYNCS.EXCH.64 URZ, [UR8+0x34830], UR6 ;  /* 0x03483006083f75b2 */ /* 0x0011300008000100 */
[----:B------:R0:W0:Y:S01]  /*0390*/  SYNCS.EXCH.64 URZ, [UR8+0x34840], UR4 ;  /* 0x03484004083f75b2 */ /* 0x0000220008000100 */
[----:B------:R0:W0:Y:S01]  /*03a0*/  SYNCS.EXCH.64 URZ, [UR8+0x34838], UR6 ;  /* 0x03483806083f75b2 */ /* 0x0000220008000100 */
[----:B------:R0:W0:Y:S01]  /*03b0*/  SYNCS.EXCH.64 URZ, [UR8+0x34848], UR4 ;  /* 0x03484804083f75b2 */ /* 0x0000220008000100 */
[----:B------:R-:W-:Y:S01]  /*03c0*/  NOP ;  /* 0x0000000000007918 */ /* 0x000fe20000000000 */
.L_x_248:
[----:B------:R-:W5:Y:S01]  /*03d0*/  SHFL.IDX PT, R3, R0, RZ, 0x1f ;  /* 0x00001fff00037589 */ /* 0x000f6200000e0000 */
[----:B------:R-:W-:Y:S01]  /*03e0*/  NOP ;  /* 0x0000000000007918 */ /* 0x000fe20000000000 */
[----:B-----5:R-:W-:-:S13]  /*03f0*/  ISETP.NE.AND P0, PT, R3, RZ, PT ;  /* 0x000000ff0300720c */ /* 0x020fda0003f05270 */
[----:B------:R-:W-:Y:S05]  /*0400*/  @P0 BRA `(.L_x_249) ;  /* 0x0000000000480947 */ /* 0x000fea0003800000 */
[----:B0-----:R-:W0:Y:S01]  /*0410*/  S2UR UR5, SR_CgaCtaId ;  /* 0x00000000000579c3 */ /* 0x001e220000008800 */
[----:B------:R-:W-:Y:S01]  /*0420*/  UMOV UR4, 0x400 ;  /* 0x0000040000047882 */ /* 0x000fe20000000000 */
[----:B------:R-:W-:Y:S01]  /*0430*/  UMOV UR6, 0x1 ;  /* 0x0000000100067882 */ /* 0x000fe20000000000 */
[----:B------:R-:W-:Y:S01]  /*0440*/  UMOV UR7, 0x2 ;  /* 0x0000000200077882 */ /* 0x000fe20000000000 */
[----:B------:R-:W-:Y:S01]  /*0450*/  ELECT P0, URZ, PT ;  /* 0x00000000003f782f */ /* 0x000fe20003800000 */
[----:B0-----:R-:W-:Y:S02]  /*0460*/  ULEA UR8, UR5, UR4, 0x18 ;  /* 0x0000000405087291 */ /* 0x001fe4000f8ec03f */
[----:B------:R-:W-:-:S04]  /*0470*/  UIADD3 UR4, -UR6, 0x100000, URZ ;  /* 0x0010000006047890 */ /* 0x000fc8000fffe13f */
[----:B------:R-:W-:Y:S02]  /*0480*/  USHF.L.U32 UR5, UR4, 0xb, URZ ;  /* 0x0000000b04057899 */ /* 0x000fe4000800063f */
[----:B------:R-:W-:Y:S02]  /*0490*/  USHF.L.U32 UR4, UR4, 0x1, URZ ;  /* 0x0000000104047899 */ /* 0x000fe4000800063f */
[----:B------:R-:W-:-:S04]  /*04a0*/  UIADD3 UR6, -UR7, 0x100000, URZ ;  /* 0x0010000007067890 */ /* 0x000fc8000fffe13f */
[----:B------:R-:W-:Y:S02]  /*04b0*/  USHF.L.U32 UR7, UR6, 0xb, URZ ;  /* 0x0000000b06077899 */ /* 0x000fe4000800063f */
[----:B------:R-:W-:Y:S01]  /*04c0*/  USHF.L.U32 UR6, UR6, 0x1, URZ ;  /* 0x0000000106067899 */ /* 0x000fe2000800063f */
[----:B------:R-:W0:Y:S03]  /*04d0*/  FENCE.VIEW.ASYNC.S ;  /* 0x00000000000073c6 */ /* 0x000e260000000000 */
[----:B0-----:R0:W0:Y:S08]  /*04e0*/  SYNCS.EXCH.64 URZ, [UR8+0x34850], UR4 ;  /* 0x03485004083f75b2 */ /* 0x0010300008000100 */
[----:B------:R0:W0:Y:S01]  /*04f0*/  SYNCS.EXCH.64 URZ, [UR8+0x34860], UR6 ;  /* 0x03486006083f75b2 */ /* 0x0000220008000100 */
[----:B------:R0:W0:Y:S01]  /*0500*/  SYNCS.EXCH.64 URZ, [UR8+0x34858], UR4 ;  /* 0x03485804083f75b2 */ /* 0x0000220008000100 */
[----:B------:R0:W0:Y:S01]  /*0510*/  SYNCS.EXCH.64 URZ, [UR8+0x34868], UR6 ;  /* 0x03486806083f75b2 */ /* 0x0000220008000100 */
[----:B------:R-:W-:Y:S01]  /*0520*/  NOP ;  /* 0x0000000000007918 */ /* 0x000fe20000000000 */
.L_x_249:
[----:B------:R-:W5:Y:S01]  /*0530*/  SHFL.IDX PT, R3, R0, RZ, 0x1f ;  /* 0x00001fff00037589 */ /* 0x000f6200000e0000 */
[----:B------:R-:W-:Y:S01]  /*0540*/  NOP ;  /* 0x0000000000007918 */ /* 0x000fe20000000000 */
[----:B-----5:R-:W-:-:S13]  /*0550*/  ISETP.NE.AND P0, PT, R3, RZ, PT ;  /* 0x000000ff0300720c */ /* 0x020fda0003f05270 */
[----:B------:R-:W-:Y:S05]  /*0560*/  @P0 BRA `(.L_x_250) ;  /* 0x0000000000380947 */ /* 0x000fea0003800000 */
[----:B0-----:R-:W0:Y:S01]  /*0570*/  S2UR UR5, SR_CgaCtaId ;  /* 0x00000000000579c3 */ /* 0x001e220000008800 */
[----:B------:R-:W-:Y:S01]  /*0580*/  UMOV UR4, 0x400 ;  /* 0x0000040000047882 */ /* 0x000fe20000000000 */
[----:B------:R-:W-:Y:S01]  /*0590*/  UMOV UR7, 0x1 ;  /* 0x0000000100077882 */ /* 0x000fe20000000000 */
[----:B------:R-:W-:Y:S01]  /*05a0*/  ELECT P0, URZ, PT ;  /* 0x00000000003f782f */ /* 0x000fe20003800000 */
[----:B0-----:R-:W-:Y:S02]  /*05b0*/  ULEA UR6, UR5, UR4, 0x18 ;  /* 0x0000000405067291 */ /* 0x001fe4000f8ec03f */
[----:B------:R-:W-:-:S04]  /*05c0*/  UIADD3 UR4, -UR7, 0x100000, URZ ;  /* 0x0010000007047890 */ /* 0x000fc8000fffe13f */
[----:B------:R-:W-:Y:S02]  /*05d0*/  USHF.L.U32 UR5, UR4, 0xb, URZ ;  /* 0x0000000b04057899 */ /* 0x000fe4000800063f */
[----:B------:R-:W-:Y:S01]  /*05e0*/  USHF.L.U32 UR4, UR4, 0x1, URZ ;  /* 0x0000000104047899 */ /* 0x000fe2000800063f */
[----:B------:R-:W0:Y:S11]  /*05f0*/  FENCE.VIEW.ASYNC.S ;  /* 0x00000000000073c6 */ /* 0x000e360000000000 */
[----:B0-----:R0:W0:Y:S01]  /*0600*/  SYNCS.EXCH.64 URZ, [UR6+0x34870], UR4 ;  /* 0x03487004063f75b2 */ /* 0x0010220008000100 */
[----:B------:R0:W0:Y:S01]  /*0610*/  SYNCS.EXCH.64 URZ, [UR6+0x34880], UR4 ;  /* 0x03488004063f75b2 */ /* 0x0000220008000100 */
[----:B------:R0:W0:Y:S01]  /*0620*/  SYNCS.EXCH.64 URZ, [UR6+0x34878], UR4 ;  /* 0x03487804063f75b2 */ /* 0x0000220008000100 */
[----:B------:R0:W0:Y:S01]  /*0630*/  SYNCS.EXCH.64 URZ, [UR6+0x34888], UR4 ;  /* 0x03488804063f75b2 */ /* 0x0000220008000100 */
[----:B------:R-:W-:Y:S01]  /*0640*/  NOP ;  /* 0x0000000000007918 */ /* 0x000fe20000000000 */
.L_x_250:
        /* <DEDUP_REMOVED lines=22> */
.L_x_251:
        /* <DEDUP_REMOVED lines=22> */
.L_x_252:
[----:B--2---:R-:W-:Y:S01]  /*0910*/  ISETP.NE.AND P0, PT, R2, RZ, PT ;  /* 0x000000ff0200720c */ /* 0x004fe20003f05270 */
[----:B------:R-:W-:Y:S01]  /*0920*/  IMAD.MOV.U32 R2, RZ, RZ, 0x1 ;  /* 0x00000001ff027424 */ /* 0x000fe200078e00ff */
[----:B------:R-:W-:-:S04]  /*0930*/  NOP ;  /* 0x0000000000007918 */ /* 0x000fc80000000000 */
[----:B------:R-:W-:-:S05]  /*0940*/  SEL R2, R2, 0x2, !P0 ;  /* 0x0000000202027807 */ /* 0x000fca0004000000 */
[----:B------:R2:W-:Y:S01]  /*0950*/  STL [R1+0x30], R2 ;  /* 0x0000300201007387 */ /* 0x0005e20000100800 */
[----:B01-34-:R-:W-:Y:S06]  /*0960*/  BAR.SYNC.DEFER_BLOCKING 0x0 ;  /* 0x0000000000007b1d */ /* 0x01bfec0000010000 */
[----:B------:R-:W-:Y:S05]  /*0970*/  @!P0 BRA `(.L_x_253) ;  /* 0x000000e800008947 */ /* 0x000fea0003800000 */
.L_x_254:
[----:B------:R-:W-:-:S08]  /*0980*/  NOP ;  /* 0x0000000000007918 */ /* 0x000fd00000000000 */
[----:B------:R-:W0:Y:S02]  /*0990*/  USETMAXREG.TRY_ALLOC.CTAPOOL UP0, 0xf0 ;  /* 0x000000f0000079c8 */ /* 0x000e240008000600 */
[----:B0-----:R-:W-:-:S13]  /*09a0*/  PLOP3.LUT P0, PT, PT, PT, UP0, 0x80, 0x0 ;  /* 0x000000000000781c */ /* 0x001fda0003f0f008 */
[----:B------:R-:W-:Y:S05]  /*09b0*/  @!P0 BRA `(.L_x_254) ;  /* 0xfffffffc00f08947 */ /* 0x000fea000383ffff */
[----:B--2---:R-:W0:Y:S01]  /*09c0*/  S2R R2, SR_TID.X ;  /* 0x0000000000027919 */ /* 0x004e220000002100 */
[----:B------:R-:W1:Y:S01]  /*09d0*/  S2UR UR5, SR_CgaCtaId ;  /* 0x00000000000579c3 */ /* 0x000e620000008800 */
[----:B------:R-:W-:-:S07]  /*09e0*/  UMOV UR4, 0x400 ;  /* 0x0000040000047882 */ /* 0x000fce0000000000 */
[----:B------:R-:W-:Y:S06]  /*09f0*/  BAR.ARV 0x8, 0x120 ;  /* 0x0204800000007b1d */ /* 0x000fec0000002000 */
[----:B-1----:R-:W-:Y:S01]  /*0a00*/  ULEA UR4, UR5, UR4, 0x18 ;  /* 0x0000000405047291 */ /* 0x002fe2000f8ec03f */
[----:B0-----:R-:W-:-:S04]  /*0a10*/  LOP3.LUT R0, R2, 0xffffff80, RZ, 0xc0, !PT ;  /* 0xffffff8002007812 */ /* 0x001fc800078ec0ff */
[----:B------:R-:W-:-:S13]  /*0a20*/  ISETP.NE.AND P0, PT, R0, 0x80, PT ;  /* 0x000000800000780c */ /* 0x000fda0003f05270 */
[----:B------:R-:W-:Y:S08]  /*0a30*/  @!P0 BAR.ARV 0x9, 0x100 ;  /* 0x0244000000008b1d */ /* 0x000ff00000002000 */
[----:B------:R-:W-:Y:S06]  /*0a40*/  BAR.SYNC.DEFER_BLOCKING 0x5, 0x120 ;  /* 0x0144800000007b1d */ /* 0x000fec0000010000 */
[----:B------:R-:W0:Y:S01]  /*0a50*/  LDS.128 R48, [UR4+0x348d0] ;  /* 0x0348d004ff307984 */ /* 0x000e220008000c00 */
[----:B------:R-:W-:Y:S01]  /*0a60*/  ULDC UR4, c[0x0][0xc14] ;  /* 0x0003050000047ab9 */ /* 0x000fe20000000800 */
[----:B------:R-:W-:Y:S06]  /*0a70*/  BAR.ARV 0x4, 0x120 ;  /* 0x0104800000007b1d */ /* 0x000fec0000002000 */
[----:B0-----:R-:W-:-:S13]  /*0a80*/  ISETP.GE.AND P0, PT, R51, UR4, PT ;  /* 0x0000000433007c0c */ /* 0x001fda000bf06270 */
[----:B------:R-:W-:Y:S05]  /*0a90*/  @P0 EXIT ;  /* 0x000000000000094d */ /* 0x000fea0003800000 */
[----:B------:R-:W2:Y:S01]  /*0aa0*/  LDL.LU R11, [R1+0x30] ;  /* 0x00003000010b7983 */ /* 0x000ea20000300800 */
[----:B------:R-:W-:-:S05]  /*0ab0*/  VIADD R229, R2, 0xffffff80 ;  /* 0xffffff8002e57836 */ /* 0x000fca0000000000 */
[----:B------:R-:W-:-:S04]  /*0ac0*/  SHF.R.S32.HI R0, RZ, 0x1f, R229 ;  /* 0x0000001fff007819 */ /* 0x000fc800000114e5 */
[----:B------:R-:W-:-:S04]  /*0ad0*/  LEA.HI R2, R0, R229, RZ, 0x7 ;  /* 0x000000e500027211 */ /* 0x000fc800078f38ff */
[----:B------:R-:W-:-:S05]  /*0ae0*/  LOP3.LUT R224, R2, 0xffffff80, RZ, 0xc0, !PT ;  /* 0xffffff8002e07812 */ /* 0x000fca00078ec0ff */
[----:B------:R-:W-:-:S05]  /*0af0*/  IMAD.IADD R224, R229, 0x1, -R224 ;  /* 0x00000001e5e07824 */ /* 0x000fca00078e0ae0 */
[----:B------:R-:W-:-:S04]  /*0b00*/  SHF.R.S32.HI R7, RZ, 0x1f, R224 ;  /* 0x0000001fff077819 */ /* 0x000fc800000114e0 */
[----:B------:R-:W-:-:S04]  /*0b10*/  LEA.HI R8, R7, R224, RZ, 0x2 ;  /* 0x000000e007087211 */ /* 0x000fc800078f10ff */
[--C-:B------:R-:W-:Y:S02]  /*0b20*/  SHF.R.S32.HI R9, RZ, 0x2, R8.reuse ;  /* 0x00000002ff097819 */ /* 0x100fe40000011408 */
[----:B------:R-:W-:Y:S02]  /*0b30*/  SHF.R.S32.HI R10, RZ, 0x1f, R8 ;  /* 0x0000001fff0a7819 */ /* 0x000fe40000011408 */
[----:B------:R-:W-:Y:S02]  /*0b40*/  SHF.R.S32.HI R225, RZ, 0x7, R2 ;  /* 0x00000007ffe17819 */ /* 0x000fe40000011402 */
[----:B------:R-:W-:Y:S02]  /*0b50*/  LEA.HI R10, R10, R9, RZ, 0x3 ;  /* 0x000000090a0a7211 */ /* 0x000fe400078f18ff */
[CC--:B------:R-:W-:Y:S02]  /*0b60*/  LEA.HI R4, R0.reuse, R229.reuse, RZ, 0x5 ;  /* 0x000000e500047211 */ /* 0x0c0fe400078f28ff */
[----:B------:R-:W-:-:S02]  /*0b70*/  LEA.HI R3, R0, R229, RZ, 0x4 ;  /* 0x000000e500037211 */ /* 0x000fc400078f20ff */
[----:B------:R-:W-:Y:S02]  /*0b80*/  LOP3.LUT R10, R10, 0xfffffff8, RZ, 0xc0, !PT ;  /* 0xfffffff80a0a7812 */ /* 0x000fe400078ec0ff */
[----:B------:R-:W-:Y:S02]  /*0b90*/  LEA.HI R7, R7, R224, RZ, 0x5 ;  /* 0x000000e007077211 */ /* 0x000fe400078f28ff */
[----:B------:R-:W-:Y:S01]  /*0ba0*/  LEA.HI R2, R2, R225, RZ, 0x1 ;  /* 0x000000e102027211 */ /* 0x000fe200078f08ff */
[----:B------:R-:W-:Y:S01]  /*0bb0*/  IMAD.SHL.U32 R5, R4, 0x20, RZ ;  /* 0x0000002004057824 */ /* 0x000fe200078e00ff */
[----:B------:R-:W-:Y:S02]  /*0bc0*/  LOP3.LUT R4, R3, 0x3fffff0, RZ, 0xc0, !PT ;  /* 0x03fffff003047812 */ /* 0x000fe400078ec0ff */
[----:B------:R-:W-:Y:S02]  /*0bd0*/  IADD3 R10, R9, -R10, RZ ;  /* 0x8000000a090a7210 */ /* 0x000fe40007ffe0ff */
[----:B------:R-:W-:-:S02]  /*0be0*/  SHF.R.S32.HI R7, RZ, 0x5, R7 ;  /* 0x00000005ff077819 */ /* 0x000fc40000011407 */
[----:B------:R-:W-:Y:S02]  /*0bf0*/  LOP3.LUT R2, R2, 0x3fffffe, RZ, 0xc0, !PT ;  /* 0x03fffffe02027812 */ /* 0x000fe400078ec0ff */
[----:B------:R-:W-:Y:S01]  /*0c00*/  SHF.R.S32.HI R6, RZ, 0x4, R3 ;  /* 0x00000004ff067819 */ /* 0x000fe20000011403 */
[----:B------:R-:W-:Y:S01]  /*0c10*/  IMAD.IADD R4, R229, 0x1, -R4 ;  /* 0x00000001e5047824 */ /* 0x000fe200078e0a04 */
[----:B------:R-:W-:Y:S01]  /*0c20*/  LOP3.LUT R5, R5, 0xfffffc00, RZ, 0xc0, !PT ;  /* 0xfffffc0005057812 */ /* 0x000fe200078ec0ff */
[----:B------:R-:W-:Y:S01]  /*0c30*/  IMAD R7, R7, 0x10, R10 ;  /* 0x0000001007077824 */ /* 0x000fe200078e020a */
[----:B------:R-:W-:Y:S01]  /*0c40*/  LEA.HI R3, R3, R6, RZ, 0x1 ;  /* 0x0000000603037211 */ /* 0x000fe200078f08ff */
[----:B------:R-:W-:Y:S01]  /*0c50*/  IMAD.IADD R2, R225, 0x1, -R2 ;  /* 0x00000001e1027824 */ /* 0x000fe200078e0a02 */
[----:B------:R-:W-:Y:S01]  /*0c60*/  LEA.HI R0, R0, R229, RZ, 0x3 ;  /* 0x000000e500007211 */ /* 0x000fe200078f18ff */
[----:B------:R-:W-:Y:S01]  /*0c70*/  IMAD R4, R4, 0x40, R5 ;  /* 0x0000004004047824 */ /* 0x000fe200078e0205 */
[----:B------:R-:W-:Y:S01]  /*0c80*/  LOP3.LUT R3, R3, 0x1ffffffe, RZ, 0xc0, !PT ;  /* 0x1ffffffe03037812 */ /* 0x000fe200078ec0ff */
[----:B------:R-:W-:Y:S01]  /*0c90*/  IMAD R227, R2, 0x40, R7 ;  /* 0x0000004002e37824 */ /* 0x000fe200078e0207 */
[----:B------:R-:W-:-:S02]  /*0ca0*/  LOP3.LUT R5, R8, 0x7ffffffc, RZ, 0xc0, !PT ;  /* 0x7ffffffc08057812 */ /* 0x000fc400078ec0ff */
[----:B------:R-:W-:Y:S01]  /*0cb0*/  LOP3.LUT R2, R0, 0x1ffffff8, RZ, 0xc0, !PT ;  /* 0x1ffffff800027812 */ /* 0x000fe200078ec0ff */
[----:B------:R-:W-:Y:S02]  /*0cc0*/  IMAD.IADD R3, R6, 0x1, -R3 ;  /* 0x0000000106037824 */ /* 0x000fe400078e0a03 */
[----:B------:R-:W-:Y:S02]  /*0cd0*/  IMAD.MOV.U32 R226, RZ, RZ, -0x2 ;  /* 0xfffffffeffe27424 */ /* 0x000fe400078e00ff */
[----:B------:R-:W-:Y:S02]  /*0ce0*/  IMAD.IADD R5, R224, 0x1, -R5 ;  /* 0x00000001e0057824 */ /* 0x000fe400078e0a05 */
[----:B------:R-:W-:Y:S01]  /*0cf0*/  IMAD.IADD R17, R229, 0x1, -R2 ;  /* 0x00000001e5117824 */ /* 0x000fe200078e0a02 */
[----:B------:R-:W-:Y:S01]  /*0d00*/  MOV R16, RZ ;  /* 0x000000ff00107202 */ /* 0x000fe20000000f00 */
[----:B------:R-:W-:Y:S01]  /*0d10*/  IMAD R228, R3, 0x8, R4 ;  /* 0x0000000803e47824 */ /* 0x000fe200078e0204 */
[----:B------:R-:W-:Y:S01]  /*0d20*/  SHF.R.S32.HI R18, RZ, 0x3, R0 ;  /* 0x00000003ff127819 */ /* 0x000fe20000011400 */
[----:B------:R-:W-:-:S02]  /*0d30*/  IMAD R226, R5, R226, 0xb0 ;  /* 0x000000b005e27424 */ /* 0x000fc400078e02e2 */
[----:B------:R-:W-:Y:S02]  /*0d40*/  IMAD.MOV.U32 R223, RZ, RZ, RZ ;  /* 0x000000ffffdf7224 */ /* 0x000fe400078e00ff */
[----:B------:R-:W-:Y:S02]  /*0d50*/  IMAD.MOV.U32 R2, RZ, RZ, RZ ;  /* 0x000000ffff027224 */ /* 0x000fe400078e00ff */
[----:B------:R-:W-:Y:S01]  /*0d60*/  IMAD.SHL.U32 R17, R17, 0x8, RZ ;  /* 0x0000000811117824 */ /* 0x000fe200078e00ff */
[----:B--2---:R-:W-:-:S07]  /*0d70*/  LOP3.LUT R22, R11, 0x1, RZ, 0xfc, !PT ;  /* 0x000000010b167812 */ /* 0x004fce00078efcff */
.L_x_297:
[----:B0---45:R-:W0:Y:S01]  /*0d80*/  LDC.64 R4, c[0x0][0xc60] ;  /* 0x00031800ff047b82 */ /* 0x031e220000000a00 */
[----:B------:R-:W-:Y:S01]  /*0d90*/  ULDC.64 UR8, c[0x0][0x208] ;  /* 0x0000820000087ab9 */ /* 0x000fe20000000a00 */
[----:B------:R-:W-:Y:S01]  /*0da0*/  ULDC.64 UR4, c[0x0][0xa28] ;  /* 0x00028a0000047ab9 */ /* 0x000fe20000000a00 */
[----:B------:R-:W-:Y:S01]  /*0db0*/  IMAD.MOV.U32 R0, RZ, RZ, RZ ;  /* 0x000000ffff007224 */ /* 0x000fe200078e00ff */
[----:B------:R-:W-:Y:S01]  /*0dc0*/  ULDC.64 UR6, c[0x0][0xa20] ;  /* 0x0002880000067ab9 */ /* 0x000fe20000000a00 */
[----:B0-----:R-:W-:-:S05]  /*0dd0*/  IMAD.WIDE R4, R51, 0x4, R4 ;  /* 0x0000000433047825 */ /* 0x001fca00078e0204 */
[----:B--2---:R-:W2:Y:S01]  /*0de0*/  LDG.E R23, desc[UR8][R4.64] ;  /* 0x0000000804177981 */ /* 0x004ea2000c1e1900 */
[----:B------:R-:W-:-:S04]  /*0df0*/  ISETP.NE.U32.AND P0, PT, RZ, UR4, PT ;  /* 0x00000004ff007c0c */ /* 0x000fc8000bf05070 */
[----:B------:R-:W-:Y:S02]  /*0e00*/  ISETP.NE.AND.EX P0, PT, RZ, UR5, PT, P0 ;  /* 0x00000005ff007c0c */ /* 0x000fe4000bf05300 */
[----:B--2---:R-:W-:-:S11]  /*0e10*/  SHF.R.S32.HI R222, RZ, 0x1f, R23 ;  /* 0x0000001fffde7819 */ /* 0x004fd60000011417 */
[----:B------:R-:W-:-:S04]  /*0e20*/  @P0 LEA R6, P1, R23, UR4, 0x2 ;  /* 0x0000000417060c11 */ /* 0x000fc8000f8210ff */
[----:B------:R-:W-:Y:S01]  /*0e30*/  @P0 LEA.HI.X R7, R23, UR5, R222, 0x2, P1 ;  /* 0x0000000517070c11 */ /* 0x000fe200088f14de */
[----:B------:R-:W-:-:S04]  /*0e40*/  ULDC.64 UR4, c[0x0][0x3f8] ;  /* 0x0000fe0000047ab9 */ /* 0x000fc80000000a00 */
[----:B------:R0:W5:Y:S01]  /*0e50*/  @P0 LDG.E R0, desc[UR8][R6.64] ;  /* 0x0000000806000981 */ /* 0x000162000c1e1900 */
[----:B------:R-:W-:Y:S01]  /*0e60*/  ISETP.NE.U32.AND P0, PT, RZ, UR6, PT ;  /* 0x00000006ff007c0c */ /* 0x000fe2000bf05070 */
[----:B------:R-:W-:-:S03]  /*0e70*/  UISETP.NE.U32.AND UP0, UPT, UR4, URZ, UPT ;  /* 0x0000003f0400728c */ /* 0x000fc6000bf05070 */
[----:B------:R-:W-:Y:S01]  /*0e80*/  ISETP.NE.AND.EX P0, PT, RZ, UR7, PT, P0 ;  /* 0x00000007ff007c0c */ /* 0x000fe2000bf05300 */
[----:B------:R-:W-:Y:S01]  /*0e90*/  UISETP.NE.AND.EX UP0, UPT, UR5, URZ, UPT, UP0 ;  /* 0x0000003f0500728c */ /* 0x000fe2000bf05300 */
[----:B------:R-:W-:Y:S02]  /*0ea0*/  ULDC UR4, c[0x0][0x404] ;  /* 0x0001010000047ab9 */ /* 0x000fe40000000800 */
[----:B------:R-:W-:Y:S01]  /*0eb0*/  ULDC UR5, c[0x0][0x2e0] ;  /* 0x0000b80000057ab9 */ /* 0x000fe20000000800 */
[----:B------:R-:W-:-:S04]  /*0ec0*/  USEL UR4, UR4, 0x1, UP0 ;  /* 0x0000000104047887 */ /* 0x000fc80008000000 */
[----:B------:R-:W-:-:S04]  /*0ed0*/  UIMAD UR4, UR4, UR5, URZ ;  /* 0x00000005040472a4 */ /* 0x000fc8000f8e023f */
[C---:B------:R-:W-:Y:S02]  /*0ee0*/  @P0 LEA R4, P1, R23.reuse, UR6, 0x2 ;  /* 0x0000000617040c11 */ /* 0x040fe4000f8210ff */
[----:B------:R-:W-:Y:S02]  /*0ef0*/  IMAD.U32 R81, RZ, RZ, UR4 ;  /* 0x00000004ff517e24 */ /* 0x000fe4000f8e00ff */
[----:B------:R-:W-:-:S05]  /*0f00*/  @P0 LEA.HI.X R5, R23, UR7, R222, 0x2, P1 ;  /* 0x0000000717050c11 */ /* 0x000fca00088f14de */
[----:B------:R0:W5:Y:S01]  /*0f10*/  @P0 LDG.E R81, desc[UR8][R4.64] ;  /* 0x0000000804510981 */ /* 0x000162000c1e1900 */
[----:B---3--:R-:W-:Y:S05]  /*0f20*/  @P0 BRA `(.L_x_255) ;  /* 0x0000000000280947 */ /* 0x008fea0003800000 */
[----:B------:R-:W-:Y:S02]  /*0f30*/  ULDC.64 UR4, c[0x0][0xa08] ;  /* 0x0002820000047ab9 */ /* 0x000fe40000000a00 */
[----:B------:R-:W-:-:S04]  /*0f40*/  ISETP.NE.U32.AND P0, PT, RZ, UR4, PT ;  /* 0x00000004ff007c0c */ /* 0x000fc8000bf05070 */
[----:B------:R-:W-:-:S13]  /*0f50*/  ISETP.NE.AND.EX P0, PT, RZ, UR5, PT, P0 ;  /* 0x00000005ff007c0c */ /* 0x000fda000bf05300 */
[----:B------:R-:W-:Y:S05]  /*0f60*/  @!P0 BRA `(.L_x_255) ;  /* 0x0000000000188947 */ /* 0x000fea0003800000 */
[----:B0-----:R-:W0:Y:S01]  /*0f70*/  LDC.64 R4, c[0x0][0xa08] ;  /* 0x00028200ff047b82 */ /* 0x001e220000000a00 */
[----:B------:R-:W-:Y:S01]  /*0f80*/  ULDC.64 UR4, c[0x0][0x208] ;  /* 0x0000820000047ab9 */ /* 0x000fe20000000a00 */
[----:B0-----:R-:W-:-:S05]  /*0f90*/  IMAD.WIDE R4, R23, 0x4, R4 ;  /* 0x0000000417047825 */ /* 0x001fca00078e0204 */
[----:B-----5:R-:W2:Y:S04]  /*0fa0*/  LDG.E R81, desc[UR4][R4.64] ;  /* 0x0000000404517981 */ /* 0x020ea8000c1e1900 */
[----:B------:R-:W2:Y:S02]  /*0fb0*/  LDG.E R6, desc[UR4][R4.64+0x4] ;  /* 0x0000040404067981 */ /* 0x000ea4000c1e1900 */
[----:B--2---:R-:W-:-:S07]  /*0fc0*/  IMAD.IADD R81, R6, 0x1, -R81 ;  /* 0x0000000106517824 */ /* 0x004fce00078e0a51 */
.L_x_255:
[----:B-----5:R-:W-:Y:S01]  /*0fd0*/  IMAD.IADD R81, R81, 0x1, -R0 ;  /* 0x0000000151517824 */ /* 0x020fe200078e0a00 */
[----:B------:R-:W-:Y:S01]  /*0fe0*/  MOV R220, R50 ;  /* 0x0000003200dc7202 */ /* 0x000fe20000000f00 */
[----:B------:R-:W-:Y:S01]  /*0ff0*/  IMAD.MOV.U32 R221, RZ, RZ, R49 ;  /* 0x000000ffffdd7224 */ /* 0x000fe200078e0031 */
[----:B------:R-:W-:Y:S01]  /*1000*/  PLOP3.LUT P0, PT, PT, PT, PT, 0x80, 0x0 ;  /* 0x000000000000781c */ /* 0x000fe20003f0f070 */
[C---:B------:R-:W-:Y:S01]  /*1010*/  VIADD R0, R81.reuse, 0xaf ;  /* 0x000000af51007836 */ /* 0x040fe20000000000 */
[----:B------:R-:W-:Y:S01]  /*1020*/  ISETP.GE.AND P1, PT, R81, 0x1, PT ;  /* 0x000000015100780c */ /* 0x000fe20003f26270 */
[----:B------:R-:W-:Y:S01]  /*1030*/  IMAD.MOV.U32 R87, RZ, RZ, RZ ;  /* 0x000000ffff577224 */ /* 0x000fe200078e00ff */
[----:B------:R-:W-:Y:S01]  /*1040*/  CS2R R32, SRZ ;  /* 0x0000000000207805 */ /* 0x000fe2000001ff00 */
[----:B------:R-:W-:Y:S01]  /*1050*/  IMAD.HI R0, R0, 0x2e8ba2e9, RZ ;  /* 0x2e8ba2e900007827 */ /* 0x000fe200078e02ff */
[----:B------:R-:W-:Y:S02]  /*1060*/  CS2R R36, SRZ ;  /* 0x0000000000247805 */ /* 0x000fe4000001ff00 */
[----:B------:R-:W-:-:S02]  /*1070*/  CS2R R34, SRZ ;  /* 0x0000000000227805 */ /* 0x000fc4000001ff00 */
[----:B------:R-:W-:Y:S01]  /*1080*/  CS2R R40, SRZ ;  /* 0x0000000000287805 */ /* 0x000fe2000001ff00 */
[----:B------:R-:W-:Y:S01]  /*1090*/  IMAD.MOV.U32 R29, RZ, RZ, RZ ;  /* 0x000000ffff1d7224 */ /* 0x000fe200078e00ff */
[----:B------:R-:W-:Y:S02]  /*10a0*/  SHF.R.U32.HI R3, RZ, 0x1f, R0 ;  /* 0x0000001fff037819 */ /* 0x000fe40000011600 */
[----:B------:R-:W-:Y:S02]  /*10b0*/  CS2R R38, SRZ ;  /* 0x0000000000267805 */ /* 0x000fe4000001ff00 */
[----:B------:R-:W-:Y:S02]  /*10c0*/  CS2R R44, SRZ ;  /* 0x00000000002c7805 */ /* 0x000fe4000001ff00 */
[----:B------:R-:W-:Y:S02]  /*10d0*/  CS2R R42, SRZ ;  /* 0x00000000002a7805 */ /* 0x000fe4000001ff00 */
[----:B------:R-:W-:Y:S01]  /*10e0*/  LEA.HI.SX32 R120, R0, R3, 0x1b ;  /* 0x0000000300787211 */ /* 0x000fe200078fdaff */
[----:B------:R-:W-:Y:S01]  /*10f0*/  IMAD.MOV.U32 R3, RZ, RZ, RZ ;  /* 0x000000ffff037224 */ /* 0x000fe200078e00ff */
[----:B------:R-:W-:Y:S01]  /*1100*/  CS2R R52, SRZ ;  /* 0x0000000000347805 */ /* 0x000fe2000001ff00 */
[----:B------:R-:W-:Y:S01]  /*1110*/  IMAD.MOV.U32 R0, RZ, RZ, RZ ;  /* 0x000000ffff007224 */ /* 0x000fe200078e00ff */
        /* <DEDUP_REMOVED lines=13> */
[----:B------:R-:W-:Y:S01]  /*11f0*/  CS2R R96, SRZ ;  /* 0x0000000000607805 */ /* 0x000fe2000001ff00 */
[----:B------:R-:W-:Y:S01]  /*1200*/  IMAD.MOV.U32 R80, RZ, RZ, RZ ;  /* 0x000000ffff507224 */ /* 0x000fe200078e00ff */
[----:B------:R-:W-:Y:S02]  /*1210*/  CS2R R98, SRZ ;  /* 0x0000000000627805 */ /* 0x000fe4000001ff00 */
[----:B------:R-:W-:Y:S02]  /*1220*/  CS2R R84, SRZ ;  /* 0x0000000000547805 */ /* 0x000fe4000001ff00 */
[----:B------:R-:W-:Y:S02]  /*1230*/  CS2R R100, SRZ ;  /* 0x0000000000647805 */ /* 0x000fe4000001ff00 */
[----:B------:R-:W-:Y:S02]  /*1240*/  CS2R R102, SRZ ;  /* 0x0000000000667805 */ /* 0x000fe4000001ff00 */
[----:B------:R-:W-:-:S02]  /*1250*/  CS2R R104, SRZ ;  /* 0x0000000000687805 */ /* 0x000fc4000001ff00 */
[----:B0-----:R-:W-:Y:S01]  /*1260*/  CS2R R6, SRZ ;  /* 0x0000000000067805 */ /* 0x001fe2000001ff00 */
[----:B------:R-:W-:Y:S01]  /*1270*/  IMAD.MOV.U32 R8, RZ, RZ, RZ ;  /* 0x000000ffff087224 */ /* 0x000fe200078e00ff */
[----:B------:R-:W-:Y:S01]  /*1280*/  CS2R R106, SRZ ;  /* 0x00000000006a7805 */ /* 0x000fe2000001ff00 */
[----:B------:R-:W-:Y:S02]  /*1290*/  IMAD.MOV.U32 R10, RZ, RZ, RZ ;  /* 0x000000ffff0a7224 */ /* 0x000fe400078e00ff */
[----:B------:R-:W-:Y:S01]  /*12a0*/  IMAD.MOV.U32 R109, RZ, RZ, RZ ;  /* 0x000000ffff6d7224 */ /* 0x000fe200078e00ff */
[----:B------:R-:W-:Y:S06]  /*12b0*/  @!P1 BRA `(.L_x_256) ;  /* 0x000000bc00fc9947 */ /* 0x000fec0003800000 */
[----:B------:R-:W0:Y:S01]  /*12c0*/  SHFL.IDX PT, R0, R225, RZ, 0x1f ;  /* 0x00001fffe1007589 */ /* 0x000e2200000e0000 */
[----:B------:R-:W1:Y:S01]  /*12d0*/  S2UR UR6, SR_CgaCtaId ;  /* 0x00000000000679c3 */ /* 0x000e620000008800 */
[----:B------:R-:W-:Y:S01]  /*12e0*/  UMOV UR5, 0x400 ;  /* 0x0000040000057882 */ /* 0x000fe20000000000 */
[----:B0-----:R-:W-:Y:S01]  /*12f0*/  R2UR UR61, R0 ;  /* 0x00000000003d72ca */ /* 0x001fe200000e0000 */
[----:B-1----:R-:W-:-:S04]  /*1300*/  ULEA UR5, UR6, UR5, 0x18 ;  /* 0x0000000506057291 */ /* 0x002fc8000f8ec03f */
[----:B------:R-:W-:-:S04]  /*1310*/  UIADD3 UR5, UR5, 0x16400, URZ ;  /* 0x0001640005057890 */ /* 0x000fc8000fffe03f */
[----:B------:R-:W-:-:S04]  /*1320*/  ULOP3.LUT UP0, URZ, UR5, 0x9f, URZ, 0xc0, !UPT ;  /* 0x0000009f053f7892 */ /* 0x000fc8000f80c03f */
[----:B------:R-:W-:Y:S02]  /*1330*/  ULEA.HI UR4, UR61, UR61, URZ, 0x1 ;  /* 0x0000003d3d047291 */ /* 0x000fe4000f8f083f */
[----:B------:R-:W-:Y:S02]  /*1340*/  PLOP3.LUT P0, PT, PT, PT, UP0, 0x80, 0x0 ;  /* 0x000000000000781c */ /* 0x000fe40003f0f008 */
[----:B------:R-:W-:-:S04]  /*1350*/  ULOP3.LUT UR4, UR4, 0x1e, URZ, 0xc0, !UPT ;  /* 0x0000001e04047892 */ /* 0x000fc8000f8ec03f */
[----:B------:R-:W-:-:S04]  /*1360*/  UIADD3 UR4, UR61, -UR4, URZ ;  /* 0x800000043d047290 */ /* 0x000fc8000fffe03f */
[----:B------:R-:W-:-:S04]  /*1370*/  ULEA UR4, UR4, UR5, 0xd ;  /* 0x0000000504047291 */ /* 0x000fc8000f8e683f */
[----:B------:R-:W-:-:S04]  /*1380*/  USHF.R.U32.HI UR4, URZ, 0x4, UR4 ;  /* 0x000000043f047899 */ /* 0x000fc80008011604 */
[----:B------:R-:W-:Y:S01]  /*1390*/  ULOP3.LUT UR36, UR4, 0x3fff, URZ, 0xc0, !UPT ;  /* 0x00003fff04247892 */ /* 0x000fe2000f8ec03f */
[----:B------:R-:W-:Y:S11]  /*13a0*/  @!P0 BRA `(.L_x_257) ;  /* 0x0000000000408947 */ /* 0x000ff60003800000 */
[----:B------:R-:W-:Y:S01]  /*13b0*/  MOV R0, 0x0 ;  /* 0x0000000000007802 */ /* 0x000fe20000000f00 */
[----:B------:R-:W-:Y:S01]  /*13c0*/  ULDC.64 UR4, c[0x4][0xa0] ;  /* 0x0100280000047ab9 */ /* 0x000fe20000000a00 */
[----:B------:R-:W-:Y:S01]  /*13d0*/  ULDC.64 UR6, c[0x4][0x40] ;  /* 0x0100100000067ab9 */ /* 0x000fe20000000a00 */
[----:B------:R-:W-:Y:S01]  /*13e0*/  MOV R4, UR4 ;  /* 0x0000000400047c02 */ /* 0x000fe20008000f00 */
[----:B------:R0:W1:Y:S01]  /*13f0*/  LDC.64 R14, c[0x4][R0] ;  /* 0x01000000000e7b82 */ /* 0x0000620000000a00 */
[----:B------:R-:W-:Y:S01]  /*1400*/  IMAD.U32 R5, RZ, RZ, UR5 ;  /* 0x00000005ff057e24 */ /* 0x000fe2000f8e00ff */
[----:B------:R-:W-:Y:S01]  /*1410*/  ULDC.64 UR4, c[0x4][0xa8] ;  /* 0x01002a0000047ab9 */ /* 0x000fe20000000a00 */
[----:B------:R-:W-:Y:S02]  /*1420*/  IMAD.U32 R10, RZ, RZ, UR6 ;  /* 0x00000006ff0a7e24 */ /* 0x000fe4000f8e00ff */
[----:B------:R-:W-:Y:S02]  /*1430*/  IMAD.U32 R6, RZ, RZ, UR4 ;  /* 0x00000004ff067e24 */ /* 0x000fe4000f8e00ff */
[----:B------:R-:W-:-:S02]  /*1440*/  IMAD.U32 R7, RZ, RZ, UR5 ;  /* 0x00000005ff077e24 */ /* 0x000fc4000f8e00ff */
[----:B------:R-:W-:Y:S02]  /*1450*/  IMAD.U32 R11, RZ, RZ, UR7 ;  /* 0x00000007ff0b7e24 */ /* 0x000fe4000f8e00ff */
[----:B------:R-:W-:Y:S02]  /*1460*/  IMAD.MOV.U32 R8, RZ, RZ, 0x70 ;  /* 0x00000070ff087424 */ /* 0x000fe400078e00ff */
[----:B------:R-:W-:Y:S02]  /*1470*/  IMAD.MOV.U32 R12, RZ, RZ, 0x1 ;  /* 0x00000001ff0c7424 */ /* 0x000fe400078e00ff */
[----:B0-----:R-:W-:-:S07]  /*1480*/  IMAD.MOV.U32 R13, RZ, RZ, RZ ;  /* 0x000000ffff0d7224 */ /* 0x001fce00078e00ff */
[----:B------:R-:W-:-:S07]  /*1490*/  LEPC R20, `(.L_x_257) ;  /* 0x000000001014794e */ /* 0x000fce0000000000 */
[----:B-1----:R-:W-:Y:S05]  /*14a0*/  CALL.ABS.NOINC R14 ;  /* 0x000000000e007343 */ /* 0x002fea0003c00000 */
.L_x_257:
[----:B------:R-:W0:Y:S01]  /*14b0*/  S2UR UR5, SR_CgaCtaId ;  /* 0x00000000000579c3 */ /* 0x000e220000008800 */
[----:B------:R-:W-:Y:S01]  /*14c0*/  LEA.HI R0, R223, R223, RZ, 0x1 ;  /* 0x000000dfdf007211 */ /* 0x000fe200078f08ff */
[----:B------:R-:W-:Y:S01]  /*14d0*/  UMOV UR4, 0x400 ;  /* 0x0000040000047882 */ /* 0x000fe20000000000 */
[----:B------:R-:W-:Y:S01]  /*14e0*/  BSSY B0, `(.L_x_258) ;  /* 0x0000009000007945 */ /* 0x000fe20003800000 */
[----:B------:R-:W-:Y:S02]  /*14f0*/  ISETP.NE.AND P0, PT, R22, 0x3, PT ;  /* 0x000000031600780c */ /* 0x000fe40003f05270 */
[----:B------:R-:W-:-:S04]  /*1500*/  LOP3.LUT R0, R0, 0xfffffffe, RZ, 0xc0, !PT ;  /* 0xfffffffe00007812 */ /* 0x000fc800078ec0ff */
[----:B------:R-:W-:-:S04]  /*1510*/  IADD3 R3, R223, -R0, RZ ;  /* 0x80000000df037210 */ /* 0x000fc80007ffe0ff */
[----:B------:R-:W-:Y:S01]  /*1520*/  SHF.L.U32 R3, R3, 0x1f, RZ ;  /* 0x0000001f03037819 */ /* 0x000fe200000006ff */
[----:B0-----:R-:W-:-:S06]  /*1530*/  ULEA UR4, UR5, UR4, 0x18 ;  /* 0x0000000405047291 */ /* 0x001fcc000f8ec03f */
[----:B------:R-:W-:-:S04]  /*1540*/  IMAD.U32 R0, RZ, RZ, UR4 ;  /* 0x00000004ff007e24 */ /* 0x000fc8000f8e00ff */
[----:B------:R-:W0:Y:S02]  /*1550*/  SYNCS.PHASECHK.TRANS64.TRYWAIT P1, [R0+URZ+0x34800], R3 ;  /* 0x03480003000075a7 */ /* 0x000e24000802017f */
[----:B0-----:R-:W-:Y:S05]  /*1560*/  @!P1 BRA `(.L_x_259) ;  /* 0x0000012400a89947 */ /* 0x001fea0003800000 */
.L_x_382:
[----:B------:R-:W-:Y:S05]  /*1570*/  BSYNC B0 ;  /* 0x0000000000007941 */ /* 0x000fea0003800000 */
.L_x_258:
[----:B------:R-:W-:Y:S05]  /*1580*/  @!P0 BRA `(.L_x_260) ;  /* 0x0000000000048947 */ /* 0x000fea0003800000 */
[----:B------:R-:W-:Y:S01]  /*1590*/  BPT.TRAP 0x1 ;  /* 0x000000040000795c */ /* 0x000fe20000300000 */
.L_x_260:
[----:B------:R-:W-:Y:S01]  /*15a0*/  IMAD R10, R2, 0x8, R0 ;  /* 0x00000008020a7824 */ /* 0x000fe200078e0200 */
[----:B0-----:R-:W-:-:S04]  /*15b0*/  SHF.L.U32 R3, R16, 0x1f, RZ ;  /* 0x0000001f10037819 */ /* 0x001fc800000006ff */
[----:B------:R0:W1:Y:S01]  /*15c0*/  SYNCS.PHASECHK.TRANS64.TRYWAIT P2, [R10+URZ+0x34830], R3 ;  /* 0x034830030a0075a7 */ /* 0x000062000804017f */
[----:B------:R-:W-:Y:S05]  /*15d0*/  @!P0 BRA `(.L_x_261) ;  /* 0x0000000000048947 */ /* 0x000fea0003800000 */
[----:B------:R-:W-:Y:S01]  /*15e0*/  BPT.TRAP 0x1 ;  /* 0x000000040000795c */ /* 0x000fe20000300000 */
.L_x_261:
[----:B------:R-:W2:Y:S01]  /*15f0*/  S2R R4, SR_TID.X ;  /* 0x0000000000047919 */ /* 0x000ea20000002100 */
[----:B------:R-:W-:Y:S01]  /*1600*/  IMAD.MOV.U32 R87, RZ, RZ, RZ ;  /* 0x000000ffff577224 */ /* 0x000fe200078e00ff */
[----:B--2---:R-:W-:Y:S01]  /*1610*/  LOP3.LUT P1, RZ, R4, 0x7f, RZ, 0xc0, !PT ;  /* 0x0000007f04ff7812 */ /* 0x004fe2000782c0ff */
[----:B-1----:R-:W-:-:S12]  /*1620*/  @P2 BRA `(.L_x_262) ;  /* 0x0000000000082947 */ /* 0x002fd80003800000 */
[----:B------:R-:W1:Y:S02]  /*1630*/  SYNCS.PHASECHK.TRANS64.TRYWAIT P2, [R10+URZ+0x34830], R3 ;  /* 0x034830030a0075a7 */ /* 0x000e64000804017f */
[----:B-1----:R-:W-:Y:S05]  /*1640*/  @!P2 BRA `(.L_x_263) ;  /* 0x000001240084a947 */ /* 0x002fea0003800000 */
.L_x_262:
[----:B------:R-:W-:Y:S05]  /*1650*/  WARPSYNC.ALL ;  /* 0x0000000000007948 */ /* 0x000fea0003800000 */
[----:B01----:R-:W-:Y:S01]  /*1660*/  VIADD R3, R0, 0x1e400 ;  /* 0x0001e40000037836 */ /* 0x003fe20000000000 */
[----:B------:R-:W-:Y:S01]  /*1670*/  ULOP3.LUT UR25, UR36, 0x10000, URZ, 0xfc, !UPT ;  /* 0x0001000024197892 */ /* 0x000fe2000f8efc3f */
[----:B------:R-:W-:Y:S01]  /*1680*/  WARPGROUP.ARRIVE ;  /* 0x00000000000079c5 */ /* 0x000fe20000000000 */
[----:B------:R-:W-:Y:S01]  /*1690*/  UMOV UR5, 0x40000040 ;  /* 0x4000004000057882 */ /* 0x000fe20000000000 */
[----:B------:R-:W-:Y:S01]  /*16a0*/  UMOV UR7, 0x40000040 ;  /* 0x4000004000077882 */ /* 0x000fe20000000000 */
[----:B------:R-:W-:Y:S01]  /*16b0*/  SHF.R.U32.HI R3, RZ, 0x4, R3 ;  /* 0x00000004ff037819 */ /* 0x000fe20000011603 */
[----:B------:R-:W-:Y:S01]  /*16c0*/  UMOV UR45, UR5 ;  /* 0x00000005002d7c82 */ /* 0x000fe20008000000 */
[----:B------:R-:W-:Y:S01]  /*16d0*/  IMAD.U32 R9, RZ, RZ, UR5 ;  /* 0x00000005ff097e24 */ /* 0x000fe2000f8e00ff */
[----:B------:R-:W-:Y:S01]  /*16e0*/  UMOV UR4, UR25 ;  /* 0x0000001900047c82 */ /* 0x000fe20008000000 */
[----:B------:R-:W-:Y:S01]  /*16f0*/  LOP3.LUT R3, R3, 0x3fff, RZ, 0xc0, !PT ;  /* 0x00003fff03037812 */ /* 0x000fe200078ec0ff */
[----:B------:R-:W-:Y:S01]  /*1700*/  UMOV UR44, UR4 ;  /* 0x00000004002c7c82 */ /* 0x000fe20008000000 */
[----:B------:R-:W-:Y:S01]  /*1710*/  IMAD.U32 R8, RZ, RZ, UR4 ;  /* 0x00000004ff087e24 */ /* 0x000fe2000f8e00ff */
[----:B------:R-:W-:Y:S01]  /*1720*/  UMOV UR8, UR44 ;  /* 0x0000002c00087c82 */ /* 0x000fe20008000000 */
[----:B------:R-:W-:Y:S01]  /*1730*/  LOP3.LUT R3, R3, 0x10000, RZ, 0xfc, !PT ;  /* 0x0001000003037812 */ /* 0x000fe200078efcff */
[----:B------:R-:W-:Y:S01]  /*1740*/  UMOV UR9, UR45 ;  /* 0x0000002d00097c82 */ /* 0x000fe20008000000 */
[----:B------:R-:W-:Y:S01]  /*1750*/  UMOV UR11, 0x40000040 ;  /* 0x40000040000b7882 */ /* 0x000fe20000000000 */
[----:B------:R-:W-:Y:S01]  /*1760*/  UMOV UR12, UR44 ;  /* 0x0000002c000c7c82 */ /* 0x000fe20008000000 */
[----:B------:R-:W-:Y:S01]  /*1770*/  UMOV UR13, UR45 ;  /* 0x0000002d000d7c82 */ /* 0x000fe20008000000 */
[----:B------:R-:W-:Y:S01]  /*1780*/  IMAD R4, R2, 0xb00, R3 ;  /* 0x00000b0002047824 */ /* 0x000fe200078e0203 */
[----:B------:R-:W-:Y:S01]  /*1790*/  UMOV UR15, 0x40000040 ;  /* 0x40000040000f7882 */ /* 0x000fe20000000000 */
[----:B------:R-:W-:Y:S01]  /*17a0*/  UMOV UR32, UR44 ;  /* 0x0000002c00207c82 */ /* 0x000fe20008000000 */
[----:B------:R-:W-:Y:S01]  /*17b0*/  UMOV UR33, UR45 ;  /* 0x0000002d00217c82 */ /* 0x000fe20008000000 */
[----:B------:R-:W-:Y:S01]  /*17c0*/  UMOV UR35, 0x40000040 ;  /* 0x4000004000237882 */ /* 0x000fe20000000000 */
[----:B------:R-:W-:Y:S01]  /*17d0*/  R2UR UR24, R4 ;  /* 0x00000000041872ca */ /* 0x000fe200000e0000 */
[----:B------:R-:W-:Y:S01]  /*17e0*/  UMOV UR28, UR44 ;  /* 0x0000002c001c7c82 */ /* 0x000fe20008000000 */
[----:B------:R-:W-:Y:S01]  /*17f0*/  UMOV UR29, UR45 ;  /* 0x0000002d001d7c82 */ /* 0x000fe20008000000 */
[----:B------:R-:W-:Y:S01]  /*1800*/  UMOV UR31, 0x40000040 ;  /* 0x40000040001f7882 */ /* 0x000fe20000000000 */
        /* <DEDUP_REMOVED lines=10> */
[----:B------:R-:W-:Y:S01]  /*18b0*/  UIADD3 UR10, UR24, 0x100, URZ ;  /* 0x00000100180a7890 */ /* 0x000fe2000fffe03f */
[----:B------:R-:W-:Y:S01]  /*18c0*/  HGMMA.64x16x16.F32 R112, gdesc[UR4], RZ, !UPT, gsb0 ;  /* 0x00200000047079f0 */ /* 0x000fe2000c0008ff */
[----:B------:R-:W-:Y:S01]  /*18d0*/  UIADD3 UR6, UR24, 0x80, URZ ;  /* 0x0000008018067890 */ /* 0x000fe2000fffe03f */
[----:B------:R-:W-:Y:S01]  /*18e0*/  P2R R122, PR, RZ, 0x1 ;  /* 0x00000001ff7a7803 */ /* 0x000fe20000000000 */
[----:B------:R-:W-:Y:S01]  /*18f0*/  UMOV UR4, UR44 ;  /* 0x0000002c00047c82 */ /* 0x000fe20008000000 */
[----:B------:R-:W-:Y:S01]  /*1900*/  UMOV UR5, UR45 ;  /* 0x0000002d00057c82 */ /* 0x000fe20008000000 */
[----:B------:R-:W-:Y:S01]  /*1910*/  UMOV UR7, 0x40000040 ;  /* 0x4000004000077882 */ /* 0x000fe20000000000 */
[----:B------:R-:W-:Y:S01]  /*1920*/  UIADD3 UR14, UR24, 0x180, URZ ;  /* 0x00000180180e7890 */ /* 0x000fe2000fffe03f */
[----:B------:R-:W-:Y:S01]  /*1930*/  @!P1 VIADD R10, R10, 0x34840 ;  /* 0x000348400a0a9836 */ /* 0x000fe20000000000 */
[----:B------:R-:W-:-:S02]  /*1940*/  UIADD3 UR34, UR24, 0x200, URZ ;  /* 0x0000020018227890 */ /* 0x000fc4000fffe03f */
[----:B------:R-:W-:Y:S02]  /*1950*/  UIADD3 UR30, UR24, 0x280, URZ ;  /* 0x00000280181e7890 */ /* 0x000fe4000fffe03f */
[----:B------:R-:W-:Y:S02]  /*1960*/  UIADD3 UR22, UR24, 0x300, URZ ;  /* 0x0000030018167890 */ /* 0x000fe4000fffe03f */
[----:B------:R-:W-:Y:S02]  /*1970*/  UIADD3 UR18, UR24, 0x380, URZ ;  /* 0x0000038018127890 */ /* 0x000fe4000fffe03f */
[----:B------:R-:W-:Y:S02]  /*1980*/  UIADD3 UR38, UR24, 0x400, URZ ;  /* 0x0000040018267890 */ /* 0x000fe4000fffe03f */
        /* <DEDUP_REMOVED lines=9> */
[----:B------:R-:W-:Y:S01]  /*1a20*/  UIADD3 UR54, UR24, 0x604, URZ ;  /* 0x0000060418367890 */ /* 0x000fe2000fffe03f */
        /* <DEDUP_REMOVED lines=512> */
[----:B------:R-:W0:Y:S01]  /*3a30*/  MUFU.TANH R12, R12 ;  /* 0x0000000c000c7308 */ /* 0x000e220000002400 */
[----:B------:R-:W-:Y:S01]  /*3a40*/  UMOV UR23, 0x40000040 ;  /* 0x4000004000177882 */ /* 0x000fe20000000000 */
[----:B------:R-:W-:Y:S01]  /*3a50*/  FMUL.FTZ R15, R115, UR6 ;  /* 0x00000006730f7c20 */ /* 0x000fe20008410000 */
[----:B------:R-:W-:Y:S01]  /*3a60*/  FMUL.FTZ R21, R118, UR6 ;  /* 0x0000000676157c20 */ /* 0x000fe20008410000 */
[----:B------:R-:W-:-:S04]  /*3a70*/  FMUL.FTZ R83, R119, UR6 ;  /* 0x0000000677537c20 */ /* 0x000fc80008410000 */
[----:B------:R-:W-:Y:S08]  /*3a80*/  MUFU.TANH R13, R13 ;  /* 0x0000000d000d7308 */ /* 0x000ff00000002400 */
[----:B------:R-:W1:Y:S08]  /*3a90*/  MUFU.TANH R14, R14 ;  /* 0x0000000e000e7308 */ /* 0x000e700000002400 */
[----:B------:R-:W2:Y:S08]  /*3aa0*/  MUFU.TANH R20, R20 ;  /* 0x0000001400147308 */ /* 0x000eb00000002400 */
[----:B------:R-:W3:Y:S08]  /*3ab0*/  MUFU.TANH R11, R11 ;  /* 0x0000000b000b7308 */ /* 0x000ef00000002400 */
        /* <DEDUP_REMOVED lines=11> */
[----:B------:R-:W4:Y:S01]  /*3b70*/  MUFU.TANH R80, R80 ;  /* 0x0000005000507308 */ /* 0x000f220000002400 */
        /* <DEDUP_REMOVED lines=22> */
[----:B------:R-:W-:Y:S01]  /*3ce0*/  FMUL.FTZ R98, R98, UR6 ;  /* 0x0000000662627c20 */ /* 0x000fe20008410000 */
[----:B------:R-:W-:Y:S01]  /*3cf0*/  FMUL.FTZ R102, R102, UR6 ;  /* 0x0000000666667c20 */ /* 0x000fe20008410000 */
[----:B------:R-:W5:Y:S08]  /*3d00*/  MUFU.TANH R105, R105 ;  /* 0x0000006900697308 */ /* 0x000f700000002400 */
        /* <DEDUP_REMOVED lines=9> */
[----:B------:R-:W-:Y:S02]  /*3da0*/  FMUL.FTZ R88, R88, UR6 ;  /* 0x0000000658587c20 */ /* 0x000fe40008410000 */
[----:B------:R-:W5:Y:S01]  /*3db0*/  MUFU.TANH R106, R106 ;  /* 0x0000006a006a7308 */ /* 0x000f620000002400 */
        /* <DEDUP_REMOVED lines=10> */
[----:B------:R-:W5:Y:S08]  /*3e60*/  MUFU.TANH R98, R98 ;  /* 0x0000006200627308 */ /* 0x000f700000002400 */
[----:B------:R-:W5:Y:S08]  /*3e70*/  MUFU.TANH R88, R88 ;  /* 0x0000005800587308 */ /* 0x000f700000002400 */
[----:B------:R-:W5:Y:S08]  /*3e80*/  MUFU.TANH R89, R89 ;  /* 0x0000005900597308 */ /* 0x000f700000002400 */
[----:B------:R-:W5:Y:S01]  /*3e90*/  MUFU.TANH R102, R102 ;  /* 0x0000006600667308 */ /* 0x000f620000002400 */
[----:B------:R-:W-:-:S02]  /*3ea0*/  WARPGROUP.DEPBAR.LE gsb0, 0x0 ;  /* 0x00008000000079c5 */ /* 0x000fc40000010000 */
[----:B------:R-:W-:-:S05]  /*3eb0*/  WARPGROUP.ARRIVE ;  /* 0x00000000000079c5 */ /* 0x000fca0000000000 */
[----:B------:R-:W5:Y:S01]  /*3ec0*/  MUFU.TANH R92, R92 ;  /* 0x0000005c005c7308 */ /* 0x000f620000002400 */
[----:B------:R-:W-:Y:S01]  /*3ed0*/  FMUL.FTZ R72, R72, UR6 ;  /* 0x0000000648487c20 */ /* 0x000fe20008410000 */
[----:B------:R-:W-:Y:S01]  /*3ee0*/  FMUL.FTZ R73, R73, UR6 ;  /* 0x0000000649497c20 */ /* 0x000fe20008410000 */
[----:B------:R-:W-:Y:S01]  /*3ef0*/  FMUL.FTZ R76, R76, UR6 ;  /* 0x000000064c4c7c20 */ /* 0x000fe20008410000 */
[----:B------:R-:W-:Y:S01]  /*3f00*/  FMUL.FTZ R77, R77, UR6 ;  /* 0x000000064d4d7c20 */ /* 0x000fe20008410000 */
[----:B------:R-:W-:Y:S01]  /*3f10*/  HGMMA.64x16x16.F32 R64, gdesc[UR20], R64, gsb0 ;  /* 0x00200000144079f0 */ /* 0x000fe20008000840 */
[----:B------:R-:W-:Y:S01]  /*3f20*/  UIADD3 UR22, UR24, 0x886, URZ ;  /* 0x0000088618167890 */ /* 0x000fe2000fffe03f */
[----:B------:R-:W-:Y:S01]  /*3f30*/  FMUL.FTZ R74, R74, UR6 ;  /* 0x000000064a4a7c20 */ /* 0x000fe20008410000 */
[----:B------:R-:W-:Y:S01]  /*3f40*/  UMOV UR23, 0x40000040 ;  /* 0x4000004000177882 */ /* 0x000fe20000000000 */
[----:B------:R-:W5:Y:S01]  /*3f50*/  MUFU.TANH R93, R93 ;  /* 0x0000005d005d7308 */ /* 0x000f620000002400 */
[----:B------:R-:W-:Y:S01]  /*3f60*/  FMUL.FTZ R75, R75, UR6 ;  /* 0x000000064b4b7c20 */ /* 0x000fe20008410000 */
[----:B------:R-:W-:Y:S01]  /*3f70*/  FMUL.FTZ R78, R78, UR6 ;  /* 0x000000064e4e7c20 */ /* 0x000fe20008410000 */
[----:B------:R-:W-:-:S05]  /*3f80*/  FMUL.FTZ R79, R79, UR6 ;  /* 0x000000064f4f7c20 */ /* 0x000fca0008410000 */
[----:B------:R-:W5:Y:S08]  /*3f90*/  MUFU.TANH R90, R90 ;  /* 0x0000005a005a7308 */ /* 0x000f700000002400 */
[----:B------:R-:W5:Y:S08]  /*3fa0*/  MUFU.TANH R72, R72 ;  /* 0x0000004800487308 */ /* 0x000f700000002400 */
[----:B------:R-:W5:Y:S08]  /*3fb0*/  MUFU.TANH R73, R73 ;  /* 0x0000004900497308 */ /* 0x000f700000002400 */
        /* <DEDUP_REMOVED lines=17> */
[----:B------:R-:W-:Y:S08]  /*40d0*/  MUFU.TANH R64, R69 ;  /* 0x0000004500407308 */ /* 0x000ff00000002400 */
[----:B------:R-:W-:Y:S08]  /*40e0*/  MUFU.TANH R116, R67 ;  /* 0x0000004300747308 */ /* 0x000ff00000002400 */
[----:B------:R-:W5:Y:S08]  /*40f0*/  MUFU.TANH R77, R77 ;  /* 0x0000004d004d7308 */ /* 0x000f700000002400 */
[----:B------:R-:W5:Y:S08]  /*4100*/  MUFU.TANH R74, R74 ;  /* 0x0000004a004a7308 */ /* 0x000f700000002400 */
[----:B------:R-:W5:Y:S01]  /*4110*/  MUFU.TANH R75, R75 ;  /* 0x0000004b004b7308 */ /* 0x000f620000002400 */
[----:B------:R-:W-:-:S02]  /*4120*/  WARPGROUP.DEPBAR.LE gsb0, 0x0 ;  /* 0x00008000000079c5 */ /* 0x000fc40000010000 */
[----:B------:R-:W-:Y:S01]  /*4130*/  WARPGROUP.ARRIVE ;  /* 0x00000000000079c5 */ /* 0x000fe20000000000 */
[----:B0-----:R-:W-:Y:S01]  /*4140*/  FMUL.FTZ R66, R56, UR6 ;  /* 0x0000000638427c20 */ /* 0x001fe20008410000 */
[----:B------:R-:W-:Y:S01]  /*4150*/  FMUL.FTZ R56, R57, UR6 ;  /* 0x0000000639387c20 */ /* 0x000fe20008410000 */
[----:B------:R-:W-:Y:S01]  /*4160*/  FMUL.FTZ R57, R58, UR6 ;  /* 0x000000063a397c20 */ /* 0x000fe20008410000 */
[----:B------:R-:W-:Y:S01]  /*4170*/  FMUL.FTZ R58, R61, UR6 ;  /* 0x000000063d3a7c20 */ /* 0x000fe20008410000 */
[----:B------:R-:W-:Y:S01]  /*4180*/  IMAD.IADD R61, R226, 0x1, R81 ;  /* 0x00000001e23d7824 */ /* 0x000fe200078e0251 */
        /* <DEDUP_REMOVED lines=8> */
[----:B------:R-:W-:Y:S08]  /*4210*/  MUFU.TANH R128, R63 ;  /* 0x0000003f00807308 */ /* 0x000ff00000002400 */
[----:B------:R1:W-:Y:S08]  /*4220*/  MUFU.TANH R126, R59 ;  /* 0x0000003b007e7308 */ /* 0x0003f00000002400 */
[----:B------:R-:W5:Y:S08]  /*4230*/  MUFU.TANH R141, R65 ;  /* 0x00000041008d7308 */ /* 0x000f700000002400 */
[----:B------:R-:W5:Y:S08]  /*4240*/  MUFU.TANH R78, R78 ;  /* 0x0000004e004e7308 */ /* 0x000f700000002400 */
[----:B------:R-:W5:Y:S08]  /*4250*/  MUFU.TANH R68, R68 ;  /* 0x0000004400447308 */ /* 0x000f700000002400 */
[----:B------:R-:W5:Y:S01]  /*4260*/  MUFU.TANH R79, R79 ;  /* 0x0000004f004f7308 */ /* 0x000f620000002400 */
[----:B------:R-:W-:-:S02]  /*4270*/  WARPGROUP.DEPBAR.LE gsb0, 0x0 ;  /* 0x00008000000079c5 */ /* 0x000fc40000010000 */
[----:B------:R-:W-:Y:S01]  /*4280*/  WARPGROUP.ARRIVE ;  /* 0x00000000000079c5 */ /* 0x000fe20000000000 */
[----:B0-----:R-:W-:Y:S01]  /*4290*/  FMUL.FTZ R57, R48, UR6 ;  /* 0x0000000630397c20 */ /* 0x001fe20008410000 */
[----:B------:R-:W-:Y:S02]  /*42a0*/  IMAD R48, R120, -0xb0, R61 ;  /* 0xffffff5078307824 */ /* 0x000fe400078e023d */
[----:B------:R-:W-:Y:S01]  /*42b0*/  FMUL.FTZ R49, R49, UR6 ;  /* 0x0000000631317c20 */ /* 0x000fe20008410000 */
[----:B------:R-:W-:Y:S01]  /*42c0*/  FMUL.FTZ R51, R51, UR6 ;  /* 0x0000000633337c20 */ /* 0x000fe20008410000 */
[----:B------:R-:W-:Y:S01]  /*42d0*/  FMUL.FTZ R53, R53, UR6 ;  /* 0x0000000635357c20 */ /* 0x000fe20008410000 */
[----:B------:R-:W-:Y:S01]  /*42e0*/  HGMMA.64x16x16.F32 R40, gdesc[UR20], R40, gsb0 ;  /* 0x00200000142879f0 */ /* 0x000fe20008000828 */
[C---:B------:R-:W-:Y:S01]  /*42f0*/  ISETP.GT.AND P5, PT, R48.reuse, RZ, PT ;  /* 0x000000ff3000720c */ /* 0x040fe20003fa4270 */
[----:B------:R-:W-:Y:S01]  /*4300*/  UIADD3 UR22, UR24, 0xa06, URZ ;  /* 0x00000a0618167890 */ /* 0x000fe2000fffe03f */
[C---:B------:R-:W-:Y:S01]  /*4310*/  ISETP.GT.AND P4, PT, R48.reuse, 0x1, PT ;  /* 0x000000013000780c */ /* 0x040fe20003f84270 */
[----:B------:R-:W-:Y:S01]  /*4320*/  UMOV UR23, 0x40000040 ;  /* 0x4000004000177882 */ /* 0x000fe20000000000 */
[----:B------:R-:W-:Y:S01]  /*4330*/  ISETP.GT.AND P2, PT, R48, 0x8, PT ;  /* 0x000000083000780c */ /* 0x000fe20003f44270 */
[----:B------:R0:W-:Y:S01]  /*4340*/  MUFU.TANH R161, R49 ;  /* 0x0000003100a17308 */ /* 0x0001e20000002400 */
[----:B------:R-:W-:Y:S01]  /*4350*/  FSEL R91, R12, -INF , P5 ;  /* 0xff8000000c5b7808 */ /* 0x000fe20002800000 */
[----:B-1----:R-:W-:Y:S01]  /*4360*/  FMUL.FTZ R59, R55, UR6 ;  /* 0x00000006373b7c20 */ /* 0x002fe20008410000 */
[----:B------:R-:W-:Y:S01]  /*4370*/  FSEL R95, R14, -INF , P2 ;  /* 0xff8000000e5f7808 */ /* 0x000fe20001000000 */
[----:B------:R-:W-:Y:S01]  /*4380*/  FMUL.FTZ R52, R52, UR6 ;  /* 0x0000000634347c20 */ /* 0x000fe20008410000 */
[----:B------:R-:W-:Y:S01]  /*4390*/  ISETP.GT.AND P3, PT, R48, 0x9, PT ;  /* 0x000000093000780c */ /* 0x000fe20003f64270 */
[----:B------:R-:W-:Y:S01]  /*43a0*/  FMUL.FTZ R50, R50, UR6 ;  /* 0x0000000632327c20 */ /* 0x000fe20008410000 */
[----:B------:R-:W-:Y:S01]  /*43b0*/  ISETP.GT.AND P6, PT, R48, 0x10, PT ;  /* 0x000000103000780c */ /* 0x000fe20003fc4270 */
[----:B------:R-:W-:Y:S01]  /*43c0*/  MUFU.TANH R165, R53 ;  /* 0x0000003500a57308 */ /* 0x000fe20000002400 */
[----:B--2---:R-:W-:Y:S01]  /*43d0*/  FSEL R99, R20, -INF , P3 ;  /* 0xff80000014637808 */ /* 0x004fe20001800000 */
[----:B------:R-:W-:Y:S01]  /*43e0*/  FMUL.FTZ R54, R54, UR6 ;  /* 0x0000000636367c20 */ /* 0x000fe20008410000 */
[----:B---3--:R-:W-:-:S02]  /*43f0*/  FSEL R11, R11, -INF , P5 ;  /* 0xff8000000b0b7808 */ /* 0x008fc40002800000 */
[----:B------:R-:W-:Y:S02]  /*4400*/  ISETP.GT.AND P5, PT, R48, 0x11, PT ;  /* 0x000000113000780c */ /* 0x000fe40003fa4270 */
[----:B----4-:R-:W-:Y:S01]  /*4410*/  FSEL R101, R80, -INF , P6 ;  /* 0xff80000050657808 */ /* 0x010fe20003000000 */
[----:B------:R-:W-:Y:S01]  /*4420*/  MUFU.TANH R159, R57 ;  /* 0x00000039009f7308 */ /* 0x000fe20000002400 */
[----:B------:R-:W-:Y:S01]  /*4430*/  FSEL R12, R15, -INF , P4 ;  /* 0xff8000000f0c7808 */ /* 0x000fe20002000000 */
[----:B------:R-:W-:Y:S01]  /*4440*/  IMAD.MOV.U32 R80, RZ, RZ, R87 ;  /* 0x000000ffff507224 */ /* 0x000fe200078e0057 */
[----:B-----5:R-:W-:Y:S02]  /*4450*/  FSEL R103, R82, -INF , P5 ;  /* 0xff80000052677808 */ /* 0x020fe40002800000 */
[----:B------:R-:W-:Y:S02]  /*4460*/  FSEL R15, R83, -INF , P3 ;  /* 0xff800000530f7808 */ /* 0x000fe40001800000 */
[----:B------:R-:W-:Y:S01]  /*4470*/  ISETP.GT.AND P3, PT, R48, 0x20, PT ;  /* 0x000000203000780c */ /* 0x000fe20003f64270 */
[----:B------:R-:W1:Y:S01]  /*4480*/  MUFU.TANH R56, R56 ;  /* 0x0000003800387308 */ /* 0x000e620000002400 */
[----:B------:R-:W-:-:S02]  /*4490*/  MOV R82, R87 ;  /* 0x0000005700527202 */ /* 0x000fc40000000f00 */
[----:B------:R-:W-:-:S05]  /*44a0*/  FSEL R113, R105, -INF , P3 ;  /* 0xff80000069717808 */ /* 0x000fca0001800000 */
[----:B------:R-:W-:Y:S08]  /*44b0*/  MUFU.TANH R60, R60 ;  /* 0x0000003c003c7308 */ /* 0x000ff00000002400 */
[----:B------:R-:W2:Y:S01]  /*44c0*/  MUFU.TANH R62, R62 ;  /* 0x0000003e003e7308 */ /* 0x000ea20000002400 */
[----:B------:R-:W-:Y:S02]  /*44d0*/  WARPGROUP.DEPBAR.LE gsb0, 0x0 ;  /* 0x00008000000079c5 */ /* 0x000fe40000010000 */
        /* <DEDUP_REMOVED lines=24> */
[----:B------:R-:W-:Y:S01]  /*4660*/  MUFU.TANH R167, R61 ;  /* 0x0000003d00a77308 */ /* 0x000fe20000002400 */
[----:B------:R-:W-:Y:S01]  /*4670*/  FMNMX.FTZ R14, R107, R14, !PT ;  /* 0x0000000e6b0e7209 */ /* 0x000fe20007810000 */
[----:B------:R-:W-:Y:S01]  /*4680*/  FMUL.FTZ R46, R46, UR6 ;  /* 0x000000062e2e7c20 */ /* 0x000fe20008410000 */
[----:B------:R-:W-:Y:S01]  /*4690*/  ISETP.GT.AND P6, PT, R48, 0x21, PT ;  /* 0x000000213000780c */ /* 0x000fe20003fc4270 */
[----:B------:R-:W-:Y:S01]  /*46a0*/  IMAD.MOV.U32 R84, RZ, RZ, R87 ;  /* 0x000000ffff547224 */ /* 0x000fe200078e0057 */
[----:B------:R-:W-:-:S02]  /*46b0*/  FMNMX.FTZ R14, R111, R14, !PT ;  /* 0x0000000e6f0e7209 */ /* 0x000fc40007810000 */
[----:B------:R-:W-:Y:S01]  /*46c0*/  FSEL R41, R86, -INF , P5 ;  /* 0xff80000056297808 */ /* 0x000fe20002800000 */
[----:B------:R-:W-:Y:S01]  /*46d0*/  MUFU.TANH R169, R63 ;  /* 0x0000003f00a97308 */ /* 0x000fe20000002400 */
[----:B------:R-:W-:Y:S01]  /*46e0*/  ISETP.GT.AND P5, PT, R48, 0x28, PT ;  /* 0x000000283000780c */ /* 0x000fe20003fa4270 */
[----:B------:R-:W-:Y:S01]  /*46f0*/  IMAD.MOV.U32 R86, RZ, RZ, R87 ;  /* 0x000000ffff567224 */ /* 0x000fe200078e0057 */
[----:B------:R-:W-:Y:S02]  /*4700*/  FSEL R115, R96, -INF , P6 ;  /* 0xff80000060737808 */ /* 0x000fe40003000000 */
[----:B------:R-:W-:Y:S02]  /*4710*/  FMNMX.FTZ R14, R113, R14, !PT ;  /* 0x0000000e710e7209 */ /* 0x000fe40007810000 */
[----:B------:R-:W-:Y:S01]  /*4720*/  FSEL R43, R110, -INF , P4 ;  /* 0xff8000006e2b7808 */ /* 0x000fe20002000000 */
[----:B------:R-:W4:Y:S01]  /*4730*/  MUFU.TANH R66, R66 ;  /* 0x0000004200427308 */ /* 0x000f220000002400 */
[----:B------:R-:W-:-:S02]  /*4740*/  ISETP.GT.AND P4, PT, R48, 0x29, PT ;  /* 0x000000293000780c */ /* 0x000fc40003f84270 */
[----:B------:R-:W-:Y:S02]  /*4750*/  FSEL R117, R100, -INF , P5 ;  /* 0xff80000064757808 */ /* 0x000fe40002800000 */
[----:B------:R-:W-:Y:S02]  /*4760*/  FMNMX.FTZ R14, R115, R14, !PT ;  /* 0x0000000e730e7209 */ /* 0x000fe40007810000 */
[----:B------:R-:W-:Y:S01]  /*4770*/  FSEL R45, R106, -INF , P2 ;  /* 0xff8000006a2d7808 */ /* 0x000fe20001000000 */
[----:B------:R-:W-:Y:S01]  /*4780*/  MUFU.TANH R118, R71 ;  /* 0x0000004700767308 */ /* 0x000fe20000002400 */
[----:B------:R-:W-:Y:S02]  /*4790*/  ISETP.GT.AND P2, PT, R48, 0x30, PT ;  /* 0x000000303000780c */ /* 0x000fe40003f44270 */
[----:B------:R-:W-:Y:S02]  /*47a0*/  FSEL R119, R119, -INF , P4 ;  /* 0xff80000077777808 */ /* 0x000fe40002000000 */
[----:B------:R-:W-:-:S02]  /*47b0*/  FMNMX.FTZ R14, R117, R14, !PT ;  /* 0x0000000e750e7209 */ /* 0x000fc40007810000 */
[----:B------:R-:W-:Y:S01]  /*47c0*/  FSEL R47, R98, -INF , P3 ;  /* 0xff800000622f7808 */ /* 0x000fe20001800000 */
[----:B------:R-:W-:Y:S01]  /*47d0*/  MUFU.TANH R70, R70 ;  /* 0x0000004600467308 */ /* 0x000fe20000002400 */
[----:B------:R-:W-:Y:S02]  /*47e0*/  ISETP.GT.AND P3, PT, R48, 0x31, PT ;  /* 0x000000313000780c */ /* 0x000fe40003f64270 */
[----:B------:R-:W-:Y:S01]  /*47f0*/  FSEL R121, R88, -INF , P2 ;  /* 0xff80000058797808 */ /* 0x000fe20001000000 */
[----:B------:R-:W-:Y:S02]  /*4800*/  WARPGROUP.DEPBAR.LE gsb0, 0x0 ;  /* 0x00008000000079c5 */ /* 0x000fe40000010000 */
[----:B------:R-:W-:Y:S01]  /*4810*/  FMNMX.FTZ R14, R119, R14, !PT ;  /* 0x0000000e770e7209 */ /* 0x000fe20007810000 */
[----:B------:R-:W-:Y:S01]  /*4820*/  FMUL.FTZ R32, R32, UR6 ;  /* 0x0000000620207c20 */ /* 0x000fe20008410000 */
[----:B0-----:R-:W-:Y:S01]  /*4830*/  FSEL R49, R97, -INF , P6 ;  /* 0xff80000061317808 */ /* 0x001fe20003000000 */
[----:B------:R-:W-:Y:S01]  /*4840*/  WARPGROUP.ARRIVE ;  /* 0x00000000000079c5 */ /* 0x000fe20000000000 */
[----:B------:R-:W-:Y:S01]  /*4850*/  ISETP.GT.AND P6, PT, R48, 0x38, PT ;  /* 0x000000383000780c */ /* 0x000fe20003fc4270 */
[----:B------:R0:W5:Y:S01]  /*4860*/  MUFU.TANH R97, R59 ;  /* 0x0000003b00617308 */ /* 0x0001620000002400 */
[----:B------:R-:W-:Y:S01]  /*4870*/  FSEL R123, R89, -INF , P3 ;  /* 0xff800000597b7808 */ /* 0x000fe20001800000 */
[----:B------:R-:W-:Y:S01]  /*4880*/  FMUL.FTZ R36, R36, UR6 ;  /* 0x0000000624247c20 */ /* 0x000fe20008410000 */
[----:B------:R-:W-:Y:S01]  /*4890*/  FMNMX.FTZ R14, R121, R14, !PT ;  /* 0x0000000e790e7209 */ /* 0x000fe20007810000 */
[----:B------:R-:W-:Y:S01]  /*48a0*/  HGMMA.64x16x16.F32 R24, gdesc[UR20], R24, gsb0 ;  /* 0x00200000141879f0 */ /* 0x000fe20008000818 */
[----:B---3--:R-:W-:Y:S01]  /*48b0*/  FSEL R51, R102, -INF , P5 ;  /* 0xff80000066337808 */ /* 0x008fe20002800000 */
[----:B------:R-:W-:Y:S01]  /*48c0*/  FMUL.FTZ R34, R34, UR6 ;  /* 0x0000000622227c20 */ /* 0x000fe20008410000 */
[----:B------:R-:W-:Y:S01]  /*48d0*/  ISETP.GT.AND P5, PT, R48, 0x39, PT ;  /* 0x000000393000780c */ /* 0x000fe20003fa4270 */
[----:B------:R-:W3:Y:S01]  /*48e0*/  MUFU.TANH R32, R32 ;  /* 0x0000002000207308 */ /* 0x000ee20000002400 */
[----:B------:R-:W-:Y:S01]  /*48f0*/  FSEL R125, R92, -INF , P6 ;  /* 0xff8000005c7d7808 */ /* 0x000fe20003000000 */
[----:B------:R-:W-:Y:S01]  /*4900*/  FMUL.FTZ R38, R38, UR6 ;  /* 0x0000000626267c20 */ /* 0x000fe20008410000 */
[----:B------:R-:W-:Y:S01]  /*4910*/  FMNMX.FTZ R14, R123, R14, !PT ;  /* 0x0000000e7b0e7209 */ /* 0x000fe20007810000 */
[----:B------:R-:W-:Y:S01]  /*4920*/  FMUL.FTZ R39, R39, UR6 ;  /* 0x0000000627277c20 */ /* 0x000fe20008410000 */
[----:B------:R-:W-:Y:S01]  /*4930*/  FSEL R53, R108, -INF , P4 ;  /* 0xff8000006c357808 */ /* 0x000fe20002000000 */
[----:B------:R-:W-:Y:S01]  /*4940*/  IMAD.U32 R88, RZ, RZ, UR7 ;  /* 0x00000007ff587e24 */ /* 0x000fe2000f8e00ff */
[----:B------:R-:W-:Y:S01]  /*4950*/  ISETP.GT.AND P4, PT, R48, 0x40, PT ;  /* 0x000000403000780c */ /* 0x000fe20003f84270 */
[----:B------:R1:W-:Y:S01]  /*4960*/  MUFU.TANH R105, R67 ;  /* 0x0000004300697308 */ /* 0x0003e20000002400 */
[----:B------:R-:W-:-:S02]  /*4970*/  FSEL R127, R93, -INF , P5 ;  /* 0xff8000005d7f7808 */ /* 0x000fc40002800000 */
[----:B------:R-:W-:Y:S02]  /*4980*/  FMNMX.FTZ R14, R125, R14, !PT ;  /* 0x0000000e7d0e7209 */ /* 0x000fe40007810000 */
[----:B------:R-:W-:Y:S02]  /*4990*/  FSEL R55, R90, -INF , P2 ;  /* 0xff8000005a377808 */ /* 0x000fe40001000000 */
[----:B------:R-:W-:Y:S01]  /*49a0*/  ISETP.GT.AND P2, PT, R48, 0x41, PT ;  /* 0x000000413000780c */ /* 0x000fe20003f44270 */
[----:B------:R-:W3:Y:S01]  /*49b0*/  MUFU.TANH R58, R58 ;  /* 0x0000003a003a7308 */ /* 0x000ee20000002400 */
[----:B------:R-:W-:Y:S01]  /*49c0*/  FSEL R129, R72, -INF , P4 ;  /* 0xff80000048817808 */ /* 0x000fe20002000000 */
[----:B------:R-:W-:Y:S01]  /*49d0*/  IMAD.MOV.U32 R72, RZ, RZ, R87 ;  /* 0x000000ffff487224 */ /* 0x000fe200078e0057 */
[----:B------:R-:W-:Y:S02]  /*49e0*/  FMNMX.FTZ R14, R127, R14, !PT ;  /* 0x0000000e7f0e7209 */ /* 0x000fe40007810000 */
[----:B------:R-:W-:-:S02]  /*49f0*/  FSEL R57, R109, -INF , P3 ;  /* 0xff8000006d397808 */ /* 0x000fc40001800000 */
[----:B------:R-:W-:Y:S01]  /*4a00*/  ISETP.GT.AND P3, PT, R48, 0x48, PT ;  /* 0x000000483000780c */ /* 0x000fe20003f64270 */
[----:B------:R2:W-:Y:S01]  /*4a10*/  MUFU.TANH R109, R69 ;  /* 0x00000045006d7308 */ /* 0x0005e20000002400 */
[----:B------:R-:W-:Y:S02]  /*4a20*/  FSEL R131, R73, -INF , P2 ;  /* 0xff80000049837808 */ /* 0x000fe40001000000 */
[----:B------:R-:W-:Y:S02]  /*4a30*/  FMNMX.FTZ R14, R129, R14, !PT ;  /* 0x0000000e810e7209 */ /* 0x000fe40007810000 */
[----:B0-----:R-:W-:Y:S02]  /*4a40*/  FSEL R59, R94, -INF , P6 ;  /* 0xff8000005e3b7808 */ /* 0x001fe40003000000 */
[----:B------:R-:W-:Y:S01]  /*4a50*/  ISETP.GT.AND P6, PT, R48, 0x49, PT ;  /* 0x000000493000780c */ /* 0x000fe20003fc4270 */
[----:B------:R-:W0:Y:S01]  /*4a60*/  MUFU.TANH R52, R52 ;  /* 0x0000003400347308 */ /* 0x000e220000002400 */
[----:B------:R-:W-:Y:S01]  /*4a70*/  FSEL R133, R76, -INF , P3 ;  /* 0xff8000004c857808 */ /* 0x000fe20001800000 */
[----:B------:R-:W-:Y:S01]  /*4a80*/  IMAD.MOV.U32 R76, RZ, RZ, R87 ;  /* 0x000000ffff4c7224 */ /* 0x000fe200078e0057 */
[----:B------:R-:W-:-:S02]  /*4a90*/  FMNMX.FTZ R14, R131, R14, !PT ;  /* 0x0000000e830e7209 */ /* 0x000fc40007810000 */
[----:B------:R-:W-:Y:S02]  /*4aa0*/  FSEL R61, R112, -INF , P5 ;  /* 0xff800000703d7808 */ /* 0x000fe40002800000 */
[----:B------:R-:W-:Y:S01]  /*4ab0*/  ISETP.GT.AND P5, PT, R48, 0x50, PT ;  /* 0x000000503000780c */ /* 0x000fe20003fa4270 */
[----:B------:R-:W0:Y:S01]  /*4ac0*/  MUFU.TANH R50, R50 ;  /* 0x0000003200327308 */ /* 0x000e220000002400 */
[----:B------:R-:W-:Y:S02]  /*4ad0*/  FSEL R135, R77, -INF , P6 ;  /* 0xff8000004d877808 */ /* 0x000fe40003000000 */
[----:B------:R-:W-:Y:S01]  /*4ae0*/  FMNMX.FTZ R20, R133, R14, !PT ;  /* 0x0000000e85147209 */ /* 0x000fe20007810000 */
[----:B------:R-:W-:Y:S01]  /*4af0*/  FMUL.FTZ R14, R33, UR6 ;  /* 0x00000006210e7c20 */ /* 0x000fe20008410000 */
[----:B------:R-:W-:Y:S01]  /*4b00*/  FSEL R63, R74, -INF , P4 ;  /* 0xff8000004a3f7808 */ /* 0x000fe20002000000 */
[----:B------:R-:W-:Y:S01]  /*4b10*/  IMAD.MOV.U32 R74, RZ, RZ, R87 ;  /* 0x000000ffff4a7224 */ /* 0x000fe200078e0057 */
[----:B------:R-:W-:Y:S01]  /*4b20*/  ISETP.GT.AND P4, PT, R48, 0x51, PT ;  /* 0x000000513000780c */ /* 0x000fe20003f84270 */
[----:B------:R-:W0:Y:S01]  /*4b30*/  MUFU.TANH R54, R54 ;  /* 0x0000003600367308 */ /* 0x000e220000002400 */
[----:B------:R-:W-:Y:S01]  /*4b40*/  FSEL R137, R137, -INF , P5 ;  /* 0xff80000089897808 */ /* 0x000fe20002800000 */
[----:B------:R-:W-:-:S02]  /*4b50*/  WARPGROUP.DEPBAR.LE gsb0, 0x0 ;  /* 0x00008000000079c5 */ /* 0x000fc40000010000 */
[----:B------:R-:W-:Y:S01]  /*4b60*/  FMNMX.FTZ R20, R135, R20, !PT ;  /* 0x0000001487147209 */ /* 0x000fe20007810000 */
[----:B------:R-:W-:Y:S01]  /*4b70*/  FMUL.FTZ R24, R24, UR6 ;  /* 0x0000000618187c20 */ /* 0x000fe20008410000 */
[----:B------:R-:W-:Y:S01]  /*4b80*/  FSEL R65, R75, -INF , P2 ;  /* 0xff8000004b417808 */ /* 0x000fe20001000000 */
[----:B------:R-:W-:Y:S01]  /*4b90*/  FMUL.FTZ R28, R28, UR6 ;  /* 0x000000061c1c7c20 */ /* 0x000fe20008410000 */
[----:B------:R-:W-:Y:S01]  /*4ba0*/  ISETP.GT.AND P2, PT, R48, 0x58, PT ;  /* 0x000000583000780c */ /* 0x000fe20003f44270 */
[----:B------:R-:W0:Y:S01]  /*4bb0*/  MUFU.TANH R44, R44 ;  /* 0x0000002c002c7308 */ /* 0x000e220000002400 */
[----:B------:R-:W-:Y:S01]  /*4bc0*/  FSEL R141, R141, -INF , P4 ;  /* 0xff8000008d8d7808 */ /* 0x000fe20002000000 */
[----:B------:R-:W-:Y:S01]  /*4bd0*/  FMUL.FTZ R26, R26, UR6 ;  /* 0x000000061a1a7c20 */ /* 0x000fe20008410000 */
[----:B------:R-:W-:Y:S01]  /*4be0*/  FMNMX.FTZ R20, R137, R20, !PT ;  /* 0x0000001489147209 */ /* 0x000fe20007810000 */
[----:B------:R-:W-:Y:S01]  /*4bf0*/  FMUL.FTZ R30, R30, UR6 ;  /* 0x000000061e1e7c20 */ /* 0x000fe20008410000 */
[----:B------:R-:W-:-:S02]  /*4c00*/  FSEL R71, R114, -INF , P5 ;  /* 0xff80000072477808 */ /* 0x000fc40002800000 */
[----:B------:R-:W-:Y:S01]  /*4c10*/  FSEL R73, R116, -INF , P4 ;  /* 0xff80000074497808 */ /* 0x000fe20002000000 */
[----:B------:R-:W0:Y:S01]  /*4c20*/  MUFU.TANH R130, R130 ;  /* 0x0000008200827308 */ /* 0x000e220000002400 */
[----:B-1----:R-:W-:Y:S01]  /*4c30*/  FSEL R67, R78, -INF , P3 ;  /* 0xff8000004e437808 */ /* 0x002fe20001800000 */
[--C-:B------:R-:W-:Y:S01]  /*4c40*/  IMAD.MOV.U32 R78, RZ, RZ, R87.reuse ;  /* 0x000000ffff4e7224 */ /* 0x100fe200078e0057 */
[C---:B------:R-:W-:Y:S02]  /*4c50*/  ISETP.GT.AND P5, PT, R48.reuse, 0x61, PT ;  /* 0x000000613000780c */ /* 0x040fe40003fa4270 */
[C---:B------:R-:W-:Y:S02]  /*4c60*/  ISETP.GT.AND P4, PT, R48.reuse, 0x68, PT ;  /* 0x000000683000780c */ /* 0x040fe40003f84270 */
[----:B------:R-:W-:Y:S01]  /*4c70*/  ISETP.GT.AND P3, PT, R48, 0x59, PT ;  /* 0x000000593000780c */ /* 0x000fe20003f64270 */
[----:B------:R-:W1:Y:S01]  /*4c80*/  MUFU.TANH R14, R14 ;  /* 0x0000000e000e7308 */ /* 0x000e620000002400 */
[----:B------:R-:W-:Y:S01]  /*4c90*/  FSEL R145, R68, -INF , P2 ;  /* 0xff80000044917808 */ /* 0x000fe20001000000 */
[----:B------:R-:W-:Y:S01]  /*4ca0*/  IMAD.MOV.U32 R68, RZ, RZ, R87 ;  /* 0x000000ffff447224 */ /* 0x000fe200078e0057 */
[----:B------:R-:W-:-:S02]  /*4cb0*/  FMNMX.FTZ R20, R141, R20, !PT ;  /* 0x000000148d147209 */ /* 0x000fc40007810000 */
[----:B--2---:R-:W-:Y:S02]  /*4cc0*/  FSEL R69, R79, -INF , P6 ;  /* 0xff8000004f457808 */ /* 0x004fe40003000000 */
[----:B------:R-:W-:Y:S01]  /*4cd0*/  FSEL R153, R56, -INF , P5 ;  /* 0xff80000038997808 */ /* 0x000fe20002800000 */
[----:B------:R-:W2:Y:S01]  /*4ce0*/  MUFU.TANH R46, R46 ;  /* 0x0000002e002e7308 */ /* 0x000ea20000002400 */
[----:B------:R-:W-:Y:S01]  /*4cf0*/  FSEL R83, R62, -INF , P4 ;  /* 0xff8000003e537808 */ /* 0x000fe20002000000 */
[----:B------:R-:W-:Y:S01]  /*4d00*/  IMAD.MOV.U32 R62, RZ, RZ, R87 ;  /* 0x000000ffff3e7224 */ /* 0x000fe200078e0057 */
[----:B------:R-:W-:Y:S02]  /*4d10*/  FSEL R155, R60, -INF , P4 ;  /* 0xff8000003c9b7808 */ /* 0x000fe40002000000 */
[----:B------:R-:W-:Y:S02]  /*4d20*/  ISETP.GT.AND P6, PT, R48, 0x60, PT ;  /* 0x000000603000780c */ /* 0x000fe40003fc4270 */
[----:B------:R-:W-:Y:S01]  /*4d30*/  FSEL R149, R64, -INF , P3 ;  /* 0xff80000040957808 */ /* 0x000fe20001800000 */
[----:B------:R-:W2:Y:S01]  /*4d40*/  MUFU.TANH R36, R36 ;  /* 0x0000002400247308 */ /* 0x000ea20000002400 */
[----:B------:R-:W-:Y:S01]  /*4d50*/  FMNMX.FTZ R56, R145, R20, !PT ;  /* 0x0000001491387209 */ /* 0x000fe20007810000 */
[----:B------:R-:W-:Y:S01]  /*4d60*/  FMUL.FTZ R20, R35, UR6 ;  /* 0x0000000623147c20 */ /* 0x000fe20008410000 */
[----:B------:R-:W-:-:S02]  /*4d70*/  ISETP.GT.AND P4, PT, R48, 0x79, PT ;  /* 0x000000793000780c */ /* 0x000fc40003f84270 */
[----:B----4-:R-:W-:Y:S01]  /*4d80*/  FSEL R151, R66, -INF , P6 ;  /* 0xff80000042977808 */ /* 0x010fe20003000000 */
[----:B------:R-:W-:Y:S01]  /*4d90*/  IMAD.MOV.U32 R66, RZ, RZ, R87 ;  /* 0x000000ffff427224 */ /* 0x000fe200078e0057 */
[----:B------:R-:W-:Y:S01]  /*4da0*/  FMNMX.FTZ R56, R149, R56, !PT ;  /* 0x0000003895387209 */ /* 0x000fe20007810000 */
[----:B------:R-:W4:Y:S01]  /*4db0*/  MUFU.TANH R132, R132 ;  /* 0x0000008400847308 */ /* 0x000f220000002400 */
[----:B-----5:R-:W-:Y:S02]  /*4dc0*/  FSEL R97, R97, -INF , P4 ;  /* 0xff80000061617808 */ /* 0x020fe40002000000 */
[----:B------:R-:W-:Y:S02]  /*4dd0*/  FSEL R165, R165, -INF , P4 ;  /* 0xff800000a5a57808 */ /* 0x000fe40002000000 */
[----:B------:R-:W-:Y:S02]  /*4de0*/  ISETP.GT.AND P4, PT, R48, 0x90, PT ;  /* 0x000000903000780c */ /* 0x000fe40003f84270 */
[----:B------:R-:W-:Y:S01]  /*4df0*/  FMNMX.FTZ R56, R151, R56, !PT ;  /* 0x0000003897387209 */ /* 0x000fe20007810000 */
[----:B------:R-:W-:Y:S01]  /*4e00*/  MUFU.TANH R34, R34 ;  /* 0x0000002200227308 */ /* 0x000fe20000002400 */
[----:B---3--:R-:W-:-:S02]  /*4e10*/  FSEL R175, R32, -INF , P4 ;  /* 0xff80000020af7808 */ /* 0x008fc40002000000 */
[----:B------:R-:W-:Y:S02]  /*4e20*/  FMNMX.FTZ R32, R11, R12, !PT ;  /* 0x0000000c0b207209 */ /* 0x000fe40007810000 */
[----:B------:R-:W-:Y:S01]  /*4e30*/  FSEL R75, R70, -INF , P2 ;  /* 0xff800000464b7808 */ /* 0x000fe20001000000 */
[----:B------:R-:W-:Y:S01]  /*4e40*/  IMAD.MOV.U32 R70, RZ, RZ, R87 ;  /* 0x000000ffff467224 */ /* 0x000fe200078e0057 */
[----:B------:R-:W-:Y:S01]  /*4e50*/  ISETP.GT.AND P2, PT, R48, 0x69, PT ;  /* 0x000000693000780c */ /* 0x000fe20003f44270 */
[----:B------:R-:W-:Y:S01]  /*4e60*/  MUFU.TANH R24, R24 ;  /* 0x0000001800187308 */ /* 0x000fe20000002400 */
[----:B------:R-:W-:Y:S02]  /*4e70*/  FMNMX.FTZ R56, R153, R56, !PT ;  /* 0x0000003899387209 */ /* 0x000fe40007810000 */
[----:B------:R-:W-:Y:S02]  /*4e80*/  FMNMX.FTZ R32, R13, R32, !PT ;  /* 0x000000200d207209 */ /* 0x000fe40007810000 */
[----:B------:R-:W-:-:S02]  /*4e90*/  FSEL R77, R118, -INF , P3 ;  /* 0xff800000764d7808 */ /* 0x000fc40001800000 */
[----:B------:R-:W-:Y:S01]  /*4ea0*/  ISETP.GT.AND P3, PT, R48, 0x70, PT ;  /* 0x000000703000780c */ /* 0x000fe20003f64270 */
[----:B------:R-:W-:Y:S01]  /*4eb0*/  MUFU.TANH R20, R20 ;  /* 0x0000001400147308 */ /* 0x000fe20000002400 */
[----:B------:R-:W-:Y:S02]  /*4ec0*/  FSEL R157, R58, -INF , P2 ;  /* 0xff8000003a9d7808 */ /* 0x000fe40001000000 */
[----:B------:R-:W-:Y:S02]  /*4ed0*/  FMNMX.FTZ R56, R155, R56, !PT ;  /* 0x000000389b387209 */ /* 0x000fe40007810000 */
[----:B------:R-:W-:Y:S02]  /*4ee0*/  FMNMX.FTZ R32, R15, R32, !PT ;  /* 0x000000200f207209 */ /* 0x000fe40007810000 */
[----:B------:R-:W-:Y:S01]  /*4ef0*/  FSEL R79, R124, -INF , P6 ;  /* 0xff8000007c4f7808 */ /* 0x000fe20003000000 */
[----:B------:R-:W-:Y:S01]  /*4f00*/  MUFU.TANH R38, R38 ;  /* 0x0000002600267308 */ /* 0x000fe20000002400 */
[----:B------:R-:W-:-:S02]  /*4f10*/  ISETP.GT.AND P6, PT, R48, 0x71, PT ;  /* 0x000000713000780c */ /* 0x000fc40003fc4270 */
[----:B------:R-:W-:Y:S02]  /*4f20*/  FSEL R159, R159, -INF , P3 ;  /* 0xff8000009f9f7808 */ /* 0x000fe40001800000 */
[----:B------:R-:W-:Y:S02]  /*4f30*/  FMNMX.FTZ R56, R157, R56, !PT ;  /* 0x000000389d387209 */ /* 0x000fe40007810000 */
[----:B------:R-:W-:Y:S01]  /*4f40*/  FMNMX.FTZ R32, R21, R32, !PT ;  /* 0x0000002015207209 */ /* 0x000fe20007810000 */
[----:B------:R-:W-:Y:S01]  /*4f50*/  MUFU.TANH R28, R28 ;  /* 0x0000001c001c7308 */ /* 0x000fe20000002400 */
[----:B------:R-:W-:Y:S02]  /*4f60*/  FSEL R33, R126, -INF , P5 ;  /* 0xff8000007e217808 */ /* 0x000fe40002800000 */
[----:B------:R-:W-:Y:S02]  /*4f70*/  ISETP.GT.AND P5, PT, R48, 0x78, PT ;  /* 0x000000783000780c */ /* 0x000fe40003fa4270 */
[----:B------:R-:W-:-:S02]  /*4f80*/  FSEL R161, R161, -INF , P6 ;  /* 0xff800000a1a17808 */ /* 0x000fc40003000000 */
[----:B------:R-:W-:Y:S01]  /*4f90*/  FMNMX.FTZ R56, R159, R56, !PT ;  /* 0x000000389f387209 */ /* 0x000fe20007810000 */
[----:B------:R-:W-:Y:S01]  /*4fa0*/  MUFU.TANH R26, R26 ;  /* 0x0000001a001a7308 */ /* 0x000fe20000002400 */
[----:B------:R-:W-:Y:S02]  /*4fb0*/  FMNMX.FTZ R32, R41, R32, !PT ;  /* 0x0000002029207209 */ /* 0x000fe40007810000 */
[----:B0-----:R-:W-:Y:S02]  /*4fc0*/  FSEL R163, R52, -INF , P5 ;  /* 0xff80000034a37808 */ /* 0x001fe40002800000 */
[----:B------:R-:W-:Y:S02]  /*4fd0*/  FMNMX.FTZ R56, R161, R56, !PT ;  /* 0x00000038a1387209 */ /* 0x000fe40007810000 */
[----:B------:R-:W-:Y:S01]  /*4fe0*/  FMNMX.FTZ R32, R43, R32, !PT ;  /* 0x000000202b207209 */ /* 0x000fe20007810000 */
[----:B------:R-:W-:Y:S01]  /*4ff0*/  MUFU.TANH R30, R30 ;  /* 0x0000001e001e7308 */ /* 0x000fe20000002400 */
[----:B------:R-:W-:-:S02]  /*5000*/  FSEL R35, R128, -INF , P2 ;  /* 0xff80000080237808 */ /* 0x000fc40001000000 */
[----:B------:R-:W-:Y:S02]  /*5010*/  ISETP.GT.AND P2, PT, R48, 0x80, PT ;  /* 0x000000803000780c */ /* 0x000fe40003f44270 */
[----:B------:R-:W-:Y:S02]  /*5020*/  FMNMX.FTZ R56, R163, R56, !PT ;  /* 0x00000038a3387209 */ /* 0x000fe40007810000 */
[----:B------:R-:W-:Y:S02]  /*5030*/  FMNMX.FTZ R32, R45, R32, !PT ;  /* 0x000000202d207209 */ /* 0x000fe40007810000 */
[----:B------:R-:W-:Y:S01]  /*5040*/  FSEL R85, R50, -INF , P3 ;  /* 0xff80000032557808 */ /* 0x000fe20001800000 */
[----:B------:R-:W-:Y:S01]  /*5050*/  FMUL.FTZ R50, R37, UR6 ;  /* 0x0000000625327c20 */ /* 0x000fe20008410000 */
[----:B------:R-:W-:Y:S02]  /*5060*/  ISETP.GT.AND P3, PT, R48, 0x81, PT ;  /* 0x000000813000780c */ /* 0x000fe40003f64270 */
[----:B------:R-:W-:-:S02]  /*5070*/  FSEL R167, R167, -INF , P2 ;  /* 0xff800000a7a77808 */ /* 0x000fc40001000000 */
[----:B------:R-:W-:Y:S01]  /*5080*/  FMNMX.FTZ R56, R165, R56, !PT ;  /* 0x00000038a5387209 */ /* 0x000fe20007810000 */
[----:B------:R-:W0:Y:S01]  /*5090*/  MUFU.TANH R50, R50 ;  /* 0x0000003200327308 */ /* 0x000e220000002400 */
[----:B------:R-:W-:Y:S02]  /*50a0*/  FMNMX.FTZ R32, R47, R32, !PT ;  /* 0x000000202f207209 */ /* 0x000fe40007810000 */
[----:B------:R-:W-:Y:S01]  /*50b0*/  FSEL R37, R42, -INF , P6 ;  /* 0xff8000002a257808 */ /* 0x000fe20003000000 */
[----:B------:R-:W-:Y:S01]  /*50c0*/  FMUL.FTZ R42, R25, UR6 ;  /* 0x00000006192a7c20 */ /* 0x000fe20008410000 */
[----:B------:R-:W-:Y:S02]  /*50d0*/  ISETP.GT.AND P6, PT, R48, 0x88, PT ;  /* 0x000000883000780c */ /* 0x000fe40003fc4270 */
[----:B------:R-:W-:Y:S02]  /*50e0*/  FSEL R169, R169, -INF , P3 ;  /* 0xff800000a9a97808 */ /* 0x000fe40001800000 */
[----:B------:R-:W-:Y:S01]  /*50f0*/  FMNMX.FTZ R56, R167, R56, !PT ;  /* 0x00000038a7387209 */ /* 0x000fe20007810000 */
[----:B------:R-:W3:Y:S01]  /*5100*/  MUFU.TANH R42, R42 ;  /* 0x0000002a002a7308 */ /* 0x000ee20000002400 */
[----:B------:R-:W-:-:S02]  /*5110*/  FMNMX.FTZ R32, R49, R32, !PT ;  /* 0x0000002031207209 */ /* 0x000fc40007810000 */
[----:B------:R-:W-:Y:S02]  /*5120*/  FSEL R93, R54, -INF , P5 ;  /* 0xff800000365d7808 */ /* 0x000fe40002800000 */
[----:B------:R-:W-:Y:S02]  /*5130*/  ISETP.GT.AND P5, PT, R48, 0x89, PT ;  /* 0x000000893000780c */ /* 0x000fe40003fa4270 */
[----:B------:R-:W-:Y:S02]  /*5140*/  FSEL R171, R44, -INF , P6 ;  /* 0xff8000002cab7808 */ /* 0x000fe40003000000 */
[----:B------:R-:W-:Y:S02]  /*5150*/  FMNMX.FTZ R56, R169, R56, !PT ;  /* 0x00000038a9387209 */ /* 0x000fe40007810000 */
[----:B------:R-:W-:Y:S02]  /*5160*/  FMNMX.FTZ R32, R51, R32, !PT ;  /* 0x0000002033207209 */ /* 0x000fe40007810000 */
[----:B------:R-:W-:-:S02]  /*5170*/  FSEL R173, R130, -INF , P5 ;  /* 0xff80000082ad7808 */ /* 0x000fc40002800000 */
[----:B------:R-:W-:Y:S02]  /*5180*/  FMNMX.FTZ R56, R171, R56, !PT ;  /* 0x00000038ab387209 */ /* 0x000fe40007810000 */
[----:B------:R-:W-:Y:S02]  /*5190*/  FMNMX.FTZ R32, R53, R32, !PT ;  /* 0x0000002035207209 */ /* 0x000fe40007810000 */
[----:B------:R-:W-:Y:S02]  /*51a0*/  FSEL R109, R109, -INF , P3 ;  /* 0xff8000006d6d7808 */ /* 0x000fe40001800000 */
[----:B------:R-:W-:Y:S02]  /*51b0*/  ISETP.GT.AND P3, PT, R48, 0x91, PT ;  /* 0x000000913000780c */ /* 0x000fe40003f64270 */
[----:B------:R-:W-:Y:S02]  /*51c0*/  FMNMX.FTZ R56, R173, R56, !PT ;  /* 0x00000038ad387209 */ /* 0x000fe40007810000 */
[----:B------:R-:W-:-:S02]  /*51d0*/  FMNMX.FTZ R32, R55, R32, !PT ;  /* 0x0000002037207209 */ /* 0x000fc40007810000 */
[----:B------:R-:W-:Y:S02]  /*51e0*/  FSEL R105, R105, -INF , P2 ;  /* 0xff80000069697808 */ /* 0x000fe40001000000 */
[----:B------:R-:W-:Y:S02]  /*51f0*/  ISETP.GT.AND P2, PT, R48, 0x98, PT ;  /* 0x000000983000780c */ /* 0x000fe40003f44270 */
[----:B-1----:R-:W-:Y:S01]  /*5200*/  FSEL R177, R14, -INF , P3 ;  /* 0xff8000000eb17808 */ /* 0x002fe20001800000 */
[----:B------:R-:W-:Y:S01]  /*5210*/  FMUL.FTZ R14, R29, UR6 ;  /* 0x000000061d0e7c20 */ /* 0x000fe20008410000 */
[----:B------:R-:W-:Y:S02]  /*5220*/  FMNMX.FTZ R56, R175, R56, !PT ;  /* 0x00000038af387209 */ /* 0x000fe40007810000 */
[----:B------:R-:W-:Y:S02]  /*5230*/  FMNMX.FTZ R32, R57, R32, !PT ;  /* 0x0000002039207209 */ /* 0x000fe40007810000 */
[----:B--2---:R-:W-:Y:S01]  /*5240*/  FSEL R25, R46, -INF , P6 ;  /* 0xff8000002e197808 */ /* 0x004fe20003000000 */
[----:B------:R-:W1:Y:S01]  /*5250*/  MUFU.TANH R14, R14 ;  /* 0x0000000e000e7308 */ /* 0x000e620000002400 */
[----:B------:R-:W-:-:S02]  /*5260*/  ISETP.GT.AND P6, PT, R48, 0x99, PT ;  /* 0x000000993000780c */ /* 0x000fc40003fc4270 */
[----:B------:R-:W-:Y:S02]  /*5270*/  FSEL R179, R36, -INF , P2 ;  /* 0xff80000024b37808 */ /* 0x000fe40001000000 */
[----:B------:R-:W-:Y:S02]  /*5280*/  FMNMX.FTZ R56, R177, R56, !PT ;  /* 0x00000038b1387209 */ /* 0x000fe40007810000 */
[----:B------:R-:W-:Y:S02]  /*5290*/  FMNMX.FTZ R32, R59, R32, !PT ;  /* 0x000000203b207209 */ /* 0x000fe40007810000 */
[----:B----4-:R-:W-:Y:S02]  /*52a0*/  FSEL R29, R132, -INF , P5 ;  /* 0xff800000841d7808 */ /* 0x010fe40002800000 */
[----:B------:R-:W-:Y:S02]  /*52b0*/  ISETP.GT.AND P5, PT, R48, 0xa0, PT ;  /* 0x000000a03000780c */ /* 0x000fe40003fa4270 */
[----:B0-----:R-:W-:-:S02]  /*52c0*/  FSEL R181, R50, -INF , P6 ;  /* 0xff80000032b57808 */ /* 0x001fc40003000000 */
[----:B------:R-:W-:Y:S02]  /*52d0*/  FMNMX.FTZ R56, R179, R56, !PT ;  /* 0x00000038b3387209 */ /* 0x000fe40007810000 */
[----:B------:R-:W-:Y:S02]  /*52e0*/  FMNMX.FTZ R32, R61, R32, !PT ;  /* 0x000000203d207209 */ /* 0x000fe40007810000 */
[----:B------:R-:W-:Y:S02]  /*52f0*/  FSEL R139, R34, -INF , P4 ;  /* 0xff800000228b7808 */ /* 0x000fe40002000000 */
[----:B------:R-:W-:Y:S02]  /*5300*/  ISETP.GT.AND P4, PT, R48, 0xa1, PT ;  /* 0x000000a13000780c */ /* 0x000fe40003f84270 */
[----:B------:R-:W-:Y:S02]  /*5310*/  FSEL R183, R24, -INF , P5 ;  /* 0xff80000018b77808 */ /* 0x000fe40002800000 */
[----:B------:R-:W-:-:S02]  /*5320*/  FMNMX.FTZ R56, R181, R56, !PT ;  /* 0x00000038b5387209 */ /* 0x000fc40007810000 */
[----:B------:R-:W-:Y:S02]  /*5330*/  FMNMX.FTZ R32, R63, R32, !PT ;  /* 0x000000203f207209 */ /* 0x000fe40007810000 */
[----:B------:R-:W-:Y:S02]  /*5340*/  FSEL R143, R20, -INF , P3 ;  /* 0xff800000148f7808 */ /* 0x000fe40001800000 */
[----:B------:R-:W-:Y:S01]  /*5350*/  ISETP.GT.AND P3, PT, R48, 0xa8, PT ;  /* 0x000000a83000780c */ /* 0x000fe20003f64270 */
[----:B------:R-:W0:Y:S01]  /*5360*/  MUFU.TANH R20, R39 ;  /* 0x0000002700147308 */ /* 0x000e220000002400 */
[----:B---3--:R-:W-:Y:S02]  /*5370*/  FSEL R185, R42, -INF , P4 ;  /* 0xff8000002ab97808 */ /* 0x008fe40002000000 */
[----:B------:R-:W-:Y:S02]  /*5380*/  FMNMX.FTZ R56, R183, R56, !PT ;  /* 0x00000038b7387209 */ /* 0x000fe40007810000 */
[----:B------:R-:W-:-:S02]  /*5390*/  FMNMX.FTZ R32, R65, R32, !PT ;  /* 0x0000002041207209 */ /* 0x000fc40007810000 */
[----:B------:R-:W-:Y:S02]  /*53a0*/  FSEL R147, R38, -INF , P2 ;  /* 0xff80000026937808 */ /* 0x000fe40001000000 */
[----:B------:R-:W-:Y:S02]  /*53b0*/  ISETP.GT.AND P2, PT, R48, 0xa9, PT ;  /* 0x000000a93000780c */ /* 0x000fe40003f44270 */
[----:B------:R-:W-:Y:S01]  /*53c0*/  FSEL R187, R28, -INF , P3 ;  /* 0xff8000001cbb7808 */ /* 0x000fe20001800000 */
[----:B------:R-:W-:Y:S01]  /*53d0*/  FMUL.FTZ R28, R31, UR6 ;  /* 0x000000061f1c7c20 */ /* 0x000fe20008410000 */
[----:B------:R-:W-:Y:S02]  /*53e0*/  FMNMX.FTZ R56, R185, R56, !PT ;  /* 0x00000038b9387209 */ /* 0x000fe40007810000 */
[----:B------:R-:W-:Y:S02]  /*53f0*/  FMNMX.FTZ R32, R67, R32, !PT ;  /* 0x0000002043207209 */ /* 0x000fe40007810000 */
[----:B-1----:R-:W-:Y:S01]  /*5400*/  FSEL R189, R14, -INF , P2 ;  /* 0xff8000000ebd7808 */ /* 0x002fe20001000000 */
[----:B------:R-:W-:Y:S01]  /*5410*/  MUFU.TANH R28, R28 ;  /* 0x0000001c001c7308 */ /* 0x000fe20000002400 */
[----:B------:R-:W-:-:S02]  /*5420*/  FMNMX.FTZ R56, R187, R56, !PT ;  /* 0x00000038bb387209 */ /* 0x000fc40007810000 */
[----:B------:R-:W-:Y:S02]  /*5430*/  FMNMX.FTZ R32, R69, R32, !PT ;  /* 0x0000002045207209 */ /* 0x000fe40007810000 */
[----:B------:R-:W-:Y:S02]  /*5440*/  FMNMX.FTZ R56, R189, R56, !PT ;  /* 0x00000038bd387209 */ /* 0x000fe40007810000 */
[----:B------:R-:W-:Y:S02]  /*5450*/  FMNMX.FTZ R32, R71, R32, !PT ;  /* 0x0000002047207209 */ /* 0x000fe40007810000 */
[----:B------:R-:W-:Y:S01]  /*5460*/  MOV R64, R87 ;  /* 0x0000005700407202 */ /* 0x000fe20000000f00 */
[----:B------:R-:W1:Y:S01]  /*5470*/  SHFL.BFLY PT, R89, R56, 0x2, 0x1f ;  /* 0x0c401f0038597f89 */ /* 0x000e6200000e0000 */
[----:B------:R-:W-:-:S04]  /*5480*/  FMNMX.FTZ R32, R73, R32, !PT ;  /* 0x0000002049207209 */ /* 0x000fc80007810000 */
[----:B------:R-:W-:-:S04]  /*5490*/  FMNMX.FTZ R32, R75, R32, !PT ;  /* 0x000000204b207209 */ /* 0x000fc80007810000 */
[----:B------:R-:W-:-:S04]  /*54a0*/  FMNMX.FTZ R32, R77, R32, !PT ;  /* 0x000000204d207209 */ /* 0x000fc80007810000 */
[----:B------:R-:W-:-:S04]  /*54b0*/  FMNMX.FTZ R32, R79, R32, !PT ;  /* 0x000000204f207209 */ /* 0x000fc80007810000 */
[----:B------:R-:W-:-:S04]  /*54c0*/  FMNMX.FTZ R32, R33, R32, !PT ;  /* 0x0000002021207209 */ /* 0x000fc80007810000 */
[----:B------:R-:W-:Y:S02]  /*54d0*/  FMNMX.FTZ R32, R83, R32, !PT ;  /* 0x0000002053207209 */ /* 0x000fe40007810000 */
[----:B-1----:R-:W-:Y:S02]  /*54e0*/  FMNMX.FTZ R24, R56, R89, !PT ;  /* 0x0000005938187209 */ /* 0x002fe40007810000 */
[----:B------:R-:W-:-:S03]  /*54f0*/  FMNMX.FTZ R32, R35, R32, !PT ;  /* 0x0000002023207209 */ /* 0x000fc60007810000 */
[----:B------:R-:W1:Y:S01]  /*5500*/  SHFL.BFLY PT, R89, R24, 0x1, 0x1f ;  /* 0x0c201f0018597f89 */ /* 0x000e6200000e0000 */
[----:B------:R-:W-:-:S04]  /*5510*/  FMNMX.FTZ R32, R85, R32, !PT ;  /* 0x0000002055207209 */ /* 0x000fc80007810000 */
[----:B------:R-:W-:-:S04]  /*5520*/  FMNMX.FTZ R32, R37, R32, !PT ;  /* 0x0000002025207209 */ /* 0x000fc80007810000 */
[----:B------:R-:W-:-:S04]  /*5530*/  FMNMX.FTZ R32, R93, R32, !PT ;  /* 0x000000205d207209 */ /* 0x000fc80007810000 */
[----:B------:R-:W-:-:S04]  /*5540*/  FMNMX.FTZ R32, R97, R32, !PT ;  /* 0x0000002061207209 */ /* 0x000fc80007810000 */
[----:B------:R-:W-:-:S04]  /*5550*/  FMNMX.FTZ R32, R105, R32, !PT ;  /* 0x0000002069207209 */ /* 0x000fc80007810000 */
[----:B------:R-:W-:Y:S02]  /*5560*/  FMNMX.FTZ R32, R109, R32, !PT ;  /* 0x000000206d207209 */ /* 0x000fe40007810000 */
[----:B-1----:R-:W-:Y:S01]  /*5570*/  FMNMX.FTZ R89, R24, R89, !PT ;  /* 0x0000005918597209 */ /* 0x002fe20007810000 */
[----:B------:R-:W-:Y:S01]  /*5580*/  FMUL.FTZ R24, R27, UR6 ;  /* 0x000000061b187c20 */ /* 0x000fe20008410000 */
[----:B------:R-:W-:Y:S02]  /*5590*/  FMNMX.FTZ R32, R25, R32, !PT ;  /* 0x0000002019207209 */ /* 0x000fe40007810000 */
[C---:B------:R-:W-:Y:S01]  /*55a0*/  FSETP.NEU.FTZ.AND P0, PT, R89.reuse, -INF , PT ;  /* 0xff8000005900780b */ /* 0x040fe20003f1d000 */
[----:B------:R-:W-:Y:S01]  /*55b0*/  FMUL.FTZ R14, R89, R88 ;  /* 0x00000058590e7220 */ /* 0x000fe20000410000 */
[----:B------:R-:W-:Y:S01]  /*55c0*/  FMNMX.FTZ R32, R29, R32, !PT ;  /* 0x000000201d207209 */ /* 0x000fe20007810000 */
[----:B------:R-:W1:Y:S03]  /*55d0*/  MUFU.TANH R24, R24 ;  /* 0x0000001800187308 */ /* 0x000e660000002400 */
[----:B------:R-:W-:-:S02]  /*55e0*/  FMNMX.FTZ R32, R139, R32, !PT ;  /* 0x000000208b207209 */ /* 0x000fc40007810000 */
[----:B------:R-:W-:Y:S02]  /*55f0*/  FSEL R14, R14, RZ, P0 ;  /* 0x000000ff0e0e7208 */ /* 0x000fe40000000000 */
[----:B------:R-:W-:Y:S02]  /*5600*/  FMNMX.FTZ R32, R143, R32, !PT ;  /* 0x000000208f207209 */ /* 0x000fe40007810000 */
[----:B------:R-:W-:Y:S01]  /*5610*/  ISETP.NE.AND P0, PT, R122, RZ, PT ;  /* 0x000000ff7a00720c */ /* 0x000fe20003f05270 */
[-CC-:B------:R-:W-:Y:S01]  /*5620*/  FFMA.FTZ R190, R125, R88.reuse, -R14.reuse ;  /* 0x000000587dbe7223 */ /* 0x180fe2000001080e */
[----:B0-----:R-:W-:Y:S01]  /*5630*/  FSEL R125, R20, -INF , P6 ;  /* 0xff800000147d7808 */ /* 0x001fe20003000000 */
[--C-:B------:R-:W-:Y:S01]  /*5640*/  FFMA.FTZ R182, R107, R88, -R14.reuse ;  /* 0x000000586bb67223 */ /* 0x100fe2000001080e */
[----:B------:R-:W-:Y:S01]  /*5650*/  FMNMX.FTZ R32, R147, R32, !PT ;  /* 0x0000002093207209 */ /* 0x000fe20007810000 */
[-CC-:B------:R-:W-:Y:S01]  /*5660*/  FFMA.FTZ R107, R127, R88.reuse, -R14.reuse ;  /* 0x000000587f6b7223 */ /* 0x180fe2000001080e */
[----:B------:R-:W-:Y:S01]  /*5670*/  FSEL R127, R26, -INF , P5 ;  /* 0xff8000001a7f7808 */ /* 0x000fe20002800000 */
[--C-:B------:R-:W-:Y:S01]  /*5680*/  FFMA.FTZ R194, R133, R88, -R14.reuse ;  /* 0x0000005885c27223 */ /* 0x100fe2000001080e */
[----:B------:R-:W-:Y:S01]  /*5690*/  FMNMX.FTZ R32, R125, R32, !PT ;  /* 0x000000207d207209 */ /* 0x000fe20007810000 */
[-CC-:B------:R-:W-:Y:S01]  /*56a0*/  FFMA.FTZ R196, R137, R88.reuse, -R14.reuse ;  /* 0x0000005889c47223 */ /* 0x180fe2000001080e */
[----:B-1----:R-:W-:Y:S01]  /*56b0*/  FSEL R133, R24, -INF , P4 ;  /* 0xff80000018857808 */ /* 0x002fe20002000000 */
        /* <DEDUP_REMOVED lines=16> */
[-CC-:B------:R-:W-:Y:S01]  /*57c0*/  FFMA.FTZ R115, R141, R88.reuse, -R14.reuse ;  /* 0x000000588d737223 */ /* 0x180fe2000001080e */
[-CC-:B------:R-:W-:Y:S01]  /*57d0*/  FFMA.FTZ R141, R177, R88.reuse, -R14.reuse ;  /* 0x00000058b18d7223 */ /* 0x180fe2000001080e */
[----:B------:R-:W0:Y:S01]  /*57e0*/  SHFL.BFLY PT, R101, R32, 0x2, 0x1f ;  /* 0x0c401f0020657f89 */ /* 0x000e2200000e0000 */
        /* <DEDUP_REMOVED lines=9> */
[----:B------:R-:W2:Y:S01]  /*5880*/  MUFU.EX2 R178, R178 ;  /* 0x000000b200b27308 */ /* 0x000ea20000000800 */
[-CC-:B------:R-:W-:Y:S01]  /*5890*/  FFMA.FTZ R113, R135, R88.reuse, -R14.reuse ;  /* 0x0000005887717223 */ /* 0x180fe2000001080e */
[-CC-:B------:R-:W-:Y:S01]  /*58a0*/  FFMA.FTZ R198, R145, R88.reuse, -R14.reuse ;  /* 0x0000005891c67223 */ /* 0x180fe2000001080e */
[-CC-:B------:R-:W-:Y:S01]  /*58b0*/  FFMA.FTZ R200, R151, R88.reuse, -R14.reuse ;  /* 0x0000005897c87223 */ /* 0x180fe2000001080e */
[-CC-:B------:R-:W-:Y:S01]  /*58c0*/  FFMA.FTZ R119, R153, R88.reuse, -R14.reuse ;  /* 0x0000005899777223 */ /* 0x180fe2000001080e */
[-CC-:B------:R-:W-:Y:S01]  /*58d0*/  FFMA.FTZ R202, R155, R88.reuse, -R14.reuse ;  /* 0x000000589bca7223 */ /* 0x180fe2000001080e */
[-CC-:B------:R-:W-:Y:S01]  /*58e0*/  FFMA.FTZ R121, R157, R88.reuse, -R14.reuse ;  /* 0x000000589d797223 */ /* 0x180fe2000001080e */
[-CC-:B------:R-:W-:Y:S01]  /*58f0*/  FFMA.FTZ R204, R159, R88.reuse, -R14.reuse ;  /* 0x000000589fcc7223 */ /* 0x180fe2000001080e */
[----:B------:R-:W3:Y:S01]  /*5900*/  MUFU.EX2 R31, R31 ;  /* 0x0000001f001f7308 */ /* 0x000ee20000000800 */
[-CC-:B------:R-:W-:Y:S01]  /*5910*/  FFMA.FTZ R123, R161, R88.reuse, -R14.reuse ;  /* 0x00000058a17b7223 */ /* 0x180fe2000001080e */
[-CC-:B------:R-:W-:Y:S01]  /*5920*/  FFMA.FTZ R206, R163, R88.reuse, -R14.reuse ;  /* 0x00000058a3ce7223 */ /* 0x180fe2000001080e */
[-CC-:B------:R-:W-:Y:S01]  /*5930*/  FFMA.FTZ R129, R165, R88.reuse, -R14.reuse ;  /* 0x00000058a5817223 */ /* 0x180fe2000001080e */
[-CC-:B------:R-:W-:Y:S01]  /*5940*/  FFMA.FTZ R208, R167, R88.reuse, -R14.reuse ;  /* 0x00000058a7d07223 */ /* 0x180fe2000001080e */
[-CC-:B------:R-:W-:Y:S01]  /*5950*/  FFMA.FTZ R131, R169, R88.reuse, -R14.reuse ;  /* 0x00000058a9837223 */ /* 0x180fe2000001080e */
[----:B0-----:R-:W-:Y:S01]  /*5960*/  FMNMX.FTZ R20, R32, R101, !PT ;  /* 0x0000006520147209 */ /* 0x001fe20007810000 */
[-CC-:B------:R-:W-:Y:S01]  /*5970*/  FFMA.FTZ R210, R171, R88.reuse, -R14.reuse ;  /* 0x00000058abd27223 */ /* 0x180fe2000001080e */
[----:B------:R-:W0:Y:S01]  /*5980*/  MUFU.EX2 R180, R180 ;  /* 0x000000b400b47308 */ /* 0x000e220000000800 */
[-CC-:B------:R-:W-:Y:S01]  /*5990*/  FFMA.FTZ R135, R173, R88.reuse, -R14.reuse ;  /* 0x00000058ad877223 */ /* 0x180fe2000001080e */
[-CC-:B------:R-:W-:Y:S01]  /*59a0*/  FFMA.FTZ R212, R175, R88.reuse, -R14.reuse ;  /* 0x00000058afd47223 */ /* 0x180fe2000001080e */
[----:B------:R-:W4:Y:S01]  /*59b0*/  SHFL.BFLY PT, R101, R20, 0x1, 0x1f ;  /* 0x0c201f0014657f89 */ /* 0x000f2200000e0000 */
[-CC-:B------:R-:W-:Y:S01]  /*59c0*/  FFMA.FTZ R145, R181, R88.reuse, -R14.reuse ;  /* 0x00000058b5917223 */ /* 0x180fe2000001080e */
[-CC-:B------:R-:W-:Y:S01]  /*59d0*/  FFMA.FTZ R216, R183, R88.reuse, -R14.reuse ;  /* 0x00000058b7d87223 */ /* 0x180fe2000001080e */
[-CC-:B------:R-:W-:Y:S01]  /*59e0*/  FFMA.FTZ R151, R185, R88.reuse, -R14.reuse ;  /* 0x00000058b9977223 */ /* 0x180fe2000001080e */
[-CC-:B------:R-:W-:Y:S01]  /*59f0*/  FFMA.FTZ R218, R187, R88.reuse, -R14.reuse ;  /* 0x00000058bbda7223 */ /* 0x180fe2000001080e */
[----:B------:R-:W5:Y:S01]  /*5a00*/  MUFU.EX2 R39, R39 ;  /* 0x0000002700277308 */ /* 0x000f620000000800 */
[----:B------:R-:W-:-:S07]  /*5a10*/  FFMA.FTZ R153, R189, R88, -R14 ;  /* 0x00000058bd997223 */ /* 0x000fce000001080e */
[----:B------:R-:W5:Y:S08]  /*5a20*/  MUFU.EX2 R182, R182 ;  /* 0x000000b600b67308 */ /* 0x000f700000000800 */
[----:B------:R-:W5:Y:S01]  /*5a30*/  MUFU.EX2 R91, R91 ;  /* 0x0000005b005b7308 */ /* 0x000f620000000800 */
[----:B----4-:R-:W-:-:S04]  /*5a40*/  FMNMX.FTZ R101, R20, R101, !PT ;  /* 0x0000006514657209 */ /* 0x010fc80007810000 */
[C---:B------:R-:W-:Y:S01]  /*5a50*/  FSETP.NEU.FTZ.AND P2, PT, R101.reuse, -INF , PT ;  /* 0xff8000006500780b */ /* 0x040fe20003f5d000 */
[-C--:B------:R-:W-:Y:S02]  /*5a60*/  FMUL.FTZ R38, R101, R88.reuse ;  /* 0x0000005865267220 */ /* 0x080fe40000410000 */
[----:B------:R-:W4:Y:S03]  /*5a70*/  MUFU.EX2 R184, R184 ;  /* 0x000000b800b87308 */ /* 0x000f260000000800 */
[----:B------:R-:W-:Y:S02]  /*5a80*/  FSEL R38, R38, RZ, P2 ;  /* 0x000000ff26267208 */ /* 0x000fe40001000000 */
[----:B------:R-:W-:Y:S01]  /*5a90*/  ISETP.GE.AND P2, PT, R81, 0xb1, PT ;  /* 0x000000b15100780c */ /* 0x000fe20003f46270 */
[----:B------:R-:W-:Y:S02]  /*5aa0*/  IMAD.MOV.U32 R81, RZ, RZ, R87 ;  /* 0x000000ffff517224 */ /* 0x000fe400078e0057 */
[----:B------:R-:W-:Y:S01]  /*5ab0*/  MUFU.EX2 R95, R95 ;  /* 0x0000005f005f7308 */ /* 0x000fe20000000800 */
[-CC-:B------:R-:W-:Y:S01]  /*5ac0*/  FFMA.FTZ R177, R11, R88.reuse, -R38.reuse ;  /* 0x000000580bb17223 */ /* 0x180fe20000010826 */
[----:B-1----:R-:W-:Y:S01]  /*5ad0*/  FADD.FTZ R11, R176, R27 ;  /* 0x0000001bb00b7221 */ /* 0x002fe20000010000 */
[-CC-:B------:R-:W-:Y:S01]  /*5ae0*/  FFMA.FTZ R12, R12, R88.reuse, -R38.reuse ;  /* 0x000000580c0c7223 */ /* 0x180fe20000010826 */
[-CC-:B------:R-:W-:Y:S01]  /*5af0*/  FFMA.FTZ R179, R13, R88.reuse, -R38.reuse ;  /* 0x000000580db37223 */ /* 0x180fe20000010826 */
[-CC-:B------:R-:W-:Y:S01]  /*5b00*/  FFMA.FTZ R14, R15, R88.reuse, -R38.reuse ;  /* 0x000000580f0e7223 */ /* 0x180fe20000010826 */
[----:B--2---:R-:W-:Y:S01]  /*5b10*/  FADD.FTZ R42, R178, R11 ;  /* 0x0000000bb22a7221 */ /* 0x004fe20000010000 */
[-CC-:B------:R-:W-:Y:S01]  /*5b20*/  FFMA.FTZ R181, R21, R88.reuse, -R38.reuse ;  /* 0x0000005815b57223 */ /* 0x180fe20000010826 */
[----:B------:R-:W-:Y:S01]  /*5b30*/  MUFU.EX2 R177, R177 ;  /* 0x000000b100b17308 */ /* 0x000fe20000000800 */
[-C--:B------:R-:W-:Y:S01]  /*5b40*/  FFMA.FTZ R20, R41, R88.reuse, -R38 ;  /* 0x0000005829147223 */ /* 0x080fe20000010826 */
[----:B---3--:R-:W-:Y:S01]  /*5b50*/  FADD.FTZ R11, R31, R42 ;  /* 0x0000002a1f0b7221 */ /* 0x008fe20000010000 */
[-CC-:B------:R-:W-:Y:S01]  /*5b60*/  FFMA.FTZ R183, R43, R88.reuse, -R38.reuse ;  /* 0x000000582bb77223 */ /* 0x180fe20000010826 */
[-CC-:B------:R-:W-:Y:S01]  /*5b70*/  FFMA.FTZ R24, R45, R88.reuse, -R38.reuse ;  /* 0x000000582d187223 */ /* 0x180fe20000010826 */
[-CC-:B------:R-:W-:Y:S01]  /*5b80*/  FFMA.FTZ R185, R47, R88.reuse, -R38.reuse ;  /* 0x000000582fb97223 */ /* 0x180fe20000010826 */
[----:B0-----:R-:W-:Y:S01]  /*5b90*/  FADD.FTZ R42, R180, R11 ;  /* 0x0000000bb42a7221 */ /* 0x001fe20000010000 */
[-CC-:B------:R-:W-:Y:S01]  /*5ba0*/  FFMA.FTZ R26, R49, R88.reuse, -R38.reuse ;  /* 0x00000058311a7223 */ /* 0x180fe20000010826 */
[----:B------:R-:W0:Y:S01]  /*5bb0*/  MUFU.EX2 R12, R12 ;  /* 0x0000000c000c7308 */ /* 0x000e220000000800 */
[-C--:B------:R-:W-:Y:S01]  /*5bc0*/  FFMA.FTZ R187, R51, R88.reuse, -R38 ;  /* 0x0000005833bb7223 */ /* 0x080fe20000010826 */
[----:B-----5:R-:W-:Y:S01]  /*5bd0*/  FADD.FTZ R11, R39, R42 ;  /* 0x0000002a270b7221 */ /* 0x020fe20000010000 */
[-CC-:B------:R-:W-:Y:S01]  /*5be0*/  FFMA.FTZ R28, R53, R88.reuse, -R38.reuse ;  /* 0x00000058351c7223 */ /* 0x180fe20000010826 */
[-CC-:B------:R-:W-:Y:S01]  /*5bf0*/  FFMA.FTZ R189, R55, R88.reuse, -R38.reuse ;  /* 0x0000005837bd7223 */ /* 0x180fe20000010826 */
[-CC-:B------:R-:W-:Y:S01]  /*5c00*/  FFMA.FTZ R30, R57, R88.reuse, -R38.reuse ;  /* 0x00000058391e7223 */ /* 0x180fe20000010826 */
[----:B------:R-:W-:Y:S01]  /*5c10*/  FADD.FTZ R44, R182, R11 ;  /* 0x0000000bb62c7221 */ /* 0x000fe20000010000 */
[-CC-:B------:R-:W-:Y:S01]  /*5c20*/  FFMA.FTZ R191, R59, R88.reuse, -R38.reuse ;  /* 0x000000583bbf7223 */ /* 0x180fe20000010826 */
[----:B------:R-:W1:Y:S01]  /*5c30*/  MUFU.EX2 R179, R179 ;  /* 0x000000b300b37308 */ /* 0x000e620000000800 */
[-C--:B------:R-:W-:Y:S01]  /*5c40*/  FFMA.FTZ R32, R61, R88.reuse, -R38 ;  /* 0x000000583d207223 */ /* 0x080fe20000010826 */
[----:B------:R-:W-:Y:S01]  /*5c50*/  FADD.FTZ R11, R91, R44 ;  /* 0x0000002c5b0b7221 */ /* 0x000fe20000010000 */
[-CC-:B------:R-:W-:Y:S01]  /*5c60*/  FFMA.FTZ R193, R63, R88.reuse, -R38.reuse ;  /* 0x000000583fc17223 */ /* 0x180fe20000010826 */
[-CC-:B------:R-:W-:Y:S01]  /*5c70*/  FFMA.FTZ R34, R65, R88.reuse, -R38.reuse ;  /* 0x0000005841227223 */ /* 0x180fe20000010826 */
[-CC-:B------:R-:W-:Y:S01]  /*5c80*/  FFMA.FTZ R195, R67, R88.reuse, -R38.reuse ;  /* 0x0000005843c37223 */ /* 0x180fe20000010826 */
[----:B----4-:R-:W-:Y:S01]  /*5c90*/  FADD.FTZ R44, R184, R11 ;  /* 0x0000000bb82c7221 */ /* 0x010fe20000010000 */
[-C--:B------:R-:W-:Y:S01]  /*5ca0*/  FFMA.FTZ R36, R69, R88.reuse, -R38 ;  /* 0x0000005845247223 */ /* 0x080fe20000010826 */
[----:B------:R-:W2:Y:S01]  /*5cb0*/  MUFU.EX2 R186, R186 ;  /* 0x000000ba00ba7308 */ /* 0x000ea20000000800 */
[----:B0-----:R-:W-:Y:S01]  /*5cc0*/  FADD.FTZ R46, R177, R12 ;  /* 0x0000000cb12e7221 */ /* 0x001fe20000010000 */
[----:B------:R-:W-:Y:S01]  /*5cd0*/  FADD.FTZ R13, R95, R44 ;  /* 0x0000002c5f0d7221 */ /* 0x000fe20000010000 */
[-CC-:B------:R-:W-:Y:S01]  /*5ce0*/  FFMA.FTZ R197, R71, R88.reuse, -R38.reuse ;  /* 0x0000005847c57223 */ /* 0x180fe20000010826 */
[-CC-:B------:R-:W-:Y:S01]  /*5cf0*/  FFMA.FTZ R40, R73, R88.reuse, -R38.reuse ;  /* 0x0000005849287223 */ /* 0x180fe20000010826 */
[-CC-:B------:R-:W-:Y:S01]  /*5d00*/  FFMA.FTZ R199, R75, R88.reuse, -R38.reuse ;  /* 0x000000584bc77223 */ /* 0x180fe20000010826 */
[-CC-:B------:R-:W-:Y:S01]  /*5d10*/  FFMA.FTZ R42, R77, R88.reuse, -R38.reuse ;  /* 0x000000584d2a7223 */ /* 0x180fe20000010826 */
[-C--:B------:R-:W-:Y:S01]  /*5d20*/  FFMA.FTZ R201, R79, R88.reuse, -R38 ;  /* 0x000000584fc97223 */ /* 0x080fe20000010826 */
[----:B------:R-:W0:Y:S01]  /*5d30*/  MUFU.EX2 R14, R14 ;  /* 0x0000000e000e7308 */ /* 0x000e220000000800 */
        /* <DEDUP_REMOVED lines=11> */
[-CC-:B------:R-:W-:Y:S01]  /*5df0*/  FFMA.FTZ R25, R25, R88.reuse, -R38.reuse ;  /* 0x0000005819197223 */ /* 0x180fe20000010826 */
[-CC-:B------:R-:W-:Y:S01]  /*5e00*/  FFMA.FTZ R29, R29, R88.reuse, -R38.reuse ;  /* 0x000000581d1d7223 */ /* 0x180fe20000010826 */
[-CC-:B------:R-:W-:Y:S01]  /*5e10*/  FFMA.FTZ R139, R139, R88.reuse, -R38.reuse ;  /* 0x000000588b8b7223 */ /* 0x180fe20000010826 */
[-CC-:B------:R-:W-:Y:S01]  /*5e20*/  FFMA.FTZ R143, R143, R88.reuse, -R38.reuse ;  /* 0x000000588f8f7223 */ /* 0x180fe20000010826 */
[----:B------:R-:W2:Y:S01]  /*5e30*/  MUFU.EX2 R181, R181 ;  /* 0x000000b500b57308 */ /* 0x000ea20000000800 */
[----:B0-----:R-:W-:Y:S01]  /*5e40*/  FADD.FTZ R46, R14, R11 ;  /* 0x0000000b0e2e7221 */ /* 0x001fe20000010000 */
[-CC-:B------:R-:W-:Y:S01]  /*5e50*/  FFMA.FTZ R147, R147, R88.reuse, -R38.reuse ;  /* 0x0000005893937223 */ /* 0x180fe20000010826 */
[-CC-:B------:R-:W-:Y:S01]  /*5e60*/  FFMA.FTZ R125, R125, R88.reuse, -R38.reuse ;  /* 0x000000587d7d7223 */ /* 0x180fe20000010826 */
[-CC-:B------:R-:W-:Y:S01]  /*5e70*/  FFMA.FTZ R127, R127, R88.reuse, -R38.reuse ;  /* 0x000000587f7f7223 */ /* 0x180fe20000010826 */
[-CC-:B------:R-:W-:Y:S01]  /*5e80*/  FFMA.FTZ R133, R133, R88.reuse, -R38.reuse ;  /* 0x0000005885857223 */ /* 0x180fe20000010826 */
[-CC-:B------:R-:W-:Y:S01]  /*5e90*/  FFMA.FTZ R137, R137, R88.reuse, -R38.reuse ;  /* 0x0000005889897223 */ /* 0x180fe20000010826 */
[----:B------:R-:W-:Y:S01]  /*5ea0*/  FFMA.FTZ R149, R149, R88, -R38 ;  /* 0x0000005895957223 */ /* 0x000fe20000010826 */
[----:B------:R-:W0:Y:S01]  /*5eb0*/  MUFU.EX2 R188, R188 ;  /* 0x000000bc00bc7308 */ /* 0x000e220000000800 */
        /* <DEDUP_REMOVED lines=16> */
[----:B0-----:R-:W-:Y:S01]  /*5fc0*/  FADD.FTZ R46, R188, R13 ;  /* 0x0000000dbc2e7221 */ /* 0x001fe20000010000 */
[----:B------:R-:W-:Y:S01]  /*5fd0*/  F2FP.F16.F32.PACK_AB R184, R95, R184 ;  /* 0x000000b85fb8723e */ /* 0x000fe200000000ff */
[--C-:B------:R-:W-:Y:S01]  /*5fe0*/  IMAD.MOV.U32 R69, RZ, RZ, R87.reuse ;  /* 0x000000ffff457224 */ /* 0x100fe200078e0057 */
[----:B------:R-:W-:Y:S01]  /*5ff0*/  F2FP.F16.F32.PACK_AB R186, R99, R186 ;  /* 0x000000ba63ba723e */ /* 0x000fe200000000ff */
[--C-:B------:R-:W-:Y:S01]  /*6000*/  IMAD.MOV.U32 R67, RZ, RZ, R87.reuse ;  /* 0x000000ffff437224 */ /* 0x100fe200078e0057 */
[----:B------:R-:W-:Y:S01]  /*6010*/  MOV R73, R87 ;  /* 0x0000005700497202 */ /* 0x000fe20000000f00 */
[----:B------:R-:W-:Y:S01]  /*6020*/  IMAD.MOV.U32 R65, RZ, RZ, R87 ;  /* 0x000000ffff417224 */ /* 0x000fe200078e0057 */
[----:B------:R-:W0:Y:S01]  /*6030*/  MUFU.EX2 R183, R183 ;  /* 0x000000b700b77308 */ /* 0x000e220000000800 */
[C---:B-1----:R-:W-:Y:S01]  /*6040*/  FADD.FTZ R48, R20.reuse, R11 ;  /* 0x0000000b14307221 */ /* 0x042fe20000010000 */
[----:B------:R-:W-:Y:S01]  /*6050*/  F2FP.F16.F32.PACK_AB R181, R20, R181 ;  /* 0x000000b514b5723e */ /* 0x000fe200000000ff */
[--C-:B------:R-:W-:Y:S01]  /*6060*/  IMAD.MOV.U32 R63, RZ, RZ, R87.reuse ;  /* 0x000000ffff3f7224 */ /* 0x100fe200078e0057 */
[----:B------:R-:W-:Y:S01]  /*6070*/  MOV R55, R87 ;  /* 0x0000005700377202 */ /* 0x000fe20000000f00 */
[----:B------:R-:W-:-:S02]  /*6080*/  IMAD.MOV.U32 R61, RZ, RZ, R87 ;  /* 0x000000ffff3d7224 */ /* 0x000fc400078e0057 */
[--C-:B------:R-:W-:Y:S01]  /*6090*/  IMAD.MOV.U32 R59, RZ, RZ, R87.reuse ;  /* 0x000000ffff3b7224 */ /* 0x100fe200078e0057 */
[----:B------:R-:W1:Y:S01]  /*60a0*/  MUFU.EX2 R190, R190 ;  /* 0x000000be00be7308 */ /* 0x000e620000000800 */
[----:B--2---:R-:W-:Y:S01]  /*60b0*/  FADD.FTZ R13, R103, R46 ;  /* 0x0000002e670d7221 */ /* 0x004fe20000010000 */
[----:B------:R-:W-:Y:S01]  /*60c0*/  FFMA.FTZ R46, R35, R88, -R38 ;  /* 0x00000058232e7223 */ /* 0x000fe20000010826 */
[----:B------:R-:W-:Y:S01]  /*60d0*/  F2FP.F16.F32.PACK_AB R188, R103, R188 ;  /* 0x000000bc67bc723e */ /* 0x000fe200000000ff */
[--C-:B------:R-:W-:Y:S02]  /*60e0*/  IMAD.MOV.U32 R57, RZ, RZ, R87.reuse ;  /* 0x000000ffff397224 */ /* 0x100fe400078e0057 */
[--C-:B------:R-:W-:Y:S02]  /*60f0*/  IMAD.MOV.U32 R53, RZ, RZ, R87.reuse ;  /* 0x000000ffff357224 */ /* 0x100fe400078e0057 */
[----:B------:R-:W2:Y:S01]  /*6100*/  MUFU.EX2 R24, R24 ;  /* 0x0000001800187308 */ /* 0x000ea20000000800 */
[----:B0-----:R-:W-:Y:S01]  /*6110*/  FADD.FTZ R11, R183, R48 ;  /* 0x00000030b70b7221 */ /* 0x001fe20000010000 */
[----:B------:R-:W-:-:S02]  /*6120*/  IMAD.MOV.U32 R51, RZ, RZ, R87 ;  /* 0x000000ffff337224 */ /* 0x000fc400078e0057 */
[--C-:B------:R-:W-:Y:S02]  /*6130*/  IMAD.MOV.U32 R49, RZ, RZ, R87.reuse ;  /* 0x000000ffff317224 */ /* 0x100fe400078e0057 */
[----:B------:R-:W-:Y:S02]  /*6140*/  IMAD.MOV.U32 R47, RZ, RZ, R87 ;  /* 0x000000ffff2f7224 */ /* 0x000fe400078e0057 */
[----:B------:R-:W0:Y:S01]  /*6150*/  MUFU.EX2 R107, R107 ;  /* 0x0000006b006b7308 */ /* 0x000e220000000800 */
[----:B-1----:R-:W-:Y:S01]  /*6160*/  FADD.FTZ R50, R190, R13 ;  /* 0x0000000dbe327221 */ /* 0x002fe20000010000 */
[--C-:B------:R-:W-:Y:S02]  /*6170*/  IMAD.MOV.U32 R45, RZ, RZ, R87.reuse ;  /* 0x000000ffff2d7224 */ /* 0x100fe400078e0057 */
[--C-:B------:R-:W-:Y:S02]  /*6180*/  IMAD.MOV.U32 R43, RZ, RZ, R87.reuse ;  /* 0x000000ffff2b7224 */ /* 0x100fe400078e0057 */
[----:B------:R-:W-:-:S02]  /*6190*/  IMAD.MOV.U32 R41, RZ, RZ, R87 ;  /* 0x000000ffff297224 */ /* 0x000fc400078e0057 */
[----:B------:R-:W1:Y:S01]  /*61a0*/  MUFU.EX2 R185, R185 ;  /* 0x000000b900b97308 */ /* 0x000e620000000800 */
[C---:B--2---:R-:W-:Y:S01]  /*61b0*/  FADD.FTZ R48, R24.reuse, R11 ;  /* 0x0000000b18307221 */ /* 0x044fe20000010000 */
[----:B------:R-:W-:Y:S01]  /*61c0*/  F2FP.F16.F32.PACK_AB R183, R24, R183 ;  /* 0x000000b718b7723e */ /* 0x000fe200000000ff */
[--C-:B------:R-:W-:Y:S02]  /*61d0*/  IMAD.MOV.U32 R39, RZ, RZ, R87.reuse ;  /* 0x000000ffff277224 */ /* 0x100fe400078e0057 */
[--C-:B------:R-:W-:Y:S02]  /*61e0*/  IMAD.MOV.U32 R35, RZ, RZ, R87.reuse ;  /* 0x000000ffff237224 */ /* 0x100fe400078e0057 */
[--C-:B------:R-:W-:Y:S01]  /*61f0*/  IMAD.MOV.U32 R33, RZ, RZ, R87.reuse ;  /* 0x000000ffff217224 */ /* 0x100fe200078e0057 */
[----:B------:R-:W2:Y:S01]  /*6200*/  MUFU.EX2 R192, R192 ;  /* 0x000000c000c07308 */ /* 0x000ea20000000800 */
[C---:B0-----:R-:W-:Y:S01]  /*6210*/  FADD.FTZ R13, R107.reuse, R50 ;  /* 0x000000326b0d7221 */ /* 0x041fe20000010000 */
[----:B------:R-:W-:Y:S01]  /*6220*/  F2FP.F16.F32.PACK_AB R190, R107, R190 ;  /* 0x000000be6bbe723e */ /* 0x000fe200000000ff */
[----:B------:R-:W-:-:S02]  /*6230*/  IMAD.MOV.U32 R31, RZ, RZ, R87 ;  /* 0x000000ffff1f7224 */ /* 0x000fc400078e0057 */
[--C-:B------:R-:W-:Y:S02]  /*6240*/  IMAD.MOV.U32 R27, RZ, RZ, R87.reuse ;  /* 0x000000ffff1b7224 */ /* 0x100fe400078e0057 */
[----:B------:R-:W-:Y:S01]  /*6250*/  IMAD.MOV.U32 R24, RZ, RZ, R87 ;  /* 0x000000ffff187224 */ /* 0x000fe200078e0057 */
[----:B------:R-:W0:Y:S01]  /*6260*/  MUFU.EX2 R26, R26 ;  /* 0x0000001a001a7308 */ /* 0x000e220000000800 */
[----:B-1----:R-:W-:-:S07]  /*6270*/  FADD.FTZ R11, R185, R48 ;  /* 0x00000030b90b7221 */ /* 0x002fce0000010000 */
[----:B------:R-:W1:Y:S01]  /*6280*/  MUFU.EX2 R111, R111 ;  /* 0x0000006f006f7308 */ /* 0x000e620000000800 */
[----:B--2---:R-:W-:-:S07]  /*6290*/  FADD.FTZ R50, R192, R13 ;  /* 0x0000000dc0327221 */ /* 0x004fce0000010000 */
[----:B------:R-:W2:Y:S01]  /*62a0*/  MUFU.EX2 R187, R187 ;  /* 0x000000bb00bb7308 */ /* 0x000ea20000000800 */
[C---:B0-----:R-:W-:Y:S01]  /*62b0*/  FADD.FTZ R48, R26.reuse, R11 ;  /* 0x0000000b1a307221 */ /* 0x041fe20000010000 */
[----:B------:R-:W-:Y:S01]  /*62c0*/  F2FP.F16.F32.PACK_AB R185, R26, R185 ;  /* 0x000000b91ab9723e */ /* 0x000fe200000000ff */
[----:B------:R-:W-:-:S05]  /*62d0*/  IMAD.MOV.U32 R26, RZ, RZ, R87 ;  /* 0x000000ffff1a7224 */ /* 0x000fca00078e0057 */
[----:B------:R-:W0:Y:S01]  /*62e0*/  MUFU.EX2 R194, R194 ;  /* 0x000000c200c27308 */ /* 0x000e220000000800 */
[C---:B-1----:R-:W-:Y:S01]  /*62f0*/  FADD.FTZ R11, R111.reuse, R50 ;  /* 0x000000326f0b7221 */ /* 0x042fe20000010000 */
[----:B------:R-:W-:-:S06]  /*6300*/  F2FP.F16.F32.PACK_AB R192, R111, R192 ;  /* 0x000000c06fc0723e */ /* 0x000fcc00000000ff */
[----:B------:R-:W1:Y:S01]  /*6310*/  MUFU.EX2 R28, R28 ;  /* 0x0000001c001c7308 */ /* 0x000e620000000800 */
[----:B--2---:R-:W-:-:S07]  /*6320*/  FADD.FTZ R13, R187, R48 ;  /* 0x00000030bb0d7221 */ /* 0x004fce0000010000 */
[----:B------:R-:W2:Y:S01]  /*6330*/  MUFU.EX2 R189, R189 ;  /* 0x000000bd00bd7308 */ /* 0x000ea20000000800 */
[----:B0-----:R-:W-:Y:S01]  /*6340*/  FADD.FTZ R50, R194, R11 ;  /* 0x0000000bc2327221 */ /* 0x001fe20000010000 */
[----:B------:R-:W-:-:S04]  /*6350*/  @!P1 PRMT R11, RZ, 0x654, R10 ;  /* 0x00000654ff0b9816 */ /* 0x000fc8000000000a */
[----:B------:R2:W-:Y:S02]  /*6360*/  @!P1 SYNCS.ARRIVE.TRANS64.RED.A1T0 RZ, [R11+URZ], RZ ;  /* 0x000000ff0bff99a7 */ /* 0x0005e4000810043f */
[----:B------:R-:W0:Y:S01]  /*6370*/  MUFU.EX2 R113, R113 ;  /* 0x0000007100717308 */ /* 0x000e220000000800 */
[C---:B-1----:R-:W-:Y:S01]  /*6380*/  FADD.FTZ R48, R28.reuse, R13 ;  /* 0x0000000d1c307221 */ /* 0x042fe20000010000 */
[----:B------:R-:W-:Y:S02]  /*6390*/  F2FP.F16.F32.PACK_AB R187, R28, R187 ;  /* 0x000000bb1cbb723e */ /* 0x000fe400000000ff */
[----:B------:R-:W-:-:S04]  /*63a0*/  MOV R28, R87 ;  /* 0x00000057001c7202 */ /* 0x000fc80000000f00 */
[----:B------:R-:W1:Y:S01]  /*63b0*/  MUFU.EX2 R30, R30 ;  /* 0x0000001e001e7308 */ /* 0x000e620000000800 */
[----:B--2---:R-:W-:-:S07]  /*63c0*/  FADD.FTZ R11, R189, R48 ;  /* 0x00000030bd0b7221 */ /* 0x004fce0000010000 */
[----:B------:R-:W2:Y:S01]  /*63d0*/  MUFU.EX2 R196, R196 ;  /* 0x000000c400c47308 */ /* 0x000ea20000000800 */
[C---:B0-----:R-:W-:Y:S01]  /*63e0*/  FADD.FTZ R13, R113.reuse, R50 ;  /* 0x00000032710d7221 */ /* 0x041fe20000010000 */
[----:B------:R-:W-:-:S06]  /*63f0*/  F2FP.F16.F32.PACK_AB R194, R113, R194 ;  /* 0x000000c271c2723e */ /* 0x000fcc00000000ff */
[----:B------:R-:W0:Y:S01]  /*6400*/  MUFU.EX2 R191, R191 ;  /* 0x000000bf00bf7308 */ /* 0x000e220000000800 */
[C---:B-1----:R-:W-:Y:S01]  /*6410*/  FADD.FTZ R48, R30.reuse, R11 ;  /* 0x0000000b1e307221 */ /* 0x042fe20000010000 */
[----:B------:R-:W-:Y:S01]  /*6420*/  F2FP.F16.F32.PACK_AB R189, R30, R189 ;  /* 0x000000bd1ebd723e */ /* 0x000fe200000000ff */
[----:B------:R-:W-:-:S05]  /*6430*/  IMAD.MOV.U32 R30, RZ, RZ, R87 ;  /* 0x000000ffff1e7224 */ /* 0x000fca00078e0057 */
[----:B------:R-:W1:Y:S01]  /*6440*/  MUFU.EX2 R115, R115 ;  /* 0x0000007300737308 */ /* 0x000e620000000800 */
[----:B--2---:R-:W-:-:S07]  /*6450*/  FADD.FTZ R50, R196, R13 ;  /* 0x0000000dc4327221 */ /* 0x004fce0000010000 */
[----:B------:R-:W2:Y:S01]  /*6460*/  MUFU.EX2 R32, R32 ;  /* 0x0000002000207308 */ /* 0x000ea20000000800 */
[----:B0-----:R-:W-:-:S07]  /*6470*/  FADD.FTZ R11, R191, R48 ;  /* 0x00000030bf0b7221 */ /* 0x001fce0000010000 */
[----:B------:R-:W0:Y:S01]  /*6480*/  MUFU.EX2 R198, R198 ;  /* 0x000000c600c67308 */ /* 0x000e220000000800 */
[C---:B-1----:R-:W-:Y:S01]  /*6490*/  FADD.FTZ R13, R115.reuse, R50 ;  /* 0x00000032730d7221 */ /* 0x042fe20000010000 */
[----:B------:R-:W-:-:S06]  /*64a0*/  F2FP.F16.F32.PACK_AB R196, R115, R196 ;  /* 0x000000c473c4723e */ /* 0x000fcc00000000ff */
[----:B------:R-:W1:Y:S01]  /*64b0*/  MUFU.EX2 R193, R193 ;  /* 0x000000c100c17308 */ /* 0x000e620000000800 */
[C---:B--2---:R-:W-:Y:S01]  /*64c0*/  FADD.FTZ R50, R32.reuse, R11 ;  /* 0x0000000b20327221 */ /* 0x044fe20000010000 */
[----:B------:R-:W-:Y:S01]  /*64d0*/  F2FP.F16.F32.PACK_AB R191, R32, R191 ;  /* 0x000000bf20bf723e */ /* 0x000fe200000000ff */
[----:B------:R-:W-:-:S05]  /*64e0*/  IMAD.MOV.U32 R32, RZ, RZ, R87 ;  /* 0x000000ffff207224 */ /* 0x000fca00078e0057 */
[----:B------:R-:W2:Y:S01]  /*64f0*/  MUFU.EX2 R117, R117 ;  /* 0x0000007500757308 */ /* 0x000ea20000000800 */
[----:B0-----:R-:W-:-:S07]  /*6500*/  FADD.FTZ R52, R198, R13 ;  /* 0x0000000dc6347221 */ /* 0x001fce0000010000 */
[----:B------:R-:W0:Y:S01]  /*6510*/  MUFU.EX2 R34, R34 ;  /* 0x0000002200227308 */ /* 0x000e220000000800 */
[----:B-1----:R-:W-:-:S07]  /*6520*/  FADD.FTZ R11, R193, R50 ;  /* 0x00000032c10b7221 */ /* 0x002fce0000010000 */
[----:B------:R-:W1:Y:S01]  /*6530*/  MUFU.EX2 R200, R200 ;  /* 0x000000c800c87308 */ /* 0x000e620000000800 */
[C---:B--2---:R-:W-:Y:S01]  /*6540*/  FADD.FTZ R13, R117.reuse, R52 ;  /* 0x00000034750d7221 */ /* 0x044fe20000010000 */
[----:B------:R-:W-:-:S06]  /*6550*/  F2FP.F16.F32.PACK_AB R198, R117, R198 ;  /* 0x000000c675c6723e */ /* 0x000fcc00000000ff */
[----:B------:R-:W2:Y:S01]  /*6560*/  MUFU.EX2 R195, R195 ;  /* 0x000000c300c37308 */ /* 0x000ea20000000800 */
[C---:B0-----:R-:W-:Y:S01]  /*6570*/  FADD.FTZ R50, R34.reuse, R11 ;  /* 0x0000000b22327221 */ /* 0x041fe20000010000 */
[----:B------:R-:W-:Y:S01]  /*6580*/  F2FP.F16.F32.PACK_AB R193, R34, R193 ;  /* 0x000000c122c1723e */ /* 0x000fe200000000ff */
[----:B------:R-:W-:-:S05]  /*6590*/  IMAD.MOV.U32 R34, RZ, RZ, R87 ;  /* 0x000000ffff227224 */ /* 0x000fca00078e0057 */
[----:B------:R-:W0:Y:S01]  /*65a0*/  MUFU.EX2 R119, R119 ;  /* 0x0000007700777308 */ /* 0x000e220000000800 */
[----:B-1----:R-:W-:-:S07]  /*65b0*/  FADD.FTZ R52, R200, R13 ;  /* 0x0000000dc8347221 */ /* 0x002fce0000010000 */
        /* <DEDUP_REMOVED lines=51> */
[----:B------:R-:W-:Y:S02]  /*68f0*/  F2FP.F16.F32.PACK_AB R203, R46, R203 ;  /* 0x000000cb2ecb723e */ /* 0x000fe400000000ff */
[----:B------:R-:W-:-:S04]  /*6900*/  MOV R46, R87 ;  /* 0x00000057002e7202 */ /* 0x000fc80000000f00 */
[----:B------:R-:W2:Y:S01]  /*6910*/  MUFU.EX2 R135, R135 ;  /* 0x0000008700877308 */ /* 0x000ea20000000800 */
[----:B0-----:R-:W-:-:S07]  /*6920*/  FADD.FTZ R56, R210, R13 ;  /* 0x0000000dd2387221 */ /* 0x001fce0000010000 */
[----:B------:R0:W3:Y:S01]  /*6930*/  MUFU.EX2 R10, R37 ;  /* 0x00000025000a7308 */ /* 0x0000e20000000800 */
[----:B-1----:R-:W-:-:S07]  /*6940*/  FADD.FTZ R11, R205, R54 ;  /* 0x00000036cd0b7221 */ /* 0x002fce0000010000 */
[----:B------:R-:W1:Y:S01]  /*6950*/  MUFU.EX2 R212, R212 ;  /* 0x000000d400d47308 */ /* 0x000e620000000800 */
[C---:B--2---:R-:W-:Y:S01]  /*6960*/  FADD.FTZ R13, R135.reuse, R56 ;  /* 0x00000038870d7221 */ /* 0x044fe20000010000 */
[----:B------:R-:W-:Y:S02]  /*6970*/  F2FP.F16.F32.PACK_AB R210, R135, R210 ;  /* 0x000000d287d2723e */ /* 0x000fe400000000ff */
[----:B0-----:R-:W-:-:S04]  /*6980*/  MOV R37, R87 ;  /* 0x0000005700257202 */ /* 0x001fc80000000f00 */
[----:B------:R-:W0:Y:S01]  /*6990*/  MUFU.EX2 R93, R93 ;  /* 0x0000005d005d7308 */ /* 0x000e220000000800 */
[C---:B---3--:R-:W-:Y:S01]  /*69a0*/  FADD.FTZ R54, R10.reuse, R11 ;  /* 0x0000000b0a367221 */ /* 0x048fe20000010000 */
[----:B------:R-:W-:-:S06]  /*69b0*/  F2FP.F16.F32.PACK_AB R205, R10, R205 ;  /* 0x000000cd0acd723e */ /* 0x000fcc00000000ff */
[----:B------:R-:W2:Y:S01]  /*69c0*/  MUFU.EX2 R141, R141 ;  /* 0x0000008d008d7308 */ /* 0x000ea20000000800 */
[----:B-1----:R-:W-:-:S07]  /*69d0*/  FADD.FTZ R56, R212, R13 ;  /* 0x0000000dd4387221 */ /* 0x002fce0000010000 */
[----:B------:R-:W1:Y:S01]  /*69e0*/  MUFU.EX2 R48, R97 ;  /* 0x0000006100307308 */ /* 0x000e620000000800 */
[----:B0-----:R-:W-:-:S07]  /*69f0*/  FADD.FTZ R11, R93, R54 ;  /* 0x000000365d0b7221 */ /* 0x001fce0000010000 */
[----:B------:R-:W0:Y:S01]  /*6a00*/  MUFU.EX2 R214, R214 ;  /* 0x000000d600d67308 */ /* 0x000e220000000800 */
[C---:B--2---:R-:W-:Y:S01]  /*6a10*/  FADD.FTZ R13, R141.reuse, R56 ;  /* 0x000000388d0d7221 */ /* 0x044fe20000010000 */
[----:B------:R-:W-:-:S06]  /*6a20*/  F2FP.F16.F32.PACK_AB R212, R141, R212 ;  /* 0x000000d48dd4723e */ /* 0x000fcc00000000ff */
[----:B------:R-:W2:Y:S01]  /*6a30*/  MUFU.EX2 R105, R105 ;  /* 0x0000006900697308 */ /* 0x000ea20000000800 */
[C---:B-1----:R-:W-:Y:S01]  /*6a40*/  FADD.FTZ R56, R48.reuse, R11 ;  /* 0x0000000b30387221 */ /* 0x042fe20000010000 */
[----:B------:R-:W-:Y:S01]  /*6a50*/  F2FP.F16.F32.PACK_AB R207, R48, R93 ;  /* 0x0000005d30cf723e */ /* 0x000fe200000000ff */
[----:B------:R-:W-:-:S05]  /*6a60*/  IMAD.MOV.U32 R48, RZ, RZ, R87 ;  /* 0x000000ffff307224 */ /* 0x000fca00078e0057 */
[----:B------:R-:W1:Y:S01]  /*6a70*/  MUFU.EX2 R145, R145 ;  /* 0x0000009100917308 */ /* 0x000e620000000800 */
[----:B0-----:R-:W-:-:S07]  /*6a80*/  FADD.FTZ R58, R214, R13 ;  /* 0x0000000dd63a7221 */ /* 0x001fce0000010000 */
[----:B------:R-:W0:Y:S01]  /*6a90*/  MUFU.EX2 R50, R109 ;  /* 0x0000006d00327308 */ /* 0x000e220000000800 */
[----:B--2---:R-:W-:-:S07]  /*6aa0*/  FADD.FTZ R11, R105, R56 ;  /* 0x00000038690b7221 */ /* 0x004fce0000010000 */
[----:B------:R-:W2:Y:S01]  /*6ab0*/  MUFU.EX2 R216, R216 ;  /* 0x000000d800d87308 */ /* 0x000ea20000000800 */
[C---:B-1----:R-:W-:Y:S01]  /*6ac0*/  FADD.FTZ R13, R145.reuse, R58 ;  /* 0x0000003a910d7221 */ /* 0x042fe20000010000 */
[----:B------:R-:W-:-:S06]  /*6ad0*/  F2FP.F16.F32.PACK_AB R214, R145, R214 ;  /* 0x000000d691d6723e */ /* 0x000fcc00000000ff */
[----:B------:R-:W1:Y:S01]  /*6ae0*/  MUFU.EX2 R25, R25 ;  /* 0x0000001900197308 */ /* 0x000e620000000800 */
[C---:B0-----:R-:W-:Y:S01]  /*6af0*/  FADD.FTZ R56, R50.reuse, R11 ;  /* 0x0000000b32387221 */ /* 0x041fe20000010000 */
[----:B------:R-:W-:Y:S01]  /*6b00*/  F2FP.F16.F32.PACK_AB R209, R50, R105 ;  /* 0x0000006932d1723e */ /* 0x000fe200000000ff */
[----:B------:R-:W-:-:S05]  /*6b10*/  IMAD.MOV.U32 R50, RZ, RZ, R87 ;  /* 0x000000ffff327224 */ /* 0x000fca00078e0057 */
[----:B------:R-:W0:Y:S01]  /*6b20*/  MUFU.EX2 R151, R151 ;  /* 0x0000009700977308 */ /* 0x000e220000000800 */
[----:B--2---:R-:W-:-:S07]  /*6b30*/  FADD.FTZ R58, R216, R13 ;  /* 0x0000000dd83a7221 */ /* 0x004fce0000010000 */
[----:B------:R2:W3:Y:S01]  /*6b40*/  MUFU.EX2 R38, R29 ;  /* 0x0000001d00267308 */ /* 0x0004e20000000800 */
[----:B-1----:R-:W-:-:S07]  /*6b50*/  FADD.FTZ R11, R25, R56 ;  /* 0x00000038190b7221 */ /* 0x002fce0000010000 */
[----:B------:R-:W1:Y:S01]  /*6b60*/  MUFU.EX2 R218, R218 ;  /* 0x000000da00da7308 */ /* 0x000e620000000800 */
[C---:B0-----:R-:W-:Y:S01]  /*6b70*/  FADD.FTZ R13, R151.reuse, R58 ;  /* 0x0000003a970d7221 */ /* 0x041fe20000010000 */
[----:B------:R-:W-:Y:S01]  /*6b80*/  F2FP.F16.F32.PACK_AB R216, R151, R216 ;  /* 0x000000d897d8723e */ /* 0x000fe200000000ff */
[----:B--2---:R-:W-:-:S05]  /*6b90*/  IMAD.MOV.U32 R29, RZ, RZ, R87 ;  /* 0x000000ffff1d7224 */ /* 0x004fca00078e0057 */
[----:B------:R-:W0:Y:S01]  /*6ba0*/  MUFU.EX2 R139, R139 ;  /* 0x0000008b008b7308 */ /* 0x000e220000000800 */
[C---:B---3--:R-:W-:Y:S01]  /*6bb0*/  FADD.FTZ R58, R38.reuse, R11 ;  /* 0x0000000b263a7221 */ /* 0x048fe20000010000 */
[----:B------:R-:W-:Y:S01]  /*6bc0*/  F2FP.F16.F32.PACK_AB R211, R38, R25 ;  /* 0x0000001926d3723e */ /* 0x000fe200000000ff */
[--C-:B------:R-:W-:Y:S02]  /*6bd0*/  IMAD.MOV.U32 R38, RZ, RZ, R87.reuse ;  /* 0x000000ffff267224 */ /* 0x100fe400078e0057 */
[----:B------:R-:W-:-:S03]  /*6be0*/  IMAD.MOV.U32 R25, RZ, RZ, R87 ;  /* 0x000000ffff197224 */ /* 0x000fc600078e0057 */
[----:B------:R-:W2:Y:S01]  /*6bf0*/  MUFU.EX2 R52, R143 ;  /* 0x0000008f00347308 */ /* 0x000ea20000000800 */
[----:B-1----:R-:W-:-:S07]  /*6c00*/  FADD.FTZ R60, R218, R13 ;  /* 0x0000000dda3c7221 */ /* 0x002fce0000010000 */
[----:B------:R-:W1:Y:S01]  /*6c10*/  MUFU.EX2 R147, R147 ;  /* 0x0000009300937308 */ /* 0x000e620000000800 */
[----:B0-----:R-:W-:Y:S01]  /*6c20*/  FADD.FTZ R13, R139, R58 ;  /* 0x0000003a8b0d7221 */ /* 0x001fe20000010000 */
[----:B------:R-:W-:-:S06]  /*6c30*/  IMAD.MOV.U32 R58, RZ, RZ, R87 ;  /* 0x000000ffff3a7224 */ /* 0x000fcc00078e0057 */
[----:B------:R-:W0:Y:S01]  /*6c40*/  MUFU.EX2 R54, R125 ;  /* 0x0000007d00367308 */ /* 0x000e220000000800 */
[C---:B--2---:R-:W-:Y:S01]  /*6c50*/  FADD.FTZ R12, R52.reuse, R13 ;  /* 0x0000000d340c7221 */ /* 0x044fe20000010000 */
[----:B------:R-:W-:Y:S01]  /*6c60*/  F2FP.F16.F32.PACK_AB R213, R52, R139 ;  /* 0x0000008b34d5723e */ /* 0x000fe200000000ff */
[----:B------:R-:W-:-:S05]  /*6c70*/  IMAD.MOV.U32 R52, RZ, RZ, R87 ;  /* 0x000000ffff347224 */ /* 0x000fca00078e0057 */
[----:B------:R-:W2:Y:S01]  /*6c80*/  MUFU.EX2 R127, R127 ;  /* 0x0000007f007f7308 */ /* 0x000ea20000000800 */
[----:B-1----:R-:W-:-:S07]  /*6c90*/  FADD.FTZ R13, R147, R12 ;  /* 0x0000000c930d7221 */ /* 0x002fce0000010000 */
[----:B------:R-:W1:Y:S01]  /*6ca0*/  MUFU.EX2 R56, R133 ;  /* 0x0000008500387308 */ /* 0x000e620000000800 */
[C---:B0-----:R-:W-:Y:S01]  /*6cb0*/  FADD.FTZ R14, R54.reuse, R13 ;  /* 0x0000000d360e7221 */ /* 0x041fe20000010000 */
[----:B------:R-:W-:Y:S01]  /*6cc0*/  F2FP.F16.F32.PACK_AB R215, R54, R147 ;  /* 0x0000009336d7723e */ /* 0x000fe200000000ff */
[----:B------:R-:W-:-:S05]  /*6cd0*/  IMAD.MOV.U32 R54, RZ, RZ, R87 ;  /* 0x000000ffff367224 */ /* 0x000fca00078e0057 */
[----:B------:R-:W0:Y:S01]  /*6ce0*/  MUFU.EX2 R137, R137 ;  /* 0x0000008900897308 */ /* 0x000e220000000800 */
[----:B--2---:R-:W-:-:S07]  /*6cf0*/  FADD.FTZ R13, R127, R14 ;  /* 0x0000000e7f0d7221 */ /* 0x004fce0000010000 */
[----:B------:R-:W2:Y:S01]  /*6d00*/  MUFU.EX2 R153, R153 ;  /* 0x0000009900997308 */ /* 0x000ea20000000800 */
[C---:B-1----:R-:W-:Y:S01]  /*6d10*/  FADD.FTZ R10, R56.reuse, R13 ;  /* 0x0000000d380a7221 */ /* 0x042fe20000010000 */
[----:B------:R-:W-:Y:S01]  /*6d20*/  F2FP.F16.F32.PACK_AB R217, R56, R127 ;  /* 0x0000007f38d9723e */ /* 0x000fe200000000ff */
[----:B------:R-:W-:-:S05]  /*6d30*/  IMAD.MOV.U32 R56, RZ, RZ, R87 ;  /* 0x000000ffff387224 */ /* 0x000fca00078e0057 */
[----:B------:R-:W1:Y:S01]  /*6d40*/  MUFU.EX2 R12, R149 ;  /* 0x00000095000c7308 */ /* 0x000e620000000800 */
[----:B0-----:R-:W-:Y:S01]  /*6d50*/  FADD.FTZ R13, R137, R10 ;  /* 0x0000000a890d7221 */ /* 0x001fe20000010000 */
[C---:B--2---:R-:W-:Y:S01]  /*6d60*/  FADD.FTZ R11, R153.reuse, R60 ;  /* 0x0000003c990b7221 */ /* 0x044fe20000010000 */
[----:B------:R-:W-:Y:S01]  /*6d70*/  F2FP.F16.F32.PACK_AB R218, R153, R218 ;  /* 0x000000da99da723e */ /* 0x000fe200000000ff */
[----:B------:R-:W-:Y:S02]  /*6d80*/  IMAD.MOV.U32 R60, RZ, RZ, R87 ;  /* 0x000000ffff3c7224 */ /* 0x000fe400078e0057 */
[C---:B-1----:R-:W-:Y:S01]  /*6d90*/  FADD.FTZ R10, R12.reuse, R13 ;  /* 0x0000000d0c0a7221 */ /* 0x042fe20000010000 */
[----:B------:R-:W-:Y:S01]  /*6da0*/  F2FP.F16.F32.PACK_AB R219, R12, R137 ;  /* 0x000000890cdb723e */ /* 0x000fe200000000ff */
[----:B------:R-:W-:Y:S06]  /*6db0*/  @!P2 BRA `(.L_x_264) ;  /* 0x000000580040a947 */ /* 0x000fec0003800000 */
[----:B------:R-:W-:Y:S01]  /*6dc0*/  R2UR UR60, R2 ;  /* 0x00000000023c72ca */ /* 0x000fe200000e0000 */
[----:B------:R-:W-:Y:S01]  /*6dd0*/  VIADD R14, R120, 0xfffffffe ;  /* 0xfffffffe780e7836 */ /* 0x000fe20000000000 */
[----:B------:R-:W-:Y:S01]  /*6de0*/  CS2R R86, SRZ ;  /* 0x0000000000567805 */ /* 0x000fe2000001ff00 */
[----:B------:R-:W-:Y:S01]  /*6df0*/  IMAD.MOV.U32 R13, RZ, RZ, R101 ;  /* 0x000000ffff0d7224 */ /* 0x000fe200078e0065 */
[----:B------:R-:W-:Y:S01]  /*6e00*/  CS2R R84, SRZ ;  /* 0x0000000000547805 */ /* 0x000fe2000001ff00 */
[----:B------:R-:W-:Y:S01]  /*6e10*/  IMAD.MOV.U32 R12, RZ, RZ, R89 ;  /* 0x000000ffff0c7224 */ /* 0x000fe200078e0059 */
[----:B------:R-:W-:Y:S01]  /*6e20*/  CS2R R82, SRZ ;  /* 0x0000000000527805 */ /* 0x000fe2000001ff00 */
[----:B------:R-:W-:Y:S01]  /*6e30*/  IMAD.MOV.U32 R15, RZ, RZ, R16 ;  /* 0x000000ffff0f7224 */ /* 0x000fe200078e0010 */
        /* <DEDUP_REMOVED lines=28> */
[----:B------:R-:W-:Y:S01]  /*7000*/  CS2R R24, SRZ ;  /* 0x0000000000187805 */ /* 0x000fe2000001ff00 */
[----:B------:R-:W-:-:S06]  /*7010*/  ULDC UR7, c[0x0][0x9d8] ;  /* 0x0002760000077ab9 */ /* 0x000fcc0000000800 */
.L_x_273:
[----:B------:R-:W-:Y:S01]  /*7020*/  UIADD3 UR6, UR60, 0x1, URZ ;  /* 0x000000013c067890 */ /* 0x000fe2000fffe03f */
[----:B------:R-:W-:-:S03]  /*7030*/  ISETP.NE.AND P3, PT, RZ, UR61, PT ;  /* 0x0000003dff007c0c */ /* 0x000fc6000bf65270 */
[----:B------:R-:W-:-:S04]  /*7040*/  UISETP.NE.AND UP0, UPT, UR6, 0x2, UPT ;  /* 0x000000020600788c */ /* 0x000fc8000bf05270 */
[----:B------:R-:W-:Y:S02]  /*7050*/  USEL UR10, URZ, 0x1, UP0 ;  /* 0x000000013f0a7887 */ /* 0x000fe40008000000 */
[----:B------:R-:W-:-:S04]  /*7060*/  USEL UR6, UR6, URZ, UP0 ;  /* 0x0000003f06067287 */ /* 0x000fc80008000000 */
[----:B------:R-:W-:Y:S02]  /*7070*/  LOP3.LUT R16, R15, UR10, RZ, 0x3c, !PT ;  /* 0x0000000a0f107c12 */ /* 0x000fe4000f8e3cff */
[----:B------:R-:W-:Y:S01]  /*7080*/  MOV R2, UR6 ;  /* 0x0000000600027c02 */ /* 0x000fe20008000f00 */
[----:B------:R-:W-:Y:S06]  /*7090*/  @P3 BRA `(.L_x_265) ;  /* 0x0000000000343947 */ /* 0x000fec0003800000 */
[----:B------:R-:W-:Y:S05]  /*70a0*/  @!P0 BRA `(.L_x_266) ;  /* 0x0000000000048947 */ /* 0x000fea0003800000 */
[----:B------:R-:W-:Y:S01]  /*70b0*/  BPT.TRAP 0x1 ;  /* 0x000000040000795c */ /* 0x000fe20000300000 */
.L_x_266:
[----:B------:R-:W0:Y:S01]  /*70c0*/  S2UR UR10, SR_CgaCtaId ;  /* 0x00000000000a79c3 */ /* 0x000e220000008800 */
[----:B------:R-:W-:Y:S01]  /*70d0*/  UMOV UR6, 0x400 ;  /* 0x0000040000067882 */ /* 0x000fe20000000000 */
[----:B------:R-:W-:Y:S01]  /*70e0*/  SHF.L.U32 R21, R16, 0x1f, RZ ;  /* 0x0000001f10157819 */ /* 0x000fe200000006ff */
[----:B0-----:R-:W-:-:S06]  /*70f0*/  ULEA UR6, UR10, UR6, 0x18 ;  /* 0x000000060a067291 */ /* 0x001fcc000f8ec03f */
[----:B------:R-:W-:-:S04]  /*7100*/  LEA R0, R2, UR6, 0x3 ;  /* 0x0000000602007c11 */ /* 0x000fc8000f8e18ff */
[----:B------:R0:W1:Y:S01]  /*7110*/  SYNCS.PHASECHK.TRANS64.TRYWAIT P2, [R0+URZ+0x34830], R21 ;  /* 0x03483015000075a7 */ /* 0x000062000804017f */
[----:B------:R-:W-:Y:S05]  /*7120*/  @!P0 BRA `(.L_x_267) ;  /* 0x0000000000048947 */ /* 0x000fea0003800000 */
[----:B------:R-:W-:Y:S01]  /*7130*/  BPT.TRAP 0x1 ;  /* 0x000000040000795c */ /* 0x000fe20000300000 */
.L_x_267:
[----:B-1----:R-:W-:Y:S05]  /*7140*/  @P2 BRA `(.L_x_265) ;  /* 0x0000000000082947 */ /* 0x002fea0003800000 */
[----:B------:R-:W1:Y:S02]  /*7150*/  SYNCS.PHASECHK.TRANS64.TRYWAIT P2, [R0+URZ+0x34830], R21 ;  /* 0x03483015000075a7 */ /* 0x000e64000804017f */
[----:B-1----:R-:W-:Y:S05]  /*7160*/  @!P2 BRA `(.L_x_268) ;  /* 0x000000c800d0a947 */ /* 0x002fea0003800000 */
.L_x_265:
[----:B------:R-:W2:Y:S01]  /*7170*/  S2R R20, SR_TID.X ;  /* 0x0000000000147919 */ /* 0x000ea20000002100 */
[----:B01----:R-:W-:Y:S01]  /*7180*/  IMAD R0, R2, 0xb00, R3 ;  /* 0x00000b0002007824 */ /* 0x003fe200078e0203 */
        /* <DEDUP_REMOVED lines=13> */
[----:B------:R-:W-:Y:S01]  /*7260*/  UMOV UR56, UR14 ;  /* 0x0000000e00387c82 */ /* 0x000fe20008000000 */
[----:B------:R-:W-:Y:S01]  /*7270*/  UMOV UR24, UR14 ;  /* 0x0000000e00187c82 */ /* 0x000fe20008000000 */
[----:B------:R-:W-:Y:S01]  /*7280*/  UMOV UR57, UR15 ;  /* 0x0000000f00397c82 */ /* 0x000fe20008000000 */
[----:B------:R-:W-:Y:S01]  /*7290*/  UMOV UR25, UR15 ;  /* 0x0000000f00197c82 */ /* 0x000fe20008000000 */
[----:B------:R-:W-:Y:S01]  /*72a0*/  UMOV UR58, UR6 ;  /* 0x00000006003a7c82 */ /* 0x000fe20008000000 */
[----:B------:R-:W-:Y:S01]  /*72b0*/  UIADD3 UR26, UR6, 0x80, URZ ;  /* 0x00000080061a7890 */ /* 0x000fe2000fffe03f */
[----:B------:R-:W-:Y:S01]  /*72c0*/  R2UR UR19, R7 ;  /* 0x00000000071372ca */ /* 0x000fe200000e0000 */
        /* <DEDUP_REMOVED lines=11> */
[----:B------:R-:W-:Y:S01]  /*7380*/  VIADD R0, R20, 0x8 ;  /* 0x0000000814007836 */ /* 0x000fe20000000000 */
        /* <DEDUP_REMOVED lines=14> */
[----:B------:R-:W-:Y:S01]  /*7470*/  UIADD3 UR22, UR6, 0x586, URZ ;  /* 0x0000058606167890 */ /* 0x000fe2000fffe03f */
        /* <DEDUP_REMOVED lines=563> */
[----:B0-----:R-:W-:Y:S05]  /*97b0*/  @P3 BRA `(.L_x_269) ;  /* 0x0000000000343947 */ /* 0x001fea0003800000 */
[----:B------:R-:W-:Y:S05]  /*97c0*/  @!P0 BRA `(.L_x_270) ;  /* 0x0000000000048947 */ /* 0x000fea0003800000 */
[----:B------:R-:W-:Y:S01]  /*97d0*/  BPT.TRAP 0x1 ;  /* 0x000000040000795c */ /* 0x000fe20000300000 */
.L_x_270:
[----:B------:R-:W0:Y:S01]  /*97e0*/  S2UR UR10, SR_CgaCtaId ;  /* 0x00000000000a79c3 */ /* 0x000e220000008800 */
[----:B------:R-:W-:Y:S01]  /*97f0*/  UMOV UR6, 0x400 ;  /* 0x0000040000067882 */ /* 0x000fe20000000000 */
[----:B------:R-:W-:Y:S01]  /*9800*/  SHF.L.U32 R0, R15, 0x1f, RZ ;  /* 0x0000001f0f007819 */ /* 0x000fe200000006ff */
[----:B0-----:R-:W-:-:S04]  /*9810*/  ULEA UR6, UR10, UR6, 0x18 ;  /* 0x000000060a067291 */ /* 0x001fc8000f8ec03f */
[----:B------:R-:W-:-:S09]  /*9820*/  ULEA UR6, UR60, UR6, 0x3 ;  /* 0x000000063c067291 */ /* 0x000fd2000f8e183f */
[----:B------:R0:W1:Y:S01]  /*9830*/  SYNCS.PHASECHK.TRANS64.TRYWAIT P2, [UR6+0x34850], R0 ;  /* 0x03485000ff0075a7 */ /* 0x0000620008040146 */
[----:B------:R-:W-:Y:S05]  /*9840*/  @!P0 BRA `(.L_x_271) ;  /* 0x0000000000048947 */ /* 0x000fea0003800000 */
[----:B------:R-:W-:Y:S01]  /*9850*/  BPT.TRAP 0x1 ;  /* 0x000000040000795c */ /* 0x000fe20000300000 */
.L_x_271:
[----:B-1----:R-:W-:Y:S05]  /*9860*/  @P2 BRA `(.L_x_269) ;  /* 0x0000000000082947 */ /* 0x002fea0003800000 */
[----:B------:R-:W1:Y:S02]  /*9870*/  SYNCS.PHASECHK.TRANS64.TRYWAIT P2, [UR6+0x34850], R0 ;  /* 0x03485000ff0075a7 */ /* 0x000e640008040146 */
[----:B-1----:R-:W-:Y:S05]  /*9880*/  @!P2 BRA `(.L_x_272) ;  /* 0x000000a4001ca947 */ /* 0x002fea0003800000 */
.L_x_269:
[----:B------:R-:W2:Y:S01]  /*9890*/  S2UR UR10, SR_CgaCtaId ;  /* 0x00000000000a79c3 */ /* 0x000ea20000008800 */
[----:B------:R-:W-:Y:S01]  /*98a0*/  UMOV UR6, 0x400 ;  /* 0x0000040000067882 */ /* 0x000fe20000000000 */
[----:B------:R-:W-:Y:S01]  /*98b0*/  WARPGROUP.ARRIVE ;  /* 0x00000000000079c5 */ /* 0x000fe20000000000 */
[----:B------:R-:W-:Y:S01]  /*98c0*/  UMOV UR11, 0x40000040 ;  /* 0x40000040000b7882 */ /* 0x000fe20000000000 */
[----:B-1----:R-:W-:Y:S01]  /*98d0*/  FMUL.FTZ R15, R168, UR7 ;  /* 0x00000007a80f7c20 */ /* 0x002fe20008410000 */
[----:B------:R-:W-:Y:S01]  /*98e0*/  FMUL.FTZ R20, R169, UR7 ;  /* 0x00000007a9147c20 */ /* 0x000fe20008410000 */
[----:B------:R-:W-:Y:S01]  /*98f0*/  FMUL.FTZ R169, R172, UR7 ;  /* 0x00000007aca97c20 */ /* 0x000fe20008410000 */
[----:B------:R-:W-:Y:S01]  /*9900*/  FMUL.FTZ R168, R170, UR7 ;  /* 0x00000007aaa87c20 */ /* 0x000fe20008410000 */
[----:B------:R-:W-:Y:S01]  /*9910*/  FMUL.FTZ R170, R173, UR7 ;  /* 0x00000007adaa7c20 */ /* 0x000fe20008410000 */
[----:B------:R-:W-:Y:S01]  /*9920*/  FMUL.FTZ R160, R160, UR7 ;  /* 0x00000007a0a07c20 */ /* 0x000fe20008410000 */
        /* <DEDUP_REMOVED lines=14> */
[----:B--2---:R-:W-:Y:S01]  /*9a10*/  ULEA UR6, UR10, UR6, 0x18 ;  /* 0x000000060a067291 */ /* 0x004fe2000f8ec03f */
[----:B------:R-:W-:Y:S01]  /*9a20*/  FMUL.FTZ R149, R149, UR7 ;  /* 0x0000000795957c20 */ /* 0x000fe20008410000 */
[----:B------:R-:W2:Y:S01]  /*9a30*/  MUFU.TANH R169, R169 ;  /* 0x000000a900a97308 */ /* 0x000ea20000002400 */
[----:B-1----:R-:W-:Y:S01]  /*9a40*/  FMNMX.FTZ R173, R15, R12, !PT ;  /* 0x0000000c0fad7209 */ /* 0x002fe20007810000 */
[----:B------:R-:W-:Y:S01]  /*9a50*/  FMUL.FTZ R136, R136, UR7 ;  /* 0x0000000788887c20 */ /* 0x000fe20008410000 */
[----:B------:R-:W-:Y:S01]  /*9a60*/  FMUL.FTZ R137, R137, UR7 ;  /* 0x0000000789897c20 */ /* 0x000fe20008410000 */
[----:B0-----:R-:W-:-:S02]  /*9a70*/  IMAD.U32 R0, RZ, RZ, UR6 ;  /* 0x00000006ff007e24 */ /* 0x001fc4000f8e00ff */
[----:B------:R-:W-:Y:S01]  /*9a80*/  FMUL.FTZ R140, R140, UR7 ;  /* 0x000000078c8c7c20 */ /* 0x000fe20008410000 */
[----:B------:R-:W-:Y:S01]  /*9a90*/  FMUL.FTZ R172, R175, UR7 ;  /* 0x00000007afac7c20 */ /* 0x000fe20008410000 */
[----:B------:R-:W-:Y:S01]  /*9aa0*/  FMUL.FTZ R141, R141, UR7 ;  /* 0x000000078d8d7c20 */ /* 0x000fe20008410000 */
[----:B------:R-:W0:Y:S01]  /*9ab0*/  MUFU.TANH R170, R170 ;  /* 0x000000aa00aa7308 */ /* 0x000e220000002400 */
[----:B------:R-:W-:Y:S01]  /*9ac0*/  R2UR UR6, R0 ;  /* 0x00000000000672ca */ /* 0x000fe200000e0000 */
[----:B------:R-:W-:Y:S01]  /*9ad0*/  FMUL.FTZ R128, R128, UR7 ;  /* 0x0000000780807c20 */ /* 0x000fe20008410000 */
[----:B---3--:R-:W-:Y:S01]  /*9ae0*/  FMNMX.FTZ R174, R20, R173, !PT ;  /* 0x000000ad14ae7209 */ /* 0x008fe20007810000 */
        /* <DEDUP_REMOVED lines=10> */
[----:B------:R-:W-:Y:S01]  /*9b90*/  UIADD3 UR6, UR6, 0x400, URZ ;  /* 0x0000040006067890 */ /* 0x000fe2000fffe03f */
[----:B------:R-:W-:Y:S01]  /*9ba0*/  FMUL.FTZ R113, R113, UR7 ;  /* 0x0000000771717c20 */ /* 0x000fe20008410000 */
[----:B------:R-:W2:Y:S01]  /*9bb0*/  MUFU.TANH R161, R161 ;  /* 0x000000a100a17308 */ /* 0x000ea20000002400 */
[----:B0-----:R-:W-:Y:S01]  /*9bc0*/  FMNMX.FTZ R173, R170, R173, !PT ;  /* 0x000000adaaad7209 */ /* 0x001fe20007810000 */
[----:B------:R-:W-:Y:S01]  /*9bd0*/  USHF.R.U32.HI UR6, URZ, 0x4, UR6 ;  /* 0x000000043f067899 */ /* 0x000fe20008011606 */
[----:B------:R-:W-:Y:S01]  /*9be0*/  FMUL.FTZ R116, R116, UR7 ;  /* 0x0000000774747c20 */ /* 0x000fe20008410000 */
[----:B------:R-:W-:Y:S01]  /*9bf0*/  FMUL.FTZ R117, R117, UR7 ;  /* 0x0000000775757c20 */ /* 0x000fe20008410000 */
[----:B------:R-:W-:Y:S01]  /*9c00*/  FMUL.FTZ R105, R105, UR7 ;  /* 0x0000000769697c20 */ /* 0x000fe20008410000 */
[----:B------:R-:W-:Y:S01]  /*9c10*/  ULOP3.LUT UR6, UR6, 0x3fff, URZ, 0xc0, !UPT ;  /* 0x00003fff06067892 */ /* 0x000fe2000f8ec03f */
[----:B------:R-:W-:Y:S01]  /*9c20*/  FMUL.FTZ R109, R109, UR7 ;  /* 0x000000076d6d7c20 */ /* 0x000fe20008410000 */
[----:B------:R-:W0:Y:S01]  /*9c30*/  MUFU.TANH R164, R164 ;  /* 0x000000a400a47308 */ /* 0x000e220000002400 */
[----:B-1----:R-:W-:Y:S01]  /*9c40*/  FMNMX.FTZ R174, R160, R173, !PT ;  /* 0x000000ada0ae7209 */ /* 0x002fe20007810000 */
[----:B------:R-:W-:Y:S01]  /*9c50*/  ULOP3.LUT UR6, UR6, 0x5800000, URZ, 0xfc, !UPT ;  /* 0x0580000006067892 */ /* 0x000fe2000f8efc3f */
[----:B------:R-:W-:Y:S01]  /*9c60*/  FMUL.FTZ R97, R97, UR7 ;  /* 0x0000000761617c20 */ /* 0x000fe20008410000 */
[----:B------:R-:W-:Y:S01]  /*9c70*/  FMUL.FTZ R101, R101, UR7 ;  /* 0x0000000765657c20 */ /* 0x000fe20008410000 */
[----:B------:R-:W-:Y:S01]  /*9c80*/  FMUL.FTZ R93, R93, UR7 ;  /* 0x000000075d5d7c20 */ /* 0x000fe20008410000 */
[----:B------:R-:W-:Y:S01]  /*9c90*/  UIMAD UR6, UR60, 0xb00, UR6 ;  /* 0x00000b003c0678a4 */ /* 0x000fe2000f8e0206 */
[----:B------:R-:W-:Y:S01]  /*9ca0*/  FMUL.FTZ R162, R162, UR7 ;  /* 0x00000007a2a27c20 */ /* 0x000fe20008410000 */
[----:B------:R-:W1:Y:S01]  /*9cb0*/  MUFU.TANH R165, R165 ;  /* 0x000000a500a57308 */ /* 0x000e620000002400 */
[----:B--2---:R-:W-:Y:S01]  /*9cc0*/  FMNMX.FTZ R173, R161, R174, !PT ;  /* 0x000000aea1ad7209 */ /* 0x004fe20007810000 */
[----:B------:R-:W-:Y:S01]  /*9cd0*/  FMUL.FTZ R163, R163, UR7 ;  /* 0x00000007a3a37c20 */ /* 0x000fe20008410000 */
[----:B------:R-:W-:Y:S01]  /*9ce0*/  FMUL.FTZ R166, R166, UR7 ;  /* 0x00000007a6a67c20 */ /* 0x000fe20008410000 */
[----:B------:R-:W-:Y:S01]  /*9cf0*/  FMUL.FTZ R167, R167, UR7 ;  /* 0x00000007a7a77c20 */ /* 0x000fe20008410000 */
[----:B------:R-:W-:Y:S01]  /*9d00*/  UMOV UR10, UR6 ;  /* 0x00000006000a7c82 */ /* 0x000fe20008000000 */
[----:B------:R-:W-:Y:S01]  /*9d10*/  FMUL.FTZ R154, R154, UR7 ;  /* 0x000000079a9a7c20 */ /* 0x000fe20008410000 */
[----:B------:R-:W-:Y:S01]  /*9d20*/  HGMMA.64x128x16.F32 R24, R176, gdesc[UR8].tnspB, R24, gsb0 ;  /* 0x41e00008b0187df0 */ /* 0x000fe20008000818 */
[----:B------:R-:W-:Y:S01]  /*9d30*/  UIADD3 UR10, UR6, 0x80, URZ ;  /* 0x00000080060a7890 */ /* 0x000fe2000fffe03f */
[----:B------:R-:W2:Y:S01]  /*9d40*/  MUFU.TANH R152, R152 ;  /* 0x0000009800987308 */ /* 0x000ea20000002400 */
[----:B------:R-:W-:Y:S01]  /*9d50*/  UMOV UR11, 0x40000040 ;  /* 0x40000040000b7882 */ /* 0x000fe20000000000 */
[----:B0-----:R-:W-:Y:S01]  /*9d60*/  FMNMX.FTZ R174, R164, R173, !PT ;  /* 0x000000ada4ae7209 */ /* 0x001fe20007810000 */
[----:B------:R-:W-:Y:S01]  /*9d70*/  FMUL.FTZ R155, R155, UR7 ;  /* 0x000000079b9b7c20 */ /* 0x000fe20008410000 */
[----:B------:R-:W-:Y:S01]  /*9d80*/  FMUL.FTZ R158, R158, UR7 ;  /* 0x000000079e9e7c20 */ /* 0x000fe20008410000 */
[----:B------:R-:W-:Y:S01]  /*9d90*/  FMUL.FTZ R159, R159, UR7 ;  /* 0x000000079f9f7c20 */ /* 0x000fe20008410000 */
[----:B------:R-:W-:Y:S01]  /*9da0*/  FMUL.FTZ R146, R146, UR7 ;  /* 0x0000000792927c20 */ /* 0x000fe20008410000 */
[----:B------:R-:W-:Y:S01]  /*9db0*/  FMUL.FTZ R147, R147, UR7 ;  /* 0x0000000793937c20 */ /* 0x000fe20008410000 */
[----:B------:R-:W0:Y:S01]  /*9dc0*/  MUFU.TANH R153, R153 ;  /* 0x0000009900997308 */ /* 0x000e220000002400 */
        /* <DEDUP_REMOVED lines=16> */
[----:B0-----:R-:W-:Y:S01]  /*9ed0*/  FMNMX.FTZ R173, R153, R174, !PT ;  /* 0x000000ae99ad7209 */ /* 0x001fe20007810000 */
[----:B------:R-:W-:Y:S01]  /*9ee0*/  FMUL.FTZ R126, R126, UR7 ;  /* 0x000000077e7e7c20 */ /* 0x000fe20008410000 */
        /* <DEDUP_REMOVED lines=12> */
[----:B------:R-:W1:Y:S01]  /*9fb0*/  S2R R230, SR_TID.X ;  /* 0x0000000000e67919 */ /* 0x000e620000002100 */
[----:B------:R-:W3:Y:S01]  /*9fc0*/  MUFU.TANH R145, R145 ;  /* 0x0000009100917308 */ /* 0x000ee20000002400 */
[----:B--2---:R-:W-:-:S02]  /*9fd0*/  FMNMX.FTZ R173, R157, R174, !PT ;  /* 0x000000ae9dad7209 */ /* 0x004fc40007810000 */
[C---:B------:R-:W-:Y:S01]  /*9fe0*/  ISETP.GT.AND P2, PT, R14.reuse, RZ, PT ;  /* 0x000000ff0e00720c */ /* 0x040fe20003f44270 */
[----:B------:R-:W-:-:S04]  /*9ff0*/  VIADD R14, R14, 0xffffffff ;  /* 0xffffffff0e0e7836 */ /* 0x000fc80000000000 */
[----:B------:R-:W2:Y:S01]  /*a000*/  MUFU.TANH R148, R148 ;  /* 0x0000009400947308 */ /* 0x000ea20000002400 */
[----:B0-----:R-:W-:Y:S01]  /*a010*/  FMNMX.FTZ R174, R144, R173, !PT ;  /* 0x000000ad90ae7209 */ /* 0x001fe20007810000 */
[----:B------:R-:W-:-:S06]  /*a020*/  FMUL.FTZ R173, R118, UR7 ;  /* 0x0000000776ad7c20 */ /* 0x000fcc0008410000 */
[----:B------:R-:W0:Y:S01]  /*a030*/  MUFU.TANH R149, R149 ;  /* 0x0000009500957308 */ /* 0x000e220000002400 */
[----:B---3--:R-:W-:-:S07]  /*a040*/  FMNMX.FTZ R175, R145, R174, !PT ;  /* 0x000000ae91af7209 */ /* 0x008fce0007810000 */
[----:B------:R-:W3:Y:S01]  /*a050*/  MUFU.TANH R136, R136 ;  /* 0x0000008800887308 */ /* 0x000ee20000002400 */
[----:B--2---:R-:W-:Y:S01]  /*a060*/  FMNMX.FTZ R118, R148, R175, !PT ;  /* 0x000000af94767209 */ /* 0x004fe20007810000 */
[----:B------:R-:W-:Y:S01]  /*a070*/  FMUL.FTZ R175, R104, UR7 ;  /* 0x0000000768af7c20 */ /* 0x000fe20008410000 */
[----:B-1----:R-:W-:-:S05]  /*a080*/  SHF.R.U32.HI R230, RZ, 0x7, R230 ;  /* 0x00000007ffe67819 */ /* 0x002fca00000116e6 */
[----:B------:R-:W1:Y:S08]  /*a090*/  MUFU.TANH R137, R137 ;  /* 0x0000008900897308 */ /* 0x000e700000002400 */
[----:B------:R-:W2:Y:S08]  /*a0a0*/  MUFU.TANH R140, R140 ;  /* 0x0000008c008c7308 */ /* 0x000eb00000002400 */
[----:B------:R-:W4:Y:S08]  /*a0b0*/  MUFU.TANH R141, R141 ;  /* 0x0000008d008d7308 */ /* 0x000f300000002400 */
        /* <DEDUP_REMOVED lines=8> */
[----:B0-----:R-:W-:-:S04]  /*a140*/  FMNMX.FTZ R177, R149, R118, !PT ;  /* 0x0000007695b17209 */ /* 0x001fc80007810000 */
[----:B------:R-:W0:Y:S01]  /*a150*/  MUFU.TANH R124, R124 ;  /* 0x0000007c007c7308 */ /* 0x000e220000002400 */
[----:B---3--:R-:W-:Y:S01]  /*a160*/  FMNMX.FTZ R104, R136, R177, !PT ;  /* 0x000000b188687209 */ /* 0x008fe20007810000 */
[----:B------:R-:W-:Y:S01]  /*a170*/  HGMMA.64x128x16.F32 R24, R180, gdesc[UR8].tnspB, R24, gsb0 ;  /* 0x41e00008b4187df0 */ /* 0x000fe20008000818 */
[----:B------:R-:W-:Y:S01]  /*a180*/  UIADD3 UR10, UR6, 0x100, URZ ;  /* 0x00000100060a7890 */ /* 0x000fe2000fffe03f */
[----:B------:R-:W-:Y:S01]  /*a190*/  UMOV UR11, 0x40000040 ;  /* 0x40000040000b7882 */ /* 0x000fe20000000000 */
[----:B-1----:R-:W-:-:S03]  /*a1a0*/  FMNMX.FTZ R177, R137, R104, !PT ;  /* 0x0000006889b17209 */ /* 0x002fc60007810000 */
[----:B------:R-:W1:Y:S01]  /*a1b0*/  MUFU.TANH R125, R125 ;  /* 0x0000007d007d7308 */ /* 0x000e620000002400 */
[----:B--2---:R-:W-:Y:S01]  /*a1c0*/  FMNMX.FTZ R104, R140, R177, !PT ;  /* 0x000000b18c687209 */ /* 0x004fe20007810000 */
[----:B------:R-:W-:-:S03]  /*a1d0*/  FMUL.FTZ R177, R108, UR7 ;  /* 0x000000076cb17c20 */ /* 0x000fc60008410000 */
[----:B----4-:R-:W-:-:S03]  /*a1e0*/  FMNMX.FTZ R179, R141, R104, !PT ;  /* 0x000000688db37209 */ /* 0x010fc60007810000 */
[----:B------:R-:W2:Y:S01]  /*a1f0*/  MUFU.TANH R112, R112 ;  /* 0x0000007000707308 */ /* 0x000ea20000002400 */
[----:B-----5:R-:W-:-:S04]  /*a200*/  FMNMX.FTZ R104, R128, R179, !PT ;  /* 0x000000b380687209 */ /* 0x020fc80007810000 */
[----:B------:R-:W-:-:S03]  /*a210*/  FMNMX.FTZ R179, R129, R104, !PT ;  /* 0x0000006881b37209 */ /* 0x000fc60007810000 */
[----:B------:R-:W3:Y:S01]  /*a220*/  MUFU.TANH R113, R113 ;  /* 0x0000007100717308 */ /* 0x000ee20000002400 */
[----:B------:R-:W-:Y:S01]  /*a230*/  FMNMX.FTZ R104, R132, R179, !PT ;  /* 0x000000b384687209 */ /* 0x000fe20007810000 */
[----:B------:R-:W-:-:S06]  /*a240*/  FMUL.FTZ R179, R96, UR7 ;  /* 0x0000000760b37c20 */ /* 0x000fcc0008410000 */
        /* <DEDUP_REMOVED lines=17> */
[----:B------:R-:W-:-:S04]  /*a360*/  FMNMX.FTZ R181, R133, R104, !PT ;  /* 0x0000006885b57209 */ /* 0x000fc80007810000 */
[----:B------:R-:W-:Y:S01]  /*a370*/  FMNMX.FTZ R96, R120, R181, !PT ;  /* 0x000000b578607209 */ /* 0x000fe20007810000 */
[----:B------:R-:W-:Y:S01]  /*a380*/  HGMMA.64x128x16.F32 R24, R184, gdesc[UR8].tnspB, R24, gsb0 ;  /* 0x41e00008b8187df0 */ /* 0x000fe20008000818 */
[----:B------:R-:W-:Y:S01]  /*a390*/  UIADD3 UR10, UR6, 0x180, URZ ;  /* 0x00000180060a7890 */ /* 0x000fe2000fffe03f */
[----:B------:R-:W-:Y:S01]  /*a3a0*/  MUFU.TANH R163, R163 ;  /* 0x000000a300a37308 */ /* 0x000fe20000002400 */
[----:B------:R-:W-:Y:S01]  /*a3b0*/  UMOV UR11, 0x40000040 ;  /* 0x40000040000b7882 */ /* 0x000fe20000000000 */
[----:B------:R-:W-:-:S04]  /*a3c0*/  FMNMX.FTZ R181, R121, R96, !PT ;  /* 0x0000006079b57209 */ /* 0x000fc80007810000 */
[----:B0-----:R-:W-:Y:S01]  /*a3d0*/  FMNMX.FTZ R96, R124, R181, !PT ;  /* 0x000000b57c607209 */ /* 0x001fe20007810000 */
[----:B------:R-:W-:Y:S01]  /*a3e0*/  FMUL.FTZ R181, R100, UR7 ;  /* 0x0000000764b57c20 */ /* 0x000fe20008410000 */
[----:B------:R-:W-:Y:S02]  /*a3f0*/  MUFU.TANH R166, R166 ;  /* 0x000000a600a67308 */ /* 0x000fe40000002400 */
[----:B-1----:R-:W-:-:S04]  /*a400*/  FMNMX.FTZ R183, R125, R96, !PT ;  /* 0x000000607db77209 */ /* 0x002fc80007810000 */
[----:B--2---:R-:W-:Y:S02]  /*a410*/  FMNMX.FTZ R96, R112, R183, !PT ;  /* 0x000000b770607209 */ /* 0x004fe40007810000 */
[----:B------:R-:W0:Y:S02]  /*a420*/  MUFU.TANH R181, R181 ;  /* 0x000000b500b57308 */ /* 0x000e240000002400 */
[----:B---3--:R-:W-:-:S04]  /*a430*/  FMNMX.FTZ R183, R113, R96, !PT ;  /* 0x0000006071b77209 */ /* 0x008fc80007810000 */
[----:B----4-:R-:W-:Y:S01]  /*a440*/  FMNMX.FTZ R96, R116, R183, !PT ;  /* 0x000000b774607209 */ /* 0x010fe20007810000 */
[----:B------:R-:W-:Y:S01]  /*a450*/  FMUL.FTZ R183, R88, UR7 ;  /* 0x0000000758b77c20 */ /* 0x000fe20008410000 */
[----:B------:R-:W-:Y:S01]  /*a460*/  MUFU.TANH R167, R167 ;  /* 0x000000a700a77308 */ /* 0x000fe20000002400 */
[----:B------:R-:W1:Y:S01]  /*a470*/  LDC R88, c[0x0][0x988] ;  /* 0x00026200ff587b82 */ /* 0x000e620000000800 */
[----:B-----5:R-:W-:-:S04]  /*a480*/  FMNMX.FTZ R96, R117, R96, !PT ;  /* 0x0000006075607209 */ /* 0x020fc80007810000 */
[----:B------:R-:W-:Y:S02]  /*a490*/  FMNMX.FTZ R96, R175, R96, !PT ;  /* 0x00000060af607209 */ /* 0x000fe40007810000 */
[----:B------:R-:W2:Y:S02]  /*a4a0*/  MUFU.TANH R183, R183 ;  /* 0x000000b700b77308 */ /* 0x000ea40000002400 */
[----:B------:R-:W-:-:S04]  /*a4b0*/  FMNMX.FTZ R96, R105, R96, !PT ;  /* 0x0000006069607209 */ /* 0x000fc80007810000 */
[----:B------:R-:W-:Y:S02]  /*a4c0*/  FMNMX.FTZ R96, R177, R96, !PT ;  /* 0x00000060b1607209 */ /* 0x000fe40007810000 */
[----:B------:R-:W-:Y:S02]  /*a4d0*/  MUFU.TANH R154, R154 ;  /* 0x0000009a009a7308 */ /* 0x000fe40000002400 */
[----:B------:R-:W-:-:S04]  /*a4e0*/  FMNMX.FTZ R96, R109, R96, !PT ;  /* 0x000000606d607209 */ /* 0x000fc80007810000 */
[----:B------:R-:W-:Y:S02]  /*a4f0*/  FMNMX.FTZ R96, R179, R96, !PT ;  /* 0x00000060b3607209 */ /* 0x000fe40007810000 */
[----:B------:R-:W-:Y:S02]  /*a500*/  MUFU.TANH R155, R155 ;  /* 0x0000009b009b7308 */ /* 0x000fe40000002400 */
[----:B------:R-:W-:-:S04]  /*a510*/  FMNMX.FTZ R96, R97, R96, !PT ;  /* 0x0000006061607209 */ /* 0x000fc80007810000 */
[----:B0-----:R-:W-:Y:S02]  /*a520*/  FMNMX.FTZ R96, R181, R96, !PT ;  /* 0x00000060b5607209 */ /* 0x001fe40007810000 */
[----:B------:R-:W-:Y:S02]  /*a530*/  MUFU.TANH R158, R158 ;  /* 0x0000009e009e7308 */ /* 0x000fe40000002400 */
[----:B------:R-:W-:-:S04]  /*a540*/  FMNMX.FTZ R96, R101, R96, !PT ;  /* 0x0000006065607209 */ /* 0x000fc80007810000 */
[----:B--2---:R-:W-:Y:S02]  /*a550*/  FMNMX.FTZ R96, R183, R96, !PT ;  /* 0x00000060b7607209 */ /* 0x004fe40007810000 */
        /* <DEDUP_REMOVED lines=18> */
[----:B------:R-:W0:Y:S08]  /*a680*/  MUFU.TANH R185, R185 ;  /* 0x000000b900b97308 */ /* 0x000e300000002400 */
[----:B------:R-:W2:Y:S08]  /*a690*/  MUFU.TANH R187, R187 ;  /* 0x000000bb00bb7308 */ /* 0x000eb00000002400 */
[----:B------:R-:W-:Y:S01]  /*a6a0*/  MUFU.TANH R134, R134 ;  /* 0x0000008600867308 */ /* 0x000fe20000002400 */
[----:B0-----:R-:W-:-:S07]  /*a6b0*/  FMNMX.FTZ R96, R185, R96, !PT ;  /* 0x00000060b9607209 */ /* 0x001fce0007810000 */
[----:B------:R-:W-:Y:S01]  /*a6c0*/  MUFU.TANH R135, R135 ;  /* 0x0000008700877308 */ /* 0x000fe20000002400 */
[----:B--2---:R-:W-:-:S04]  /*a6d0*/  FMNMX.FTZ R96, R187, R96, !PT ;  /* 0x00000060bb607209 */ /* 0x004fc80007810000 */
[----:B------:R-:W-:-:S03]  /*a6e0*/  FMNMX.FTZ R96, R93, R96, !PT ;  /* 0x000000605d607209 */ /* 0x000fc60007810000 */
[----:B------:R-:W-:Y:S02]  /*a6f0*/  MUFU.TANH R122, R122 ;  /* 0x0000007a007a7308 */ /* 0x000fe40000002400 */
[----:B------:R-:W0:Y:S06]  /*a700*/  SHFL.BFLY PT, R89, R96, 0x2, 0x1f ;  /* 0x0c401f0060597f89 */ /* 0x000e2c00000e0000 */
[----:B------:R-:W-:Y:S08]  /*a710*/  MUFU.TANH R123, R123 ;  /* 0x0000007b007b7308 */ /* 0x000ff00000002400 */
[----:B------:R-:W-:Y:S08]  /*a720*/  MUFU.TANH R126, R126 ;  /* 0x0000007e007e7308 */ /* 0x000ff00000002400 */
[----:B------:R-:W-:Y:S01]  /*a730*/  MUFU.TANH R127, R127 ;  /* 0x0000007f007f7308 */ /* 0x000fe20000002400 */
[----:B0-----:R-:W-:-:S05]  /*a740*/  FMNMX.FTZ R89, R96, R89, !PT ;  /* 0x0000005960597209 */ /* 0x001fca0007810000 */
[----:B------:R-:W0:Y:S02]  /*a750*/  SHFL.BFLY PT, R92, R89, 0x1, 0x1f ;  /* 0x0c201f00595c7f89 */ /* 0x000e2400000e0000 */
[----:B------:R-:W-:Y:S08]  /*a760*/  MUFU.TANH R114, R114 ;  /* 0x0000007200727308 */ /* 0x000ff00000002400 */
[----:B------:R-:W-:Y:S08]  /*a770*/  MUFU.TANH R115, R115 ;  /* 0x0000007300737308 */ /* 0x000ff00000002400 */
[----:B------:R-:W-:Y:S01]  /*a780*/  MUFU.TANH R173, R173 ;  /* 0x000000ad00ad7308 */ /* 0x000fe20000002400 */
[----:B0-----:R-:W-:-:S07]  /*a790*/  FMNMX.FTZ R89, R89, R92, !PT ;  /* 0x0000005c59597209 */ /* 0x001fce0007810000 */
[----:B------:R-:W-:Y:S01]  /*a7a0*/  MUFU.TANH R119, R119 ;  /* 0x0000007700777308 */ /* 0x000fe20000002400 */
[----:B------:R-:W-:-:S04]  /*a7b0*/  FADD.FTZ R231, -R89, R12 ;  /* 0x0000000c59e77221 */ /* 0x000fc80000010100 */
[-C--:B-1----:R-:W-:Y:S01]  /*a7c0*/  FMUL.FTZ R12, R231, R88.reuse ;  /* 0x00000058e70c7220 */ /* 0x082fe20000410000 */
[-C--:B------:R-:W-:Y:S02]  /*a7d0*/  FMUL.FTZ R231, R89, R88.reuse ;  /* 0x0000005859e77220 */ /* 0x080fe40000410000 */
[----:B------:R-:W-:Y:S02]  /*a7e0*/  MUFU.TANH R107, R107 ;  /* 0x0000006b006b7308 */ /* 0x000fe40000002400 */
[-CC-:B------:R-:W-:Y:S01]  /*a7f0*/  FFMA.FTZ R176, R20, R88.reuse, -R231.reuse ;  /* 0x0000005814b07223 */ /* 0x180fe200000108e7 */
[----:B------:R-:W-:Y:S01]  /*a800*/  FMNMX.FTZ R20, R168, R13, !PT ;  /* 0x0000000da8147209 */ /* 0x000fe20007810000 */
[-CC-:B------:R-:W-:Y:S01]  /*a810*/  FFMA.FTZ R178, R169, R88.reuse, -R231.reuse ;  /* 0x00000058a9b27223 */ /* 0x180fe200000108e7 */
[-CC-:B------:R-:W-:Y:S01]  /*a820*/  FFMA.FTZ R15, R15, R88.reuse, -R231.reuse ;  /* 0x000000580f0f7223 */ /* 0x180fe200000108e7 */
[--C-:B------:R-:W-:Y:S01]  /*a830*/  FFMA.FTZ R169, R170, R88, -R231.reuse ;  /* 0x00000058aaa97223 */ /* 0x100fe200000108e7 */
[----:B------:R-:W-:Y:S01]  /*a840*/  FMNMX.FTZ R20, R21, R20, !PT ;  /* 0x0000001415147209 */ /* 0x000fe20007810000 */
[----:B------:R-:W-:Y:S01]  /*a850*/  MUFU.TANH R111, R111 ;  /* 0x0000006f006f7308 */ /* 0x000fe20000002400 */
[-CC-:B------:R-:W-:Y:S01]  /*a860*/  FFMA.FTZ R180, R160, R88.reuse, -R231.reuse ;  /* 0x00000058a0b47223 */ /* 0x180fe200000108e7 */
[-CC-:B------:R-:W-:Y:S01]  /*a870*/  FFMA.FTZ R182, R164, R88.reuse, -R231.reuse ;  /* 0x00000058a4b67223 */ /* 0x180fe200000108e7 */
[-CC-:B------:R-:W-:Y:S01]  /*a880*/  FFMA.FTZ R184, R152, R88.reuse, -R231.reuse ;  /* 0x0000005898b87223 */ /* 0x180fe200000108e7 */
[-CC-:B------:R-:W-:Y:S01]  /*a890*/  FFMA.FTZ R186, R156, R88.reuse, -R231.reuse ;  /* 0x000000589cba7223 */ /* 0x180fe200000108e7 */
[-CC-:B------:R-:W-:Y:S01]  /*a8a0*/  FFMA.FTZ R145, R145, R88.reuse, -R231.reuse ;  /* 0x0000005891917223 */ /* 0x180fe200000108e7 */
[-CC-:B------:R-:W-:Y:S01]  /*a8b0*/  FFMA.FTZ R149, R149, R88.reuse, -R231.reuse ;  /* 0x0000005895957223 */ /* 0x180fe200000108e7 */
[-CC-:B------:R-:W-:Y:S01]  /*a8c0*/  FFMA.FTZ R137, R137, R88.reuse, -R231.reuse ;  /* 0x0000005889897223 */ /* 0x180fe200000108e7 */
        /* <DEDUP_REMOVED lines=11> */
[----:B------:R-:W-:-:S05]  /*a980*/  FFMA.FTZ R187, R187, R88, -R231 ;  /* 0x00000058bbbb7223 */ /* 0x000fca00000108e7 */
[----:B------:R-:W-:Y:S01]  /*a990*/  MUFU.TANH R91, R91 ;  /* 0x0000005b005b7308 */ /* 0x000fe20000002400 */
[----:B------:R-:W-:Y:S02]  /*a9a0*/  WARPGROUP.DEPBAR.LE gsb0, 0x0 ;  /* 0x00008000000079c5 */ /* 0x000fe40000010000 */
[----:B------:R-:W-:Y:S01]  /*a9b0*/  WARPGROUP.ARRIVE ;  /* 0x00000000000079c5 */ /* 0x000fe20000000000 */
[----:B------:R-:W-:Y:S01]  /*a9c0*/  FMUL.FTZ R189, R106, UR7 ;  /* 0x000000076abd7c20 */ /* 0x000fe20008410000 */
[----:B------:R-:W-:-:S03]  /*a9d0*/  FMUL.FTZ R191, R110, UR7 ;  /* 0x000000076ebf7c20 */ /* 0x000fc60008410000 */
[----:B------:R-:W-:Y:S01]  /*a9e0*/  MUFU.TANH R95, R95 ;  /* 0x0000005f005f7308 */ /* 0x000fe20000002400 */
[-CC-:B------:R-:W-:Y:S01]  /*a9f0*/  FFMA.FTZ R188, R144, R88.reuse, -R231.reuse ;  /* 0x0000005890bc7223 */ /* 0x180fe200000108e7 */
[----:B------:R-:W-:Y:S01]  /*aa00*/  FFMA.FTZ R190, R148, R88, -R231 ;  /* 0x0000005894be7223 */ /* 0x000fe200000108e7 */
[----:B------:R-:W-:Y:S01]  /*aa10*/  HGMMA.64x128x16.F32 R24, R192, gdesc[UR8].tnspB, R24, gsb0 ;  /* 0x41e00008c0187df0 */ /* 0x000fe20008000818 */
[----:B------:R-:W-:Y:S01]  /*aa20*/  UIADD3 UR10, UR6, 0x280, URZ ;  /* 0x00000280060a7890 */ /* 0x000fe2000fffe03f */
[----:B------:R-:W-:-:S03]  /*aa30*/  UMOV UR11, 0x40000040 ;  /* 0x40000040000b7882 */ /* 0x000fc60000000000 */
[----:B------:R-:W-:Y:S08]  /*aa40*/  MUFU.TANH R189, R189 ;  /* 0x000000bd00bd7308 */ /* 0x000ff00000002400 */
[----:B------:R-:W-:Y:S08]  /*aa50*/  MUFU.TANH R191, R191 ;  /* 0x000000bf00bf7308 */ /* 0x000ff00000002400 */
[----:B------:R-:W-:Y:S08]  /*aa60*/  MUFU.EX2 R12, R12 ;  /* 0x0000000c000c7308 */ /* 0x000ff00000000800 */
[----:B------:R-:W0:Y:S08]  /*aa70*/  MUFU.EX2 R15, R15 ;  /* 0x0000000f000f7308 */ /* 0x000e300000000800 */
[----:B------:R-:W1:Y:S08]  /*aa80*/  MUFU.EX2 R176, R176 ;  /* 0x000000b000b07308 */ /* 0x000e700000000800 */
[----:B------:R-:W-:Y:S01]  /*aa90*/  MUFU.EX2 R178, R178 ;  /* 0x000000b200b27308 */ /* 0x000fe20000000800 */
[----:B0-----:R-:W-:-:S07]  /*aaa0*/  FFMA.FTZ R11, R12, R11, R15 ;  /* 0x0000000b0c0b7223 */ /* 0x001fce000001000f */
[----:B------:R-:W-:Y:S01]  /*aab0*/  MUFU.EX2 R169, R169 ;  /* 0x000000a900a97308 */ /* 0x000fe20000000800 */
[C---:B-1----:R-:W-:Y:S01]  /*aac0*/  FADD.FTZ R11, R176.reuse, R11 ;  /* 0x0000000bb00b7221 */ /* 0x042fe20000010000 */
[----:B------:R-:W-:-:S06]  /*aad0*/  F2FP.F16.F32.PACK_AB R176, R176, R15 ;  /* 0x0000000fb0b0723e */ /* 0x000fcc00000000ff */
        /* <DEDUP_REMOVED lines=13> */
[----:B------:R-:W-:Y:S01]  /*abb0*/  FMUL.FTZ R193, R98, UR7 ;  /* 0x0000000762c17c20 */ /* 0x000fe20008410000 */
[----:B------:R-:W-:Y:S01]  /*abc0*/  FMUL.FTZ R195, R102, UR7 ;  /* 0x0000000766c37c20 */ /* 0x000fe20008410000 */
[-CC-:B------:R-:W-:Y:S01]  /*abd0*/  FFMA.FTZ R192, R136, R88.reuse, -R231.reuse ;  /* 0x0000005888c07223 */ /* 0x180fe200000108e7 */
[----:B------:R-:W-:Y:S01]  /*abe0*/  FFMA.FTZ R194, R140, R88, -R231 ;  /* 0x000000588cc27223 */ /* 0x000fe200000108e7 */
[----:B------:R-:W-:Y:S01]  /*abf0*/  MUFU.EX2 R125, R125 ;  /* 0x0000007d007d7308 */ /* 0x000fe20000000800 */
[----:B------:R-:W-:Y:S01]  /*ac00*/  HGMMA.64x128x16.F32 R24, R196, gdesc[UR8].tnspB, R24, gsb0 ;  /* 0x41e00008c4187df0 */ /* 0x000fe20008000818 */
[----:B------:R-:W-:Y:S01]  /*ac10*/  UIADD3 UR10, UR6, 0x300, URZ ;  /* 0x00000300060a7890 */ /* 0x000fe2000fffe03f */
[----:B------:R-:W-:-:S05]  /*ac20*/  UMOV UR11, 0x40000040 ;  /* 0x40000040000b7882 */ /* 0x000fca0000000000 */
[----:B------:R-:W0:Y:S08]  /*ac30*/  MUFU.TANH R193, R193 ;  /* 0x000000c100c17308 */ /* 0x000e300000002400 */
[----:B------:R-:W1:Y:S08]  /*ac40*/  MUFU.TANH R195, R195 ;  /* 0x000000c300c37308 */ /* 0x000e700000002400 */
        /* <DEDUP_REMOVED lines=11> */
[-CC-:B------:R-:W-:Y:S01]  /*ad00*/  FFMA.FTZ R90, R157, R88.reuse, -R231.reuse ;  /* 0x000000589d5a7223 */ /* 0x180fe200000108e7 */
[----:B------:R-:W-:Y:S01]  /*ad10*/  FMUL.FTZ R199, R94, UR7 ;  /* 0x000000075ec77c20 */ /* 0x000fe20008410000 */
[-CC-:B------:R-:W-:Y:S01]  /*ad20*/  FFMA.FTZ R196, R128, R88.reuse, -R231.reuse ;  /* 0x0000005880c47223 */ /* 0x180fe200000108e7 */
[----:B------:R-:W-:Y:S01]  /*ad30*/  FFMA.FTZ R198, R132, R88, -R231 ;  /* 0x0000005884c67223 */ /* 0x000fe200000108e7 */
[----:B------:R-:W-:Y:S01]  /*ad40*/  HGMMA.64x128x16.F32 R24, R200, gdesc[UR8].tnspB, R24, gsb0 ;  /* 0x41e00008c8187df0 */ /* 0x000fe20008000818 */
[----:B------:R-:W-:Y:S01]  /*ad50*/  UIADD3 UR10, UR6, 0x380, URZ ;  /* 0x00000380060a7890 */ /* 0x000fe2000fffe03f */
[----:B------:R-:W2:Y:S01]  /*ad60*/  MUFU.TANH R197, R197 ;  /* 0x000000c500c57308 */ /* 0x000ea20000002400 */
[----:B------:R-:W-:-:S07]  /*ad70*/  UMOV UR11, 0x40000040 ;  /* 0x40000040000b7882 */ /* 0x000fce0000000000 */
[----:B------:R-:W3:Y:S08]  /*ad80*/  MUFU.TANH R199, R199 ;  /* 0x000000c700c77308 */ /* 0x000ef00000002400 */
[----:B------:R-:W-:Y:S08]  /*ad90*/  MUFU.EX2 R196, R196 ;  /* 0x000000c400c47308 */ /* 0x000ff00000000800 */
[----:B------:R-:W-:Y:S01]  /*ada0*/  MUFU.EX2 R198, R198 ;  /* 0x000000c600c67308 */ /* 0x000fe20000000800 */
[----:B------:R-:W-:-:S02]  /*adb0*/  WARPGROUP.DEPBAR.LE gsb0, 0x0 ;  /* 0x00008000000079c5 */ /* 0x000fc40000010000 */
[----:B------:R-:W-:Y:S01]  /*adc0*/  WARPGROUP.ARRIVE ;  /* 0x00000000000079c5 */ /* 0x000fe20000000000 */
[-CC-:B------:R-:W-:Y:S01]  /*add0*/  FFMA.FTZ R201, R161, R88.reuse, -R231.reuse ;  /* 0x00000058a1c97223 */ /* 0x180fe200000108e7 */
[-CC-:B------:R-:W-:Y:S01]  /*ade0*/  FFMA.FTZ R161, R165, R88.reuse, -R231.reuse ;  /* 0x00000058a5a17223 */ /* 0x180fe200000108e7 */
[--C-:B------:R-:W-:Y:S01]  /*adf0*/  FFMA.FTZ R165, R153, R88, -R231.reuse ;  /* 0x0000005899a57223 */ /* 0x100fe200000108e7 */
[----:B------:R-:W-:Y:S01]  /*ae00*/  FMNMX.FTZ R153, R171, R20, !PT ;  /* 0x00000014ab997209 */ /* 0x000fe20007810000 */
[-CC-:B------:R-:W-:Y:S01]  /*ae10*/  FFMA.FTZ R200, R120, R88.reuse, -R231.reuse ;  /* 0x0000005878c87223 */ /* 0x180fe200000108e7 */
[----:B------:R-:W-:Y:S01]  /*ae20*/  HGMMA.64x128x16.F32 R24, R204, gdesc[UR8].tnspB, R24, gsb0 ;  /* 0x41e00008cc187df0 */ /* 0x000fe20008000818 */
[----:B------:R-:W-:Y:S01]  /*ae30*/  UIADD3 UR10, UR6, 0x400, URZ ;  /* 0x00000400060a7890 */ /* 0x000fe2000fffe03f */
[----:B------:R-:W-:Y:S01]  /*ae40*/  FMNMX.FTZ R157, R172, R153, !PT ;  /* 0x00000099ac9d7209 */ /* 0x000fe20007810000 */
[----:B------:R-:W-:Y:S01]  /*ae50*/  UMOV UR11, 0x40000040 ;  /* 0x40000040000b7882 */ /* 0x000fe20000000000 */
[----:B------:R4:W-:Y:S01]  /*ae60*/  MUFU.EX2 R153, R90 ;  /* 0x0000005a00997308 */ /* 0x0009e20000000800 */
[----:B------:R-:W-:Y:S01]  /*ae70*/  FFMA.FTZ R202, R124, R88, -R231 ;  /* 0x000000587cca7223 */ /* 0x000fe200000108e7 */
[----:B------:R-:W-:Y:S01]  /*ae80*/  FMNMX.FTZ R20, R162, R157, !PT ;  /* 0x0000009da2147209 */ /* 0x000fe20007810000 */
[----:B------:R-:W-:Y:S01]  /*ae90*/  @!P1 IMAD R120, R2, 0x8, R0 ;  /* 0x0000000802789824 */ /* 0x000fe200078e0200 */
[----:B------:R-:W-:-:S02]  /*aea0*/  IADD3 R124, -R230, 0xb, RZ ;  /* 0x0000000be67c7810 */ /* 0x000fc40007ffe1ff */
[----:B------:R-:W-:Y:S01]  /*aeb0*/  FMNMX.FTZ R157, R163, R20, !PT ;  /* 0x00000014a39d7209 */ /* 0x000fe20007810000 */
[----:B------:R-:W-:Y:S01]  /*aec0*/  @!P1 VIADD R120, R120, 0x34840 ;  /* 0x0003484078789836 */ /* 0x000fe20000000000 */
[----:B------:R-:W-:Y:S02]  /*aed0*/  MUFU.EX2 R201, R201 ;  /* 0x000000c900c97308 */ /* 0x000fe40000000800 */
[----:B------:R-:W-:Y:S02]  /*aee0*/  FMNMX.FTZ R20, R166, R157, !PT ;  /* 0x0000009da6147209 */ /* 0x000fe40007810000 */
[----:B------:R-:W-:Y:S02]  /*aef0*/  @!P1 PRMT R128, RZ, 0x654, R120 ;  /* 0x00000654ff809816 */ /* 0x000fe40000000078 */
[----:B------:R-:W-:Y:S02]  /*af00*/  FMNMX.FTZ R157, R167, R20, !PT ;  /* 0x00000014a79d7209 */ /* 0x000fe40007810000 */
        /* <DEDUP_REMOVED lines=11> */
[----:B------:R-:W-:-:S04]  /*afc0*/  FMNMX.FTZ R157, R151, R20, !PT ;  /* 0x00000014979d7209 */ /* 0x000fc80007810000 */
[----:B------:R-:W-:-:S04]  /*afd0*/  FMNMX.FTZ R20, R138, R157, !PT ;  /* 0x0000009d8a147209 */ /* 0x000fc80007810000 */
[----:B------:R-:W-:-:S04]  /*afe0*/  FMNMX.FTZ R157, R139, R20, !PT ;  /* 0x000000148b9d7209 */ /* 0x000fc80007810000 */
[----:B------:R-:W-:-:S04]  /*aff0*/  FMNMX.FTZ R20, R142, R157, !PT ;  /* 0x0000009d8e147209 */ /* 0x000fc80007810000 */
[----:B------:R-:W-:-:S04]  /*b000*/  FMNMX.FTZ R157, R143, R20, !PT ;  /* 0x000000148f9d7209 */ /* 0x000fc80007810000 */
[----:B------:R-:W-:-:S04]  /*b010*/  FMNMX.FTZ R20, R130, R157, !PT ;  /* 0x0000009d82147209 */ /* 0x000fc80007810000 */
[----:B------:R-:W-:-:S04]  /*b020*/  FMNMX.FTZ R157, R131, R20, !PT ;  /* 0x00000014839d7209 */ /* 0x000fc80007810000 */
[----:B------:R-:W-:Y:S01]  /*b030*/  FMNMX.FTZ R20, R134, R157, !PT ;  /* 0x0000009d86147209 */ /* 0x000fe20007810000 */
[----:B------:R-:W-:-:S03]  /*b040*/  FFMA.FTZ R157, R129, R88, -R231 ;  /* 0x00000058819d7223 */ /* 0x000fc600000108e7 */
[----:B------:R-:W-:-:S03]  /*b050*/  FMNMX.FTZ R129, R135, R20, !PT ;  /* 0x0000001487817209 */ /* 0x000fc60007810000 */
[----:B------:R-:W-:Y:S01]  /*b060*/  MUFU.EX2 R157, R157 ;  /* 0x0000009d009d7308 */ /* 0x000fe20000000800 */
        /* <DEDUP_REMOVED lines=14> */
[----:B0-----:R-:W-:-:S04]  /*b150*/  FMNMX.FTZ R20, R193, R20, !PT ;  /* 0x00000014c1147209 */ /* 0x001fc80007810000 */
[----:B------:R-:W-:Y:S01]  /*b160*/  FMNMX.FTZ R20, R99, R20, !PT ;  /* 0x0000001463147209 */ /* 0x000fe20007810000 */
[----:B------:R-:W-:Y:S02]  /*b170*/  WARPGROUP.DEPBAR.LE gsb0, 0x0 ;  /* 0x00008000000079c5 */ /* 0x000fe40000010000 */
[----:B------:R-:W-:Y:S01]  /*b180*/  WARPGROUP.ARRIVE ;  /* 0x00000000000079c5 */ /* 0x000fe20000000000 */
[----:B-1----:R-:W-:Y:S01]  /*b190*/  FMNMX.FTZ R20, R195, R20, !PT ;  /* 0x00000014c3147209 */ /* 0x002fe20007810000 */
[-CC-:B------:R-:W-:Y:S01]  /*b1a0*/  FFMA.FTZ R204, R112, R88.reuse, -R231.reuse ;  /* 0x0000005870cc7223 */ /* 0x180fe200000108e7 */
[----:B------:R-:W-:Y:S02]  /*b1b0*/  FFMA.FTZ R206, R116, R88, -R231 ;  /* 0x0000005874ce7223 */ /* 0x000fe400000108e7 */
[----:B------:R-:W-:Y:S01]  /*b1c0*/  FMNMX.FTZ R20, R103, R20, !PT ;  /* 0x0000001467147209 */ /* 0x000fe20007810000 */
[----:B------:R-:W-:Y:S01]  /*b1d0*/  HGMMA.64x128x16.F32 R24, R208, gdesc[UR8].tnspB, R24, gsb0 ;  /* 0x41e00008d0187df0 */ /* 0x000fe20008000818 */
[----:B------:R-:W-:Y:S01]  /*b1e0*/  UIADD3 UR10, UR6, 0x480, URZ ;  /* 0x00000480060a7890 */ /* 0x000fe2000fffe03f */
[----:B------:R-:W-:Y:S01]  /*b1f0*/  MUFU.EX2 R204, R204 ;  /* 0x000000cc00cc7308 */ /* 0x000fe20000000800 */
[----:B------:R-:W-:Y:S01]  /*b200*/  UMOV UR11, 0x40000040 ;  /* 0x40000040000b7882 */ /* 0x000fe20000000000 */
[----:B------:R-:W-:Y:S01]  /*b210*/  UIADD3 UR6, UR6, 0x500, URZ ;  /* 0x0000050006067890 */ /* 0x000fe2000fffe03f */
[----:B--2---:R-:W-:-:S04]  /*b220*/  FMNMX.FTZ R20, R197, R20, !PT ;  /* 0x00000014c5147209 */ /* 0x004fc80007810000 */
[----:B------:R-:W-:Y:S01]  /*b230*/  FMNMX.FTZ R20, R91, R20, !PT ;  /* 0x000000145b147209 */ /* 0x000fe20007810000 */
[----:B------:R-:W-:Y:S03]  /*b240*/  MUFU.EX2 R206, R206 ;  /* 0x000000ce00ce7308 */ /* 0x000fe60000000800 */
[----:B---3--:R-:W-:-:S04]  /*b250*/  FMNMX.FTZ R20, R199, R20, !PT ;  /* 0x00000014c7147209 */ /* 0x008fc80007810000 */
[----:B----4-:R-:W-:Y:S01]  /*b260*/  FMNMX.FTZ R90, R95, R20, !PT ;  /* 0x000000145f5a7209 */ /* 0x010fe20007810000 */
[----:B------:R-:W-:-:S04]  /*b270*/  FFMA.FTZ R20, R179, R88, -R231 ;  /* 0x00000058b3147223 */ /* 0x000fc800000108e7 */
[----:B------:R-:W0:Y:S02]  /*b280*/  SHFL.BFLY PT, R133, R90, 0x2, 0x1f ;  /* 0x0c401f005a857f89 */ /* 0x000e2400000e0000 */
[----:B------:R-:W1:Y:S01]  /*b290*/  MUFU.EX2 R20, R20 ;  /* 0x0000001400147308 */ /* 0x000e620000000800 */
[----:B0-----:R-:W-:Y:S01]  /*b2a0*/  FMNMX.FTZ R94, R90, R133, !PT ;  /* 0x000000855a5e7209 */ /* 0x001fe20007810000 */
[-CC-:B------:R-:W-:Y:S01]  /*b2b0*/  FFMA.FTZ R133, R101, R88.reuse, -R231.reuse ;  /* 0x0000005865857223 */ /* 0x180fe200000108e7 */
[----:B------:R-:W-:-:S05]  /*b2c0*/  FFMA.FTZ R90, R181, R88, -R231 ;  /* 0x00000058b55a7223 */ /* 0x000fca00000108e7 */
[----:B------:R-:W-:Y:S08]  /*b2d0*/  MUFU.EX2 R133, R133 ;  /* 0x0000008500857308 */ /* 0x000ff00000000800 */
[----:B------:R-:W0:Y:S01]  /*b2e0*/  MUFU.EX2 R90, R90 ;  /* 0x0000005a005a7308 */ /* 0x000e220000000800 */
[----:B------:R-:W-:Y:S02]  /*b2f0*/  WARPGROUP.DEPBAR.LE gsb0, 0x0 ;  /* 0x00008000000079c5 */ /* 0x000fe40000010000 */
[----:B------:R-:W-:Y:S01]  /*b300*/  WARPGROUP.ARRIVE ;  /* 0x00000000000079c5 */ /* 0x000fe20000000000 */
[-CC-:B------:R-:W-:Y:S01]  /*b310*/  FFMA.FTZ R210, R177, R88.reuse, -R231.reuse ;  /* 0x00000058b1d27223 */ /* 0x180fe200000108e7 */
[-CC-:B------:R-:W-:Y:S01]  /*b320*/  FFMA.FTZ R208, R175, R88.reuse, -R231.reuse ;  /* 0x00000058afd07223 */ /* 0x180fe200000108e7 */
[----:B------:R-:W2:Y:S01]  /*b330*/  SHFL.BFLY PT, R177, R94, 0x1, 0x1f ;  /* 0x0c201f005eb17f89 */ /* 0x000ea200000e0000 */
[-CC-:B------:R-:W-:Y:S01]  /*b340*/  FFMA.FTZ R175, R185, R88.reuse, -R231.reuse ;  /* 0x00000058b9af7223 */ /* 0x180fe200000108e7 */
[----:B------:R-:W-:Y:S01]  /*b350*/  FFMA.FTZ R231, R93, R88, -R231 ;  /* 0x000000585de77223 */ /* 0x000fe200000108e7 */
[----:B------:R-:W-:Y:S01]  /*b360*/  HGMMA.64x128x16.F32 R24, R212, gdesc[UR8].tnspB, R24, gsb0 ;  /* 0x41e00008d4187df0 */ /* 0x000fe20008000818 */
[----:B------:R-:W-:Y:S01]  /*b370*/  UMOV UR10, UR6 ;  /* 0x00000006000a7c82 */ /* 0x000fe20008000000 */
[----:B------:R-:W-:Y:S01]  /*b380*/  UMOV UR11, 0x40000040 ;  /* 0x40000040000b7882 */ /* 0x000fe20000000000 */
[----:B------:R-:W-:Y:S08]  /*b390*/  MUFU.EX2 R208, R208 ;  /* 0x000000d000d07308 */ /* 0x000ff00000000800 */
[----:B------:R-:W-:Y:S08]  /*b3a0*/  MUFU.EX2 R210, R210 ;  /* 0x000000d200d27308 */ /* 0x000ff00000000800 */
[----:B------:R-:W-:Y:S01]  /*b3b0*/  MUFU.EX2 R175, R175 ;  /* 0x000000af00af7308 */ /* 0x000fe20000000800 */
[----:B--2---:R-:W-:-:S05]  /*b3c0*/  FMNMX.FTZ R101, R94, R177, !PT ;  /* 0x000000b15e657209 */ /* 0x004fca0007810000 */
[C---:B------:R-:W-:Y:S01]  /*b3d0*/  FADD.FTZ R93, -R101.reuse, R13 ;  /* 0x0000000d655d7221 */ /* 0x040fe20000010100 */
[-C--:B------:R-:W-:Y:S01]  /*b3e0*/  FMUL.FTZ R181, R101, R88.reuse ;  /* 0x0000005865b57220 */ /* 0x080fe20000410000 */
[----:B------:R2:W-:Y:S02]  /*b3f0*/  MUFU.EX2 R94, R187 ;  /* 0x000000bb005e7308 */ /* 0x0005e40000000800 */
[-C--:B------:R-:W-:Y:S01]  /*b400*/  FMUL.FTZ R93, R93, R88.reuse ;  /* 0x000000585d5d7220 */ /* 0x080fe20000410000 */
[-CC-:B------:R-:W-:Y:S01]  /*b410*/  FFMA.FTZ R96, R168, R88.reuse, -R181.reuse ;  /* 0x00000058a8607223 */ /* 0x180fe200000108b5 */
[-CC-:B------:R-:W-:Y:S01]  /*b420*/  FFMA.FTZ R177, R21, R88.reuse, -R181.reuse ;  /* 0x0000005815b17223 */ /* 0x180fe200000108b5 */
[-CC-:B------:R-:W-:Y:S01]  /*b430*/  FFMA.FTZ R179, R171, R88.reuse, -R181.reuse ;  /* 0x00000058abb37223 */ /* 0x180fe200000108b5 */
[-CC-:B------:R-:W-:Y:S01]  /*b440*/  FFMA.FTZ R116, R172, R88.reuse, -R181.reuse ;  /* 0x00000058ac747223 */ /* 0x180fe200000108b5 */
[-CC-:B------:R-:W-:Y:S01]  /*b450*/  FFMA.FTZ R112, R162, R88.reuse, -R181.reuse ;  /* 0x00000058a2707223 */ /* 0x180fe200000108b5 */
[----:B------:R-:W-:Y:S01]  /*b460*/  MUFU.EX2 R93, R93 ;  /* 0x0000005d005d7308 */ /* 0x000fe20000000800 */
[-CC-:B------:R-:W-:Y:S01]  /*b470*/  FFMA.FTZ R163, R163, R88.reuse, -R181.reuse ;  /* 0x00000058a3a37223 */ /* 0x180fe200000108b5 */
[-CC-:B------:R-:W-:Y:S01]  /*b480*/  FFMA.FTZ R183, R166, R88.reuse, -R181.reuse ;  /* 0x00000058a6b77223 */ /* 0x180fe200000108b5 */
[-CC-:B------:R-:W-:Y:S01]  /*b490*/  FFMA.FTZ R108, R131, R88.reuse, -R181.reuse ;  /* 0x00000058836c7223 */ /* 0x180fe200000108b5 */
[-CC-:B------:R-:W-:Y:S01]  /*b4a0*/  FFMA.FTZ R118, R167, R88.reuse, -R181.reuse ;  /* 0x00000058a7767223 */ /* 0x180fe200000108b5 */
[----:B------:R-:W-:Y:S01]  /*b4b0*/  FFMA.FTZ R131, R135, R88, -R181 ;  /* 0x0000005887837223 */ /* 0x000fe200000108b5 */
[----:B------:R-:W-:-:S02]  /*b4c0*/  IMAD.U32 R135, RZ, RZ, UR60 ;  /* 0x0000003cff877e24 */ /* 0x000fc4000f8e00ff */
[-CC-:B------:R-:W-:Y:S01]  /*b4d0*/  FFMA.FTZ R185, R154, R88.reuse, -R181.reuse ;  /* 0x000000589ab97223 */ /* 0x180fe200000108b5 */
[----:B------:R-:W-:Y:S01]  /*b4e0*/  MUFU.EX2 R96, R96 ;  /* 0x0000006000607308 */ /* 0x000fe20000000800 */
[-CC-:B------:R-:W-:Y:S01]  /*b4f0*/  FFMA.FTZ R21, R130, R88.reuse, -R181.reuse ;  /* 0x0000005882157223 */ /* 0x180fe200000108b5 */
[-CC-:B------:R-:W-:Y:S01]  /*b500*/  FFMA.FTZ R122, R122, R88.reuse, -R181.reuse ;  /* 0x000000587a7a7223 */ /* 0x180fe200000108b5 */
[----:B------:R-:W-:Y:S02]  /*b510*/  @!P1 IMAD R130, R135, 0x8, R0 ;  /* 0x0000000887829824 */ /* 0x000fe400078e0200 */
[-CC-:B------:R-:W-:Y:S01]  /*b520*/  FFMA.FTZ R110, R155, R88.reuse, -R181.reuse ;  /* 0x000000589b6e7223 */ /* 0x180fe200000108b5 */
[-CC-:B--2---:R-:W-:Y:S01]  /*b530*/  FFMA.FTZ R187, R158, R88.reuse, -R181.reuse ;  /* 0x000000589ebb7223 */ /* 0x184fe200000108b5 */
[-CC-:B------:R-:W-:Y:S01]  /*b540*/  FFMA.FTZ R106, R159, R88.reuse, -R181.reuse ;  /* 0x000000589f6a7223 */ /* 0x180fe200000108b5 */
[-CC-:B------:R-:W-:Y:S01]  /*b550*/  FFMA.FTZ R205, R114, R88.reuse, -R181.reuse ;  /* 0x0000005872cd7223 */ /* 0x180fe200000108b5 */
[----:B------:R-:W-:Y:S01]  /*b560*/  MUFU.EX2 R177, R177 ;  /* 0x000000b100b17308 */ /* 0x000fe20000000800 */
[-CC-:B------:R-:W-:Y:S01]  /*b570*/  FFMA.FTZ R104, R146, R88.reuse, -R181.reuse ;  /* 0x0000005892687223 */ /* 0x180fe200000108b5 */
[-CC-:B------:R-:W-:Y:S01]  /*b580*/  FFMA.FTZ R203, R126, R88.reuse, -R181.reuse ;  /* 0x000000587ecb7223 */ /* 0x180fe200000108b5 */
[----:B------:R-:W-:Y:S01]  /*b590*/  FFMA.FTZ R155, R147, R88, -R181 ;  /* 0x00000058939b7223 */ /* 0x000fe200000108b5 */
[----:B------:R-:W-:-:S02]  /*b5a0*/  @!P1 VIADD R130, R130, 0x34860 ;  /* 0x0003486082829836 */ /* 0x000fc40000000000 */
[-CC-:B------:R-:W-:Y:S01]  /*b5b0*/  FFMA.FTZ R102, R150, R88.reuse, -R181.reuse ;  /* 0x0000005896667223 */ /* 0x180fe200000108b5 */
[-CC-:B------:R-:W-:Y:S01]  /*b5c0*/  FFMA.FTZ R147, R151, R88.reuse, -R181.reuse ;  /* 0x0000005897937223 */ /* 0x180fe200000108b5 */
[-CC-:B------:R-:W-:Y:S01]  /*b5d0*/  FFMA.FTZ R127, R127, R88.reuse, -R181.reuse ;  /* 0x000000587f7f7223 */ /* 0x180fe200000108b5 */
[----:B------:R-:W-:Y:S01]  /*b5e0*/  MUFU.EX2 R179, R179 ;  /* 0x000000b300b37308 */ /* 0x000fe20000000800 */
[----:B------:R-:W-:Y:S01]  /*b5f0*/  @!P1 PRMT R130, RZ, 0x654, R130 ;  /* 0x00000654ff829816 */ /* 0x000fe20000000082 */
[-CC-:B------:R-:W-:Y:S01]  /*b600*/  FFMA.FTZ R100, R138, R88.reuse, -R181.reuse ;  /* 0x000000588a647223 */ /* 0x180fe200000108b5 */
        /* <DEDUP_REMOVED lines=9> */
[----:B------:R-:W-:Y:S01]  /*b6a0*/  FFMA.FTZ R95, R95, R88, -R181 ;  /* 0x000000585f5f7223 */ /* 0x000fe200000108b5 */
[----:B------:R-:W-:-:S03]  /*b6b0*/  R2UR UR60, R2 ;  /* 0x00000000023c72ca */ /* 0x000fc600000e0000 */
        /* <DEDUP_REMOVED lines=11> */
[----:B-1----:R-:W-:Y:S02]  /*b770*/  F2FP.F16.F32.PACK_AB R212, R97, R20 ;  /* 0x0000001461d4723e */ /* 0x002fe400000000ff */
[----:B0-----:R-:W-:Y:S02]  /*b780*/  F2FP.F16.F32.PACK_AB R214, R133, R90 ;  /* 0x0000005a85d6723e */ /* 0x001fe400000000ff */
[----:B------:R-:W0:Y:S01]  /*b790*/  MUFU.EX2 R155, R155 ;  /* 0x0000009b009b7308 */ /* 0x000e220000000800 */
[----:B------:R-:W-:Y:S07]  /*b7a0*/  HGMMA.64x128x16.F32 R24, R216, gdesc[UR8].tnspB, R24, gsb0 ;  /* 0x41e00008d8187df0 */ /* 0x000fee0008000818 */
[----:B------:R-:W-:Y:S08]  /*b7b0*/  MUFU.EX2 R102, R102 ;  /* 0x0000006600667308 */ /* 0x000ff00000000800 */
[----:B------:R-:W1:Y:S01]  /*b7c0*/  MUFU.EX2 R147, R147 ;  /* 0x0000009300937308 */ /* 0x000e620000000800 */
[----:B0-----:R-:W-:-:S07]  /*b7d0*/  F2FP.F16.F32.PACK_AB R189, R155, R104 ;  /* 0x000000689bbd723e */ /* 0x001fce00000000ff */
[----:B------:R-:W-:Y:S08]  /*b7e0*/  MUFU.EX2 R100, R100 ;  /* 0x0000006400647308 */ /* 0x000ff00000000800 */
        /* <DEDUP_REMOVED lines=14> */
[----:B------:R-:W0:Y:S01]  /*b8d0*/  MUFU.EX2 R13, R231 ;  /* 0x000000e7000d7308 */ /* 0x000e220000000800 */
[----:B------:R-:W-:-:S02]  /*b8e0*/  WARPGROUP.DEPBAR.LE gsb0, 0x0 ;  /* 0x00008000000079c5 */ /* 0x000fc40000010000 */
[----:B------:R1:W-:Y:S06]  /*b8f0*/  BAR.ARV R124, 0x100 ;  /* 0x0004007c0000751d */ /* 0x0003ec0000002000 */
[----:B------:R2:W-:Y:S01]  /*b900*/  @!P1 SYNCS.ARRIVE.TRANS64.RED.A1T0 RZ, [R128+URZ], RZ ;  /* 0x000000ff80ff99a7 */ /* 0x0005e2000810043f */
[----:B------:R-:W-:Y:S01]  /*b910*/  MUFU.EX2 R95, R95 ;  /* 0x0000005f005f7308 */ /* 0x000fe20000000800 */
[----:B-1----:R-:W-:Y:S01]  /*b920*/  FADD.FTZ R124, R178, R11 ;  /* 0x0000000bb27c7221 */ /* 0x002fe20000010000 */
[----:B------:R-:W-:Y:S01]  /*b930*/  FFMA.FTZ R11, R123, R88, -R181 ;  /* 0x000000587b0b7223 */ /* 0x000fe200000108b5 */
[----:B0-----:R-:W-:Y:S01]  /*b940*/  F2FP.F16.F32.PACK_AB R218, R13, R94 ;  /* 0x0000005e0dda723e */ /* 0x001fe200000000ff */
[-C--:B------:R-:W-:Y:S01]  /*b950*/  FMUL.FTZ R24, R24, R12.reuse ;  /* 0x0000000c18187220 */ /* 0x080fe20000410000 */
[----:B------:R-:W-:Y:S01]  /*b960*/  FADD.FTZ R135, R169, R124 ;  /* 0x0000007ca9877221 */ /* 0x000fe20000010000 */
[----:B------:R-:W-:Y:S01]  /*b970*/  FMUL.FTZ R25, R25, R12 ;  /* 0x0000000c19197220 */ /* 0x000fe20000410000 */
[----:B--2---:R-:W-:Y:S01]  /*b980*/  FFMA.FTZ R128, R93, R10, R96 ;  /* 0x0000000a5d807223 */ /* 0x004fe20000010060 */
[----:B------:R0:W-:Y:S01]  /*b990*/  @!P1 SYNCS.ARRIVE.TRANS64.RED.A1T0 RZ, [R130+URZ], RZ ;  /* 0x000000ff82ff99a7 */ /* 0x0001e2000810043f */
[----:B------:R1:W-:Y:S01]  /*b9a0*/  MUFU.EX2 R10, R122 ;  /* 0x0000007a000a7308 */ /* 0x0003e20000000800 */
[----:B------:R-:W-:Y:S01]  /*b9b0*/  FMUL.FTZ R28, R28, R12 ;  /* 0x0000000c1c1c7220 */ /* 0x000fe20000410000 */
[C---:B------:R-:W-:Y:S01]  /*b9c0*/  FADD.FTZ R128, R177.reuse, R128 ;  /* 0x00000080b1807221 */ /* 0x040fe20000010000 */
[----:B------:R-:W-:Y:S01]  /*b9d0*/  F2FP.F16.F32.PACK_AB R177, R177, R96 ;  /* 0x00000060b1b1723e */ /* 0x000fe200000000ff */
[-C--:B------:R-:W-:Y:S01]  /*b9e0*/  FMUL.FTZ R29, R29, R12.reuse ;  /* 0x0000000c1d1d7220 */ /* 0x080fe20000410000 */
[----:B------:R-:W-:Y:S01]  /*b9f0*/  FMUL.FTZ R32, R32, R12 ;  /* 0x0000000c20207220 */ /* 0x000fe20000410000 */
[----:B------:R-:W-:Y:S01]  /*ba00*/  FADD.FTZ R123, R179, R128 ;  /* 0x00000080b37b7221 */ /* 0x000fe20000010000 */
[----:B------:R-:W-:Y:S01]  /*ba10*/  F2FP.F16.F32.PACK_AB R179, R116, R179 ;  /* 0x000000b374b3723e */ /* 0x000fe200000000ff */
[----:B------:R-:W2:Y:S01]  /*ba20*/  MUFU.EX2 R11, R11 ;  /* 0x0000000b000b7308 */ /* 0x000ea20000000800 */
[----:B-1----:R-:W-:Y:S01]  /*ba30*/  FADD.FTZ R122, R180, R135 ;  /* 0x00000087b47a7221 */ /* 0x002fe20000010000 */
[----:B------:R-:W-:Y:S01]  /*ba40*/  FADD.FTZ R123, R116, R123 ;  /* 0x0000007b747b7221 */ /* 0x000fe20000010000 */
[----:B------:R-:W-:Y:S01]  /*ba50*/  F2FP.F16.F32.PACK_AB R180, R201, R180 ;  /* 0x000000b4c9b4723e */ /* 0x000fe200000000ff */
[-C--:B------:R-:W-:Y:S01]  /*ba60*/  FMUL.FTZ R33, R33, R12.reuse ;  /* 0x0000000c21217220 */ /* 0x080fe20000410000 */
[----:B------:R-:W-:Y:S01]  /*ba70*/  FMUL.FTZ R36, R36, R12 ;  /* 0x0000000c24247220 */ /* 0x000fe20000410000 */
[----:B------:R-:W-:Y:S01]  /*ba80*/  FADD.FTZ R124, R112, R123 ;  /* 0x0000007b707c7221 */ /* 0x000fe20000010000 */
[----:B------:R-:W-:Y:S01]  /*ba90*/  FADD.FTZ R123, R201, R122 ;  /* 0x0000007ac97b7221 */ /* 0x000fe20000010000 */
[----:B------:R-:W-:Y:S01]  /*baa0*/  FFMA.FTZ R122, R115, R88, -R181 ;  /* 0x00000058737a7223 */ /* 0x000fe200000108b5 */
[-C--:B------:R-:W-:Y:S01]  /*bab0*/  FMUL.FTZ R37, R37, R12.reuse ;  /* 0x0000000c25257220 */ /* 0x080fe20000410000 */
[----:B------:R-:W-:Y:S01]  /*bac0*/  FADD.FTZ R124, R163, R124 ;  /* 0x0000007ca37c7221 */ /* 0x000fe20000010000 */
[----:B------:R-:W-:Y:S01]  /*bad0*/  FADD.FTZ R114, R182, R123 ;  /* 0x0000007bb6727221 */ /* 0x000fe20000010000 */
[-C--:B------:R-:W-:Y:S01]  /*bae0*/  FMUL.FTZ R40, R40, R12.reuse ;  /* 0x0000000c28287220 */ /* 0x080fe20000410000 */
[----:B------:R-:W-:Y:S01]  /*baf0*/  FMUL.FTZ R41, R41, R12 ;  /* 0x0000000c29297220 */ /* 0x000fe20000410000 */
[----:B------:R-:W-:Y:S01]  /*bb00*/  FADD.FTZ R115, R183, R124 ;  /* 0x0000007cb7737221 */ /* 0x000fe20000010000 */
[----:B------:R-:W-:Y:S01]  /*bb10*/  FADD.FTZ R123, R161, R114 ;  /* 0x00000072a17b7221 */ /* 0x000fe20000010000 */
[-C--:B------:R-:W-:Y:S01]  /*bb20*/  FFMA.FTZ R124, R119, R88.reuse, -R181 ;  /* 0x00000058777c7223 */ /* 0x080fe200000108b5 */
[----:B------:R1:W3:Y:S01]  /*bb30*/  MUFU.EX2 R114, R127 ;  /* 0x0000007f00727308 */ /* 0x0002e20000000800 */
[----:B------:R-:W-:Y:S01]  /*bb40*/  FADD.FTZ R126, R118, R115 ;  /* 0x00000073767e7221 */ /* 0x000fe20000010000 */
[----:B------:R-:W-:Y:S01]  /*bb50*/  FADD.FTZ R128, R184, R123 ;  /* 0x0000007bb8807221 */ /* 0x000fe20000010000 */
[-CC-:B------:R-:W-:Y:S01]  /*bb60*/  FFMA.FTZ R123, R111, R88.reuse, -R181.reuse ;  /* 0x000000586f7b7223 */ /* 0x180fe200000108b5 */
[-CC-:B------:R-:W-:Y:S01]  /*bb70*/  FFMA.FTZ R119, R99, R88.reuse, -R181.reuse ;  /* 0x0000005863777223 */ /* 0x180fe200000108b5 */
[----:B------:R-:W-:Y:S01]  /*bb80*/  FADD.FTZ R115, R185, R126 ;  /* 0x0000007eb9737221 */ /* 0x000fe20000010000 */
[-C--:B------:R-:W-:Y:S01]  /*bb90*/  FFMA.FTZ R126, R107, R88.reuse, -R181 ;  /* 0x000000586b7e7223 */ /* 0x080fe200000108b5 */
[----:B------:R-:W-:Y:S01]  /*bba0*/  FADD.FTZ R107, R165, R128 ;  /* 0x00000080a56b7221 */ /* 0x000fe20000010000 */
[----:B------:R-:W4:Y:S01]  /*bbb0*/  MUFU.EX2 R122, R122 ;  /* 0x0000007a007a7308 */ /* 0x000f220000000800 */
[C---:B------:R-:W-:Y:S01]  /*bbc0*/  FADD.FTZ R128, R110.reuse, R115 ;  /* 0x000000736e807221 */ /* 0x040fe20000010000 */
[----:B------:R-:W-:Y:S01]  /*bbd0*/  F2FP.F16.F32.PACK_AB R185, R110, R185 ;  /* 0x000000b96eb9723e */ /* 0x000fe200000000ff */
[----:B0-----:R-:W-:Y:S01]  /*bbe0*/  FADD.FTZ R130, R186, R107 ;  /* 0x0000006bba827221 */ /* 0x001fe20000010000 */
[-C--:B------:R-:W-:Y:S01]  /*bbf0*/  FFMA.FTZ R107, R193, R88.reuse, -R181 ;  /* 0x00000058c16b7223 */ /* 0x080fe200000108b5 */
[----:B------:R-:W-:Y:S01]  /*bc00*/  FADD.FTZ R111, R187, R128 ;  /* 0x00000080bb6f7221 */ /* 0x000fe20000010000 */
[C---:B------:R-:W-:Y:S01]  /*bc10*/  F2FP.F16.F32.PACK_AB R187, R106.reuse, R187 ;  /* 0x000000bb6abb723e */ /* 0x040fe200000000ff */
[----:B------:R-:W-:Y:S01]  /*bc20*/  FADD.FTZ R115, R153, R130 ;  /* 0x0000008299737221 */ /* 0x000fe20000010000 */
[----:B------:R0:W-:Y:S01]  /*bc30*/  MUFU.EX2 R110, R123 ;  /* 0x0000007b006e7308 */ /* 0x0001e20000000800 */
[----:B-1----:R-:W-:Y:S01]  /*bc40*/  FADD.FTZ R127, R106, R111 ;  /* 0x0000006f6a7f7221 */ /* 0x002fe20000010000 */
[-C--:B------:R-:W-:Y:S01]  /*bc50*/  FFMA.FTZ R111, R195, R88.reuse, -R181 ;  /* 0x00000058c36f7223 */ /* 0x080fe200000108b5 */
[----:B------:R-:W-:Y:S01]  /*bc60*/  FADD.FTZ R128, R188, R115 ;  /* 0x00000073bc807221 */ /* 0x000fe20000010000 */
[----:B------:R-:W-:Y:S01]  /*bc70*/  FFMA.FTZ R115, R197, R88, -R181 ;  /* 0x00000058c5737223 */ /* 0x000fe200000108b5 */
[----:B------:R-:W-:Y:S01]  /*bc80*/  FADD.FTZ R130, R104, R127 ;  /* 0x0000007f68827221 */ /* 0x000fe20000010000 */
[----:B------:R-:W-:Y:S01]  /*bc90*/  F2FP.F16.F32.PACK_AB R193, R139, R100 ;  /* 0x000000648bc1723e */ /* 0x000fe200000000ff */
[----:B------:R-:W-:Y:S01]  /*bca0*/  FADD.FTZ R99, R145, R128 ;  /* 0x0000008091637221 */ /* 0x000fe20000010000 */
[----:B------:R-:W1:Y:S01]  /*bcb0*/  MUFU.EX2 R124, R124 ;  /* 0x0000007c007c7308 */ /* 0x000e620000000800 */
[----:B------:R-:W-:Y:S01]  /*bcc0*/  FADD.FTZ R127, R155, R130 ;  /* 0x000000829b7f7221 */ /* 0x000fe20000010000 */
[----:B------:R-:W-:Y:S01]  /*bcd0*/  F2FP.F16.F32.PACK_AB R195, R143, R98 ;  /* 0x000000628fc3723e */ /* 0x000fe200000000ff */
[----:B------:R-:W-:Y:S01]  /*bce0*/  FADD.FTZ R128, R190, R99 ;  /* 0x00000063be807221 */ /* 0x000fe20000010000 */
[-C--:B------:R-:W-:Y:S01]  /*bcf0*/  FFMA.FTZ R99, R91, R88.reuse, -R181 ;  /* 0x000000585b637223 */ /* 0x080fe200000108b5 */
[----:B------:R-:W-:Y:S01]  /*bd00*/  FADD.FTZ R130, R102, R127 ;  /* 0x0000007f66827221 */ /* 0x000fe20000010000 */
[----:B------:R-:W-:Y:S01]  /*bd10*/  FFMA.FTZ R91, R199, R88, -R181 ;  /* 0x00000058c75b7223 */ /* 0x000fe200000108b5 */
[----:B------:R-:W-:Y:S01]  /*bd20*/  FADD.FTZ R127, R149, R128 ;  /* 0x00000080957f7221 */ /* 0x000fe20000010000 */
[----:B------:R-:W-:Y:S01]  /*bd30*/  F2FP.F16.F32.PACK_AB R181, R163, R112 ;  /* 0x00000070a3b5723e */ /* 0x000fe200000000ff */
[----:B------:R-:W-:Y:S01]  /*bd40*/  FADD.FTZ R135, R147, R130 ;  /* 0x0000008293877221 */ /* 0x000fe20000010000 */
[----:B------:R-:W5:Y:S01]  /*bd50*/  MUFU.EX2 R96, R126 ;  /* 0x0000007e00607308 */ /* 0x000f620000000800 */
[----:B------:R-:W-:Y:S01]  /*bd60*/  FADD.FTZ R128, R192, R127 ;  /* 0x0000007fc0807221 */ /* 0x000fe20000010000 */
[----:B------:R-:W-:Y:S01]  /*bd70*/  F2FP.F16.F32.PACK_AB R197, R108, R21 ;  /* 0x000000156cc5723e */ /* 0x000fe200000000ff */
[----:B------:R-:W-:Y:S01]  /*bd80*/  FADD.FTZ R130, R100, R135 ;  /* 0x0000008764827221 */ /* 0x000fe20000010000 */
[----:B--2---:R-:W-:Y:S01]  /*bd90*/  F2FP.F16.F32.PACK_AB R201, R11, R10 ;  /* 0x0000000a0bc9723e */ /* 0x004fe200000000ff */
        /* <DEDUP_REMOVED lines=35> */
[----:B------:R2:W5:Y:S01]  /*bfd0*/  MUFU.EX2 R106, R107 ;  /* 0x0000006b006a7308 */ /* 0x0005620000000800 */
[----:B------:R-:W-:Y:S01]  /*bfe0*/  FADD.FTZ R104, R202, R15 ;  /* 0x0000000fca687221 */ /* 0x000fe20000010000 */
[-C--:B------:R-:W-:Y:S01]  /*bff0*/  FMUL.FTZ R73, R73, R12.reuse ;  /* 0x0000000c49497220 */ /* 0x080fe20000410000 */
[----:B------:R-:W-:Y:S01]  /*c000*/  FADD.FTZ R15, R203, R112 ;  /* 0x00000070cb0f7221 */ /* 0x000fe20000010000 */
[-C--:B------:R-:W-:Y:S01]  /*c010*/  FMUL.FTZ R76, R76, R12.reuse ;  /* 0x0000000c4c4c7220 */ /* 0x080fe20000410000 */
[----:B0-----:R-:W-:Y:S01]  /*c020*/  FADD.FTZ R123, R125, R104 ;  /* 0x000000687d7b7221 */ /* 0x001fe20000010000 */
[-C--:B------:R-:W-:Y:S01]  /*c030*/  FMUL.FTZ R77, R77, R12.reuse ;  /* 0x0000000c4d4d7220 */ /* 0x080fe20000410000 */
[----:B---3--:R-:W-:Y:S01]  /*c040*/  FADD.FTZ R102, R114, R15 ;  /* 0x0000000f72667221 */ /* 0x008fe20000010000 */
[-C--:B------:R-:W-:Y:S01]  /*c050*/  FMUL.FTZ R80, R80, R12.reuse ;  /* 0x0000000c50507220 */ /* 0x080fe20000410000 */
[----:B------:R-:W-:Y:S01]  /*c060*/  FADD.FTZ R100, R204, R123 ;  /* 0x0000007bcc647221 */ /* 0x000fe20000010000 */
[-C--:B------:R-:W-:Y:S01]  /*c070*/  FMUL.FTZ R81, R81, R12.reuse ;  /* 0x0000000c51517220 */ /* 0x080fe20000410000 */
[----:B------:R-:W-:Y:S01]  /*c080*/  FADD.FTZ R15, R205, R102 ;  /* 0x00000066cd0f7221 */ /* 0x000fe20000010000 */
[-C--:B------:R-:W-:Y:S01]  /*c090*/  FMUL.FTZ R84, R84, R12.reuse ;  /* 0x0000000c54547220 */ /* 0x080fe20000410000 */
[----:B--2---:R-:W-:Y:S01]  /*c0a0*/  FADD.FTZ R107, R113, R100 ;  /* 0x00000064716b7221 */ /* 0x004fe20000010000 */
[----:B------:R-:W0:Y:S01]  /*c0b0*/  MUFU.EX2 R102, R111 ;  /* 0x0000006f00667308 */ /* 0x000e220000000800 */
[----:B----4-:R-:W-:Y:S01]  /*c0c0*/  FADD.FTZ R98, R122, R15 ;  /* 0x0000000f7a627221 */ /* 0x010fe20000010000 */
[----:B------:R-:W-:Y:S01]  /*c0d0*/  FMUL.FTZ R85, R85, R12 ;  /* 0x0000000c55557220 */ /* 0x000fe20000410000 */
[----:B------:R-:W-:Y:S01]  /*c0e0*/  FADD.FTZ R100, R206, R107 ;  /* 0x0000006bce647221 */ /* 0x000fe20000010000 */
[----:B------:R-:W-:Y:S01]  /*c0f0*/  F2FP.F16.F32.PACK_AB R178, R169, R178 ;  /* 0x000000b2a9b2723e */ /* 0x000fe200000000ff */
[----:B------:R-:W-:Y:S01]  /*c100*/  FADD.FTZ R15, R207, R98 ;  /* 0x00000062cf0f7221 */ /* 0x000fe20000010000 */
[----:B------:R-:W-:Y:S01]  /*c110*/  F2FP.F16.F32.PACK_AB R182, R161, R182 ;  /* 0x000000b6a1b6723e */ /* 0x000fe200000000ff */
[----:B------:R-:W-:Y:S01]  /*c120*/  FADD.FTZ R21, R117, R100 ;  /* 0x0000006475157221 */ /* 0x000fe20000010000 */
[----:B------:R-:W-:Y:S01]  /*c130*/  F2FP.F16.F32.PACK_AB R183, R118, R183 ;  /* 0x000000b776b7723e */ /* 0x000fe200000000ff */
[----:B-1----:R-:W-:Y:S01]  /*c140*/  FADD.FTZ R98, R124, R15 ;  /* 0x0000000f7c627221 */ /* 0x002fe20000010000 */
[----:B------:R-:W-:Y:S01]  /*c150*/  F2FP.F16.F32.PACK_AB R184, R165, R184 ;  /* 0x000000b8a5b8723e */ /* 0x000fe200000000ff */
[----:B------:R-:W-:Y:S01]  /*c160*/  FADD.FTZ R100, R208, R21 ;  /* 0x00000015d0647221 */ /* 0x000fe20000010000 */
[----:B------:R-:W-:Y:S01]  /*c170*/  F2FP.F16.F32.PACK_AB R186, R153, R186 ;  /* 0x000000ba99ba723e */ /* 0x000fe200000000ff */
[----:B------:R-:W-:Y:S01]  /*c180*/  FADD.FTZ R15, R209, R98 ;  /* 0x00000062d10f7221 */ /* 0x000fe20000010000 */
[----:B------:R-:W-:Y:S01]  /*c190*/  F2FP.F16.F32.PACK_AB R188, R145, R188 ;  /* 0x000000bc91bc723e */ /* 0x000fe200000000ff */
[----:B------:R-:W-:Y:S01]  /*c1a0*/  FADD.FTZ R11, R105, R100 ;  /* 0x00000064690b7221 */ /* 0x000fe20000010000 */
[----:B------:R-:W-:Y:S01]  /*c1b0*/  F2FP.F16.F32.PACK_AB R190, R149, R190 ;  /* 0x000000be95be723e */ /* 0x000fe200000000ff */
[----:B-----5:R-:W-:Y:S01]  /*c1c0*/  FADD.FTZ R10, R96, R15 ;  /* 0x0000000f600a7221 */ /* 0x020fe20000010000 */
[----:B------:R-:W1:Y:S01]  /*c1d0*/  MUFU.EX2 R100, R115 ;  /* 0x0000007300647308 */ /* 0x000e620000000800 */
[----:B------:R-:W-:Y:S01]  /*c1e0*/  FADD.FTZ R98, R210, R11 ;  /* 0x0000000bd2627221 */ /* 0x000fe20000010000 */
[----:B------:R-:W-:Y:S01]  /*c1f0*/  F2FP.F16.F32.PACK_AB R192, R137, R192 ;  /* 0x000000c089c0723e */ /* 0x000fe200000000ff */
[----:B------:R-:W-:Y:S01]  /*c200*/  FADD.FTZ R11, R211, R10 ;  /* 0x0000000ad30b7221 */ /* 0x000fe20000010000 */
[----:B------:R-:W-:Y:S01]  /*c210*/  F2FP.F16.F32.PACK_AB R194, R141, R194 ;  /* 0x000000c28dc2723e */ /* 0x000fe200000000ff */
[----:B------:R-:W-:Y:S01]  /*c220*/  FADD.FTZ R15, R109, R98 ;  /* 0x000000626d0f7221 */ /* 0x000fe20000010000 */
[----:B------:R-:W-:Y:S01]  /*c230*/  F2FP.F16.F32.PACK_AB R196, R157, R196 ;  /* 0x000000c49dc4723e */ /* 0x000fe200000000ff */
[----:B------:R-:W-:Y:S01]  /*c240*/  FADD.FTZ R11, R110, R11 ;  /* 0x0000000b6e0b7221 */ /* 0x000fe20000010000 */
[----:B------:R-:W2:Y:S01]  /*c250*/  MUFU.EX2 R98, R91 ;  /* 0x0000005b00627308 */ /* 0x000ea20000000800 */
[----:B------:R-:W-:Y:S01]  /*c260*/  FADD.FTZ R10, R20, R15 ;  /* 0x0000000f140a7221 */ /* 0x000fe20000010000 */
[----:B------:R-:W-:Y:S01]  /*c270*/  F2FP.F16.F32.PACK_AB R198, R129, R198 ;  /* 0x000000c681c6723e */ /* 0x000fe200000000ff */
        /* <DEDUP_REMOVED lines=8> */
[----:B0-----:R-:W-:Y:S01]  /*c300*/  FADD.FTZ R11, R102, R11 ;  /* 0x0000000b660b7221 */ /* 0x001fe20000010000 */
[----:B------:R-:W-:Y:S01]  /*c310*/  F2FP.F16.F32.PACK_AB R204, R113, R204 ;  /* 0x000000cc71cc723e */ /* 0x000fe200000000ff */
        /* <DEDUP_REMOVED lines=14> */
[----:B--2---:R-:W-:Y:S01]  /*c400*/  FADD.FTZ R15, R98, R11 ;  /* 0x0000000b620f7221 */ /* 0x004fe20000010000 */
[----:B------:R-:W-:Y:S01]  /*c410*/  F2FP.F16.F32.PACK_AB R213, R119, R106 ;  /* 0x0000006a77d5723e */ /* 0x000fe200000000ff */
[----:B------:R-:W-:Y:S01]  /*c420*/  FADD.FTZ R11, R13, R10 ;  /* 0x0000000a0d0b7221 */ /* 0x000fe20000010000 */
[----:B------:R-:W-:Y:S01]  /*c430*/  F2FP.F16.F32.PACK_AB R215, R103, R102 ;  /* 0x0000006667d7723e */ /* 0x000fe200000000ff */
[----:B------:R-:W-:Y:S01]  /*c440*/  FADD.FTZ R10, R95, R15 ;  /* 0x0000000f5f0a7221 */ /* 0x000fe20000010000 */
        /* <DEDUP_REMOVED lines=35> */
[----:B------:R-:W-:Y:S01]  /*c680*/  MOV R15, R16 ;  /* 0x00000010000f7202 */ /* 0x000fe20000000f00 */
[----:B------:R-:W-:-:S02]  /*c690*/  IMAD.MOV.U32 R13, RZ, RZ, R101 ;  /* 0x000000ffff0d7224 */ /* 0x000fc400078e0065 */
[----:B------:R-:W-:Y:S01]  /*c6a0*/  IMAD.MOV.U32 R12, RZ, RZ, R89 ;  /* 0x000000ffff0c7224 */ /* 0x000fe200078e0059 */
[----:B------:R-:W-:Y:S06]  /*c6b0*/  @P2 BRA `(.L_x_273) ;  /* 0xffffffa800582947 */ /* 0x000fec000383ffff */
.L_x_264:
[----:B------:R-:W-:Y:S06]  /*c6c0*/  BAR.ARV 0x8, 0x120 ;  /* 0x0204800000007b1d */ /* 0x000fec0000002000 */
[----:B------:R-:W-:Y:S05]  /*c6d0*/  @!P0 BRA `(.L_x_274) ;  /* 0x0000000000048947 */ /* 0x000fea0003800000 */
[----:B------:R-:W-:Y:S01]  /*c6e0*/  BPT.TRAP 0x1 ;  /* 0x000000040000795c */ /* 0x000fe20000300000 */
.L_x_274:
[----:B------:R-:W-:Y:S01]  /*c6f0*/  IMAD R8, R2, 0x8, R0 ;  /* 0x0000000802087824 */ /* 0x000fe200078e0200 */
[----:B------:R-:W-:-:S04]  /*c700*/  SHF.L.U32 R3, R16, 0x1f, RZ ;  /* 0x0000001f10037819 */ /* 0x000fc800000006ff */
[----:B------:R0:W1:Y:S01]  /*c710*/  SYNCS.PHASECHK.TRANS64.TRYWAIT P2, [R8+URZ+0x34850], R3 ;  /* 0x03485003080075a7 */ /* 0x000062000804017f */
[----:B------:R-:W-:Y:S05]  /*c720*/  @!P0 BRA `(.L_x_275) ;  /* 0x0000000000048947 */ /* 0x000fea0003800000 */
[----:B------:R-:W-:Y:S01]  /*c730*/  BPT.TRAP 0x1 ;  /* 0x000000040000795c */ /* 0x000fe20000300000 */
.L_x_275:
[----:B-1----:R-:W-:Y:S05]  /*c740*/  @P2 BRA `(.L_x_276) ;  /* 0x0000000000082947 */ /* 0x002fea0003800000 */
[----:B------:R-:W1:Y:S02]  /*c750*/  SYNCS.PHASECHK.TRANS64.TRYWAIT P0, [R8+URZ+0x34850], R3 ;  /* 0x03485003080075a7 */ /* 0x000e64000800017f */
[----:B-1----:R-:W-:Y:S05]  /*c760*/  @!P0 BRA `(.L_x_277) ;  /* 0x00000074007c8947 */ /* 0x002fea0003800000 */
.L_x_276:
[----:B------:R-:W-:Y:S05]  /*c770*/  WARPSYNC.ALL ;  /* 0x0000000000007948 */ /* 0x000fea0003800000 */
[----:B------:R-:W-:Y:S01]  /*c780*/  VIADD R0, R0, 0x400 ;  /* 0x0000040000007836 */ /* 0x000fe20000000000 */
[----:B------:R-:W-:Y:S01]  /*c790*/  WARPGROUP.ARRIVE ;  /* 0x00000000000079c5 */ /* 0x000fe20000000000 */
[----:B------:R-:W-:Y:S01]  /*c7a0*/  IMAD.MOV.U32 R7, RZ, RZ, 0x40000040 ;  /* 0x40000040ff077424 */ /* 0x000fe200078e00ff */
[----:B01----:R-:W-:Y:S01]  /*c7b0*/  SHFL.BFLY PT, R3, R10, 0x2, 0x1f ;  /* 0x0c401f000a037f89 */ /* 0x003fe200000e0000 */
[----:B------:R-:W-:Y:S01]  /*c7c0*/  IMAD.MOV.U32 R9, RZ, RZ, RZ ;  /* 0x000000ffff097224 */ /* 0x000fe200078e00ff */
[----:B------:R-:W-:Y:S01]  /*c7d0*/  SHF.R.U32.HI R0, RZ, 0x4, R0 ;  /* 0x00000004ff007819 */ /* 0x000fe20000011600 */
[----:B------:R-:W-:-:S03]  /*c7e0*/  VIADD R223, R223, 0x1 ;  /* 0x00000001dfdf7836 */ /* 0x000fc60000000000 */
[----:B------:R-:W-:-:S04]  /*c7f0*/  LOP3.LUT R0, R0, 0x3fff, RZ, 0xc0, !PT ;  /* 0x00003fff00007812 */ /* 0x000fc800078ec0ff */
[----:B------:R-:W-:Y:S02]  /*c800*/  LOP3.LUT R5, R0, 0x5800000, RZ, 0xfc, !PT ;  /* 0x0580000000057812 */ /* 0x000fe400078efcff */
[----:B------:R-:W0:Y:S03]  /*c810*/  SHFL.BFLY PT, R0, R11, 0x2, 0x1f ;  /* 0x0c401f000b007f89 */ /* 0x000e2600000e0000 */
[----:B------:R-:W-:Y:S02]  /*c820*/  IMAD R4, R2, 0xb00, R5 ;  /* 0x00000b0002047824 */ /* 0x000fe400078e0205 */
[----:B------:R-:W-:Y:S02]  /*c830*/  IMAD.MOV.U32 R5, RZ, RZ, 0x40000040 ;  /* 0x40000040ff057424 */ /* 0x000fe400078e00ff */
[C---:B------:R-:W-:Y:S01]  /*c840*/  VIADD R6, R4.reuse, 0x80 ;  /* 0x0000008004067836 */ /* 0x040fe20000000000 */
[----:B------:R-:W-:-:S02]  /*c850*/  R2UR UR6, R4 ;  /* 0x00000000040672ca */ /* 0x000fc400000e0000 */
[----:B------:R-:W-:Y:S01]  /*c860*/  R2UR UR7, R5 ;  /* 0x00000000050772ca */ /* 0x000fe200000e0000 */
[----:B------:R-:W-:-:S12]  /*c870*/  IMAD.MOV.U32 R5, RZ, RZ, 0x40000040 ;  /* 0x40000040ff057424 */ /* 0x000fd800078e00ff */
[----:B------:R-:W-:Y:S01]  /*c880*/  HGMMA.64x128x16.F32 R24, R176, gdesc[UR4].tnspB, R24, gsb0 ;  /* 0x41e00004b0187df0 */ /* 0x000fe20008000818 */
[----:B------:R-:W-:Y:S01]  /*c890*/  R2UR UR6, R6 ;  /* 0x00000000060672ca */ /* 0x000fe200000e0000 */
[----:B------:R-:W-:Y:S01]  /*c8a0*/  VIADD R6, R4, 0x100 ;  /* 0x0000010004067836 */ /* 0x000fe20000000000 */
[----:B------:R-:W-:Y:S01]  /*c8b0*/  R2UR UR7, R7 ;  /* 0x00000000070772ca */ /* 0x000fe200000e0000 */
[----:B0-----:R-:W-:Y:S01]  /*c8c0*/  FADD.FTZ R0, R0, R11 ;  /* 0x0000000b00007221 */ /* 0x001fe20000010000 */
[----:B------:R-:W-:Y:S01]  /*c8d0*/  MOV R7, 0x40000040 ;  /* 0x4000004000077802 */ /* 0x000fe20000000f00 */
[----:B------:R-:W-:Y:S01]  /*c8e0*/  VIADD R11, R2, 0x1 ;  /* 0x00000001020b7836 */ /* 0x000fe20000000000 */
[----:B------:R-:W-:-:S04]  /*c8f0*/  MOV R2, RZ ;  /* 0x000000ff00027202 */ /* 0x000fc80000000f00 */
[----:B------:R-:W-:Y:S01]  /*c900*/  ISETP.NE.AND P2, PT, R11, 0x2, PT ;  /* 0x000000020b00780c */ /* 0x000fe20003f45270 */
[----:B------:R-:W-:Y:S02]  /*c910*/  WARPGROUP.DEPBAR.LE gsb0, 0x0 ;  /* 0x00008000000079c5 */ /* 0x000fe40000010000 */
[----:B------:R-:W-:-:S06]  /*c920*/  WARPGROUP.ARRIVE ;  /* 0x00000000000079c5 */ /* 0x000fcc0000000000 */
[----:B------:R-:W-:Y:S01]  /*c930*/  HGMMA.64x128x16.F32 R24, R180, gdesc[UR4].tnspB, R24, gsb0 ;  /* 0x41e00004b4187df0 */ /* 0x000fe20008000818 */
[----:B------:R-:W-:Y:S01]  /*c940*/  R2UR UR6, R6 ;  /* 0x00000000060672ca */ /* 0x000fe200000e0000 */
[----:B------:R-:W-:Y:S01]  /*c950*/  VIADD R6, R4, 0x180 ;  /* 0x0000018004067836 */ /* 0x000fe20000000000 */
[----:B------:R-:W-:Y:S01]  /*c960*/  R2UR UR7, R7 ;  /* 0x00000000070772ca */ /* 0x000fe200000e0000 */
[----:B------:R-:W-:Y:S01]  /*c970*/  IMAD.MOV.U32 R7, RZ, RZ, 0x40000040 ;  /* 0x40000040ff077424 */ /* 0x000fe200078e00ff */
[----:B------:R-:W-:Y:S02]  /*c980*/  WARPGROUP.DEPBAR.LE gsb0, 0x0 ;  /* 0x00008000000079c5 */ /* 0x000fe40000010000 */
[----:B------:R-:W-:-:S09]  /*c990*/  WARPGROUP.ARRIVE ;  /* 0x00000000000079c5 */ /* 0x000fd20000000000 */
        /* <DEDUP_REMOVED lines=22> */
[----:B------:R-:W-:Y:S02]  /*cb00*/  R2UR UR6, R6 ;  /* 0x00000000060672ca */ /* 0x000fe400000e0000 */
[----:B------:R-:W-:Y:S01]  /*cb10*/  R2UR UR7, R7 ;  /* 0x00000000070772ca */ /* 0x000fe200000e0000 */
[----:B------:R-:W-:Y:S01]  /*cb20*/  IMAD.MOV.U32 R7, RZ, RZ, 0x40000040 ;  /* 0x40000040ff077424 */ /* 0x000fe200078e00ff */
[----:B------:R-:W-:Y:S01]  /*cb30*/  IADD3 R6, R4, 0x380, RZ ;  /* 0x0000038004067810 */ /* 0x000fe20007ffe0ff */
[----:B------:R-:W-:Y:S02]  /*cb40*/  WARPGROUP.DEPBAR.LE gsb0, 0x0 ;  /* 0x00008000000079c5 */ /* 0x000fe40000010000 */
[----:B------:R-:W-:-:S08]  /*cb50*/  WARPGROUP.ARRIVE ;  /* 0x00000000000079c5 */ /* 0x000fd00000000000 */
        /* <DEDUP_REMOVED lines=9> */
[C---:B------:R-:W-:Y:S01]  /*cbf0*/  VIADD R6, R4.reuse, 0x480 ;  /* 0x0000048004067836 */ /* 0x040fe20000000000 */
[----:B------:R-:W-:Y:S01]  /*cc00*/  R2UR UR7, R7 ;  /* 0x00000000070772ca */ /* 0x000fe200000e0000 */
[----:B------:R-:W-:Y:S02]  /*cc10*/  IMAD.MOV.U32 R7, RZ, RZ, 0x40000040 ;  /* 0x40000040ff077424 */ /* 0x000fe400078e00ff */
[----:B------:R-:W-:Y:S01]  /*cc20*/  VIADD R4, R4, 0x500 ;  /* 0x0000050004047836 */ /* 0x000fe20000000000 */
[----:B------:R-:W-:Y:S02]  /*cc30*/  WARPGROUP.DEPBAR.LE gsb0, 0x0 ;  /* 0x00008000000079c5 */ /* 0x000fe40000010000 */
[----:B------:R-:W-:-:S07]  /*cc40*/  WARPGROUP.ARRIVE ;  /* 0x00000000000079c5 */ /* 0x000fce0000000000 */
[----:B------:R-:W-:Y:S01]  /*cc50*/  HGMMA.64x128x16.F32 R24, R208, gdesc[UR4].tnspB, R24, gsb0 ;  /* 0x41e00004d0187df0 */ /* 0x000fe20008000818 */
[----:B------:R-:W-:Y:S02]  /*cc60*/  R2UR UR6, R6 ;  /* 0x00000000060672ca */ /* 0x000fe400000e0000 */
[----:B------:R-:W-:Y:S01]  /*cc70*/  R2UR UR7, R7 ;  /* 0x00000000070772ca */ /* 0x000fe200000e0000 */
[----:B------:R-:W-:-:S05]  /*cc80*/  @!P1 VIADD R7, R8, 0x34860 ;  /* 0x0003486008079836 */ /* 0x000fca0000000000 */
[----:B------:R-:W-:Y:S01]  /*cc90*/  @!P1 PRMT R7, RZ, 0x654, R7 ;  /* 0x00000654ff079816 */ /* 0x000fe20000000007 */
[----:B------:R-:W-:Y:S02]  /*cca0*/  WARPGROUP.DEPBAR.LE gsb0, 0x0 ;  /* 0x00008000000079c5 */ /* 0x000fe40000010000 */
[----:B------:R-:W-:-:S06]  /*ccb0*/  WARPGROUP.ARRIVE ;  /* 0x00000000000079c5 */ /* 0x000fcc0000000000 */
[----:B------:R-:W-:Y:S01]  /*ccc0*/  HGMMA.64x128x16.F32 R24, R212, gdesc[UR4].tnspB, R24, gsb0 ;  /* 0x41e00004d4187df0 */ /* 0x000fe20008000818 */
[----:B------:R-:W-:Y:S01]  /*ccd0*/  R2UR UR6, R4 ;  /* 0x00000000040672ca */ /* 0x000fe200000e0000 */
[----:B------:R-:W-:Y:S01]  /*cce0*/  FADD.FTZ R4, R3, R10 ;  /* 0x0000000a03047221 */ /* 0x000fe20000010000 */
[----:B------:R-:W-:Y:S01]  /*ccf0*/  R2UR UR7, R5 ;  /* 0x00000000050772ca */ /* 0x000fe200000e0000 */
[----:B------:R-:W0:Y:S04]  /*cd00*/  SHFL.BFLY PT, R3, R0, 0x1, 0x1f ;  /* 0x0c201f0000037f89 */ /* 0x000e2800000e0000 */
[----:B------:R-:W1:Y:S01]  /*cd10*/  SHFL.BFLY PT, R5, R4, 0x1, 0x1f ;  /* 0x0c201f0004057f89 */ /* 0x000e6200000e0000 */
[----:B0-----:R-:W-:Y:S01]  /*cd20*/  FADD.FTZ R12, R0, R3 ;  /* 0x00000003000c7221 */ /* 0x001fe20000010000 */
[----:B------:R-:W-:Y:S01]  /*cd30*/  SEL R3, RZ, 0x1, P2 ;  /* 0x00000001ff037807 */ /* 0x000fe20001000000 */
[----:B------:R-:W-:-:S02]  /*cd40*/  IMAD.MOV.U32 R0, RZ, RZ, -0x800000 ;  /* 0xff800000ff007424 */ /* 0x000fc400078e00ff */
[----:B-1----:R-:W-:Y:S01]  /*cd50*/  FADD.FTZ R13, R4, R5 ;  /* 0x00000005040d7221 */ /* 0x002fe20000010000 */
[----:B------:R-:W-:Y:S02]  /*cd60*/  FSETP.NE.FTZ.AND P0, PT, R12, RZ, PT ;  /* 0x000000ff0c00720b */ /* 0x000fe40003f15000 */
[----:B------:R-:W-:Y:S01]  /*cd70*/  LOP3.LUT R16, R16, R3, RZ, 0x3c, !PT ;  /* 0x0000000310107212 */ /* 0x000fe200078e3cff */
[----:B------:R-:W-:Y:S01]  /*cd80*/  IMAD.MOV.U32 R3, RZ, RZ, -0x800000 ;  /* 0xff800000ff037424 */ /* 0x000fe200078e00ff */
[----:B------:R-:W-:-:S09]  /*cd90*/  FSETP.NE.FTZ.AND P3, PT, R13, RZ, PT ;  /* 0x000000ff0d00720b */ /* 0x000fd20003f75000 */
[----:B------:R-:W0:Y:S01]  /*cda0*/  @P0 MUFU.LG2 R5, R12 ;  /* 0x0000000c00050308 */ /* 0x000e220000000c00 */
[----:B------:R-:W-:-:S03]  /*cdb0*/  @P0 FMUL.FTZ R4, R88, 0.69314718246459960938 ;  /* 0x3f31721858040820 */ /* 0x000fc60000410000 */
[----:B------:R-:W-:-:S04]  /*cdc0*/  @P3 FMUL.FTZ R15, R88, 0.69314718246459960938 ;  /* 0x3f317218580f3820 */ /* 0x000fc80000410000 */
[----:B------:R-:W1:Y:S08]  /*cdd0*/  @P3 MUFU.LG2 R6, R13 ;  /* 0x0000000d00063308 */ /* 0x000e700000000c00 */
[----:B------:R-:W2:Y:S01]  /*cde0*/  @P0 MUFU.RCP R2, R12 ;  /* 0x0000000c00020308 */ /* 0x000ea20000001000 */
[----:B0-----:R-:W-:-:S04]  /*cdf0*/  @P0 FMUL.FTZ R5, R5, 0.69314718246459960938 ;  /* 0x3f31721805050820 */ /* 0x001fc80000410000 */
[----:B------:R-:W-:Y:S01]  /*ce00*/  @P0 FFMA.FTZ R0, R4, R89, R5 ;  /* 0x0000005904000223 */ /* 0x000fe20000010005 */
[----:B------:R-:W-:Y:S02]  /*ce10*/  PLOP3.LUT P0, PT, PT, PT, PT, 0x8, 0x0 ;  /* 0x000000000000781c */ /* 0x000fe40003f0e170 */
[----:B------:R-:W0:Y:S01]  /*ce20*/  @P3 MUFU.RCP R9, R13 ;  /* 0x0000000d00093308 */ /* 0x000e220000001000 */
[----:B-1----:R-:W-:-:S04]  /*ce30*/  @P3 FMUL.FTZ R6, R6, 0.69314718246459960938 ;  /* 0x3f31721806063820 */ /* 0x002fc80000410000 */
[----:B------:R-:W-:Y:S01]  /*ce40*/  @P3 FFMA.FTZ R3, R15, R101, R6 ;  /* 0x000000650f033223 */ /* 0x000fe20000010006 */
[----:B------:R-:W-:Y:S02]  /*ce50*/  WARPGROUP.DEPBAR.LE gsb0, 0x0 ;  /* 0x00008000000079c5 */ /* 0x000fe40000010000 */
[----:B------:R-:W-:-:S06]  /*ce60*/  WARPGROUP.ARRIVE ;  /* 0x00000000000079c5 */ /* 0x000fcc0000000000 */
[----:B------:R-:W-:Y:S03]  /*ce70*/  HGMMA.64x128x16.F32 R24, R216, gdesc[UR4].tnspB, R24, gsb0 ;  /* 0x41e00004d8187df0 */ /* 0x000fe60008000818 */
[----:B------:R-:W-:Y:S02]  /*ce80*/  WARPGROUP.DEPBAR.LE gsb0, 0x0 ;  /* 0x00008000000079c5 */ /* 0x000fe40000010000 */
[-C--:B--2---:R-:W-:Y:S01]  /*ce90*/  FMUL.FTZ R6, R29, R2.reuse ;  /* 0x000000021d067220 */ /* 0x084fe20000410000 */
        /* <DEDUP_REMOVED lines=20> */
[----:B------:R1:W-:Y:S01]  /*cfe0*/  @!P1 SYNCS.ARRIVE.TRANS64.RED.A1T0 RZ, [R7+URZ], RZ ;  /* 0x000000ff07ff99a7 */ /* 0x0003e2000810043f */
        /* <DEDUP_REMOVED lines=11> */
[-C--:B0-----:R-:W-:Y:S01]  /*d0a0*/  FMUL.FTZ R102, R34, R9.reuse ;  /* 0x0000000922667220 */ /* 0x081fe20000410000 */
        /* <DEDUP_REMOVED lines=13> */
[-C--:B-1----:R-:W-:Y:S01]  /*d180*/  FMUL.FTZ R7, R31, R9.reuse ;  /* 0x000000091f077220 */ /* 0x082fe20000410000 */
        /* <DEDUP_REMOVED lines=17> */
[----:B------:R-:W-:-:S07]  /*d2a0*/  SEL R2, R11, RZ, P2 ;  /* 0x000000ff0b027207 */ /* 0x000fce0001000000 */
.L_x_256:
[----:B------:R-:W0:Y:S01]  /*d2b0*/  S2R R5, SR_CgaCtaId ;  /* 0x0000000000057919 */ /* 0x000e220000008800 */
[----:B------:R-:W-:Y:S01]  /*d2c0*/  MOV R28, 0x400 ;  /* 0x00000400001c7802 */ /* 0x000fe20000000f00 */
[----:B------:R-:W-:Y:S01]  /*d2d0*/  BSSY B0, `(.L_x_278) ;  /* 0x00001e6000007945 */ /* 0x000fe20003800000 */
[----:B------:R-:W-:Y:S02]  /*d2e0*/  BAR.SYNC.DEFER_BLOCKING 0x5, 0x120 ;  /* 0x0144800000007b1d */ /* 0x000fe40000010000 */
[----:B0-----:R-:W-:-:S05]  /*d2f0*/  LEA R28, R5, R28, 0x18 ;  /* 0x0000001c051c7211 */ /* 0x001fca00078ec0ff */
[----:B------:R0:W1:Y:S01]  /*d300*/  LDS.128 R48, [R28+0x348d0] ;  /* 0x0348d0001c307984 */ /* 0x0000620000000c00 */
[----:B------:R-:W-:Y:S06]  /*d310*/  BAR.ARV 0x4, 0x120 ;  /* 0x0104800000007b1d */ /* 0x000fec0000002000 */
[----:B------:R-:W-:Y:S05]  /*d320*/  @P0 BRA `(.L_x_279) ;  /* 0x0000001000e40947 */ /* 0x000fea0003800000 */
[----:B------:R-:W2:Y:S01]  /*d330*/  S2R R5, SR_SWINHI ;  /* 0x0000000000057919 */ /* 0x000ea20000002f00 */
[----:B------:R-:W-:Y:S01]  /*d340*/  F2FP.F16.F32.PACK_AB R7, R7, R8 ;  /* 0x000000080707723e */ /* 0x000fe200000000ff */
[----:B------:R-:W-:Y:S01]  /*d350*/  ULDC.64 UR4, c[0x0][0xbe0] ;  /* 0x0002f80000047ab9 */ /* 0x000fe20000000a00 */
[----:B------:R-:W-:Y:S01]  /*d360*/  F2FP.F16.F32.PACK_AB R6, R6, R105 ;  /* 0x000000690606723e */ /* 0x000fe200000000ff */
[----:B------:R-:W-:Y:S01]  /*d370*/  ULDC.64 UR6, c[0x0][0x208] ;  /* 0x0000820000067ab9 */ /* 0x000fe20000000a00 */
[----:B------:R-:W-:Y:S02]  /*d380*/  F2FP.F16.F32.PACK_AB R60, R57, R60 ;  /* 0x0000003c393c723e */ /* 0x000fe400000000ff */
[----:B------:R-:W-:Y:S02]  /*d390*/  F2FP.F16.F32.PACK_AB R52, R45, R52 ;  /* 0x000000342d34723e */ /* 0x000fe400000000ff */
[----:B------:R-:W-:Y:S02]  /*d3a0*/  F2FP.F16.F32.PACK_AB R40, R37, R40 ;  /* 0x000000282528723e */ /* 0x000fe400000000ff */
[----:B------:R-:W-:-:S02]  /*d3b0*/  MOV R20, R28 ;  /* 0x0000001c00147202 */ /* 0x000fc40000000f00 */
[----:B--2---:R-:W-:-:S03]  /*d3c0*/  MOV R21, R5 ;  /* 0x0000000500157202 */ /* 0x004fc60000000f00 */
[----:B------:R-:W-:-:S03]  /*d3d0*/  IMAD.WIDE R4, R228, 0x2, R20 ;  /* 0x00000002e4047825 */ /* 0x000fc600078e0214 */
[C---:B------:R-:W-:Y:S02]  /*d3e0*/  LOP3.LUT R9, R4.reuse, 0x380, RZ, 0xc0, !PT ;  /* 0x0000038004097812 */ /* 0x040fe400078ec0ff */
[C---:B------:R-:W-:Y:S02]  /*d3f0*/  IADD3 R63, P6, R4.reuse, 0x20, RZ ;  /* 0x00000020043f7810 */ /* 0x040fe40007fde0ff */
[----:B------:R-:W-:Y:S02]  /*d400*/  SHF.R.U64 R9, R9, 0x3, RZ ;  /* 0x0000000309097819 */ /* 0x000fe400000012ff */
[C---:B------:R-:W-:Y:S01]  /*d410*/  IADD3 R67, P5, R4.reuse, 0x40, RZ ;  /* 0x0000004004437810 */ /* 0x040fe20007fbe0ff */
[--C-:B------:R-:W-:Y:S01]  /*d420*/  IMAD.X R27, RZ, RZ, R5.reuse, P6 ;  /* 0x000000ffff1b7224 */ /* 0x100fe200030e0605 */
[C---:B------:R-:W-:Y:S02]  /*d430*/  IADD3 R71, P4, R4.reuse, 0x60, RZ ;  /* 0x0000006004477810 */ /* 0x040fe40007f9e0ff */
[C---:B------:R-:W-:Y:S01]  /*d440*/  IADD3 R75, P3, R4.reuse, 0x4000, RZ ;  /* 0x00004000044b7810 */ /* 0x040fe20007f7e0ff */
[--C-:B------:R-:W-:Y:S01]  /*d450*/  IMAD.X R25, RZ, RZ, R5.reuse, P5 ;  /* 0x000000ffff197224 */ /* 0x100fe200028e0605 */
[C---:B------:R-:W-:Y:S01]  /*d460*/  IADD3 R79, P2, R4.reuse, 0x4020, RZ ;  /* 0x00004020044f7810 */ /* 0x040fe20007f5e0ff */
[--C-:B------:R-:W-:Y:S01]  /*d470*/  IMAD.X R15, RZ, RZ, R5.reuse, P4 ;  /* 0x000000ffff0f7224 */ /* 0x100fe200020e0605 */
[C---:B------:R-:W-:Y:S01]  /*d480*/  IADD3 R81, P1, R4.reuse, 0x4040, RZ ;  /* 0x0000404004517810 */ /* 0x040fe20007f3e0ff */
[----:B------:R-:W-:Y:S01]  /*d490*/  BAR.SYNC.DEFER_BLOCKING 0x1, 0x100 ;  /* 0x0044000000007b1d */ /* 0x000fe20000010000 */
[----:B------:R-:W-:Y:S01]  /*d4a0*/  IADD3 R83, P0, R4, 0x4060, RZ ;  /* 0x0000406004537810 */ /* 0x000fe20007f1e0ff */
[--C-:B------:R-:W-:Y:S01]  /*d4b0*/  IMAD.X R11, RZ, RZ, R5.reuse, P2 ;  /* 0x000000ffff0b7224 */ /* 0x100fe200010e0605 */
[----:B------:R-:W-:Y:S01]  /*d4c0*/  LOP3.LUT R4, R9, R4, RZ, 0x3c, !PT ;  /* 0x0000000409047212 */ /* 0x000fe200078e3cff */
[--C-:B------:R-:W-:Y:S01]  /*d4d0*/  IMAD.X R9, RZ, RZ, R5.reuse, P1 ;  /* 0x000000ffff097224 */ /* 0x100fe200008e0605 */
[----:B------:R-:W-:Y:S01]  /*d4e0*/  IADD3.X R13, RZ, R5, RZ, P3, !PT ;  /* 0x00000005ff0d7210 */ /* 0x000fe20001ffe4ff */
[----:B------:R-:W-:Y:S01]  /*d4f0*/  IMAD.X R31, RZ, RZ, R5, P0 ;  /* 0x000000ffff1f7224 */ /* 0x000fe200000e0605 */
[----:B------:R-:W-:-:S02]  /*d500*/  LOP3.LUT R14, R67, 0x380, RZ, 0xc0, !PT ;  /* 0x00000380430e7812 */ /* 0x000fc400078ec0ff */
[----:B------:R-:W-:Y:S02]  /*d510*/  MOV R62, R4 ;  /* 0x00000004003e7202 */ /* 0x000fe40000000f00 */
[----:B------:R-:W-:Y:S02]  /*d520*/  LOP3.LUT R30, R71, 0x380, RZ, 0xc0, !PT ;  /* 0x00000380471e7812 */ /* 0x000fe400078ec0ff */
[----:B------:R-:W-:Y:S02]  /*d530*/  F2FP.F16.F32.PACK_AB R5, R10, R107 ;  /* 0x0000006b0a05723e */ /* 0x000fe400000000ff */
[----:B------:R-:W-:Y:S02]  /*d540*/  LOP3.LUT R10, R79, 0x380, RZ, 0xc0, !PT ;  /* 0x000003804f0a7812 */ /* 0x000fe400078ec0ff */
[----:B------:R-:W-:Y:S02]  /*d550*/  SHF.R.U64 R14, R14, 0x3, RZ ;  /* 0x000000030e0e7819 */ /* 0x000fe400000012ff */
[----:B------:R-:W-:-:S02]  /*d560*/  SHF.R.U64 R30, R30, 0x3, RZ ;  /* 0x000000031e1e7819 */ /* 0x000fc400000012ff */
[----:B------:R-:W-:Y:S02]  /*d570*/  SHF.R.U64 R10, R10, 0x3, RZ ;  /* 0x000000030a0a7819 */ /* 0x000fe400000012ff */
[----:B------:R-:W-:Y:S02]  /*d580*/  LOP3.LUT R24, R14, R67, RZ, 0x3c, !PT ;  /* 0x000000430e187212 */ /* 0x000fe400078e3cff */
[----:B------:R-:W-:Y:S02]  /*d590*/  LOP3.LUT R14, R30, R71, RZ, 0x3c, !PT ;  /* 0x000000471e0e7212 */ /* 0x000fe400078e3cff */
[----:B------:R-:W-:Y:S02]  /*d5a0*/  LOP3.LUT R30, R81, 0x380, RZ, 0xc0, !PT ;  /* 0x00000380511e7812 */ /* 0x000fe400078ec0ff */
[----:B------:R-:W-:Y:S02]  /*d5b0*/  LOP3.LUT R10, R10, R79, RZ, 0x3c, !PT ;  /* 0x0000004f0a0a7212 */ /* 0x000fe400078e3cff */
[----:B------:R-:W-:Y:S01]  /*d5c0*/  LOP3.LUT R12, R63, 0x380, RZ, 0xc0, !PT ;  /* 0x000003803f0c7812 */ /* 0x000fe200078ec0ff */
[----:B------:R-:W2:Y:S01]  /*d5d0*/  LDC.64 R78, c[0x0][0xbd8] ;  /* 0x0002f600ff4e7b82 */ /* 0x000ea20000000a00 */
[----:B-1----:R-:W-:-:S02]  /*d5e0*/  LOP3.LUT R48, R75, 0x380, RZ, 0xc0, !PT ;  /* 0x000003804b307812 */ /* 0x002fc400078ec0ff */
[----:B------:R-:W-:Y:S02]  /*d5f0*/  SHF.R.U64 R30, R30, 0x3, RZ ;  /* 0x000000031e1e7819 */ /* 0x000fe400000012ff */
[----:B------:R-:W-:Y:S02]  /*d600*/  SHF.R.U64 R12, R12, 0x3, RZ ;  /* 0x000000030c0c7819 */ /* 0x000fe400000012ff */
[----:B------:R-:W-:Y:S02]  /*d610*/  SHF.R.U64 R48, R48, 0x3, RZ ;  /* 0x0000000330307819 */ /* 0x000fe400000012ff */
[----:B------:R-:W-:Y:S02]  /*d620*/  F2FP.F16.F32.PACK_AB R4, R106, R109 ;  /* 0x0000006d6a04723e */ /* 0x000fe400000000ff */
[----:B------:R-:W-:Y:S02]  /*d630*/  LOP3.LUT R8, R30, R81, RZ, 0x3c, !PT ;  /* 0x000000511e087212 */ /* 0x000fe400078e3cff */
[----:B------:R-:W-:Y:S01]  /*d640*/  LOP3.LUT R26, R12, R63, RZ, 0x3c, !PT ;  /* 0x0000003f0c1a7212 */ /* 0x000fe200078e3cff */
[----:B------:R1:W-:Y:S01]  /*d650*/  STSM.16.M88.4 [R62], R4 ;  /* 0x000000043e007844 */ /* 0x0003e20000000200 */
[----:B------:R-:W-:-:S02]  /*d660*/  LOP3.LUT R12, R48, R75, RZ, 0x3c, !PT ;  /* 0x0000004b300c7212 */ /* 0x000fc400078e3cff */
[----:B------:R-:W-:Y:S02]  /*d670*/  MOV R67, R10 ;  /* 0x0000000a00437202 */ /* 0x000fe40000000f00 */
[----:B------:R-:W-:Y:S02]  /*d680*/  MOV R66, R8 ;  /* 0x0000000800427202 */ /* 0x000fe40000000f00 */
[----:B------:R-:W-:Y:S02]  /*d690*/  LOP3.LUT R48, R83, 0x380, RZ, 0xc0, !PT ;  /* 0x0000038053307812 */ /* 0x000fe400078ec0ff */
[----:B------:R-:W-:Y:S02]  /*d6a0*/  MOV R74, R26 ;  /* 0x0000001a004a7202 */ /* 0x000fe40000000f00 */
[----:B------:R-:W-:Y:S02]  /*d6b0*/  F2FP.F16.F32.PACK_AB R8, R103, R104 ;  /* 0x000000686708723e */ /* 0x000fe400000000ff */
[----:B------:R-:W-:-:S02]  /*d6c0*/  F2FP.F16.F32.PACK_AB R9, R101, R102 ;  /* 0x000000666509723e */ /* 0x000fc400000000ff */
[----:B------:R-:W-:Y:S02]  /*d6d0*/  F2FP.F16.F32.PACK_AB R10, R99, R100 ;  /* 0x00000064630a723e */ /* 0x000fe400000000ff */
[----:B------:R-:W-:Y:S02]  /*d6e0*/  F2FP.F16.F32.PACK_AB R11, R84, R85 ;  /* 0x00000055540b723e */ /* 0x000fe400000000ff */
[----:B------:R-:W-:Y:S02]  /*d6f0*/  MOV R71, R24 ;  /* 0x0000001800477202 */ /* 0x000fe40000000f00 */
[----:B-1----:R-:W-:Y:S01]  /*d700*/  F2FP.F16.F32.PACK_AB R4, R97, R98 ;  /* 0x000000626104723e */ /* 0x002fe200000000ff */
[----:B------:R-:W-:Y:S01]  /*d710*/  STSM.16.M88.4 [R74], R8 ;  /* 0x000000084a007844 */ /* 0x000fe20000000200 */
[----:B------:R-:W-:Y:S02]  /*d720*/  F2FP.F16.F32.PACK_AB R5, R77, R80 ;  /* 0x000000504d05723e */ /* 0x000fe400000000ff */
[----:B------:R-:W-:-:S02]  /*d730*/  F2FP.F16.F32.PACK_AB R6, R95, R96 ;  /* 0x000000605f06723e */ /* 0x000fc400000000ff */
[----:B------:R-:W-:Y:S02]  /*d740*/  F2FP.F16.F32.PACK_AB R7, R73, R76 ;  /* 0x0000004c4907723e */ /* 0x000fe400000000ff */
[----:B------:R-:W-:Y:S02]  /*d750*/  SHF.R.U64 R48, R48, 0x3, RZ ;  /* 0x0000000330307819 */ /* 0x000fe400000012ff */
[----:B------:R-:W-:Y:S01]  /*d760*/  MOV R70, R14 ;  /* 0x0000000e00467202 */ /* 0x000fe20000000f00 */
[----:B------:R1:W-:Y:S01]  /*d770*/  STSM.16.M88.4 [R71], R4 ;  /* 0x0000000447007844 */ /* 0x0003e20000000200 */
[----:B------:R-:W-:Y:S02]  /*d780*/  LOP3.LUT R30, R48, R83, RZ, 0x3c, !PT ;  /* 0x00000053301e7212 */ /* 0x000fe400078e3cff */
[----:B------:R-:W-:Y:S02]  /*d790*/  MOV R48, R12 ;  /* 0x0000000c00307202 */ /* 0x000fe40000000f00 */
[----:B------:R-:W-:-:S02]  /*d7a0*/  F2FP.F16.F32.PACK_AB R12, R93, R94 ;  /* 0x0000005e5d0c723e */ /* 0x000fc400000000ff */
[----:B------:R-:W-:Y:S02]  /*d7b0*/  F2FP.F16.F32.PACK_AB R13, R69, R72 ;  /* 0x00000048450d723e */ /* 0x000fe400000000ff */
[----:B------:R-:W-:Y:S02]  /*d7c0*/  F2FP.F16.F32.PACK_AB R14, R91, R92 ;  /* 0x0000005c5b0e723e */ /* 0x000fe400000000ff */
[----:B------:R-:W-:Y:S02]  /*d7d0*/  F2FP.F16.F32.PACK_AB R15, R65, R68 ;  /* 0x00000044410f723e */ /* 0x000fe400000000ff */
[----:B------:R-:W-:Y:S02]  /*d7e0*/  F2FP.F16.F32.PACK_AB R24, R89, R90 ;  /* 0x0000005a5918723e */ /* 0x000fe400000000ff */
[----:B------:R-:W-:Y:S01]  /*d7f0*/  F2FP.F16.F32.PACK_AB R25, R59, R64 ;  /* 0x000000403b19723e */ /* 0x000fe200000000ff */
[----:B-1----:R-:W-:Y:S01]  /*d800*/  IMAD.SHL.U32 R5, R23, 0x4, RZ ;  /* 0x0000000417057824 */ /* 0x002fe200078e00ff */
[----:B------:R-:W-:Y:S01]  /*d810*/  F2FP.F16.F32.PACK_AB R26, R61, R88 ;  /* 0x000000583d1a723e */ /* 0x000fe200000000ff */
[----:B------:R-:W-:Y:S01]  /*d820*/  STSM.16.M88.4 [R70], R12 ;  /* 0x0000000c46007844 */ /* 0x000fe20000000200 */
[----:B------:R-:W-:-:S02]  /*d830*/  F2FP.F16.F32.PACK_AB R27, R55, R58 ;  /* 0x0000003a371b723e */ /* 0x000fc400000000ff */
[----:B------:R-:W-:Y:S02]  /*d840*/  F2FP.F16.F32.PACK_AB R61, R47, R54 ;  /* 0x000000362f3d723e */ /* 0x000fe400000000ff */
[----:B------:R-:W-:Y:S01]  /*d850*/  F2FP.F16.F32.PACK_AB R62, R53, R56 ;  /* 0x00000038353e723e */ /* 0x000fe200000000ff */
[----:B------:R1:W-:Y:S01]  /*d860*/  STSM.16.M88.4 [R48], R24 ;  /* 0x0000001830007844 */ /* 0x0003e20000000200 */
[----:B------:R-:W-:Y:S02]  /*d870*/  F2FP.F16.F32.PACK_AB R63, R43, R46 ;  /* 0x0000002e2b3f723e */ /* 0x000fe400000000ff */
[----:B------:R-:W-:Y:S02]  /*d880*/  SHF.L.U64.HI R8, R23, 0x2, R222 ;  /* 0x0000000217087819 */ /* 0x000fe400000102de */
[----:B--2---:R-:W-:Y:S01]  /*d890*/  IADD3 R6, P1, R5, R78, RZ ;  /* 0x0000004e05067210 */ /* 0x004fe20007f3e0ff */
[----:B------:R2:W-:Y:S01]  /*d8a0*/  STSM.16.M88.4 [R67], R60 ;  /* 0x0000003c43007844 */ /* 0x0005e20000000200 */
[----:B------:R-:W-:-:S02]  /*d8b0*/  F2FP.F16.F32.PACK_AB R53, R39, R42 ;  /* 0x0000002a2735723e */ /* 0x000fc400000000ff */
[----:B------:R-:W-:Y:S01]  /*d8c0*/  F2FP.F16.F32.PACK_AB R54, R41, R44 ;  /* 0x0000002c2936723e */ /* 0x000fe200000000ff */
[----:B------:R-:W-:Y:S01]  /*d8d0*/  IMAD.X R7, R8, 0x1, R79, P1 ;  /* 0x0000000108077824 */ /* 0x000fe200008e064f */
[----:B------:R-:W-:Y:S02]  /*d8e0*/  F2FP.F16.F32.PACK_AB R55, R35, R38 ;  /* 0x000000262337723e */ /* 0x000fe400000000ff */
[----:B------:R-:W-:Y:S01]  /*d8f0*/  MOV R31, R30 ;  /* 0x0000001e001f7202 */ /* 0x000fe20000000f00 */
[----:B------:R-:W-:Y:S01]  /*d900*/  IMAD.MOV.U32 R30, RZ, RZ, RZ ;  /* 0x000000ffff1e7224 */ /* 0x000fe200078e00ff */
[----:B------:R-:W-:Y:S01]  /*d910*/  F2FP.F16.F32.PACK_AB R41, R33, R34 ;  /* 0x000000222129723e */ /* 0x000fe200000000ff */
[----:B------:R2:W-:Y:S01]  /*d920*/  STSM.16.M88.4 [R66], R52 ;  /* 0x0000003442007844 */ /* 0x0005e20000000200 */
[----:B------:R-:W-:Y:S02]  /*d930*/  F2FP.F16.F32.PACK_AB R42, R29, R36 ;  /* 0x000000241d2a723e */ /* 0x000fe400000000ff */
[----:B------:R-:W-:-:S02]  /*d940*/  F2FP.F16.F32.PACK_AB R43, R87, R32 ;  /* 0x00000020572b723e */ /* 0x000fc400000000ff */
[----:B------:R-:W-:Y:S01]  /*d950*/  ISETP.NE.U32.AND P1, PT, RZ, UR4, PT ;  /* 0x00000004ff007c0c */ /* 0x000fe2000bf25070 */
[----:B-1----:R-:W1:Y:S01]  /*d960*/  LDC R48, c[0x0][0xa88] ;  /* 0x0002a200ff307b82 */ /* 0x002e620000000800 */
[----:B------:R-:W-:Y:S01]  /*d970*/  ISETP.NE.U32.AND P0, PT, R78, RZ, PT ;  /* 0x000000ff4e00720c */ /* 0x000fe20003f05070 */
[----:B------:R2:W-:Y:S06]  /*d980*/  STSM.16.M88.4 [R31], R40 ;  /* 0x000000281f007844 */ /* 0x0005ec0000000200 */
[----:B------:R-:W-:Y:S01]  /*d990*/  BAR.SYNC.DEFER_BLOCKING 0x1, 0x100 ;  /* 0x0044000000007b1d */ /* 0x000fe20000010000 */
[----:B------:R-:W-:-:S02]  /*d9a0*/  ISETP.NE.AND.EX P1, PT, RZ, UR5, PT, P1 ;  /* 0x00000005ff007c0c */ /* 0x000fc4000bf25310 */
[----:B------:R-:W-:Y:S01]  /*d9b0*/  ISETP.NE.AND.EX P0, PT, R79, RZ, PT, P0 ;  /* 0x000000ff4f00720c */ /* 0x000fe20003f05300 */
[----:B------:R-:W-:-:S10]  /*d9c0*/  IMAD R9, R18, 0x40, R17 ;  /* 0x0000004012097824 */ /* 0x000fd400078e0211 */
[----:B------:R-:W-:-:S04]  /*d9d0*/  @P1 IADD3 R4, P2, R5, UR4, RZ ;  /* 0x0000000405041c10 */ /* 0x000fc8000ff5e0ff */
[----:B------:R-:W-:Y:S01]  /*d9e0*/  @P1 IADD3.X R5, R8, UR5, RZ, P2, !PT ;  /* 0x0000000508051c10 */ /* 0x000fe200097fe4ff */
[----:B------:R-:W-:Y:S01]  /*d9f0*/  IMAD.WIDE R20, R9, 0x2, R20 ;  /* 0x0000000209147825 */ /* 0x000fe200078e0214 */
[----:B------:R2:W5:Y:S04]  /*da00*/  @P0 LDG.E R30, desc[UR6][R6.64] ;  /* 0x00000006061e0981 */ /* 0x000568000c1e1900 */
[----:B-1----:R2:W5:Y:S01]  /*da10*/  @P1 LDG.E R48, desc[UR6][R4.64] ;  /* 0x0000000604301981 */ /* 0x002562000c1e1900 */
[----:B------:R-:W-:Y:S05]  /*da20*/  @P1 BRA `(.L_x_280) ;  /* 0x0000000000141947 */ /* 0x000fea0003800000 */
[----:B------:R-:W-:Y:S05]  /*da30*/  @!P0 BRA `(.L_x_280) ;  /* 0x0000000000108947 */ /* 0x000fea0003800000 */
[----:B------:R-:W-:Y:S02]  /*da40*/  ULDC.64 UR4, c[0x0][0x208] ;  /* 0x0000820000047ab9 */ /* 0x000fe40000000a00 */
[----:B--2---:R-:W2:Y:S04]  /*da50*/  LDG.E R5, desc[UR4][R6.64] ;  /* 0x0000000406057981 */ /* 0x004ea8000c1e1900 */
[----:B-----5:R-:W2:Y:S02]  /*da60*/  LDG.E R48, desc[UR4][R6.64+0x4] ;  /* 0x0000040406307981 */ /* 0x020ea4000c1e1900 */
[----:B--2---:R-:W-:-:S07]  /*da70*/  IMAD.IADD R48, R48, 0x1, -R5 ;  /* 0x0000000130307824 */ /* 0x004fce00078e0a05 */
.L_x_280:
[----:B------:R-:W-:Y:S01]  /*da80*/  SHF.R.S32.HI R19, RZ, 0x1f, R220 ;  /* 0x0000001fff137819 */ /* 0x000fe200000114dc */
[----:B------:R-:W-:Y:S01]  /*da90*/  ULDC.64 UR4, c[0x0][0xb70] ;  /* 0x0002dc0000047ab9 */ /* 0x000fe20000000a00 */
[--C-:B--2--5:R-:W-:Y:S01]  /*daa0*/  SHF.R.S32.HI R31, RZ, 0x1f, R30.reuse ;  /* 0x0000001fff1f7819 */ /* 0x124fe2000001141e */
[----:B------:R-:W-:Y:S01]  /*dab0*/  IMAD R11, R221, 0x80, R227 ;  /* 0x00000080dd0b7824 */ /* 0x000fe200078e02e3 */
[----:B------:R-:W-:Y:S01]  /*dac0*/  SEL R222, R222, RZ, !P0 ;  /* 0x000000ffdede7207 */ /* 0x000fe20004000000 */
[----:B------:R-:W-:Y:S01]  /*dad0*/  IMAD R5, R19, UR4, RZ ;  /* 0x0000000413057c24 */ /* 0x000fe2000f8e02ff */
[----:B------:R-:W-:Y:S01]  /*dae0*/  SEL R29, R23, RZ, !P0 ;  /* 0x000000ff171d7207 */ /* 0x000fe20004000000 */
[----:B------:R-:W-:Y:S01]  /*daf0*/  ULDC.64 UR6, c[0x0][0x208] ;  /* 0x0000820000067ab9 */ /* 0x000fe20000000a00 */
[----:B------:R-:W-:Y:S01]  /*db00*/  IADD3 R13, P2, R20, 0x2000, RZ ;  /* 0x00002000140d7810 */ /* 0x000fe20007f5e0ff */
[----:B------:R-:W-:Y:S01]  /*db10*/  IMAD R7, R220, UR5, R5 ;  /* 0x00000005dc077c24 */ /* 0x000fe2000f8e0205 */
[----:B------:R-:W-:Y:S01]  /*db20*/  IADD3 R33, P3, R20, 0x1000, RZ ;  /* 0x0000100014217810 */ /* 0x000fe20007f7e0ff */
[----:B------:R-:W-:Y:S01]  /*db30*/  IMAD.WIDE.U32 R4, R220, UR4, R30 ;  /* 0x00000004dc047c25 */ /* 0x000fe2000f8e001e */
[----:B------:R-:W-:Y:S01]  /*db40*/  ULDC.64 UR4, c[0x0][0xb78] ;  /* 0x0002de0000047ab9 */ /* 0x000fe20000000a00 */
[----:B------:R-:W-:-:S02]  /*db50*/  LOP3.LUT R12, R13, 0x380, RZ, 0xc0, !PT ;  /* 0x000003800d0c7812 */ /* 0x000fc400078ec0ff */
[----:B------:R-:W-:Y:S02]  /*db60*/  IADD3 R9, P1, R20, 0x3000, RZ ;  /* 0x0000300014097810 */ /* 0x000fe40007f3e0ff */
[----:B------:R-:W-:Y:S01]  /*db70*/  IADD3 R5, R5, R7, RZ ;  /* 0x0000000705057210 */ /* 0x000fe20007ffe0ff */
[----:B------:R-:W-:Y:S01]  /*db80*/  IMAD R7, R222, UR4, RZ ;  /* 0x00000004de077c24 */ /* 0x000fe2000f8e02ff */
[----:B------:R-:W-:Y:S02]  /*db90*/  LOP3.LUT R32, R33, 0x380, RZ, 0xc0, !PT ;  /* 0x0000038021207812 */ /* 0x000fe400078ec0ff */
[----:B------:R-:W-:Y:S01]  /*dba0*/  SHF.R.U64 R12, R12, 0x3, RZ ;  /* 0x000000030c0c7819 */ /* 0x000fe200000012ff */
[----:B------:R-:W-:Y:S01]  /*dbb0*/  IMAD.WIDE.U32 R4, R29, UR4, R4 ;  /* 0x000000041d047c25 */ /* 0x000fe2000f8e0004 */
[----:B------:R-:W-:Y:S02]  /*dbc0*/  LOP3.LUT R6, R9, 0x380, RZ, 0xc0, !PT ;  /* 0x0000038009067812 */ /* 0x000fe400078ec0ff */
[----:B------:R-:W-:Y:S01]  /*dbd0*/  SHF.R.U64 R32, R32, 0x3, RZ ;  /* 0x0000000320207819 */ /* 0x000fe200000012ff */
[----:B------:R-:W-:Y:S01]  /*dbe0*/  IMAD R10, R29, UR5, R7 ;  /* 0x000000051d0a7c24 */ /* 0x000fe2000f8e0207 */
[----:B------:R-:W-:Y:S01]  /*dbf0*/  SHF.R.S32.HI R7, RZ, 0x1f, R11 ;  /* 0x0000001fff077819 */ /* 0x000fe2000001140b */
[----:B------:R-:W-:Y:S01]  /*dc00*/  ULDC.64 UR4, c[0x0][0xb40] ;  /* 0x0002d00000047ab9 */ /* 0x000fe20000000a00 */
[----:B------:R-:W-:-:S02]  /*dc10*/  IADD3 R8, P0, R11, R4, RZ ;  /* 0x000000040b087210 */ /* 0x000fc40007f1e0ff */
[----:B------:R-:W-:Y:S01]  /*dc20*/  LOP3.LUT R12, R12, R13, RZ, 0x3c, !PT ;  /* 0x0000000d0c0c7212 */ /* 0x000fe200078e3cff */
[----:B------:R-:W-:Y:S01]  /*dc30*/  IMAD.X R13, RZ, RZ, R21, P2 ;  /* 0x000000ffff0d7224 */ /* 0x000fe200010e0615 */
[----:B------:R-:W-:Y:S01]  /*dc40*/  IADD3.X R7, R7, R5, R10, P0, !PT ;  /* 0x0000000507077210 */ /* 0x000fe200007fe40a */
[----:B------:R-:W-:Y:S01]  /*dc50*/  VIADD R5, R11, 0x8 ;  /* 0x000000080b057836 */ /* 0x000fe20000000000 */
[----:B------:R-:W-:Y:S02]  /*dc60*/  LEA R54, P0, R8, UR4, 0x2 ;  /* 0x0000000408367c11 */ /* 0x000fe4000f8010ff */
[----:B------:R-:W-:Y:S02]  /*dc70*/  SHF.R.U64 R6, R6, 0x3, RZ ;  /* 0x0000000306067819 */ /* 0x000fe400000012ff */
[----:B------:R-:W-:Y:S01]  /*dc80*/  LEA.HI.X R55, R8, UR5, R7, 0x2, P0 ;  /* 0x0000000508377c11 */ /* 0x000fe200080f1407 */
[----:B------:R-:W-:Y:S01]  /*dc90*/  ULDC.64 UR4, c[0x0][0xaa0] ;  /* 0x0002a80000047ab9 */ /* 0x000fe20000000a00 */
[----:B------:R-:W-:-:S02]  /*dca0*/  IADD3 R45, P6, R20, 0x4000, RZ ;  /* 0x00004000142d7810 */ /* 0x000fc40007fde0ff */
[C---:B------:R-:W-:Y:S02]  /*dcb0*/  IADD3 R37, P5, R20.reuse, 0x5000, RZ ;  /* 0x0000500014257810 */ /* 0x040fe40007fbe0ff */
[----:B------:R-:W-:Y:S02]  /*dcc0*/  IADD3 R25, P4, R20, 0x6000, RZ ;  /* 0x0000600014197810 */ /* 0x000fe40007f9e0ff */
[----:B------:R-:W-:Y:S02]  /*dcd0*/  LOP3.LUT P0, RZ, R224, 0x3, RZ, 0xc0, !PT ;  /* 0x00000003e0ff7812 */ /* 0x000fe4000780c0ff */
[----:B------:R-:W-:Y:S02]  /*dce0*/  IADD3 R7, P2, R20, 0x7000, RZ ;  /* 0x0000700014077810 */ /* 0x000fe40007f5e0ff */
[----:B------:R-:W-:Y:S01]  /*dcf0*/  LOP3.LUT R32, R32, R33, RZ, 0x3c, !PT ;  /* 0x0000002120207212 */ /* 0x000fe200078e3cff */
[----:B------:R-:W-:Y:S01]  /*dd00*/  IMAD.X R33, RZ, RZ, R21, P3 ;  /* 0x000000ffff217224 */ /* 0x000fe200018e0615 */
[----:B------:R-:W-:-:S02]  /*dd10*/  LOP3.LUT R4, R6, R9, RZ, 0x3c, !PT ;  /* 0x0000000906047212 */ /* 0x000fc400078e3cff */
[----:B------:R-:W-:Y:S02]  /*dd20*/  LOP3.LUT R44, R45, 0x380, RZ, 0xc0, !PT ;  /* 0x000003802d2c7812 */ /* 0x000fe400078ec0ff */
[----:B------:R-:W-:Y:S02]  /*dd30*/  LOP3.LUT R36, R37, 0x380, RZ, 0xc0, !PT ;  /* 0x0000038025247812 */ /* 0x000fe400078ec0ff */
[----:B------:R-:W-:Y:S02]  /*dd40*/  LOP3.LUT R24, R25, 0x380, RZ, 0xc0, !PT ;  /* 0x0000038019187812 */ /* 0x000fe400078ec0ff */
[-C--:B------:R-:W-:Y:S02]  /*dd50*/  ISETP.GE.OR P3, PT, R11, R48.reuse, P0 ;  /* 0x000000300b00720c */ /* 0x080fe40000766670 */
[----:B------:R-:W-:Y:S02]  /*dd60*/  LOP3.LUT R9, R20, 0x380, RZ, 0xc0, !PT ;  /* 0x0000038014097812 */ /* 0x000fe400078ec0ff */
[----:B------:R-:W-:Y:S01]  /*dd70*/  ISETP.GE.OR P0, PT, R5, R48, P0 ;  /* 0x000000300500720c */ /* 0x000fe20000706670 */
[----:B------:R-:W-:Y:S01]  /*dd80*/  IMAD.X R5, RZ, RZ, R21, P1 ;  /* 0x000000ffff057224 */ /* 0x000fe200008e0615 */
[----:B------:R-:W-:-:S02]  /*dd90*/  LOP3.LUT R6, R7, 0x380, RZ, 0xc0, !PT ;  /* 0x0000038007067812 */ /* 0x000fc400078ec0ff */
[----:B------:R-:W-:Y:S02]  /*dda0*/  SHF.R.U64 R44, R44, 0x3, RZ ;  /* 0x000000032c2c7819 */ /* 0x000fe400000012ff */
[----:B------:R-:W-:Y:S02]  /*ddb0*/  SHF.R.U64 R36, R36, 0x3, RZ ;  /* 0x0000000324247819 */ /* 0x000fe400000012ff */
[----:B------:R-:W-:Y:S01]  /*ddc0*/  SHF.R.U64 R24, R24, 0x3, RZ ;  /* 0x0000000318187819 */ /* 0x000fe200000012ff */
[----:B------:R-:W-:Y:S01]  /*ddd0*/  @!P3 STG.E desc[UR6][R54.64], R0 ;  /* 0x000000003600b986 */ /* 0x000fe2000c101906 */
[----:B------:R-:W-:Y:S02]  /*dde0*/  SHF.R.U64 R9, R9, 0x3, RZ ;  /* 0x0000000309097819 */ /* 0x000fe400000012ff */
[----:B------:R-:W-:Y:S01]  /*ddf0*/  SHF.R.U64 R6, R6, 0x3, RZ ;  /* 0x0000000306067819 */ /* 0x000fe200000012ff */
[----:B------:R1:W-:Y:S01]  /*de00*/  @!P0 STG.E desc[UR6][R54.64+0x20], R3 ;  /* 0x0000200336008986 */ /* 0x0003e2000c101906 */
[----:B------:R-:W-:Y:S01]  /*de10*/  LOP3.LUT R44, R44, R45, RZ, 0x3c, !PT ;  /* 0x0000002d2c2c7212 */ /* 0x000fe200078e3cff */
[--C-:B------:R-:W-:Y:S01]  /*de20*/  IMAD.X R45, RZ, RZ, R21.reuse, P6 ;  /* 0x000000ffff2d7224 */ /* 0x100fe200030e0615 */
[----:B------:R-:W-:Y:S01]  /*de30*/  LOP3.LUT R36, R36, R37, RZ, 0x3c, !PT ;  /* 0x0000002524247212 */ /* 0x000fe200078e3cff */
[--C-:B------:R-:W-:Y:S01]  /*de40*/  IMAD.X R37, RZ, RZ, R21.reuse, P5 ;  /* 0x000000ffff257224 */ /* 0x100fe200028e0615 */
[----:B------:R-:W-:Y:S01]  /*de50*/  LOP3.LUT R24, R24, R25, RZ, 0x3c, !PT ;  /* 0x0000001918187212 */ /* 0x000fe200078e3cff */
[----:B------:R-:W-:Y:S01]  /*de60*/  IMAD.X R25, RZ, RZ, R21, P4 ;  /* 0x000000ffff197224 */ /* 0x000fe200020e0615 */
[----:B------:R-:W-:Y:S01]  /*de70*/  LOP3.LUT R20, R9, R20, RZ, 0x3c, !PT ;  /* 0x0000001409147212 */ /* 0x000fe200078e3cff */
[----:B------:R-:W5:Y:S01]  /*de80*/  LD.E.128 R32, desc[UR6][R32.64] ;  /* 0x0000000620207980 */ /* 0x000f62000c101d00 */
[----:B------:R-:W-:-:S02]  /*de90*/  IADD3.X R9, RZ, R21, RZ, P2, !PT ;  /* 0x00000015ff097210 */ /* 0x000fc400017fe4ff */
[----:B------:R-:W-:Y:S01]  /*dea0*/  LOP3.LUT R8, R6, R7, RZ, 0x3c, !PT ;  /* 0x0000000706087212 */ /* 0x000fe200078e3cff */
[----:B------:R2:W5:Y:S01]  /*deb0*/  LD.E.128 R40, desc[UR6][R20.64] ;  /* 0x0000000614287980 */ /* 0x000562000c101d00 */
[--C-:B------:R-:W-:Y:S01]  /*dec0*/  SHF.R.S32.HI R53, RZ, 0x1f, R17.reuse ;  /* 0x0000001fff357819 */ /* 0x100fe20000011411 */
[----:B-1----:R-:W-:Y:S02]  /*ded0*/  IMAD R3, R31, UR4, RZ ;  /* 0x000000041f037c24 */ /* 0x002fe4000f8e02ff */
[----:B------:R-:W5:Y:S01]  /*dee0*/  LD.E.128 R12, desc[UR6][R12.64] ;  /* 0x000000060c0c7980 */ /* 0x000f62000c101d00 */
[----:B------:R-:W-:-:S03]  /*def0*/  IMAD.MOV.U32 R52, RZ, RZ, R17 ;  /* 0x000000ffff347224 */ /* 0x000fc600078e0011 */
[----:B------:R-:W5:Y:S04]  /*df00*/  LD.E.128 R4, desc[UR6][R4.64] ;  /* 0x0000000604047980 */ /* 0x000f68000c101d00 */
[----:B------:R-:W5:Y:S04]  /*df10*/  LD.E.128 R44, desc[UR6][R44.64] ;  /* 0x000000062c2c7980 */ /* 0x000f68000c101d00 */
[----:B------:R-:W5:Y:S04]  /*df20*/  LD.E.128 R36, desc[UR6][R36.64] ;  /* 0x0000000624247980 */ /* 0x000f68000c101d00 */
[----:B------:R-:W5:Y:S04]  /*df30*/  LD.E.128 R24, desc[UR6][R24.64] ;  /* 0x0000000618187980 */ /* 0x000f68000c101d00 */
[----:B------:R-:W5:Y:S01]  /*df40*/  LD.E.128 R8, desc[UR6][R8.64] ;  /* 0x0000000608087980 */ /* 0x000f62000c101d00 */
[----:B------:R-:W-:Y:S01]  /*df50*/  @!PT LDS RZ, [RZ] ;  /* 0x00000000fffff984 */ /* 0x000fe20000000800 */
[----:B------:R-:W-:Y:S01]  /*df60*/  @!PT LDS RZ, [RZ] ;  /* 0x00000000fffff984 */ /* 0x000fe20000000800 */
[----:B------:R-:W-:Y:S01]  /*df70*/  @!PT LDS RZ, [RZ] ;  /* 0x00000000fffff984 */ /* 0x000fe20000000800 */
[----:B------:R-:W-:Y:S01]  /*df80*/  @!PT LDS RZ, [RZ] ;  /* 0x00000000fffff984 */ /* 0x000fe20000000800 */
[----:B------:R1:W-:Y:S06]  /*df90*/  MEMBAR.ALL.CTA ;  /* 0x0000000000007992 */ /* 0x0003ec0000008000 */
[----:B-1----:R-:W1:Y:S01]  /*dfa0*/  FENCE.VIEW.ASYNC.S ;  /* 0x00000000000073c6 */ /* 0x002e620000000000 */
[----:B--2---:R-:W-:-:S04]  /*dfb0*/  IMAD.WIDE.U32 R20, R30, UR4, R52 ;  /* 0x000000041e147c25 */ /* 0x004fc8000f8e0034 */
[----:B------:R-:W-:Y:S01]  /*dfc0*/  IMAD R3, R30, UR5, R3 ;  /* 0x000000051e037c24 */ /* 0x000fe2000f8e0203 */
[----:B------:R-:W-:Y:S01]  /*dfd0*/  ULDC.64 UR4, c[0x0][0xae0] ;  /* 0x0002b80000047ab9 */ /* 0x000fe20000000a00 */
[----:B------:R-:W-:Y:S02]  /*dfe0*/  IMAD R48, R221, -0x80, R48 ;  /* 0xffffff80dd307824 */ /* 0x000fe400078e0230 */
[----:B------:R-:W-:Y:S02]  /*dff0*/  IMAD.IADD R21, R21, 0x1, R3 ;  /* 0x0000000115157824 */ /* 0x000fe400078e0203 */
[----:B------:R-:W-:Y:S02]  /*e000*/  IMAD R23, R19, UR4, RZ ;  /* 0x0000000413177c24 */ /* 0x000fe4000f8e02ff */
[C---:B------:R-:W-:Y:S01]  /*e010*/  VIADD R0, R18.reuse, 0x20 ;  /* 0x0000002012007836 */ /* 0x040fe20000000000 */
[----:B------:R-:W-:Y:S01]  /*e020*/  ISETP.GE.AND P2, PT, R18, R48, PT ;  /* 0x000000301200720c */ /* 0x000fe20003f46270 */
[----:B------:R-:W-:-:S02]  /*e030*/  IMAD R23, R220, UR5, R23 ;  /* 0x00000005dc177c24 */ /* 0x000fc4000f8e0217 */
[----:B------:R-:W-:Y:S01]  /*e040*/  IMAD.WIDE.U32 R20, R220, UR4, R20 ;  /* 0x00000004dc147c25 */ /* 0x000fe2000f8e0014 */
[----:B------:R-:W-:Y:S01]  /*e050*/  ULDC.64 UR4, c[0x0][0xae8] ;  /* 0x0002ba0000047ab9 */ /* 0x000fe20000000a00 */
[-C--:B------:R-:W-:Y:S02]  /*e060*/  ISETP.GE.AND P4, PT, R0, R48.reuse, PT ;  /* 0x000000300000720c */ /* 0x080fe40003f86270 */
[----:B------:R-:W-:Y:S02]  /*e070*/  VIADD R3, R18, 0x40 ;  /* 0x0000004012037836 */ /* 0x000fe40000000000 */
[----:B------:R-:W-:Y:S02]  /*e080*/  IMAD R0, R222, UR4, RZ ;  /* 0x00000004de007c24 */ /* 0x000fe4000f8e02ff */
[----:B0-----:R-:W-:Y:S02]  /*e090*/  VIADD R28, R28, 0x34820 ;  /* 0x000348201c1c7836 */ /* 0x001fe40000000000 */
[----:B------:R-:W-:Y:S01]  /*e0a0*/  VIADD R19, R18, 0x60 ;  /* 0x0000006012137836 */ /* 0x000fe20000000000 */
[----:B------:R-:W-:Y:S01]  /*e0b0*/  ISETP.GE.AND P0, PT, R3, R48, PT ;  /* 0x000000300300720c */ /* 0x000fe20003f06270 */
[----:B------:R-:W-:-:S02]  /*e0c0*/  IMAD.IADD R21, R21, 0x1, R23 ;  /* 0x0000000115157824 */ /* 0x000fc400078e0217 */
[----:B------:R-:W-:Y:S01]  /*e0d0*/  IMAD R3, R29, UR5, R0 ;  /* 0x000000051d037c24 */ /* 0x000fe2000f8e0200 */
[----:B------:R-:W-:Y:S02]  /*e0e0*/  PRMT R0, RZ, 0x654, R28 ;  /* 0x00000654ff007816 */ /* 0x000fe4000000001c */
[----:B------:R-:W-:Y:S01]  /*e0f0*/  ISETP.GE.AND P1, PT, R19, R48, PT ;  /* 0x000000301300720c */ /* 0x000fe20003f26270 */
[----:B------:R-:W-:Y:S01]  /*e100*/  IMAD.WIDE.U32 R30, R29, UR4, R20 ;  /* 0x000000041d1e7c25 */ /* 0x000fe2000f8e0014 */
[--C-:B------:R-:W-:Y:S01]  /*e110*/  SHF.R.S32.HI R19, RZ, 0x1f, R18.reuse ;  /* 0x0000001fff137819 */ /* 0x100fe20000011412 */
[----:B-1----:R0:W-:Y:S01]  /*e120*/  SYNCS.ARRIVE.TRANS64.RED.A1T0 RZ, [R0+URZ], RZ ;  /* 0x000000ff00ff79a7 */ /* 0x0021e2000810043f */
[----:B------:R-:W-:Y:S01]  /*e130*/  BSSY B1, `(.L_x_281) ;  /* 0x0000015000017945 */ /* 0x000fe20003800000 */
[----:B------:R-:W-:Y:S02]  /*e140*/  IMAD.IADD R23, R31, 0x1, R3 ;  /* 0x000000011f177824 */ /* 0x000fe400078e0203 */
[----:B------:R-:W-:Y:S01]  /*e150*/  IMAD.WIDE R28, R221, 0x80, R18 ;  /* 0x00000080dd1c7825 */ /* 0x000fe200078e0212 */
[----:B------:R-:W-:Y:S06]  /*e160*/  @P2 BRA `(.L_x_282) ;  /* 0x0000000000442947 */ /* 0x000fec0003800000 */
[----:B------:R-:W-:Y:S01]  /*e170*/  ULDC.64 UR4, c[0x0][0xad8] ;  /* 0x0002b60000047ab9 */ /* 0x000fe20000000a00 */
[----:B------:R-:W-:Y:S01]  /*e180*/  IMAD.MOV.U32 R20, RZ, RZ, R30 ;  /* 0x000000ffff147224 */ /* 0x000fe200078e001e */
[----:B0-----:R-:W-:Y:S01]  /*e190*/  IADD3 R0, R17, 0x40, RZ ;  /* 0x0000004011007810 */ /* 0x001fe20007ffe0ff */
[----:B------:R-:W-:Y:S01]  /*e1a0*/  IMAD.MOV.U32 R21, RZ, RZ, R23 ;  /* 0x000000ffff157224 */ /* 0x000fe200078e0017 */
[----:B------:R-:W-:Y:S01]  /*e1b0*/  ULDC.64 UR6, c[0x0][0xa80] ;  /* 0x0002a00000067ab9 */ /* 0x000fe20000000a00 */
[----:B------:R-:W-:Y:S01]  /*e1c0*/  IMAD R3, R29, UR4, RZ ;  /* 0x000000041d037c24 */ /* 0x000fe2000f8e02ff */
[----:B------:R-:W-:Y:S01]  /*e1d0*/  ULDC.64 UR8, c[0x0][0x208] ;  /* 0x0000820000087ab9 */ /* 0x000fe20000000a00 */
[C---:B------:R-:W-:Y:S01]  /*e1e0*/  IMAD.WIDE.U32 R20, R28.reuse, UR4, R20 ;  /* 0x000000041c147c25 */ /* 0x040fe2000f8e0014 */
[----:B------:R-:W-:Y:S02]  /*e1f0*/  ULDC UR4, c[0x0][0xa8c] ;  /* 0x0002a30000047ab9 */ /* 0x000fe40000000800 */
[----:B------:R-:W-:Y:S01]  /*e200*/  ISETP.GE.AND P2, PT, R17, UR4, PT ;  /* 0x0000000411007c0c */ /* 0x000fe2000bf46270 */
[----:B------:R-:W-:Y:S01]  /*e210*/  IMAD R3, R28, UR5, R3 ;  /* 0x000000051c037c24 */ /* 0x000fe2000f8e0203 */
[----:B------:R-:W-:-:S02]  /*e220*/  ISETP.GE.AND P3, PT, R0, UR4, PT ;  /* 0x0000000400007c0c */ /* 0x000fc4000bf66270 */
[----:B------:R-:W-:Y:S01]  /*e230*/  LEA R52, P5, R20, UR6, 0x1 ;  /* 0x0000000614347c11 */ /* 0x000fe2000f8a08ff */
[----:B------:R-:W-:-:S05]  /*e240*/  IMAD.IADD R3, R21, 0x1, R3 ;  /* 0x0000000115037824 */ /* 0x000fca00078e0203 */
[----:B------:R-:W-:-:S05]  /*e250*/  LEA.HI.X R53, R20, UR7, R3, 0x1, P5 ;  /* 0x0000000714357c11 */ /* 0x000fca000a8f0c03 */
[----:B-----5:R1:W-:Y:S04]  /*e260*/  @!P2 STG.E.128 desc[UR8][R52.64], R40 ;  /* 0x000000283400a986 */ /* 0x0203e8000c101d08 */
[----:B------:R1:W-:Y:S02]  /*e270*/  @!P3 STG.E.128 desc[UR8][R52.64+0x80], R44 ;  /* 0x0000802c3400b986 */ /* 0x0003e4000c101d08 */
.L_x_282:
[----:B------:R-:W-:Y:S05]  /*e280*/  BSYNC B1 ;  /* 0x0000000000017941 */ /* 0x000fea0003800000 */
.L_x_281:
[----:B------:R-:W-:Y:S04]  /*e290*/  BSSY B1, `(.L_x_283) ;  /* 0x0000015000017945 */ /* 0x000fe80003800000 */
[----:B------:R-:W-:Y:S05]  /*e2a0*/  @P4 BRA `(.L_x_284) ;  /* 0x00000000004c4947 */ /* 0x000fea0003800000 */
[----:B------:R-:W-:Y:S01]  /*e2b0*/  IADD3 R3, P2, R28, 0x20, RZ ;  /* 0x000000201c037810 */ /* 0x000fe20007f5e0ff */
[----:B------:R-:W-:Y:S01]  /*e2c0*/  ULDC.64 UR4, c[0x0][0xad8] ;  /* 0x0002b60000047ab9 */ /* 0x000fe20000000a00 */
[----:B------:R-:W-:Y:S01]  /*e2d0*/  IMAD.MOV.U32 R20, RZ, RZ, R30 ;  /* 0x000000ffff147224 */ /* 0x000fe200078e001e */
[----:B------:R-:W-:Y:S01]  /*e2e0*/  ULDC.64 UR6, c[0x0][0xa80] ;  /* 0x0002a00000067ab9 */ /* 0x000fe20000000a00 */
[----:B------:R-:W-:Y:S01]  /*e2f0*/  IMAD.MOV.U32 R21, RZ, RZ, R23 ;  /* 0x000000ffff157224 */ /* 0x000fe200078e0017 */
[----:B------:R-:W-:Y:S01]  /*e300*/  ULDC.64 UR8, c[0x0][0x208] ;  /* 0x0000820000087ab9 */ /* 0x000fe20000000a00 */
[----:B0-----:R-:W-:Y:S02]  /*e310*/  IMAD.X R0, RZ, RZ, R29, P2 ;  /* 0x000000ffff007224 */ /* 0x001fe400010e061d */
[----:B-1---5:R-:W-:Y:S02]  /*e320*/  VIADD R40, R17, 0x40 ;  /* 0x0000004011287836 */ /* 0x022fe40000000000 */
[----:B------:R-:W-:-:S02]  /*e330*/  IMAD R0, R0, UR4, RZ ;  /* 0x0000000400007c24 */ /* 0x000fc4000f8e02ff */
[----:B------:R-:W-:Y:S01]  /*e340*/  IMAD.WIDE.U32 R20, R3, UR4, R20 ;  /* 0x0000000403147c25 */ /* 0x000fe2000f8e0014 */
[----:B------:R-:W-:Y:S02]  /*e350*/  ULDC UR4, c[0x0][0xa8c] ;  /* 0x0002a30000047ab9 */ /* 0x000fe40000000800 */
[----:B------:R-:W-:Y:S01]  /*e360*/  ISETP.GE.AND P3, PT, R17, UR4, PT ;  /* 0x0000000411007c0c */ /* 0x000fe2000bf66270 */
[----:B------:R-:W-:Y:S01]  /*e370*/  IMAD R3, R3, UR5, R0 ;  /* 0x0000000503037c24 */ /* 0x000fe2000f8e0200 */
[----:B------:R-:W-:Y:S02]  /*e380*/  ISETP.GE.AND P4, PT, R40, UR4, PT ;  /* 0x0000000428007c0c */ /* 0x000fe4000bf86270 */
[----:B------:R-:W-:Y:S01]  /*e390*/  LEA R40, P2, R20, UR6, 0x1 ;  /* 0x0000000614287c11 */ /* 0x000fe2000f8408ff */
[----:B------:R-:W-:-:S05]  /*e3a0*/  IMAD.IADD R3, R21, 0x1, R3 ;  /* 0x0000000115037824 */ /* 0x000fca00078e0203 */
[----:B------:R-:W-:-:S05]  /*e3b0*/  LEA.HI.X R41, R20, UR7, R3, 0x1, P2 ;  /* 0x0000000714297c11 */ /* 0x000fca00090f0c03 */
[----:B------:R2:W-:Y:S04]  /*e3c0*/  @!P3 STG.E.128 desc[UR8][R40.64], R32 ;  /* 0x000000202800b986 */ /* 0x0005e8000c101d08 */
[----:B------:R2:W-:Y:S02]  /*e3d0*/  @!P4 STG.E.128 desc[UR8][R40.64+0x80], R36 ;  /* 0x000080242800c986 */ /* 0x0005e4000c101d08 */
.L_x_284:
[----:B------:R-:W-:Y:S05]  /*e3e0*/  BSYNC B1 ;  /* 0x0000000000017941 */ /* 0x000fea0003800000 */
.L_x_283:
[----:B------:R-:W-:Y:S04]  /*e3f0*/  BSSY B1, `(.L_x_285) ;  /* 0x0000015000017945 */ /* 0x000fe80003800000 */
[----:B------:R-:W-:Y:S05]  /*e400*/  @P0 BRA `(.L_x_286) ;  /* 0x00000000004c0947 */ /* 0x000fea0003800000 */
[----:B------:R-:W-:Y:S01]  /*e410*/  IADD3 R3, P0, R28, 0x40, RZ ;  /* 0x000000401c037810 */ /* 0x000fe20007f1e0ff */
[----:B------:R-:W-:Y:S01]  /*e420*/  ULDC.64 UR4, c[0x0][0xad8] ;  /* 0x0002b60000047ab9 */ /* 0x000fe20000000a00 */
[----:B------:R-:W-:Y:S01]  /*e430*/  IMAD.MOV.U32 R20, RZ, RZ, R30 ;  /* 0x000000ffff147224 */ /* 0x000fe200078e001e */
[----:B------:R-:W-:Y:S01]  /*e440*/  ULDC.64 UR6, c[0x0][0xa80] ;  /* 0x0002a00000067ab9 */ /* 0x000fe20000000a00 */
[----:B0-----:R-:W-:Y:S01]  /*e450*/  IADD3.X R0, RZ, R29, RZ, P0, !PT ;  /* 0x0000001dff007210 */ /* 0x001fe200007fe4ff */
[----:B------:R-:W-:Y:S01]  /*e460*/  IMAD.MOV.U32 R21, RZ, RZ, R23 ;  /* 0x000000ffff157224 */ /* 0x000fe200078e0017 */
[----:B------:R-:W-:Y:S01]  /*e470*/  ULDC.64 UR8, c[0x0][0x208] ;  /* 0x0000820000087ab9 */ /* 0x000fe20000000a00 */
[----:B--2--5:R-:W-:Y:S02]  /*e480*/  VIADD R32, R17, 0x40 ;  /* 0x0000004011207836 */ /* 0x024fe40000000000 */
[----:B------:R-:W-:Y:S02]  /*e490*/  IMAD R0, R0, UR4, RZ ;  /* 0x0000000400007c24 */ /* 0x000fe4000f8e02ff */
[----:B------:R-:W-:Y:S01]  /*e4a0*/  IMAD.WIDE.U32 R20, R3, UR4, R20 ;  /* 0x0000000403147c25 */ /* 0x000fe2000f8e0014 */
[----:B------:R-:W-:-:S02]  /*e4b0*/  ULDC UR4, c[0x0][0xa8c] ;  /* 0x0002a30000047ab9 */ /* 0x000fc40000000800 */
        /* <DEDUP_REMOVED lines=8> */
.L_x_286:
[----:B------:R-:W-:Y:S05]  /*e540*/  BSYNC B1 ;  /* 0x0000000000017941 */ /* 0x000fea0003800000 */
.L_x_285:
[----:B------:R-:W-:Y:S05]  /*e550*/  @P1 BRA `(.L_x_287) ;  /* 0x0000000800f41947 */ /* 0x000fea0003800000 */
[----:B------:R-:W-:Y:S01]  /*e560*/  IADD3 R3, P0, R28, 0x60, RZ ;  /* 0x000000601c037810 */ /* 0x000fe20007f1e0ff */
[----:B------:R-:W-:Y:S01]  /*e570*/  ULDC.64 UR6, c[0x0][0xad8] ;  /* 0x0002b60000067ab9 */ /* 0x000fe20000000a00 */
[----:B---3-5:R-:W-:Y:S01]  /*e580*/  IMAD.MOV.U32 R12, RZ, RZ, R30 ;  /* 0x000000ffff0c7224 */ /* 0x028fe200078e001e */
[C---:B0-----:R-:W-:Y:S01]  /*e590*/  IADD3 R0, R17.reuse, 0x40, RZ ;  /* 0x0000004011007810 */ /* 0x041fe20007ffe0ff */
[----:B------:R-:W-:Y:S01]  /*e5a0*/  IMAD.MOV.U32 R13, RZ, RZ, R23 ;  /* 0x000000ffff0d7224 */ /* 0x000fe200078e0017 */
[----:B------:R-:W-:Y:S01]  /*e5b0*/  ULDC UR4, c[0x0][0xa8c] ;  /* 0x0002a30000047ab9 */ /* 0x000fe20000000800 */
[----:B------:R-:W-:Y:S01]  /*e5c0*/  IMAD.X R28, RZ, RZ, R29, P0 ;  /* 0x000000ffff1c7224 */ /* 0x000fe200000e061d */
[----:B------:R-:W-:Y:S01]  /*e5d0*/  ISETP.GE.AND P1, PT, R17, UR4, PT ;  /* 0x0000000411007c0c */ /* 0x000fe2000bf26270 */
[----:B------:R-:W-:Y:S01]  /*e5e0*/  IMAD.WIDE.U32 R12, R3, UR6, R12 ;  /* 0x00000006030c7c25 */ /* 0x000fe2000f8e000c */
[----:B------:R-:W-:-:S03]  /*e5f0*/  ULDC.64 UR8, c[0x0][0x208] ;  /* 0x0000820000087ab9 */ /* 0x000fc60000000a00 */
[----:B------:R-:W-:-:S04]  /*e600*/  IMAD R28, R28, UR6, RZ ;  /* 0x000000061c1c7c24 */ /* 0x000fc8000f8e02ff */
[----:B------:R-:W-:Y:S01]  /*e610*/  IMAD R3, R3, UR7, R28 ;  /* 0x0000000703037c24 */ /* 0x000fe2000f8e021c */
[----:B------:R-:W-:Y:S02]  /*e620*/  ULDC.64 UR6, c[0x0][0xa80] ;  /* 0x0002a00000067ab9 */ /* 0x000fe40000000a00 */
[----:B------:R-:W-:Y:S01]  /*e630*/  LEA R14, P0, R12, UR6, 0x1 ;  /* 0x000000060c0e7c11 */ /* 0x000fe2000f8008ff */
[----:B------:R-:W-:-:S05]  /*e640*/  IMAD.IADD R3, R13, 0x1, R3 ;  /* 0x000000010d037824 */ /* 0x000fca00078e0203 */
[----:B------:R-:W-:Y:S02]  /*e650*/  LEA.HI.X R15, R12, UR7, R3, 0x1, P0 ;  /* 0x000000070c0f7c11 */ /* 0x000fe400080f0c03 */
[----:B------:R-:W-:-:S03]  /*e660*/  ISETP.GE.AND P0, PT, R0, UR4, PT ;  /* 0x0000000400007c0c */ /* 0x000fc6000bf06270 */
[----:B------:R4:W-:Y:S10]  /*e670*/  @!P1 STG.E.128 desc[UR8][R14.64], R4 ;  /* 0x000000040e009986 */ /* 0x0009f4000c101d08 */
[----:B------:R-:W-:Y:S05]  /*e680*/  @P0 BRA `(.L_x_287) ;  /* 0x0000000800a80947 */ /* 0x000fea0003800000 */
[----:B------:R-:W-:Y:S02]  /*e690*/  ULDC.64 UR4, c[0x0][0x208] ;  /* 0x0000820000047ab9 */ /* 0x000fe40000000a00 */
[----:B------:R0:W-:Y:S01]  /*e6a0*/  STG.E.128 desc[UR4][R14.64+0x80], R8 ;  /* 0x000080080e007986 */ /* 0x0001e2000c101d04 */
[----:B------:R-:W-:Y:S05]  /*e6b0*/  BRA `(.L_x_287) ;  /* 0x00000008009c7947 */ /* 0x000fea0003800000 */
.L_x_279:
[----:B------:R-:W2:Y:S01]  /*e6c0*/  LDC.64 R6, c[0x0][0xbd8] ;  /* 0x0002f600ff067b82 */ /* 0x000ea20000000a00 */
[C---:B------:R-:W-:Y:S01]  /*e6d0*/  IMAD.SHL.U32 R5, R23.reuse, 0x4, RZ ;  /* 0x0000000417057824 */ /* 0x040fe200078e00ff */
[----:B------:R-:W-:Y:S01]  /*e6e0*/  SHF.L.U64.HI R8, R23, 0x2, R222 ;  /* 0x0000000217087819 */ /* 0x000fe200000102de */
[----:B------:R-:W-:Y:S01]  /*e6f0*/  ULDC.64 UR4, c[0x0][0xbe0] ;  /* 0x0002f80000047ab9 */ /* 0x000fe20000000a00 */
[----:B------:R-:W-:Y:S01]  /*e700*/  IMAD.MOV.U32 R3, RZ, RZ, RZ ;  /* 0x000000ffff037224 */ /* 0x000fe200078e00ff */
[----:B------:R-:W-:-:S03]  /*e710*/  ULDC.64 UR6, c[0x0][0x208] ;  /* 0x0000820000067ab9 */ /* 0x000fc60000000a00 */
[----:B------:R-:W3:Y:S01]  /*e720*/  LDC R0, c[0x0][0xa88] ;  /* 0x0002a200ff007b82 */ /* 0x000ee20000000800 */
[----:B--2---:R-:W-:Y:S02]  /*e730*/  ISETP.NE.U32.AND P0, PT, R6, RZ, PT ;  /* 0x000000ff0600720c */ /* 0x004fe40003f05070 */
[----:B------:R-:W-:Y:S02]  /*e740*/  IADD3 R6, P1, R5, R6, RZ ;  /* 0x0000000605067210 */ /* 0x000fe40007f3e0ff */
[----:B------:R-:W-:-:S03]  /*e750*/  ISETP.NE.AND.EX P0, PT, R7, RZ, PT, P0 ;  /* 0x000000ff0700720c */ /* 0x000fc60003f05300 */
[----:B------:R-:W-:Y:S01]  /*e760*/  IMAD.X R7, R8, 0x1, R7, P1 ;  /* 0x0000000108077824 */ /* 0x000fe200008e0607 */
[----:B------:R-:W-:-:S04]  /*e770*/  ISETP.NE.U32.AND P1, PT, RZ, UR4, PT ;  /* 0x00000004ff007c0c */ /* 0x000fc8000bf25070 */
[----:B------:R-:W-:-:S05]  /*e780*/  ISETP.NE.AND.EX P1, PT, RZ, UR5, PT, P1 ;  /* 0x00000005ff007c0c */ /* 0x000fca000bf25310 */
[----:B------:R2:W5:Y:S08]  /*e790*/  @P0 LDG.E R3, desc[UR6][R6.64] ;  /* 0x0000000606030981 */ /* 0x000570000c1e1900 */
[----:B------:R-:W-:-:S04]  /*e7a0*/  @P1 IADD3 R4, P2, R5, UR4, RZ ;  /* 0x0000000405041c10 */ /* 0x000fc8000ff5e0ff */
[----:B------:R-:W-:Y:S02]  /*e7b0*/  @P1 IADD3.X R5, R8, UR5, RZ, P2, !PT ;  /* 0x0000000508051c10 */ /* 0x000fe400097fe4ff */
[----:B------:R-:W-:-:S03]  /*e7c0*/  ISETP.GE.AND P2, PT, R229, 0x80, PT ;  /* 0x00000080e500780c */ /* 0x000fc60003f46270 */
[----:B---3--:R2:W5:Y:S01]  /*e7d0*/  @P1 LDG.E R0, desc[UR6][R4.64] ;  /* 0x0000000604001981 */ /* 0x008562000c1e1900 */
[----:B------:R-:W-:Y:S09]  /*e7e0*/  @P1 BRA `(.L_x_288) ;  /* 0x0000000000141947 */ /* 0x000ff20003800000 */
[----:B------:R-:W-:Y:S05]  /*e7f0*/  @!P0 BRA `(.L_x_288) ;  /* 0x0000000000108947 */ /* 0x000fea0003800000 */
[----:B------:R-:W-:Y:S02]  /*e800*/  ULDC.64 UR4, c[0x0][0x208] ;  /* 0x0000820000047ab9 */ /* 0x000fe40000000a00 */
[----:B--2---:R-:W2:Y:S04]  /*e810*/  LDG.E R5, desc[UR4][R6.64] ;  /* 0x0000000406057981 */ /* 0x004ea8000c1e1900 */
[----:B-----5:R-:W2:Y:S02]  /*e820*/  LDG.E R0, desc[UR4][R6.64+0x4] ;  /* 0x0000040406007981 */ /* 0x020ea4000c1e1900 */
[----:B--2---:R-:W-:-:S07]  /*e830*/  IMAD.IADD R0, R0, 0x1, -R5 ;  /* 0x0000000100007824 */ /* 0x004fce00078e0a05 */
.L_x_288:
[----:B------:R-:W-:Y:S01]  /*e840*/  BSSY B1, `(.L_x_289) ;  /* 0x000001e000017945 */ /* 0x000fe20003800000 */
[----:B------:R-:W-:Y:S02]  /*e850*/  SHF.R.S32.HI R9, RZ, 0x1f, R220 ;  /* 0x0000001fff097819 */ /* 0x000fe400000114dc */
[----:B------:R-:W-:Y:S02]  /*e860*/  SHF.R.S32.HI R10, RZ, 0x1f, R17 ;  /* 0x0000001fff0a7819 */ /* 0x000fe40000011411 */
[----:B------:R-:W-:Y:S02]  /*e870*/  SEL R23, R23, RZ, !P0 ;  /* 0x000000ff17177207 */ /* 0x000fe40004000000 */
[----:B------:R-:W-:Y:S02]  /*e880*/  SEL R222, R222, RZ, !P0 ;  /* 0x000000ffdede7207 */ /* 0x000fe40004000000 */
[----:B-----5:R-:W-:Y:S01]  /*e890*/  SHF.R.S32.HI R8, RZ, 0x1f, R3 ;  /* 0x0000001fff087819 */ /* 0x020fe20000011403 */
[----:B------:R-:W-:Y:S06]  /*e8a0*/  @P2 BRA `(.L_x_290) ;  /* 0x00000000005c2947 */ /* 0x000fec0003800000 */
[----:B--2---:R-:W2:Y:S02]  /*e8b0*/  S2R R4, SR_TID.X ;  /* 0x0000000000047919 */ /* 0x004ea40000002100 */
[----:B--2---:R-:W-:-:S04]  /*e8c0*/  IMAD R4, R221, 0x80, R4 ;  /* 0x00000080dd047824 */ /* 0x004fc800078e0204 */
[----:B------:R-:W-:-:S05]  /*e8d0*/  VIADD R5, R4, 0xffffff80 ;  /* 0xffffff8004057836 */ /* 0x000fca0000000000 */
[----:B------:R-:W-:-:S13]  /*e8e0*/  ISETP.GE.AND P0, PT, R5, R0, PT ;  /* 0x000000000500720c */ /* 0x000fda0003f06270 */
[----:B------:R-:W-:Y:S05]  /*e8f0*/  @P0 BRA `(.L_x_290) ;  /* 0x0000000000480947 */ /* 0x000fea0003800000 */
[----:B------:R-:W-:Y:S01]  /*e900*/  IADD3 R4, P0, R5, R3, RZ ;  /* 0x0000000305047210 */ /* 0x000fe20007f1e0ff */
[----:B------:R-:W-:Y:S01]  /*e910*/  ULDC.64 UR4, c[0x0][0xb70] ;  /* 0x0002dc0000047ab9 */ /* 0x000fe20000000a00 */
[----:B------:R-:W-:Y:S01]  /*e920*/  ULDC.64 UR6, c[0x0][0x208] ;  /* 0x0000820000067ab9 */ /* 0x000fe20000000a00 */
[----:B------:R-:W-:Y:S01]  /*e930*/  IMAD R7, R9, UR4, RZ ;  /* 0x0000000409077c24 */ /* 0x000fe2000f8e02ff */
[----:B------:R-:W-:-:S03]  /*e940*/  LEA.HI.X.SX32 R5, R5, R8, 0x1, P0 ;  /* 0x0000000805057211 */ /* 0x000fc600000f0eff */
[C---:B------:R-:W-:Y:S02]  /*e950*/  IMAD R7, R220.reuse, UR5, R7 ;  /* 0x00000005dc077c24 */ /* 0x040fe4000f8e0207 */
[----:B------:R-:W-:Y:S01]  /*e960*/  IMAD.WIDE.U32 R4, R220, UR4, R4 ;  /* 0x00000004dc047c25 */ /* 0x000fe2000f8e0004 */
[----:B------:R-:W-:-:S03]  /*e970*/  ULDC.64 UR4, c[0x0][0xb78] ;  /* 0x0002de0000047ab9 */ /* 0x000fc60000000a00 */
[----:B------:R-:W-:Y:S02]  /*e980*/  IMAD R6, R222, UR4, RZ ;  /* 0x00000004de067c24 */ /* 0x000fe4000f8e02ff */
[----:B------:R-:W-:Y:S02]  /*e990*/  IMAD.IADD R5, R5, 0x1, R7 ;  /* 0x0000000105057824 */ /* 0x000fe400078e0207 */
[C---:B------:R-:W-:Y:S02]  /*e9a0*/  IMAD R7, R23.reuse, UR5, R6 ;  /* 0x0000000517077c24 */ /* 0x040fe4000f8e0206 */
[----:B------:R-:W-:Y:S01]  /*e9b0*/  IMAD.WIDE.U32 R4, R23, UR4, R4 ;  /* 0x0000000417047c25 */ /* 0x000fe2000f8e0004 */
[----:B------:R-:W-:-:S03]  /*e9c0*/  ULDC.64 UR4, c[0x0][0xb40] ;  /* 0x0002d00000047ab9 */ /* 0x000fc60000000a00 */
[----:B------:R-:W-:Y:S01]  /*e9d0*/  IMAD.IADD R5, R5, 0x1, R7 ;  /* 0x0000000105057824 */ /* 0x000fe200078e0207 */
[----:B------:R-:W-:-:S04]  /*e9e0*/  LEA R6, P0, R4, UR4, 0x2 ;  /* 0x0000000404067c11 */ /* 0x000fc8000f8010ff */
[----:B------:R-:W-:Y:S02]  /*e9f0*/  LEA.HI.X R7, R4, UR5, R5, 0x2, P0 ;  /* 0x0000000504077c11 */ /* 0x000fe400080f1405 */
[----:B------:R-:W-:-:S05]  /*ea00*/  MOV R5, 0xff800000 ;  /* 0xff80000000057802 */ /* 0x000fca0000000f00 */
[----:B------:R3:W-:Y:S02]  /*ea10*/  STG.E desc[UR6][R6.64], R5 ;  /* 0x0000000506007986 */ /* 0x0007e4000c101906 */
.L_x_290:
[----:B------:R-:W-:Y:S05]  /*ea20*/  BSYNC B1 ;  /* 0x0000000000017941 */ /* 0x000fea0003800000 */
.L_x_289:
[----:B------:R-:W-:Y:S01]  /*ea30*/  ULDC.64 UR4, c[0x0][0xaa0] ;  /* 0x0002a80000047ab9 */ /* 0x000fe20000000a00 */
[----:B--2---:R-:W-:Y:S01]  /*ea40*/  IMAD.MOV.U32 R4, RZ, RZ, R17 ;  /* 0x000000ffff047224 */ /* 0x004fe200078e0011 */
[----:B------:R-:W-:Y:S01]  /*ea50*/  BSSY B1, `(.L_x_291) ;  /* 0x000002d000017945 */ /* 0x000fe20003800000 */
[----:B---3--:R-:W-:Y:S02]  /*ea60*/  IMAD.MOV.U32 R5, RZ, RZ, R10 ;  /* 0x000000ffff057224 */ /* 0x008fe400078e000a */
[----:B------:R-:W-:Y:S02]  /*ea70*/  IMAD R6, R8, UR4, RZ ;  /* 0x0000000408067c24 */ /* 0x000fe4000f8e02ff */
[----:B------:R-:W-:-:S04]  /*ea80*/  IMAD.WIDE.U32 R4, R3, UR4, R4 ;  /* 0x0000000403047c25 */ /* 0x000fc8000f8e0004 */
[----:B------:R-:W-:Y:S01]  /*ea90*/  IMAD R3, R3, UR5, R6 ;  /* 0x0000000503037c24 */ /* 0x000fe2000f8e0206 */
[----:B------:R-:W-:Y:S01]  /*eaa0*/  ULDC.64 UR4, c[0x0][0xae0] ;  /* 0x0002b80000047ab9 */ /* 0x000fe20000000a00 */
[----:B------:R-:W-:Y:S02]  /*eab0*/  IMAD R7, R221, -0x80, R0 ;  /* 0xffffff80dd077824 */ /* 0x000fe400078e0200 */
[----:B------:R-:W-:Y:S02]  /*eac0*/  IMAD.IADD R5, R5, 0x1, R3 ;  /* 0x0000000105057824 */ /* 0x000fe400078e0203 */
[----:B------:R-:W-:Y:S01]  /*ead0*/  IMAD R3, R9, UR4, RZ ;  /* 0x0000000409037c24 */ /* 0x000fe2000f8e02ff */
[C---:B------:R-:W-:Y:S01]  /*eae0*/  ISETP.GE.AND P2, PT, R18.reuse, R7, PT ;  /* 0x000000071200720c */ /* 0x040fe20003f46270 */
[C---:B------:R-:W-:Y:S01]  /*eaf0*/  VIADD R6, R18.reuse, 0x20 ;  /* 0x0000002012067836 */ /* 0x040fe20000000000 */
[----:B------:R-:W-:Y:S01]  /*eb00*/  SHF.R.S32.HI R9, RZ, 0x1f, R18 ;  /* 0x0000001fff097819 */ /* 0x000fe20000011412 */
[----:B------:R-:W-:-:S02]  /*eb10*/  VIADD R0, R18, 0x40 ;  /* 0x0000004012007836 */ /* 0x000fc40000000000 */
[----:B------:R-:W-:Y:S01]  /*eb20*/  IMAD R3, R220, UR5, R3 ;  /* 0x00000005dc037c24 */ /* 0x000fe2000f8e0203 */
[-C--:B------:R-:W-:Y:S01]  /*eb30*/  ISETP.GE.AND P3, PT, R6, R7.reuse, PT ;  /* 0x000000070600720c */ /* 0x080fe20003f66270 */
[----:B------:R-:W-:Y:S01]  /*eb40*/  IMAD.WIDE.U32 R4, R220, UR4, R4 ;  /* 0x00000004dc047c25 */ /* 0x000fe2000f8e0004 */
[----:B------:R-:W-:Y:S01]  /*eb50*/  ULDC.64 UR4, c[0x0][0xae8] ;  /* 0x0002ba0000047ab9 */ /* 0x000fe20000000a00 */
[-C--:B------:R-:W-:Y:S02]  /*eb60*/  ISETP.GE.AND P1, PT, R0, R7.reuse, PT ;  /* 0x000000070000720c */ /* 0x080fe40003f26270 */
[----:B------:R-:W-:Y:S02]  /*eb70*/  VIADD R6, R18, 0x60 ;  /* 0x0000006012067836 */ /* 0x000fe40000000000 */
[----:B------:R-:W-:Y:S02]  /*eb80*/  IMAD.IADD R5, R5, 0x1, R3 ;  /* 0x0000000105057824 */ /* 0x000fe400078e0203 */
[----:B------:R-:W-:Y:S01]  /*eb90*/  IMAD R0, R222, UR4, RZ ;  /* 0x00000004de007c24 */ /* 0x000fe2000f8e02ff */
[----:B------:R-:W-:Y:S01]  /*eba0*/  ISETP.GE.AND P0, PT, R6, R7, PT ;  /* 0x000000070600720c */ /* 0x000fe20003f06270 */
[----:B------:R-:W-:-:S04]  /*ebb0*/  IMAD.WIDE.U32 R6, R23, UR4, R4 ;  /* 0x0000000417067c25 */ /* 0x000fc8000f8e0004 */
[----:B------:R-:W-:Y:S02]  /*ebc0*/  IMAD R3, R23, UR5, R0 ;  /* 0x0000000517037c24 */ /* 0x000fe4000f8e0200 */
[----:B------:R-:W-:-:S03]  /*ebd0*/  IMAD.MOV.U32 R8, RZ, RZ, R18 ;  /* 0x000000ffff087224 */ /* 0x000fc600078e0012 */
[----:B------:R-:W-:Y:S01]  /*ebe0*/  IADD3 R11, R7, R3, RZ ;  /* 0x00000003070b7210 */ /* 0x000fe20007ffe0ff */
[----:B------:R-:W-:Y:S01]  /*ebf0*/  IMAD.WIDE R8, R221, 0x80, R8 ;  /* 0x00000080dd087825 */ /* 0x000fe200078e0208 */
[----:B------:R-:W-:Y:S06]  /*ec00*/  @P2 BRA `(.L_x_292) ;  /* 0x0000000000442947 */ /* 0x000fec0003800000 */
[----:B------:R-:W-:Y:S01]  /*ec10*/  ULDC.64 UR4, c[0x0][0xad8] ;  /* 0x0002b60000047ab9 */ /* 0x000fe20000000a00 */
[----:B------:R-:W-:Y:S01]  /*ec20*/  IMAD.MOV.U32 R4, RZ, RZ, R6 ;  /* 0x000000ffff047224 */ /* 0x000fe200078e0006 */
[----:B------:R-:W-:Y:S01]  /*ec30*/  ULDC.64 UR6, c[0x0][0xa80] ;  /* 0x0002a00000067ab9 */ /* 0x000fe20000000a00 */
[----:B------:R-:W-:Y:S01]  /*ec40*/  IMAD.MOV.U32 R5, RZ, RZ, R11 ;  /* 0x000000ffff057224 */ /* 0x000fe200078e000b */
[----:B------:R-:W-:Y:S01]  /*ec50*/  ULDC.64 UR8, c[0x0][0x208] ;  /* 0x0000820000087ab9 */ /* 0x000fe20000000a00 */
[----:B------:R-:W-:Y:S02]  /*ec60*/  IMAD R3, R9, UR4, RZ ;  /* 0x0000000409037c24 */ /* 0x000fe4000f8e02ff */
[----:B------:R-:W-:Y:S02]  /*ec70*/  VIADD R0, R17, 0x40 ;  /* 0x0000004011007836 */ /* 0x000fe40000000000 */
        /* <DEDUP_REMOVED lines=8> */
[----:B------:R2:W-:Y:S04]  /*ed00*/  @!P4 STG.E.128 desc[UR8][R12.64], RZ ;  /* 0x000000ff0c00c986 */ /* 0x0005e8000c101d08 */
[----:B------:R2:W-:Y:S02]  /*ed10*/  @!P5 STG.E.128 desc[UR8][R12.64+0x80], RZ ;  /* 0x000080ff0c00d986 */ /* 0x0005e4000c101d08 */
.L_x_292:
[----:B------:R-:W-:Y:S05]  /*ed20*/  BSYNC B1 ;  /* 0x0000000000017941 */ /* 0x000fea0003800000 */
.L_x_291:
        /* <DEDUP_REMOVED lines=8> */
[----:B------:R-:W-:Y:S02]  /*edb0*/  IMAD.X R0, RZ, RZ, R9, P2 ;  /* 0x000000ffff007224 */ /* 0x000fe400010e0609 */
[----:B------:R-:W-:Y:S02]  /*edc0*/  VIADD R10, R17, 0x40 ;  /* 0x00000040110a7836 */ /* 0x000fe40000000000 */
[----:B------:R-:W-:-:S02]  /*edd0*/  IMAD R0, R0, UR4, RZ ;  /* 0x0000000400007c24 */ /* 0x000fc4000f8e02ff */
[----:B------:R-:W-:Y:S01]  /*ede0*/  IMAD.WIDE.U32 R4, R3, UR4, R4 ;  /* 0x0000000403047c25 */ /* 0x000fe2000f8e0004 */
[----:B------:R-:W-:Y:S02]  /*edf0*/  ULDC UR4, c[0x0][0xa8c] ;  /* 0x0002a30000047ab9 */ /* 0x000fe40000000800 */
[----:B------:R-:W-:Y:S01]  /*ee00*/  ISETP.GE.AND P3, PT, R17, UR4, PT ;  /* 0x0000000411007c0c */ /* 0x000fe2000bf66270 */
[----:B------:R-:W-:Y:S01]  /*ee10*/  IMAD R3, R3, UR5, R0 ;  /* 0x0000000503037c24 */ /* 0x000fe2000f8e0200 */
[----:B------:R-:W-:Y:S02]  /*ee20*/  ISETP.GE.AND P4, PT, R10, UR4, PT ;  /* 0x000000040a007c0c */ /* 0x000fe4000bf86270 */
[----:B--2---:R-:W-:Y:S02]  /*ee30*/  LEA R12, P2, R4, UR6, 0x1 ;  /* 0x00000006040c7c11 */ /* 0x004fe4000f8408ff */
[----:B------:R-:W-:-:S04]  /*ee40*/  IADD3 R3, R5, R3, RZ ;  /* 0x0000000305037210 */ /* 0x000fc80007ffe0ff */
[----:B------:R-:W-:-:S05]  /*ee50*/  LEA.HI.X R13, R4, UR7, R3, 0x1, P2 ;  /* 0x00000007040d7c11 */ /* 0x000fca00090f0c03 */
[----:B------:R3:W-:Y:S04]  /*ee60*/  @!P3 STG.E.128 desc[UR8][R12.64], RZ ;  /* 0x000000ff0c00b986 */ /* 0x0007e8000c101d08 */
[----:B------:R3:W-:Y:S02]  /*ee70*/  @!P4 STG.E.128 desc[UR8][R12.64+0x80], RZ ;  /* 0x000080ff0c00c986 */ /* 0x0007e4000c101d08 */
.L_x_294:
[----:B------:R-:W-:Y:S05]  /*ee80*/  BSYNC B1 ;  /* 0x0000000000017941 */ /* 0x000fea0003800000 */
.L_x_293:
        /* <DEDUP_REMOVED lines=16> */
[----:B--23--:R-:W-:Y:S01]  /*ef90*/  LEA R12, P1, R4, UR6, 0x1 ;  /* 0x00000006040c7c11 */ /* 0x00cfe2000f8208ff */
[----:B------:R-:W-:-:S05]  /*efa0*/  IMAD.IADD R3, R5, 0x1, R3 ;  /* 0x0000000105037824 */ /* 0x000fca00078e0203 */
[----:B------:R-:W-:-:S05]  /*efb0*/  LEA.HI.X R13, R4, UR7, R3, 0x1, P1 ;  /* 0x00000007040d7c11 */ /* 0x000fca00088f0c03 */
[----:B------:R4:W-:Y:S04]  /*efc0*/  @!P2 STG.E.128 desc[UR8][R12.64], RZ ;  /* 0x000000ff0c00a986 */ /* 0x0009e8000c101d08 */
[----:B------:R4:W-:Y:S02]  /*efd0*/  @!P3 STG.E.128 desc[UR8][R12.64+0x80], RZ ;  /* 0x000080ff0c00b986 */ /* 0x0009e4000c101d08 */
.L_x_296:
[----:B------:R-:W-:Y:S05]  /*efe0*/  BSYNC B1 ;  /* 0x0000000000017941 */ /* 0x000fea0003800000 */
.L_x_295:
[----:B------:R-:W-:Y:S05]  /*eff0*/  @P0 BRA `(.L_x_287) ;  /* 0x00000000004c0947 */ /* 0x000fea0003800000 */
[----:B------:R-:W-:Y:S01]  /*f000*/  IADD3 R3, P0, R8, 0x60, RZ ;  /* 0x0000006008037810 */ /* 0x000fe20007f1e0ff */
[----:B------:R-:W-:Y:S01]  /*f010*/  ULDC.64 UR4, c[0x0][0xad8] ;  /* 0x0002b60000047ab9 */ /* 0x000fe20000000a00 */
[----:B------:R-:W-:Y:S01]  /*f020*/  IMAD.MOV.U32 R4, RZ, RZ, R6 ;  /* 0x000000ffff047224 */ /* 0x000fe200078e0006 */
[----:B------:R-:W-:Y:S01]  /*f030*/  IADD3 R0, R17, 0x40, RZ ;  /* 0x0000004011007810 */ /* 0x000fe20007ffe0ff */
[----:B------:R-:W-:Y:S01]  /*f040*/  IMAD.MOV.U32 R5, RZ, RZ, R11 ;  /* 0x000000ffff057224 */ /* 0x000fe200078e000b */
[----:B------:R-:W-:Y:S01]  /*f050*/  ULDC.64 UR6, c[0x0][0xa80] ;  /* 0x0002a00000067ab9 */ /* 0x000fe20000000a00 */
[----:B------:R-:W-:Y:S01]  /*f060*/  IMAD.X R8, RZ, RZ, R9, P0 ;  /* 0x000000ffff087224 */ /* 0x000fe200000e0609 */
[----:B------:R-:W-:Y:S01]  /*f070*/  ULDC.64 UR8, c[0x0][0x208] ;  /* 0x0000820000087ab9 */ /* 0x000fe20000000a00 */
[----:B------:R-:W-:-:S04]  /*f080*/  IMAD.WIDE.U32 R4, R3, UR4, R4 ;  /* 0x0000000403047c25 */ /* 0x000fc8000f8e0004 */
[----:B------:R-:W-:Y:S01]  /*f090*/  IMAD R8, R8, UR4, RZ ;  /* 0x0000000408087c24 */ /* 0x000fe2000f8e02ff */
[----:B------:R-:W-:Y:S01]  /*f0a0*/  ULDC UR4, c[0x0][0xa8c] ;  /* 0x0002a30000047ab9 */ /* 0x000fe20000000800 */
[----:B------:R-:W-:Y:S02]  /*f0b0*/  LEA R6, P0, R4, UR6, 0x1 ;  /* 0x0000000604067c11 */ /* 0x000fe4000f8008ff */
[----:B------:R-:W-:Y:S01]  /*f0c0*/  IMAD R3, R3, UR5, R8 ;  /* 0x0000000503037c24 */ /* 0x000fe2000f8e0208 */
[----:B------:R-:W-:Y:S02]  /*f0d0*/  ISETP.GE.AND P1, PT, R17, UR4, PT ;  /* 0x0000000411007c0c */ /* 0x000fe4000bf26270 */
[----:B------:R-:W-:Y:S01]  /*f0e0*/  ISETP.GE.AND P2, PT, R0, UR4, PT ;  /* 0x0000000400007c0c */ /* 0x000fe2000bf46270 */
[----:B------:R-:W-:-:S05]  /*f0f0*/  IMAD.IADD R3, R5, 0x1, R3 ;  /* 0x0000000105037824 */ /* 0x000fca00078e0203 */
[----:B------:R-:W-:-:S05]  /*f100*/  LEA.HI.X R7, R4, UR7, R3, 0x1, P0 ;  /* 0x0000000704077c11 */ /* 0x000fca00080f0c03 */
[----:B------:R0:W-:Y:S04]  /*f110*/  @!P1 STG.E.128 desc[UR8][R6.64], RZ ;  /* 0x000000ff06009986 */ /* 0x0001e8000c101d08 */
[----:B------:R0:W-:Y:S02]  /*f120*/  @!P2 STG.E.128 desc[UR8][R6.64+0x80], RZ ;  /* 0x000080ff0600a986 */ /* 0x0001e4000c101d08 */
.L_x_287:
[----:B------:R-:W-:Y:S05]  /*f130*/  BSYNC B0 ;  /* 0x0000000000007941 */ /* 0x000fea0003800000 */
.L_x_278:
[----:B------:R-:W-:Y:S02]  /*f140*/  ULDC UR4, c[0x0][0xc14] ;  /* 0x0003050000047ab9 */ /* 0x000fe40000000800 */
[----:B-1----:R-:W-:-:S13]  /*f150*/  ISETP.GE.AND P0, PT, R51, UR4, PT ;  /* 0x0000000433007c0c */ /* 0x002fda000bf06270 */
[----:B------:R-:W-:Y:S05]  /*f160*/  @!P0 BRA `(.L_x_297) ;  /* 0xffffff1c00048947 */ /* 0x000fea000383ffff */
[----:B------:R-:W-:Y:S05]  /*f170*/  EXIT ;  /* 0x000000000000794d */ /* 0x000fea0003800000 */
.L_x_253:
[----:B------:R-:W-:-:S08]  /*f180*/  NOP ;  /* 0x0000000000007918 */ /* 0x000fd00000000000 */
[----:B--2---:R-:W0:-:S00]  /*f190*/  USETMAXREG.DEALLOC.CTAPOOL 0x18 ;  /* 0x00000018000079c8 */ /* 0x004e0000080e0500 */
[----:B0-----:R-:W-:-:S06]  /*f1a0*/  LOP3.LUT R0, R0, 0x3, RZ, 0xc0, !PT ;  /* 0x0000000300007812 */ /* 0x001fcc00078ec0ff */
[----:B------:R-:W0:Y:S02]  /*f1b0*/  SHFL.IDX PT, R0, R0, RZ, 0x1f ;  /* 0x00001fff00007589 */ /* 0x000e2400000e0000 */
[----:B0-----:R-:W-:-:S13]  /*f1c0*/  ISETP.NE.AND P0, PT, R0, RZ, PT ;  /* 0x000000ff0000720c */ /* 0x001fda0003f05270 */
[----:B------:R-:W-:Y:S05]  /*f1d0*/  @P0 EXIT ;  /* 0x000000000000094d */ /* 0x000fea0003800000 */
[----:B------:R-:W0:Y:S01]  /*f1e0*/  S2R R2, SR_TID.X ;  /* 0x0000000000027919 */ /* 0x000e220000002100 */
[----:B------:R-:W-:Y:S01]  /*f1f0*/  LOP3.LUT R4, R4, 0xffffffdf, RZ, 0xc0, !PT ;  /* 0xffffffdf04047812 */ /* 0x000fe200078ec0ff */
[----:B------:R-:W-:Y:S01]  /*f200*/  ULDC UR5, c[0x0][0xc14] ;  /* 0x0003050000057ab9 */ /* 0x000fe20000000800 */
[----:B------:R-:W-:Y:S01]  /*f210*/  IMAD.MOV.U32 R0, RZ, RZ, RZ ;  /* 0x000000ffff007224 */ /* 0x000fe200078e00ff */
[----:B------:R-:W-:Y:S01]  /*f220*/  ULDC.64 UR6, c[0x0][0x208] ;  /* 0x0000820000067ab9 */ /* 0x000fe20000000a00 */
[----:B------:R-:W-:Y:S01]  /*f230*/  ULDC UR4, c[0x0][0xc10] ;  /* 0x0003040000047ab9 */ /* 0x000fe20000000800 */
[----:B0-----:R-:W-:-:S04]  /*f240*/  LOP3.LUT R8, R2, 0x1f, RZ, 0xc0, !PT ;  /* 0x0000001f02087812 */ /* 0x001fc800078ec0ff */
[----:B------:R-:W-:-:S13]  /*f250*/  ISETP.NE.AND P0, PT, R8, 0x1f, PT ;  /* 0x0000001f0800780c */ /* 0x000fda0003f05270 */
[----:B------:R-:W-:Y:S02]  /*f260*/  @P0 LOP3.LUT R4, R4, 0x20, RZ, 0xfc, !PT ;  /* 0x0000002004040812 */ /* 0x000fe400078efcff */
[----:B------:R-:W-:-:S13]  /*f270*/  ISETP.GE.OR P0, PT, R8, UR5, !P0 ;  /* 0x0000000508007c0c */ /* 0x000fda000c706670 */
[----:B------:R-:W0:Y:S02]  /*f280*/  @!P0 LDC.64 R2, c[0x0][0xc58] ;  /* 0x00031600ff028b82 */ /* 0x000e240000000a00 */
[----:B0-----:R-:W-:-:S05]  /*f290*/  @!P0 IMAD.WIDE.U32 R2, R8, 0x4, R2 ;  /* 0x0000000408028825 */ /* 0x001fca00078e0002 */
[----:B------:R-:W2:Y:S01]  /*f2a0*/  @!P0 LDG.E R0, desc[UR6][R2.64] ;  /* 0x0000000602008981 */ /* 0x000ea2000c1e1900 */
[C---:B------:R-:W-:Y:S01]  /*f2b0*/  ISETP.NE.AND P1, PT, R8.reuse, RZ, PT ;  /* 0x000000ff0800720c */ /* 0x040fe20003f25270 */
[----:B------:R-:W0:Y:S01]  /*f2c0*/  S2UR UR6, SR_CTAID.X ;  /* 0x00000000000679c3 */ /* 0x000e220000002500 */
[----:B------:R-:W-:Y:S01]  /*f2d0*/  ISETP.GE.U32.AND P0, PT, R8, 0x2, PT ;  /* 0x000000020800780c */ /* 0x000fe20003f06070 */
[----:B------:R-:W-:Y:S01]  /*f2e0*/  IMAD.MOV.U32 R16, RZ, RZ, RZ ;  /* 0x000000ffff107224 */ /* 0x000fe200078e00ff */
[----:B------:R-:W-:Y:S02]  /*f2f0*/  LOP3.LUT R4, R4, 0xfffffffe, RZ, 0xc0, !PT ;  /* 0xfffffffe04047812 */ /* 0x000fe400078ec0ff */
[----:B------:R-:W-:-:S07]  /*f300*/  MOV R19, RZ ;  /* 0x000000ff00137202 */ /* 0x000fce0000000f00 */
[----:B------:R-:W-:-:S04]  /*f310*/  @P1 LOP3.LUT R4, R4, 0x1, RZ, 0xfc, !PT ;  /* 0x0000000104041812 */ /* 0x000fc800078efcff */
[----:B------:R-:W-:-:S04]  /*f320*/  LOP3.LUT R4, R4, 0xffffffef, RZ, 0xc0, !PT ;  /* 0xffffffef04047812 */ /* 0x000fc800078ec0ff */
[----:B------:R-:W-:-:S04]  /*f330*/  @P0 LOP3.LUT R4, R4, 0x10, RZ, 0xfc, !PT ;  /* 0x0000001004040812 */ /* 0x000fc800078efcff */
[----:B------:R-:W-:Y:S01]  /*f340*/  LOP3.LUT R4, R4, 0xfffffff7, RZ, 0xc0, !PT ;  /* 0xfffffff704047812 */ /* 0x000fe200078ec0ff */
[----:B--2---:R-:W1:Y:S02]  /*f350*/  SHFL.UP PT, R5, R0, 0x1, RZ ;  /* 0x0420000000057989 */ /* 0x004e6400000e00ff */
[----:B-1----:R-:W-:-:S05]  /*f360*/  SEL R5, R5, RZ, P1 ;  /* 0x000000ff05057207 */ /* 0x002fca0000800000 */
[----:B------:R-:W-:-:S05]  /*f370*/  IMAD.IADD R5, R0, 0x1, R5 ;  /* 0x0000000100057824 */ /* 0x000fca00078e0205 */
[----:B------:R-:W1:Y:S02]  /*f380*/  SHFL.UP PT, R6, R5, 0x2, RZ ;  /* 0x0440000005067989 */ /* 0x000e6400000e00ff */
[----:B-1----:R-:W-:Y:S02]  /*f390*/  SEL R6, R6, RZ, P0 ;  /* 0x000000ff06067207 */ /* 0x002fe40000000000 */
[----:B------:R-:W-:-:S03]  /*f3a0*/  ISETP.GE.U32.AND P0, PT, R8, 0x4, PT ;  /* 0x000000040800780c */ /* 0x000fc60003f06070 */
[----:B------:R-:W-:-:S05]  /*f3b0*/  IMAD.IADD R6, R5, 0x1, R6 ;  /* 0x0000000105067824 */ /* 0x000fca00078e0206 */
[----:B------:R-:W1:Y:S05]  /*f3c0*/  SHFL.UP PT, R7, R6, 0x4, RZ ;  /* 0x0480000006077989 */ /* 0x000e6a00000e00ff */
[----:B------:R-:W-:-:S04]  /*f3d0*/  @P0 LOP3.LUT R4, R4, 0x8, RZ, 0xfc, !PT ;  /* 0x0000000804040812 */ /* 0x000fc800078efcff */
[----:B------:R-:W-:Y:S02]  /*f3e0*/  LOP3.LUT R4, R4, 0xfffffffb, RZ, 0xc0, !PT ;  /* 0xfffffffb04047812 */ /* 0x000fe400078ec0ff */
        /* <DEDUP_REMOVED lines=10> */
[----:B------:R-:W-:Y:S02]  /*f490*/  @P0 LOP3.LUT R4, R4, 0x2, RZ, 0xfc, !PT ;  /* 0x0000000204040812 */ /* 0x000fe400078efcff */
[----:B-1----:R-:W-:-:S05]  /*f4a0*/  SEL R2, R2, RZ, P0 ;  /* 0x000000ff02027207 */ /* 0x002fca0000000000 */
[----:B------:R-:W-:-:S05]  /*f4b0*/  IMAD.IADD R2, R3, 0x1, R2 ;  /* 0x0000000103027824 */ /* 0x000fca00078e0202 */
[----:B------:R-:W1:Y:S02]  /*f4c0*/  SHFL.IDX PT, R5, R2, 0x1f, 0x1f ;  /* 0x03e01f0002057f89 */ /* 0x000e6400000e0000 */
[----:B-1----:R-:W-:-:S04]  /*f4d0*/  IMAD R5, R5, UR4, RZ ;  /* 0x0000000405057c24 */ /* 0x002fc8000f8e02ff */
[----:B------:R-:W-:Y:S01]  /*f4e0*/  IMAD.MOV.U32 R6, RZ, RZ, R5 ;  /* 0x000000ffff067224 */ /* 0x000fe200078e0005 */
[----:B0-----:R-:W-:-:S13]  /*f4f0*/  ISETP.GT.AND P0, PT, R5, UR6, PT ;  /* 0x0000000605007c0c */ /* 0x001fda000bf04270 */
[----:B------:R-:W-:Y:S05]  /*f500*/  @P0 BRA `(.L_x_298) ;  /* 0x0000000000c40947 */ /* 0x000fea0003800000 */
[----:B------:R-:W-:Y:S01]  /*f510*/  IMAD.MOV.U32 R5, RZ, RZ, R6 ;  /* 0x000000ffff057224 */ /* 0x000fe200078e0006 */
[----:B------:R-:W-:Y:S01]  /*f520*/  ULDC UR5, c[0x0][0xc14] ;  /* 0x0003050000057ab9 */ /* 0x000fe20000000800 */
[----:B------:R-:W-:Y:S01]  /*f530*/  IMAD.MOV.U32 R19, RZ, RZ, RZ ;  /* 0x000000ffff137224 */ /* 0x000fe200078e00ff */
[----:B------:R-:W-:Y:S01]  /*f540*/  ULDC UR7, c[0x0][0xc14] ;  /* 0x0003050000077ab9 */ /* 0x000fe20000000800 */
[----:B------:R-:W-:-:S05]  /*f550*/  ULDC UR4, c[0x0][0xc10] ;  /* 0x0003040000047ab9 */ /* 0x000fca0000000800 */
.L_x_302:
[----:B------:R-:W-:Y:S02]  /*f560*/  VIADD R0, R19, 0x1f ;  /* 0x0000001f13007836 */ /* 0x000fe40000000000 */
[----:B------:R-:W-:-:S03]  /*f570*/  IMAD.U32 R19, RZ, RZ, UR7 ;  /* 0x00000007ff137e24 */ /* 0x000fc6000f8e00ff */
[----:B------:R-:W-:-:S13]  /*f580*/  ISETP.GE.AND P0, PT, R0, UR5, PT ;  /* 0x0000000500007c0c */ /* 0x000fda000bf06270 */
[----:B------:R-:W-:Y:S05]  /*f590*/  @P0 BRA `(.L_x_299) ;  /* 0x0000000400440947 */ /* 0x000fea0003800000 */
[----:B------:R-:W0:Y:S01]  /*f5a0*/  S2R R2, SR_TID.X ;  /* 0x0000000000027919 */ /* 0x000e220000002100 */
[----:B------:R-:W-:Y:S01]  /*f5b0*/  IMAD.MOV.U32 R19, RZ, RZ, R0 ;  /* 0x000000ffff137224 */ /* 0x000fe200078e0000 */
[----:B------:R-:W-:Y:S01]  /*f5c0*/  BSSY B0, `(.L_x_300) ;  /* 0x000000b000007945 */ /* 0x000fe20003800000 */
[----:B------:R-:W-:Y:S01]  /*f5d0*/  IMAD.MOV.U32 R0, RZ, RZ, RZ ;  /* 0x000000ffff007224 */ /* 0x000fe200078e00ff */
[----:B0-----:R-:W-:-:S04]  /*f5e0*/  LOP3.LUT R8, R2, 0x1f, RZ, 0xc0, !PT ;  /* 0x0000001f02087812 */ /* 0x001fc800078ec0ff */
[C---:B------:R-:W-:Y:S01]  /*f5f0*/  ISETP.NE.AND P1, PT, R8.reuse, 0x1f, PT ;  /* 0x0000001f0800780c */ /* 0x040fe20003f25270 */
[----:B------:R-:W-:-:S05]  /*f600*/  IMAD.IADD R7, R8, 0x1, R19 ;  /* 0x0000000108077824 */ /* 0x000fca00078e0213 */
[----:B------:R-:W-:-:S13]  /*f610*/  ISETP.GE.OR P0, PT, R7, UR5, !P1 ;  /* 0x0000000507007c0c */ /* 0x000fda000cf06670 */
[----:B------:R-:W-:Y:S05]  /*f620*/  @P0 BRA `(.L_x_301) ;  /* 0x0000000000100947 */ /* 0x000fea0003800000 */
[----:B------:R-:W0:Y:S01]  /*f630*/  LDC.64 R2, c[0x0][0xc58] ;  /* 0x00031600ff027b82 */ /* 0x000e220000000a00 */
[----:B------:R-:W-:Y:S01]  /*f640*/  ULDC.64 UR8, c[0x0][0x208] ;  /* 0x0000820000087ab9 */ /* 0x000fe20000000a00 */
[----:B0-----:R-:W-:-:S05]  /*f650*/  IMAD.WIDE R2, R7, 0x4, R2 ;  /* 0x0000000407027825 */ /* 0x001fca00078e0202 */
[----:B------:R0:W5:Y:S02]  /*f660*/  LDG.E R0, desc[UR8][R2.64] ;  /* 0x0000000802007981 */ /* 0x000164000c1e1900 */
.L_x_301:
[----:B------:R-:W-:Y:S05]  /*f670*/  BSYNC B0 ;  /* 0x0000000000007941 */ /* 0x000fea0003800000 */
.L_x_300:
[----:B0----5:R-:W0:Y:S01]  /*f680*/  SHFL.UP PT, R2, R0, 0x1, RZ ;  /* 0x0420000000027989 */ /* 0x021e2200000e00ff */
[C---:B------:R-:W-:Y:S02]  /*f690*/  ISETP.NE.AND P0, PT, R8.reuse, RZ, PT ;  /* 0x000000ff0800720c */ /* 0x040fe40003f05270 */
[----:B------:R-:W-:Y:S02]  /*f6a0*/  ISETP.GE.U32.AND P1, PT, R8, 0x2, PT ;  /* 0x000000020800780c */ /* 0x000fe40003f26070 */
[----:B0-----:R-:W-:Y:S02]  /*f6b0*/  SEL R3, R2, RZ, P0 ;  /* 0x000000ff02037207 */ /* 0x001fe40000000000 */
[----:B------:R-:W-:Y:S02]  /*f6c0*/  ISETP.GE.U32.AND P0, PT, R8, 0x4, PT ;  /* 0x000000040800780c */ /* 0x000fe40003f06070 */
[----:B------:R-:W-:-:S05]  /*f6d0*/  IADD3 R3, R0, R3, RZ ;  /* 0x0000000300037210 */ /* 0x000fca0007ffe0ff */
[----:B------:R-:W0:Y:S02]  /*f6e0*/  SHFL.UP PT, R2, R3, 0x2, RZ ;  /* 0x0440000003027989 */ /* 0x000e2400000e00ff */
[----:B0-----:R-:W-:Y:S02]  /*f6f0*/  SEL R2, R2, RZ, P1 ;  /* 0x000000ff02027207 */ /* 0x001fe40000800000 */
[----:B------:R-:W-:-:S03]  /*f700*/  ISETP.GE.U32.AND P1, PT, R8, 0x8, PT ;  /* 0x000000080800780c */ /* 0x000fc60003f26070 */
[----:B------:R-:W-:-:S05]  /*f710*/  IMAD.IADD R2, R3, 0x1, R2 ;  /* 0x0000000103027824 */ /* 0x000fca00078e0202 */
[----:B------:R-:W0:Y:S02]  /*f720*/  SHFL.UP PT, R6, R2, 0x4, RZ ;  /* 0x0480000002067989 */ /* 0x000e2400000e00ff */
[----:B0-----:R-:W-:Y:S02]  /*f730*/  SEL R7, R6, RZ, P0 ;  /* 0x000000ff06077207 */ /* 0x001fe40000000000 */
[----:B------:R-:W-:-:S03]  /*f740*/  ISETP.GE.U32.AND P0, PT, R8, 0x10, PT ;  /* 0x000000100800780c */ /* 0x000fc60003f06070 */
[----:B------:R-:W-:-:S05]  /*f750*/  IMAD.IADD R7, R2, 0x1, R7 ;  /* 0x0000000102077824 */ /* 0x000fca00078e0207 */
[----:B------:R-:W0:Y:S02]  /*f760*/  SHFL.UP PT, R6, R7, 0x8, RZ ;  /* 0x0500000007067989 */ /* 0x000e2400000e00ff */
[----:B0-----:R-:W-:-:S05]  /*f770*/  SEL R6, R6, RZ, P1 ;  /* 0x000000ff06067207 */ /* 0x001fca0000800000 */
[----:B------:R-:W-:-:S05]  /*f780*/  IMAD.IADD R6, R7, 0x1, R6 ;  /* 0x0000000107067824 */ /* 0x000fca00078e0206 */
[----:B------:R-:W0:Y:S02]  /*f790*/  SHFL.UP PT, R8, R6, 0x10, RZ ;  /* 0x0600000006087989 */ /* 0x000e2400000e00ff */
[----:B0-----:R-:W-:-:S05]  /*f7a0*/  SEL R9, R8, RZ, P0 ;  /* 0x000000ff08097207 */ /* 0x001fca0000000000 */
[----:B------:R-:W-:-:S05]  /*f7b0*/  IMAD.IADD R9, R6, 0x1, R9 ;  /* 0x0000000106097824 */ /* 0x000fca00078e0209 */
[----:B------:R-:W0:Y:S02]  /*f7c0*/  SHFL.IDX PT, R3, R9, 0x1f, 0x1f ;  /* 0x03e01f0009037f89 */ /* 0x000e2400000e0000 */
[----:B0-----:R-:W-:-:S04]  /*f7d0*/  IMAD R6, R3, UR4, RZ ;  /* 0x0000000403067c24 */ /* 0x001fc8000f8e02ff */
[----:B------:R-:W-:-:S05]  /*f7e0*/  IMAD.IADD R5, R6, 0x1, R5 ;  /* 0x0000000106057824 */ /* 0x000fca00078e0205 */
[----:B------:R-:W-:-:S13]  /*f7f0*/  ISETP.GT.AND P0, PT, R5, UR6, PT ;  /* 0x0000000605007c0c */ /* 0x000fda000bf04270 */
[----:B------:R-:W-:Y:S05]  /*f800*/  @!P0 BRA `(.L_x_302) ;  /* 0xfffffffc00548947 */ /* 0x000fea000383ffff */
[----:B------:R-:W-:-:S07]  /*f810*/  IMAD.MOV.U32 R2, RZ, RZ, R9 ;  /* 0x000000ffff027224 */ /* 0x000fce00078e0009 */
.L_x_298:
[----:B------:R-:W-:-:S04]  /*f820*/  IMAD.IADD R7, R5, 0x1, -R6 ;  /* 0x0000000105077824 */ /* 0x000fc800078e0a06 */
[----:B------:R-:W-:-:S05]  /*f830*/  IMAD R3, R2, UR4, R7 ;  /* 0x0000000402037c24 */ /* 0x000fca000f8e0207 */
[----:B------:R-:W-:-:S13]  /*f840*/  ISETP.GT.AND P0, PT, R3, UR6, PT ;  /* 0x0000000603007c0c */ /* 0x000fda000bf04270 */
[----:B------:R-:W-:-:S04]  /*f850*/  VOTE.ANY R8, PT, !P0 ;  /* 0x0000000000087806 */ /* 0x000fc800040e0100 */
[----:B------:R-:W0:Y:S01]  /*f860*/  POPC R5, R8 ;  /* 0x0000000800057309 */ /* 0x000e220000000000 */
[----:B------:R-:W-:Y:S01]  /*f870*/  ISETP.NE.AND P0, PT, R8, RZ, PT ;  /* 0x000000ff0800720c */ /* 0x000fe20003f05270 */
[----:B0-----:R-:W0:Y:S02]  /*f880*/  SHFL.IDX PT, R0, R0, R5, 0x1f ;  /* 0x00001f0500007589 */ /* 0x001e2400000e0000 */
[----:B0-----:R-:W-:-:S04]  /*f890*/  IABS R6, R0 ;  /* 0x0000000000067213 */ /* 0x001fc80000000000 */
[----:B------:R-:W0:Y:S08]  /*f8a0*/  I2F.RP R9, R6 ;  /* 0x0000000600097306 */ /* 0x000e300000209400 */
[----:B0-----:R-:W0:Y:S02]  /*f8b0*/  MUFU.RCP R9, R9 ;  /* 0x0000000900097308 */ /* 0x001e240000001000 */
[----:B0-----:R-:W-:-:S06]  /*f8c0*/  VIADD R3, R9, 0xffffffe ;  /* 0x0ffffffe09037836 */ /* 0x001fcc0000000000 */
[----:B------:R-:W0:Y:S02]  /*f8d0*/  F2I.FTZ.U32.TRUNC.NTZ R3, R3 ;  /* 0x0000000300037305 */ /* 0x000e24000021f000 */
[----:B0-----:R-:W-:Y:S01]  /*f8e0*/  IADD3 R11, RZ, -R3, RZ ;  /* 0x80000003ff0b7210 */ /* 0x001fe20007ffe0ff */
[----:B------:R-:W-:Y:S06]  /*f8f0*/  @!P0 BRA `(.L_x_303) ;  /* 0x0000000000088947 */ /* 0x000fec0003800000 */
[----:B------:R-:W-:-:S05]  /*f900*/  VIADD R9, R5, 0xffffffff ;  /* 0xffffffff05097836 */ /* 0x000fca0000000000 */
[----:B------:R0:W1:Y:S02]  /*f910*/  SHFL.IDX PT, R16, R2, R9, 0x1f ;  /* 0x00001f0902107589 */ /* 0x00006400000e0000 */
.L_x_303:
[----:B-1----:R-:W-:Y:S01]  /*f920*/  IMAD R16, R16, UR4, R7 ;  /* 0x0000000410107c24 */ /* 0x002fe2000f8e0207 */
[----:B------:R-:W-:Y:S01]  /*f930*/  IADD3 R19, R5, R19, RZ ;  /* 0x0000001305137210 */ /* 0x000fe20007ffe0ff */
[----:B------:R-:W-:Y:S02]  /*f940*/  IMAD R7, R11, R6, RZ ;  /* 0x000000060b077224 */ /* 0x000fe400078e02ff */
[----:B0-----:R-:W-:Y:S01]  /*f950*/  IMAD.MOV.U32 R2, RZ, RZ, RZ ;  /* 0x000000ffff027224 */ /* 0x001fe200078e00ff */
[----:B------:R-:W-:-:S03]  /*f960*/  IADD3 R17, -R16, UR6, RZ ;  /* 0x0000000610117c10 */ /* 0x000fc6000fffe1ff */
[----:B------:R-:W-:Y:S01]  /*f970*/  IMAD.HI.U32 R2, R3, R7, R2 ;  /* 0x0000000703027227 */ /* 0x000fe200078e0002 */
[----:B------:R-:W-:Y:S02]  /*f980*/  IABS R7, R0 ;  /* 0x0000000000077213 */ /* 0x000fe40000000000 */
[----:B------:R-:W-:-:S03]  /*f990*/  IABS R3, R17 ;  /* 0x0000001100037213 */ /* 0x000fc60000000000 */
[----:B------:R-:W-:Y:S02]  /*f9a0*/  IMAD.MOV R7, RZ, RZ, -R7 ;  /* 0x000000ffff077224 */ /* 0x000fe400078e0a07 */
[----:B------:R-:W-:-:S04]  /*f9b0*/  IMAD.HI.U32 R2, R2, R3, RZ ;  /* 0x0000000302027227 */ /* 0x000fc800078e00ff */
[----:B------:R-:W-:-:S05]  /*f9c0*/  IMAD R3, R2, R7, R3 ;  /* 0x0000000702037224 */ /* 0x000fca00078e0203 */
[----:B------:R-:W-:-:S13]  /*f9d0*/  ISETP.GT.U32.AND P0, PT, R6, R3, PT ;  /* 0x000000030600720c */ /* 0x000fda0003f04070 */
[----:B------:R-:W-:Y:S02]  /*f9e0*/  @!P0 IMAD.IADD R3, R3, 0x1, -R6 ;  /* 0x0000000103038824 */ /* 0x000fe400078e0a06 */
[----:B------:R-:W-:-:S03]  /*f9f0*/  @!P0 VIADD R2, R2, 0x1 ;  /* 0x0000000102028836 */ /* 0x000fc60000000000 */
[----:B------:R-:W-:Y:S02]  /*fa00*/  ISETP.GE.U32.AND P0, PT, R3, R6, PT ;  /* 0x000000060300720c */ /* 0x000fe40003f06070 */
[----:B------:R-:W-:-:S11]  /*fa10*/  LOP3.LUT R3, R17, R0, RZ, 0x3c, !PT ;  /* 0x0000000011037212 */ /* 0x000fd600078e3cff */
[----:B------:R-:W-:Y:S01]  /*fa20*/  @P0 VIADD R2, R2, 0x1 ;  /* 0x0000000102020836 */ /* 0x000fe20000000000 */
[----:B------:R-:W-:-:S13]  /*fa30*/  ISETP.GE.AND P0, PT, R3, RZ, PT ;  /* 0x000000ff0300720c */ /* 0x000fda0003f06270 */
[----:B------:R-:W-:Y:S01]  /*fa40*/  @!P0 IMAD.MOV R2, RZ, RZ, -R2 ;  /* 0x000000ffff028224 */ /* 0x000fe200078e0a02 */
[----:B------:R-:W-:-:S13]  /*fa50*/  ISETP.NE.AND P0, PT, R0, RZ, PT ;  /* 0x000000ff0000720c */ /* 0x000fda0003f05270 */
[----:B------:R-:W-:-:S05]  /*fa60*/  @!P0 LOP3.LUT R2, RZ, R0, RZ, 0x33, !PT ;  /* 0x00000000ff028212 */ /* 0x000fca00078e33ff */
[--C-:B------:R-:W-:Y:S02]  /*fa70*/  IMAD.MOV R3, RZ, RZ, -R2.reuse ;  /* 0x000000ffff037224 */ /* 0x100fe400078e0a02 */
[----:B------:R-:W-:Y:S02]  /*fa80*/  IMAD.MOV.U32 R18, RZ, RZ, R2 ;  /* 0x000000ffff127224 */ /* 0x000fe400078e0002 */
[----:B------:R-:W-:Y:S01]  /*fa90*/  IMAD R17, R0, R3, R17 ;  /* 0x0000000300117224 */ /* 0x000fe200078e0211 */
[----:B------:R-:W-:Y:S06]  /*faa0*/  BRA `(.L_x_304) ;  /* 0x00000000000c7947 */ /* 0x000fec0003800000 */
.L_x_299:
[----:B------:R-:W-:Y:S02]  /*fab0*/  IMAD.MOV.U32 R17, RZ, RZ, RZ ;  /* 0x000000ffff117224 */ /* 0x000fe400078e00ff */
[----:B------:R-:W-:Y:S02]  /*fac0*/  IMAD.U32 R16, RZ, RZ, UR6 ;  /* 0x00000006ff107e24 */ /* 0x000fe4000f8e00ff */
[----:B------:R-:W-:-:S07]  /*fad0*/  IMAD.MOV.U32 R18, RZ, RZ, RZ ;  /* 0x000000ffff127224 */ /* 0x000fce00078e00ff */
.L_x_304:
[----:B------:R-:W0:Y:S01]  /*fae0*/  S2R R0, SR_TID.X ;  /* 0x0000000000007919 */ /* 0x000e220000002100 */
[----:B------:R-:W-:Y:S01]  /*faf0*/  STL [R1+0x28], RZ ;  /* 0x000028ff01007387 */ /* 0x000fe20000100800 */
[----:B0-----:R-:W-:-:S04]  /*fb00*/  LOP3.LUT R0, R0, 0x1f, RZ, 0xc0, !PT ;  /* 0x0000001f00007812 */ /* 0x001fc800078ec0ff */
[----:B------:R-:W-:-:S13]  /*fb10*/  ISETP.NE.AND P0, PT, R0, RZ, PT ;  /* 0x000000ff0000720c */ /* 0x000fda0003f05270 */
[----:B------:R-:W0:Y:S01]  /*fb20*/  @!P0 S2R R3, SR_CgaCtaId ;  /* 0x0000000000038919 */ /* 0x000e220000008800 */
[----:B------:R-:W-:-:S04]  /*fb30*/  @!P0 MOV R0, 0x400 ;  /* 0x0000040000008802 */ /* 0x000fc80000000f00 */
[----:B0-----:R-:W-:-:S05]  /*fb40*/  @!P0 LEA R0, R3, R0, 0x18 ;  /* 0x0000000003008211 */ /* 0x001fca00078ec0ff */
[----:B------:R0:W-:Y:S01]  /*fb50*/  @!P0 STS.128 [R0+0x348d0], R16 ;  /* 0x0348d01000008388 */ /* 0x0001e20000000c00 */
[----:B------:R-:W-:Y:S06]  /*fb60*/  BAR.ARV 0x5, 0x120 ;  /* 0x0144800000007b1d */ /* 0x000fec0000002000 */
[----:B------:R-:W-:Y:S01]  /*fb70*/  ISETP.GE.AND P0, PT, R19, UR5, PT ;  /* 0x0000000513007c0c */ /* 0x000fe2000bf06270 */
[----:B0-----:R-:W-:-:S05]  /*fb80*/  IMAD.MOV.U32 R0, RZ, RZ, 0x1 ;  /* 0x00000001ff007424 */ /* 0x001fca00078e00ff */
[----:B------:R0:W-:Y:S04]  /*fb90*/  STL [R1+0x8], R0 ;  /* 0x0000080001007387 */ /* 0x0001e80000100800 */
[----:B------:R0:W-:Y:S03]  /*fba0*/  STL [R1], RZ ;  /* 0x000000ff01007387 */ /* 0x0001e60000100800 */
[----:B------:R-:W-:Y:S05]  /*fbb0*/  @P0 BRA `(.L_x_305) ;  /* 0x0000003c00200947 */ /* 0x000fea0003800000 */
[----:B0-----:R-:W-:Y:S01]  /*fbc0*/  IMAD.MOV.U32 R0, RZ, RZ, 0x1 ;  /* 0x00000001ff007424 */ /* 0x001fe200078e00ff */
[----:B------:R0:W-:Y:S01]  /*fbd0*/  STL [R1], RZ ;  /* 0x000000ff01007387 */ /* 0x0001e20000100800 */
[----:B------:R-:W-:Y:S01]  /*fbe0*/  ULDC UR38, c[0x0][0xc] ;  /* 0x0000030000267ab9 */ /* 0x000fe20000000800 */
[----:B------:R-:W-:Y:S02]  /*fbf0*/  ULDC.64 UR36, c[0x0][0x198] ;  /* 0x0000660000247ab9 */ /* 0x000fe40000000a00 */
[----:B------:R0:W-:Y:S04]  /*fc00*/  STL [R1+0x8], R0 ;  /* 0x0000080001007387 */ /* 0x0001e80000100800 */
[----:B------:R0:W-:Y:S02]  /*fc10*/  STL [R1+0x28], RZ ;  /* 0x000028ff01007387 */ /* 0x0001e40000100800 */
.L_x_369:
[----:B-1----:R-:W1:Y:S01]  /*fc20*/  LDC.64 R2, c[0x0][0xc60] ;  /* 0x00031800ff027b82 */ /* 0x002e620000000a00 */
[----:B------:R-:W-:Y:S01]  /*fc30*/  ULDC.64 UR4, c[0x0][0x208] ;  /* 0x0000820000047ab9 */ /* 0x000fe20000000a00 */
[----:B-1----:R-:W-:-:S05]  /*fc40*/  IMAD.WIDE R2, R19, 0x4, R2 ;  /* 0x0000000413027825 */ /* 0x002fca00078e0202 */
[----:B------:R-:W2:Y:S01]  /*fc50*/  LDG.E R5, desc[UR4][R2.64] ;  /* 0x0000000402057981 */ /* 0x000ea2000c1e1900 */
[----:B------:R-:W-:Y:S05]  /*fc60*/  YIELD ;  /* 0x0000000000007946 */ /* 0x000fea0003800000 */
[----:B------:R-:W-:Y:S01]  /*fc70*/  ULDC.64 UR4, c[0x0][0xa28] ;  /* 0x00028a0000047ab9 */ /* 0x000fe20000000a00 */
[----:B0-----:R-:W-:Y:S01]  /*fc80*/  IMAD.MOV.U32 R0, RZ, RZ, RZ ;  /* 0x000000ffff007224 */ /* 0x001fe200078e00ff */
[----:B------:R-:W-:Y:S01]  /*fc90*/  ISETP.NE.U32.AND P0, PT, RZ, UR4, PT ;  /* 0x00000004ff007c0c */ /* 0x000fe2000bf05070 */
[----:B------:R-:W-:-:S03]  /*fca0*/  ULDC.64 UR6, c[0x0][0x208] ;  /* 0x0000820000067ab9 */ /* 0x000fc60000000a00 */
[----:B------:R-:W-:Y:S01]  /*fcb0*/  ISETP.NE.AND.EX P0, PT, RZ, UR5, PT, P0 ;  /* 0x00000005ff007c0c */ /* 0x000fe2000bf05300 */
[----:B------:R-:W-:Y:S01]  /*fcc0*/  IMAD.MOV.U32 R6, RZ, RZ, RZ ;  /* 0x000000ffff067224 */ /* 0x000fe200078e00ff */
[----:B--2---:R-:W-:Y:S01]  /*fcd0*/  SHF.R.S32.HI R4, RZ, 0x1f, R5 ;  /* 0x0000001fff047819 */ /* 0x004fe20000011405 */
[----:B------:R-:W-:Y:S10]  /*fce0*/  STL [R1+0x14], R5 ;  /* 0x0000140501007387 */ /* 0x000ff40000100800 */
[----:B------:R-:W-:-:S04]  /*fcf0*/  @P0 LEA R2, P1, R5, UR4, 0x2 ;  /* 0x0000000405020c11 */ /* 0x000fc8000f8210ff */
[----:B------:R-:W-:Y:S01]  /*fd00*/  @P0 LEA.HI.X R3, R5, UR5, R4, 0x2, P1 ;  /* 0x0000000505030c11 */ /* 0x000fe200088f1404 */
[----:B------:R-:W-:-:S04]  /*fd10*/  ULDC.64 UR4, c[0x0][0xa00] ;  /* 0x0002800000047ab9 */ /* 0x000fc80000000a00 */
[----:B------:R0:W5:Y:S01]  /*fd20*/  @P0 LDG.E R0, desc[UR6][R2.64] ;  /* 0x0000000602000981 */ /* 0x000162000c1e1900 */
[----:B------:R-:W-:-:S04]  /*fd30*/  ISETP.NE.U32.AND P0, PT, RZ, UR4, PT ;  /* 0x00000004ff007c0c */ /* 0x000fc8000bf05070 */
[----:B------:R-:W-:-:S13]  /*fd40*/  ISETP.NE.AND.EX P0, PT, RZ, UR5, PT, P0 ;  /* 0x00000005ff007c0c */ /* 0x000fda000bf05300 */
[----:B0-----:R-:W-:-:S04]  /*fd50*/  @P0 LEA R2, P1, R5, UR4, 0x2 ;  /* 0x0000000405020c11 */ /* 0x001fc8000f8210ff */
[----:B------:R-:W-:Y:S01]  /*fd60*/  @P0 LEA.HI.X R3, R5, UR5, R4, 0x2, P1 ;  /* 0x0000000505030c11 */ /* 0x000fe200088f1404 */
[----:B------:R-:W-:-:S04]  /*fd70*/  ULDC.64 UR4, c[0x0][0xa20] ;  /* 0x0002880000047ab9 */ /* 0x000fc80000000a00 */
[----:B------:R-:W2:Y:S01]  /*fd80*/  @P0 LDG.E R6, desc[UR6][R2.64] ;  /* 0x0000000602060981 */ /* 0x000ea2000c1e1900 */
[----:B------:R-:W-:Y:S02]  /*fd90*/  ISETP.NE.U32.AND P0, PT, RZ, UR4, PT ;  /* 0x00000004ff007c0c */ /* 0x000fe4000bf05070 */
[C---:B------:R-:W-:Y:S02]  /*fda0*/  SHF.L.U32 R7, R5.reuse, 0x2, RZ ;  /* 0x0000000205077819 */ /* 0x040fe400000006ff */
[----:B------:R-:W-:Y:S01]  /*fdb0*/  ISETP.NE.AND.EX P0, PT, RZ, UR5, PT, P0 ;  /* 0x00000005ff007c0c */ /* 0x000fe2000bf05300 */
[----:B--2---:R0:W-:Y:S04]  /*fdc0*/  STL [R1+0x2c], R6 ;  /* 0x00002c0601007387 */ /* 0x0041e80000100800 */
[----:B------:R1:W-:Y:S01]  /*fdd0*/  STL [R1+0x1c], R7 ;  /* 0x00001c0701007387 */ /* 0x0003e20000100800 */
[----:B0-----:R-:W-:-:S07]  /*fde0*/  SHF.L.U64.HI R6, R5, 0x2, R4 ;  /* 0x0000000205067819 */ /* 0x001fce0000010204 */
[C---:B------:R-:W-:Y:S01]  /*fdf0*/  @P0 IADD3 R4, P1, R7.reuse, UR4, RZ ;  /* 0x0000000407040c10 */ /* 0x040fe2000ff3e0ff */
[----:B------:R0:W-:Y:S03]  /*fe00*/  STL [R1+0x20], R6 ;  /* 0x0000200601007387 */ /* 0x0001e60000100800 */
[----:B------:R-:W-:Y:S01]  /*fe10*/  @P0 IADD3.X R5, R6, UR5, RZ, P1, !PT ;  /* 0x0000000506050c10 */ /* 0x000fe20008ffe4ff */
[----:B------:R-:W-:Y:S02]  /*fe20*/  ULDC.64 UR4, c[0x0][0xa08] ;  /* 0x0002820000047ab9 */ /* 0x000fe40000000a00 */
[----:B------:R-:W-:Y:S01]  /*fe30*/  IADD3 R2, P1, R7, UR4, RZ ;  /* 0x0000000407027c10 */ /* 0x000fe2000ff3e0ff */
[----:B-1----:R-:W-:-:S03]  /*fe40*/  IMAD.MOV.U32 R7, RZ, RZ, RZ ;  /* 0x000000ffff077224 */ /* 0x002fc600078e00ff */
[----:B------:R-:W-:Y:S02]  /*fe50*/  IADD3.X R3, R6, UR5, RZ, P1, !PT ;  /* 0x0000000506037c10 */ /* 0x000fe40008ffe4ff */
[----:B------:R-:W-:-:S04]  /*fe60*/  ISETP.NE.U32.AND P1, PT, RZ, UR4, PT ;  /* 0x00000004ff007c0c */ /* 0x000fc8000bf25070 */
[----:B------:R-:W-:Y:S01]  /*fe70*/  ISETP.NE.AND.EX P1, PT, RZ, UR5, PT, P1 ;  /* 0x00000005ff007c0c */ /* 0x000fe2000bf25310 */
[----:B------:R-:W-:Y:S02]  /*fe80*/  ULDC.64 UR4, c[0x0][0x3f8] ;  /* 0x0000fe0000047ab9 */ /* 0x000fe40000000a00 */
[----:B------:R-:W-:-:S03]  /*fe90*/  UISETP.NE.U32.AND UP0, UPT, UR4, URZ, UPT ;  /* 0x0000003f0400728c */ /* 0x000fc6000bf05070 */
[----:B------:R-:W-:Y:S01]  /*fea0*/  ULDC UR4, c[0x0][0x404] ;  /* 0x0001010000047ab9 */ /* 0x000fe20000000800 */
[----:B------:R-:W-:-:S03]  /*feb0*/  UISETP.NE.AND.EX UP0, UPT, UR5, URZ, UPT, UP0 ;  /* 0x0000003f0500728c */ /* 0x000fc6000bf05300 */
[----:B------:R-:W-:Y:S01]  /*fec0*/  ULDC UR5, c[0x0][0x2e0] ;  /* 0x0000b80000057ab9 */ /* 0x000fe20000000800 */
[----:B------:R-:W-:Y:S02]  /*fed0*/  USEL UR4, UR4, 0x1, UP0 ;  /* 0x0000000104047887 */ /* 0x000fe40008000000 */
[----:B------:R1:W5:Y:S02]  /*fee0*/  @P1 LDG.E R7, desc[UR6][R2.64] ;  /* 0x0000000602071981 */ /* 0x000364000c1e1900 */
[----:B------:R-:W-:-:S06]  /*fef0*/  UIMAD UR4, UR4, UR5, URZ ;  /* 0x00000005040472a4 */ /* 0x000fcc000f8e023f */
[----:B0-----:R-:W-:-:S06]  /*ff00*/  IMAD.U32 R6, RZ, RZ, UR4 ;  /* 0x00000004ff067e24 */ /* 0x001fcc000f8e00ff */
[----:B------:R1:W5:Y:S01]  /*ff10*/  @P0 LDG.E R6, desc[UR6][R4.64] ;  /* 0x0000000604060981 */ /* 0x000362000c1e1900 */
[----:B------:R-:W-:Y:S05]  /*ff20*/  @P0 BRA `(.L_x_306) ;  /* 0x0000000000140947 */ /* 0x000fea0003800000 */
[----:B------:R-:W-:Y:S05]  /*ff30*/  @!P1 BRA `(.L_x_306) ;  /* 0x0000000000109947 */ /* 0x000fea0003800000 */
[----:B------:R-:W-:Y:S02]  /*ff40*/  ULDC.64 UR4, c[0x0][0x208] ;  /* 0x0000820000047ab9 */ /* 0x000fe40000000a00 */
[----:B-----5:R-:W2:Y:S04]  /*ff50*/  LDG.E R6, desc[UR4][R2.64] ;  /* 0x0000000402067981 */ /* 0x020ea8000c1e1900 */
[----:B-1----:R-:W2:Y:S02]  /*ff60*/  LDG.E R5, desc[UR4][R2.64+0x4] ;  /* 0x0000040402057981 */ /* 0x002ea4000c1e1900 */
[----:B--2---:R-:W-:-:S07]  /*ff70*/  IMAD.IADD R6, R5, 0x1, -R6 ;  /* 0x0000000105067824 */ /* 0x004fce00078e0a06 */
.L_x_306:
[--C-:B-1---5:R-:W-:Y:S01]  /*ff80*/  IMAD.IADD R2, R6, 0x1, -R0.reuse ;  /* 0x0000000106027824 */ /* 0x122fe200078e0a00 */
[----:B------:R-:W-:Y:S01]  /*ff90*/  BSSY B6, `(.L_x_307) ;  /* 0x00002eb000067945 */ /* 0x000fe20003800000 */
[----:B------:R-:W-:Y:S02]  /*ffa0*/  IMAD.IADD R3, R7, 0x1, R0 ;  /* 0x0000000107037824 */ /* 0x000fe400078e0200 */
[C---:B------:R-:W-:Y:S01]  /*ffb0*/  VIADD R0, R2.reuse, 0xaf ;  /* 0x000000af02007836 */ /* 0x040fe20000000000 */
[----:B------:R-:W-:Y:S01]  /*ffc0*/  STL [R1+0x24], R2 ;  /* 0x0000240201007387 */ /* 0x000fe20000100800 */
[----:B------:R-:W-:Y:S02]  /*ffd0*/  ISETP.GT.AND P0, PT, R2, RZ, PT ;  /* 0x000000ff0200720c */ /* 0x000fe40003f04270 */
[----:B------:R-:W-:Y:S01]  /*ffe0*/  IMAD.HI R0, R0, 0x2e8ba2e9, RZ ;  /* 0x2e8ba2e900007827 */ /* 0x000fe200078e02ff */
[----:B------:R0:W-:Y:S04]  /*fff0*/  STL [R1+0x4], R3 ;  /* 0x0000040301007387 */ /* 0x0001e80000100800 */
[----:B0-----:R-:W-:-:S04]  /*10000*/  SHF.R.U32.HI R3, RZ, 0x1f, R0 ;  /* 0x0000001fff037819 */ /* 0x001fc80000011600 */
[----:B------:R-:W-:-:S05]  /*10010*/  LEA.HI.SX32 R0, R0, R3, 0x1b ;  /* 0x0000000300007211 */ /* 0x000fca00078fdaff */
[----:B------:R0:W-:Y:S01]  /*10020*/  STL [R1+0x18], R0 ;  /* 0x0000180001007387 */ /* 0x0001e20000100800 */
[----:B------:R-:W-:Y:S05]  /*10030*/  @P0 BRA `(.L_x_308) ;  /* 0x0000000000480947 */ /* 0x000fea0003800000 */
[----:B------:R-:W1:Y:S02]  /*10040*/  S2R R2, SR_TID.X ;  /* 0x0000000000027919 */ /* 0x000e640000002100 */
[----:B-1----:R-:W-:-:S04]  /*10050*/  LOP3.LUT R2, R2, 0x1f, RZ, 0xc0, !PT ;  /* 0x0000001f02027812 */ /* 0x002fc800078ec0ff */
[----:B------:R-:W-:-:S13]  /*10060*/  ISETP.NE.AND P1, PT, R2, RZ, PT ;  /* 0x000000ff0200720c */ /* 0x000fda0003f25270 */
[----:B------:R-:W-:Y:S05]  /*10070*/  @P1 BRA `(.L_x_309) ;  /* 0x0000002c00701947 */ /* 0x000fea0003800000 */
[----:B------:R-:W1:Y:S01]  /*10080*/  S2R R7, SR_LANEID ;  /* 0x0000000000077919 */ /* 0x000e620000000000 */
[----:B------:R-:W-:Y:S01]  /*10090*/  VOTEU.ANY UR4, UPT, PT ;  /* 0x0000000000047886 */ /* 0x000fe200038e0100 */
[----:B------:R-:W2:Y:S01]  /*100a0*/  LDC.64 R2, c[0x0][0xc38] ;  /* 0x00030e00ff027b82 */ /* 0x000ea20000000a00 */
[----:B0-----:R-:W1:Y:S01]  /*100b0*/  FLO.U32 R0, UR4 ;  /* 0x0000000400007d00 */ /* 0x001e6200080e0000 */
[----:B------:R-:W-:-:S07]  /*100c0*/  ULDC.64 UR6, c[0x0][0x208] ;  /* 0x0000820000067ab9 */ /* 0x000fce0000000a00 */
[----:B------:R-:W2:Y:S01]  /*100d0*/  POPC R5, UR4 ;  /* 0x0000000400057d09 */ /* 0x000ea20008000000 */
[----:B-1----:R-:W-:-:S13]  /*100e0*/  ISETP.EQ.U32.AND P0, PT, R0, R7, PT ;  /* 0x000000070000720c */ /* 0x002fda0003f02070 */
[----:B--2---:R-:W2:Y:S01]  /*100f0*/  @P0 ATOMG.E.ADD.STRONG.GPU PT, R3, desc[UR6][R2.64], R5 ;  /* 0x00000005020309a8 */ /* 0x004ea200081ee1c6 */
[----:B------:R-:W0:Y:S02]  /*10100*/  S2R R4, SR_LTMASK ;  /* 0x0000000000047919 */ /* 0x000e240000003900 */
[----:B0-----:R-:W-:-:S04]  /*10110*/  LOP3.LUT R4, R4, UR4, RZ, 0xc0, !PT ;  /* 0x0000000404047c12 */ /* 0x001fc8000f8ec0ff */
[----:B------:R-:W0:Y:S01]  /*10120*/  POPC R7, R4 ;  /* 0x0000000400077309 */ /* 0x000e220000000000 */
[----:B--2---:R-:W0:Y:S02]  /*10130*/  SHFL.IDX PT, R0, R3, R0, 0x1f ;  /* 0x00001f0003007589 */ /* 0x004e2400000e0000 */
[----:B0-----:R-:W-:Y:S01]  /*10140*/  IADD3 R16, R0, UR38, R7 ;  /* 0x0000002600107c10 */ /* 0x001fe2000fffe007 */
[----:B------:R-:W-:Y:S06]  /*10150*/  BRA `(.L_x_309) ;  /* 0x0000002c00387947 */ /* 0x000fec0003800000 */
.L_x_308:
[----:B------:R-:W1:Y:S01]  /*10160*/  S2R R3, SR_CgaCtaId ;  /* 0x0000000000037919 */ /* 0x000e620000008800 */
[----:B0-----:R-:W-:-:S04]  /*10170*/  MOV R0, 0x400 ;  /* 0x0000040000007802 */ /* 0x001fc80000000f00 */
[----:B-1----:R-:W-:-:S05]  /*10180*/  LEA R2, R3, R0, 0x18 ;  /* 0x0000000003027211 */ /* 0x002fca00078ec0ff */
[----:B------:R0:W-:Y:S01]  /*10190*/  STL [R1+0x10], R2 ;  /* 0x0000100201007387 */ /* 0x0001e20000100800 */
[----:B------:R-:W-:-:S05]  /*101a0*/  VIADD R0, R2, 0x1e400 ;  /* 0x0001e40002007836 */ /* 0x000fca0000000000 */
[----:B------:R-:W-:-:S13]  /*101b0*/  LOP3.LUT P0, RZ, R0, 0x3ff, RZ, 0xc0, !PT ;  /* 0x000003ff00ff7812 */ /* 0x000fda000780c0ff */
[----:B0-----:R-:W-:Y:S05]  /*101c0*/  @!P0 BRA `(.L_x_310) ;  /* 0x0000000000408947 */ /* 0x001fea0003800000 */
[----:B------:R-:W-:Y:S01]  /*101d0*/  MOV R2, 0x0 ;  /* 0x0000000000027802 */ /* 0x000fe20000000f00 */
[----:B------:R-:W-:Y:S01]  /*101e0*/  ULDC.64 UR6, c[0x4][0xa0] ;  /* 0x0100280000067ab9 */ /* 0x000fe20000000a00 */
[----:B------:R-:W-:Y:S01]  /*101f0*/  ULDC.64 UR8, c[0x4][0xa8] ;  /* 0x01002a0000087ab9 */ /* 0x000fe20000000a00 */
[----:B------:R-:W-:Y:S01]  /*10200*/  ULDC.64 UR4, c[0x4][0x28] ;  /* 0x01000a0000047ab9 */ /* 0x000fe20000000a00 */
[----:B------:R-:W-:Y:S01]  /*10210*/  IMAD.U32 R4, RZ, RZ, UR6 ;  /* 0x00000006ff047e24 */ /* 0x000fe2000f8e00ff */
[----:B------:R-:W-:Y:S01]  /*10220*/  MOV R5, UR7 ;  /* 0x0000000700057c02 */ /* 0x000fe20008000f00 */
[----:B------:R-:W0:Y:S01]  /*10230*/  LDC.64 R2, c[0x4][R2] ;  /* 0x0100000002027b82 */ /* 0x000e220000000a00 */
        /* <DEDUP_REMOVED lines=8> */
[----:B0-----:R-:W-:Y:S05]  /*102c0*/  CALL.ABS.NOINC R2 ;  /* 0x0000000002007343 */ /* 0x001fea0003c00000 */
.L_x_310:
        /* <DEDUP_REMOVED lines=8> */
[----:B------:R0:W1:Y:S01]  /*10350*/  LDC.64 R2, c[0x4][R0] ;  /* 0x0100000000027b82 */ /* 0x0000620000000a00 */
[----:B------:R-:W-:Y:S01]  /*10360*/  MOV R4, UR6 ;  /* 0x0000000600047c02 */ /* 0x000fe20008000f00 */
[----:B------:R-:W-:Y:S02]  /*10370*/  IMAD.U32 R5, RZ, RZ, UR7 ;  /* 0x00000007ff057e24 */ /* 0x000fe4000f8e00ff */
[----:B------:R-:W-:Y:S02]  /*10380*/  IMAD.U32 R6, RZ, RZ, UR8 ;  /* 0x00000008ff067e24 */ /* 0x000fe4000f8e00ff */
[----:B------:R-:W-:-:S02]  /*10390*/  IMAD.U32 R7, RZ, RZ, UR9 ;  /* 0x00000009ff077e24 */ /* 0x000fc4000f8e00ff */
[----:B------:R-:W-:Y:S02]  /*103a0*/  IMAD.U32 R10, RZ, RZ, UR4 ;  /* 0x00000004ff0a7e24 */ /* 0x000fe4000f8e00ff */
[----:B------:R-:W-:Y:S02]  /*103b0*/  IMAD.U32 R11, RZ, RZ, UR5 ;  /* 0x00000005ff0b7e24 */ /* 0x000fe4000f8e00ff */
[----:B------:R-:W-:Y:S02]  /*103c0*/  IMAD.MOV.U32 R8, RZ, RZ, 0x70 ;  /* 0x00000070ff087424 */ /* 0x000fe400078e00ff */
[----:B------:R-:W-:Y:S02]  /*103d0*/  IMAD.MOV.U32 R12, RZ, RZ, 0x1 ;  /* 0x00000001ff0c7424 */ /* 0x000fe400078e00ff */
[----:B0-----:R-:W-:-:S07]  /*103e0*/  IMAD.MOV.U32 R13, RZ, RZ, RZ ;  /* 0x000000ffff0d7224 */ /* 0x001fce00078e00ff */
[----:B------:R-:W-:-:S07]  /*103f0*/  LEPC R20, `(.L_x_312) ;  /* 0x000000001014794e */ /* 0x000fce0000000000 */
[----:B-1----:R-:W-:Y:S05]  /*10400*/  CALL.ABS.NOINC R2 ;  /* 0x0000000002007343 */ /* 0x002fea0003c00000 */
.L_x_312:
[----:B------:R-:W-:Y:S01]  /*10410*/  MOV R2, 0x0 ;  /* 0x0000000000027802 */ /* 0x000fe20000000f00 */
[----:B------:R-:W-:Y:S01]  /*10420*/  ULDC.64 UR6, c[0x4][0xa0] ;  /* 0x0100280000067ab9 */ /* 0x000fe20000000a00 */
[----:B------:R-:W-:Y:S01]  /*10430*/  ULDC.64 UR8, c[0x4][0xa8] ;  /* 0x01002a0000087ab9 */ /* 0x000fe20000000a00 */
[----:B------:R-:W-:Y:S01]  /*10440*/  ULDC.64 UR4, c[0x4][0x38] ;  /* 0x01000e0000047ab9 */ /* 0x000fe20000000a00 */
[----:B------:R-:W-:Y:S01]  /*10450*/  MOV R4, UR6 ;  /* 0x0000000600047c02 */ /* 0x000fe20008000f00 */
[----:B------:R-:W-:Y:S01]  /*10460*/  IMAD.U32 R5, RZ, RZ, UR7 ;  /* 0x00000007ff057e24 */ /* 0x000fe2000f8e00ff */
        /* <DEDUP_REMOVED lines=10> */
.L_x_311:
[----:B------:R-:W2:Y:S01]  /*10510*/  LDL.LU R2, [R1+0x1c] ;  /* 0x00001c0001027983 */ /* 0x000ea20000300800 */
[----:B------:R-:W-:-:S03]  /*10520*/  ULDC.64 UR4, c[0x0][0x9f8] ;  /* 0x00027e0000047ab9 */ /* 0x000fc60000000a00 */
[----:B------:R-:W3:Y:S04]  /*10530*/  LDL.LU R0, [R1+0x20] ;  /* 0x0000200001007983 */ /* 0x000ee80000300800 */
[----:B------:R-:W4:Y:S04]  /*10540*/  LDL.LU R4, [R1+0x2c] ;  /* 0x00002c0001047983 */ /* 0x000f280000300800 */
[----:B------:R-:W4:Y:S01]  /*10550*/  LDL.LU R8, [R1+0x14] ;  /* 0x0000140001087983 */ /* 0x000f220000300800 */
[----:B------:R-:W-:Y:S01]  /*10560*/  ISETP.NE.U32.AND P0, PT, RZ, UR4, PT ;  /* 0x00000004ff007c0c */ /* 0x000fe2000bf05070 */
[----:B------:R-:W-:-:S03]  /*10570*/  ULDC.64 UR6, c[0x0][0x208] ;  /* 0x0000820000067ab9 */ /* 0x000fc60000000a00 */
[----:B------:R-:W-:Y:S01]  /*10580*/  ISETP.NE.AND.EX P0, PT, RZ, UR5, PT, P0 ;  /* 0x00000005ff007c0c */ /* 0x000fe2000bf05300 */
[----:B------:R-:W0:Y:S02]  /*10590*/  S2R R9, SR_TID.X ;  /* 0x0000000000097919 */ /* 0x000e240000002100 */
[----:B0-----:R-:W-:-:S04]  /*105a0*/  LOP3.LUT R9, R9, 0x1f, RZ, 0xc0, !PT ;  /* 0x0000001f09097812 */ /* 0x001fc800078ec0ff */
[----:B------:R-:W-:-:S13]  /*105b0*/  ISETP.NE.AND P6, PT, R9, RZ, PT ;  /* 0x000000ff0900720c */ /* 0x000fda0003fc5270 */
[----:B------:R-:W-:-:S05]  /*105c0*/  VOTEU.ALL UP1, P6 ;  /* 0x00000000003f7886 */ /* 0x000fca0003020000 */
[----:B------:R-:W-:-:S04]  /*105d0*/  @!UP1 UIADD3 UR8, UP0, UR36, 0x270, URZ ;  /* 0x0000027024089890 */ /* 0x000fc8000ff1e03f */
[----:B------:R-:W-:-:S03]  /*105e0*/  @!UP1 UIADD3.X UR9, URZ, UR37, URZ, UP0, !UPT ;  /* 0x000000253f099290 */ /* 0x000fc600087fe43f */
[----:B------:R-:W-:Y:S01]  /*105f0*/  VOTEU.ALL UP0, P6 ;  /* 0x00000000003f7886 */ /* 0x000fe20003000000 */
[----:B--2---:R-:W-:-:S04]  /*10600*/  @P0 IADD3 R2, P1, R2, UR4, RZ ;  /* 0x0000000402020c10 */ /* 0x004fc8000ff3e0ff */
[----:B---3--:R-:W-:Y:S01]  /*10610*/  @P0 IADD3.X R3, R0, UR5, RZ, P1, !PT ;  /* 0x0000000500030c10 */ /* 0x008fe20008ffe4ff */
[----:B------:R-:W-:Y:S01]  /*10620*/  ULDC.64 UR4, c[0x0][0xa00] ;  /* 0x0002800000047ab9 */ /* 0x000fe20000000a00 */
[----:B----4-:R-:W-:Y:S02]  /*10630*/  IMAD R17, R17, 0x80, R4 ;  /* 0x0000008011117824 */ /* 0x010fe400078e0204 */
[----:B------:R-:W0:Y:S01]  /*10640*/  LDC R4, c[0x0][0x428] ;  /* 0x00010a00ff047b82 */ /* 0x000e220000000800 */
[----:B------:R-:W-:-:S06]  /*10650*/  MOV R0, R8 ;  /* 0x0000000800007202 */ /* 0x000fcc0000000f00 */
[----:B------:R1:W5:Y:S01]  /*10660*/  @P0 LDG.E R0, desc[UR6][R2.64] ;  /* 0x0000000602000981 */ /* 0x000362000c1e1900 */
[----:B------:R-:W-:Y:S02]  /*10670*/  PLOP3.LUT P1, PT, P6, PT, PT, 0x8, 0x0 ;  /* 0x000000000000781c */ /* 0x000fe4000372e170 */
[----:B0-----:R-:W-:Y:S01]  /*10680*/  ISETP.NE.AND P0, PT, R4, 0x1, PT ;  /* 0x000000010400780c */ /* 0x001fe20003f05270 */
[----:B------:R-:W-:-:S12]  /*10690*/  IMAD.MOV.U32 R4, RZ, RZ, R18 ;  /* 0x000000ffff047224 */ /* 0x000fd800078e0012 */
[----:B------:R-:W0:Y:S08]  /*106a0*/  @P0 LDC R7, c[0x0][0x42c] ;  /* 0x00010b00ff070b82 */ /* 0x000e300000000800 */
[----:B------:R-:W2:Y:S01]  /*106b0*/  @P0 LDC R5, c[0x0][0x430] ;  /* 0x00010c00ff050b82 */ /* 0x000ea20000000800 */
[----:B0-----:R-:W-:-:S05]  /*106c0*/  @P0 IMAD.HI.U32 R6, R18, R7, RZ ;  /* 0x0000000712060227 */ /* 0x001fca00078e00ff */
[----:B--2---:R-:W-:Y:S02]  /*106d0*/  @P0 SHF.R.U32.HI R4, RZ, R5, R6 ;  /* 0x00000005ff040219 */ /* 0x004fe40000011606 */
[----:B------:R-:W-:-:S04]  /*106e0*/  ISETP.NE.U32.AND P0, PT, RZ, UR4, PT ;  /* 0x00000004ff007c0c */ /* 0x000fc8000bf05070 */
[----:B------:R-:W-:-:S04]  /*106f0*/  ISETP.NE.AND.EX P0, PT, RZ, UR5, PT, P0 ;  /* 0x00000005ff007c0c */ /* 0x000fc8000bf05300 */
[----:B-1----:R-:W-:-:S09]  /*10700*/  SEL R6, R8, RZ, !P0 ;  /* 0x000000ff08067207 */ /* 0x002fd20004000000 */
.L_x_313:
[----:B------:R-:W-:Y:S02]  /*10710*/  PLOP3.LUT P0, PT, P0, P1, PT, 0xa2, 0x0 ;  /* 0x000000000000781c */ /* 0x000fe40000703472 */
[----:B------:R-:W-:Y:S01]  /*10720*/  @P1 R2UR P0, UR7, R6 ;  /* 0x00000000060712ca */ /* 0x000fe20000000000 */
[----:B------:R-:W-:-:S07]  /*10730*/  UMOV UR4, URZ ;  /* 0x0000003f00047c82 */ /* 0x000fce0008000000 */
[----:B------:R-:W-:Y:S02]  /*10740*/  PLOP3.LUT P0, PT, P0, P1, PT, 0xa2, 0x0 ;  /* 0x000000000000781c */ /* 0x000fe40000703472 */
[----:B------:R-:W-:-:S08]  /*10750*/  @P1 R2UR.OR P0, UR6, R18 ;  /* 0x00000000120612ca */ /* 0x000fd00000100000 */
[----:B------:R-:W-:Y:S02]  /*10760*/  PLOP3.LUT P0, PT, P0, P1, PT, 0xa2, 0x0 ;  /* 0x000000000000781c */ /* 0x000fe40000703472 */
[----:B------:R-:W-:-:S08]  /*10770*/  @P1 R2UR.OR P0, UR5, R17 ;  /* 0x00000000110512ca */ /* 0x000fd00000100000 */
[----:B------:R-:W-:-:S05]  /*10780*/  @P1 PLOP3.LUT P1, PT, P0, PT, PT, 0x80, 0x0 ;  /* 0x000000000000181c */ /* 0x000fca000072f070 */
[----:B------:R0:W-:Y:S08]  /*10790*/  @!UP0 UTMAPF.L2.4D [UR4], [UR8] ;  /* 0x00000004080085b8 */ /* 0x0001f00008018000 */
[----:B0-----:R-:W-:Y:S05]  /*107a0*/  @P1 BRA.U.ANY `(.L_x_313) ;  /* 0xfffffffd00d81947 */ /* 0x001fea000393ffff */
[----:B------:R-:W0:Y:S01]  /*107b0*/  S2R R2, SR_TID.X ;  /* 0x0000000000027919 */ /* 0x000e220000002100 */
[----:B------:R-:W-:Y:S01]  /*107c0*/  UMOV UR4, 0x40 ;  /* 0x0000004000047882 */ /* 0x000fe20000000000 */
[----:B0-----:R-:W-:-:S04]  /*107d0*/  LOP3.LUT R2, R2, 0x1f, RZ, 0xc0, !PT ;  /* 0x0000001f02027812 */ /* 0x001fc800078ec0ff */
[----:B------:R-:W-:-:S04]  /*107e0*/  ISETP.NE.AND P2, PT, R2, RZ, PT ;  /* 0x000000ff0200720c */ /* 0x000fc80003f45270 */
[----:B------:R-:W-:-:S09]  /*107f0*/  PLOP3.LUT P1, PT, P2, PT, PT, 0x8, 0x0 ;  /* 0x000000000000781c */ /* 0x000fd2000172e170 */
[----:B------:R-:W-:-:S05]  /*10800*/  VOTEU.ALL UP0, P2 ;  /* 0x00000000003f7886 */ /* 0x000fca0001000000 */
.L_x_314:
[----:B------:R-:W-:Y:S02]  /*10810*/  PLOP3.LUT P0, PT, P0, P1, PT, 0xa2, 0x0 ;  /* 0x000000000000781c */ /* 0x000fe40000703472 */
[----:B------:R-:W-:-:S08]  /*10820*/  @P1 R2UR P0, UR7, R6 ;  /* 0x00000000060712ca */ /* 0x000fd00000000000 */
[----:B------:R-:W-:Y:S02]  /*10830*/  PLOP3.LUT P0, PT, P0, P1, PT, 0xa2, 0x0 ;  /* 0x000000000000781c */ /* 0x000fe40000703472 */
[----:B------:R-:W-:-:S08]  /*10840*/  @P1 R2UR.OR P0, UR6, R18 ;  /* 0x00000000120612ca */ /* 0x000fd00000100000 */
[----:B------:R-:W-:Y:S02]  /*10850*/  PLOP3.LUT P0, PT, P0, P1, PT, 0xa2, 0x0 ;  /* 0x000000000000781c */ /* 0x000fe40000703472 */
[----:B------:R-:W-:-:S08]  /*10860*/  @P1 R2UR.OR P0, UR5, R17 ;  /* 0x00000000110512ca */ /* 0x000fd00000100000 */
[----:B------:R-:W-:-:S05]  /*10870*/  @P1 PLOP3.LUT P1, PT, P0, PT, PT, 0x80, 0x0 ;  /* 0x000000000000181c */ /* 0x000fca000072f070 */
[----:B------:R0:W-:Y:S08]  /*10880*/  @!UP0 UTMAPF.L2.4D [UR4], [UR8] ;  /* 0x00000004080085b8 */ /* 0x0001f00008018000 */
[----:B0-----:R-:W-:Y:S05]  /*10890*/  @P1 BRA.U.ANY `(.L_x_314) ;  /* 0xfffffffd00dc1947 */ /* 0x001fea000393ffff */
[----:B------:R-:W0:Y:S01]  /*108a0*/  LDC.64 R2, c[0x0][0x3f8] ;  /* 0x0000fe00ff027b82 */ /* 0x000e220000000a00 */
[----:B------:R-:W-:Y:S02]  /*108b0*/  ULDC.64 UR4, c[0x0][0xa08] ;  /* 0x0002820000047ab9 */ /* 0x000fe40000000a00 */
[----:B0-----:R-:W-:Y:S01]  /*108c0*/  LOP3.LUT P0, RZ, R2, UR4, RZ, 0xfc, !PT ;  /* 0x0000000402ff7c12 */ /* 0x001fe2000f80fcff */
[----:B------:R-:W-:-:S03]  /*108d0*/  UMOV UR4, 0xffffffff ;  /* 0xffffffff00047882 */ /* 0x000fc60000000000 */
[----:B------:R-:W-:-:S04]  /*108e0*/  LOP3.LUT P0, RZ, R3, UR5, RZ, 0xfc, P0 ;  /* 0x0000000503ff7c12 */ /* 0x000fc8000800fcff */
[----:B-----5:R-:W-:Y:S01]  /*108f0*/  SEL R5, R0, RZ, !P0 ;  /* 0x000000ff00057207 */ /* 0x020fe20004000000 */
[----:B------:R-:W-:Y:S08]  /*10900*/  BRA.DIV UR4, `(.L_x_315) ;  /* 0x0000003604287947 */ /* 0x000ff0000b800000 */
.L_x_385:
[----:B------:R-:W2:Y:S01]  /*10910*/  LDL R7, [R1+0x18] ;  /* 0x0000180001077983 */ /* 0x000ea20000100800 */
[----:B------:R-:W-:Y:S01]  /*10920*/  UMOV UR4, 0xffffffff ;  /* 0xffffffff00047882 */ /* 0x000fe20000000000 */
[----:B------:R-:W-:Y:S01]  /*10930*/  SHF.R.S32.HI R12, RZ, 0x1f, R0 ;  /* 0x0000001fff0c7819 */ /* 0x000fe20000011400 */
[----:B--2---:R-:W-:Y:S01]  /*10940*/  VIADD R7, R7, 0xffffffff ;  /* 0xffffffff07077836 */ /* 0x004fe20000000000 */
[----:B------:R-:W-:Y:S06]  /*10950*/  BRA.DIV UR4, `(.L_x_316) ;  /* 0x0000003604487947 */ /* 0x000fec000b800000 */
[----:B------:R-:W-:-:S13]  /*10960*/  ELECT P6, URZ, PT ;  /* 0x00000000003f782f */ /* 0x000fda00038c0000 */
.L_x_388:
[----:B------:R-:W-:Y:S05]  /*10970*/  @!P6 BRA `(.L_x_317) ;  /* 0x000000040020e947 */ /* 0x000fea0003800000 */
[----:B------:R0:W-:Y:S01]  /*10980*/  STL [R1+0xc], R7 ;  /* 0x00000c0701007387 */ /* 0x0001e20000100800 */
[----:B------:R-:W-:-:S04]  /*10990*/  ISETP.NE.U32.AND P0, PT, R2, RZ, PT ;  /* 0x000000ff0200720c */ /* 0x000fc80003f05070 */
[----:B------:R-:W-:-:S13]  /*109a0*/  ISETP.NE.AND.EX P0, PT, R3, RZ, PT, P0 ;  /* 0x000000ff0300720c */ /* 0x000fda0003f05300 */
[----:B0-----:R-:W-:Y:S05]  /*109b0*/  @!P0 BRA `(.L_x_318) ;  /* 0x0000000000508947 */ /* 0x001fea0003800000 */
[----:B------:R-:W0:Y:S01]  /*109c0*/  LDC R10, c[0x0][0x41c] ;  /* 0x00010700ff0a7b82 */ /* 0x000e220000000800 */
[----:B------:R-:W-:Y:S01]  /*109d0*/  IMAD.MOV.U32 R5, RZ, RZ, R7 ;  /* 0x000000ffff057224 */ /* 0x000fe200078e0007 */
[----:B------:R-:W-:Y:S01]  /*109e0*/  ULDC.64 UR4, c[0x0][0x408] ;  /* 0x0001020000047ab9 */ /* 0x000fe20000000a00 */
[----:B------:R-:W-:Y:S01]  /*109f0*/  ULDC.64 UR6, c[0x0][0x208] ;  /* 0x0000820000067ab9 */ /* 0x000fe20000000a00 */
[----:B0-----:R-:W-:-:S13]  /*10a00*/  ISETP.NE.AND P0, PT, R10, 0x1, PT ;  /* 0x000000010a00780c */ /* 0x001fda0003f05270 */
[----:B------:R-:W0:Y:S02]  /*10a10*/  @P0 LDC.64 R8, c[0x0][0x420] ;  /* 0x00010800ff080b82 */ /* 0x000e240000000a00 */
[----:B0-----:R-:W-:-:S05]  /*10a20*/  @P0 IMAD.HI.U32 R8, R7, R8, RZ ;  /* 0x0000000807080227 */ /* 0x001fca00078e00ff */
[----:B------:R-:W-:-:S05]  /*10a30*/  @P0 SHF.R.U32.HI R5, RZ, R9, R8 ;  /* 0x00000009ff050219 */ /* 0x000fca0000011608 */
[----:B------:R-:W-:-:S04]  /*10a40*/  IMAD.MOV R8, RZ, RZ, -R5 ;  /* 0x000000ffff087224 */ /* 0x000fc800078e0a05 */
[----:B------:R-:W-:Y:S02]  /*10a50*/  IMAD R9, R10, R8, R7 ;  /* 0x000000080a097224 */ /* 0x000fe400078e0207 */
[----:B------:R-:W-:-:S03]  /*10a60*/  IMAD R8, R12, UR4, RZ ;  /* 0x000000040c087c24 */ /* 0x000fc6000f8e02ff */
[----:B------:R0:W-:Y:S01]  /*10a70*/  STL [R1+0xc], R9 ;  /* 0x00000c0901007387 */ /* 0x0001e20000100800 */
[----:B------:R-:W-:Y:S02]  /*10a80*/  IMAD R10, R0, UR5, R8 ;  /* 0x00000005000a7c24 */ /* 0x000fe4000f8e0208 */
[--C-:B------:R-:W-:Y:S01]  /*10a90*/  IMAD.MOV.U32 R8, RZ, RZ, R5.reuse ;  /* 0x000000ffff087224 */ /* 0x100fe200078e0005 */
[----:B0-----:R-:W-:-:S03]  /*10aa0*/  SHF.R.S32.HI R9, RZ, 0x1f, R5 ;  /* 0x0000001fff097819 */ /* 0x001fc60000011405 */
[----:B------:R-:W-:-:S04]  /*10ab0*/  IMAD.WIDE.U32 R8, R0, UR4, R8 ;  /* 0x0000000400087c25 */ /* 0x000fc8000f8e0008 */
[----:B------:R-:W-:Y:S01]  /*10ac0*/  IMAD.IADD R5, R9, 0x1, R10 ;  /* 0x0000000109057824 */ /* 0x000fe200078e020a */
[----:B------:R-:W-:-:S04]  /*10ad0*/  LEA R10, P0, R8, R2, 0x2 ;  /* 0x00000002080a7211 */ /* 0x000fc800078010ff */
[----:B------:R-:W-:-:S05]  /*10ae0*/  LEA.HI.X R11, R8, R3, R5, 0x2, P0 ;  /* 0x00000003080b7211 */ /* 0x000fca00000f1405 */
[----:B------:R0:W5:Y:S04]  /*10af0*/  LDG.E R5, desc[UR6][R10.64] ;  /* 0x000000060a057981 */ /* 0x000168000c1e1900 */
.L_x_318:
[----:B------:R-:W2:Y:S01]  /*10b00*/  LDL R8, [R1] ;  /* 0x0000000001087983 */ /* 0x000ea20000100800 */
[----:B0-----:R-:W-:-:S03]  /*10b10*/  MOV R10, 0x400 ;  /* 0x00000400000a7802 */ /* 0x001fc60000000f00 */
[----:B------:R-:W3:Y:S01]  /*10b20*/  LDL R9, [R1+0x8] ;  /* 0x0000080001097983 */ /* 0x000ee20000100800 */
[----:B------:R-:W0:Y:S02]  /*10b30*/  S2R R11, SR_CgaCtaId ;  /* 0x00000000000b7919 */ /* 0x000e240000008800 */
[----:B0-----:R-:W-:-:S05]  /*10b40*/  LEA R10, R11, R10, 0x18 ;  /* 0x0000000a0b0a7211 */ /* 0x001fca00078ec0ff */
[----:B--2---:R-:W-:Y:S01]  /*10b50*/  IMAD R8, R8, 0x8, R10 ;  /* 0x0000000808087824 */ /* 0x004fe200078e020a */
[----:B---3--:R-:W-:-:S04]  /*10b60*/  SHF.L.U32 R9, R9, 0x1f, RZ ;  /* 0x0000001f09097819 */ /* 0x008fc800000006ff */
[----:B------:R-:W0:Y:S02]  /*10b70*/  SYNCS.PHASECHK.TRANS64.TRYWAIT P0, [R8+URZ+0x34840], R9 ;  /* 0x03484009080075a7 */ /* 0x000e24000800017f */
[----:B0-----:R-:W-:Y:S05]  /*10b80*/  @!P0 BRA `(.L_x_319) ;  /* 0x0000003000dc8947 */ /* 0x001fea0003800000 */
.L_x_389:
[----:B------:R-:W1:Y:S02]  /*10b90*/  S2R R10, SR_TID.X ;  /* 0x00000000000a7919 */ /* 0x000e640000002100 */
[----:B-1----:R-:W-:-:S04]  /*10ba0*/  LOP3.LUT R10, R10, 0x7f, RZ, 0xc0, !PT ;  /* 0x0000007f0a0a7812 */ /* 0x002fc800078ec0ff */
[----:B------:R-:W-:-:S13]  /*10bb0*/  ISETP.NE.AND P0, PT, R10, RZ, PT ;  /* 0x000000ff0a00720c */ /* 0x000fda0003f05270 */
[----:B------:R-:W-:Y:S05]  /*10bc0*/  @P0 BRA `(.L_x_320) ;  /* 0x00000000001c0947 */ /* 0x000fea0003800000 */
[----:B------:R-:W1:Y:S01]  /*10bd0*/  S2R R10, SR_TID.X ;  /* 0x00000000000a7919 */ /* 0x000e620000002100 */
[----:B0-----:R-:W-:-:S04]  /*10be0*/  MOV R9, 0xb000 ;  /* 0x0000b00000097802 */ /* 0x001fc80000000f00 */
[----:B------:R2:W-:Y:S01]  /*10bf0*/  SYNCS.ARRIVE.TRANS64 RZ, [R8+URZ+0x34830], R9 ;  /* 0x0348300908ff79a7 */ /* 0x0005e2000800003f */
[----:B-1----:R-:W-:-:S04]  /*10c00*/  LOP3.LUT R10, R10, 0x1f, RZ, 0xc0, !PT ;  /* 0x0000001f0a0a7812 */ /* 0x002fc800078ec0ff */
[----:B------:R-:W-:-:S13]  /*10c10*/  ISETP.NE.AND P1, PT, R10, RZ, PT ;  /* 0x000000ff0a00720c */ /* 0x000fda0003f25270 */
[----:B--2---:R-:W-:Y:S05]  /*10c20*/  @!P1 BRA `(.L_x_320) ;  /* 0x0000000000049947 */ /* 0x004fea0003800000 */
[----:B------:R-:W-:Y:S01]  /*10c30*/  BPT.TRAP 0x1 ;  /* 0x000000040000795c */ /* 0x000fe20000300000 */
.L_x_320:
[----:B------:R-:W2:Y:S01]  /*10c40*/  LDL R11, [R1] ;  /* 0x00000000010b7983 */ /* 0x000ea20000100800 */
[----:B------:R-:W-:-:S03]  /*10c50*/  MOV R13, 0x400 ;  /* 0x00000400000d7802 */ /* 0x000fc60000000f00 */
[----:B------:R-:W3:Y:S04]  /*10c60*/  LDL R10, [R1+0xc] ;  /* 0x00000c00010a7983 */ /* 0x000ee80000100800 */
[----:B0-----:R-:W4:Y:S01]  /*10c70*/  LDL R9, [R1+0x4] ;  /* 0x0000040001097983 */ /* 0x001f220000100800 */
[----:B------:R-:W0:Y:S01]  /*10c80*/  S2R R14, SR_CgaCtaId ;  /* 0x00000000000e7919 */ /* 0x000e220000008800 */
[----:B------:R-:W-:Y:S01]  /*10c90*/  R2UR UR9, R8 ;  /* 0x00000000080972ca */ /* 0x000fe200000e0000 */
[----:B------:R-:W-:Y:S01]  /*10ca0*/  UIADD3 UR4, UP0, UR36, 0x370, URZ ;  /* 0x0000037024047890 */ /* 0x000fe2000ff1e03f */
[----:B------:R-:W-:Y:S02]  /*10cb0*/  R2UR UR12, R4 ;  /* 0x00000000040c72ca */ /* 0x000fe400000e0000 */
[----:B-----5:R-:W-:-:S02]  /*10cc0*/  R2UR UR13, R5 ;  /* 0x00000000050d72ca */ /* 0x020fc400000e0000 */
[----:B0-----:R-:W-:-:S07]  /*10cd0*/  LEA R13, R14, R13, 0x18 ;  /* 0x0000000d0e0d7211 */ /* 0x001fce00078ec0ff */
[----:B------:R-:W-:Y:S01]  /*10ce0*/  UIADD3 UR9, UR9, 0x34830, URZ ;  /* 0x0003483009097890 */ /* 0x000fe2000fffe03f */
[----:B------:R-:W-:Y:S01]  /*10cf0*/  UMOV UR10, URZ ;  /* 0x0000003f000a7c82 */ /* 0x000fe20008000000 */
[----:B------:R-:W-:Y:S01]  /*10d00*/  UMOV UR7, 0x14f00000 ;  /* 0x14f0000000077882 */ /* 0x000fe20000000000 */
[----:B------:R-:W-:Y:S01]  /*10d10*/  UMOV UR15, 0x40 ;  /* 0x00000040000f7882 */ /* 0x000fe20000000000 */
[----:B--2---:R-:W-:Y:S01]  /*10d20*/  IMAD R8, R11, 0xb000, R13 ;  /* 0x0000b0000b087824 */ /* 0x004fe200078e020d */
[----:B---3--:R-:W-:-:S04]  /*10d30*/  R2UR UR11, R10 ;  /* 0x000000000a0b72ca */ /* 0x008fc800000e0000 */
[----:B------:R-:W-:Y:S02]  /*10d40*/  R2UR UR6, R8 ;  /* 0x00000000080672ca */ /* 0x000fe400000e0000 */
[----:B----4-:R-:W-:-:S11]  /*10d50*/  R2UR UR5, R9 ;  /* 0x00000000090572ca */ /* 0x010fd600000e0000 */
[----:B------:R-:W-:Y:S02]  /*10d60*/  UIADD3 UR8, UR6, 0x1e400, URZ ;  /* 0x0001e40006087890 */ /* 0x000fe4000fffe03f */
[----:B------:R-:W-:Y:S02]  /*10d70*/  UIMAD UR11, UR11, 0xb0, UR5 ;  /* 0x000000b00b0b78a4 */ /* 0x000fe4000f8e0205 */
[----:B------:R-:W-:Y:S02]  /*10d80*/  UIADD3.X UR5, URZ, UR37, URZ, UP0, !UPT ;  /* 0x000000253f057290 */ /* 0x000fe400087fe43f */
[----:B------:R-:W-:-:S03]  /*10d90*/  UIADD3 UR14, UR6, 0x23c00, URZ ;  /* 0x00023c00060e7890 */ /* 0x000fc6000fffe03f */
[----:B------:R-:W-:-:S04]  /*10da0*/  UMOV UR6, 0x0 ;  /* 0x0000000000067882 */ /* 0x000fc80000000000 */
[----:B------:R0:W-:Y:S02]  /*10db0*/  UTMALDG.4D [UR8], [UR4], desc[UR6] ;  /* 0x00000608040075b4 */ /* 0x0001e40008019000 */
[----:B0-----:R-:W-:Y:S01]  /*10dc0*/  UMOV UR8, UR14 ;  /* 0x0000000e00087c82 */ /* 0x001fe20008000000 */
[----:B------:R-:W-:Y:S02]  /*10dd0*/  UMOV UR10, UR15 ;  /* 0x0000000f000a7c82 */ /* 0x000fe40008000000 */
[----:B------:R0:W-:Y:S02]  /*10de0*/  UTMALDG.4D [UR8], [UR4], desc[UR6] ;  /* 0x00000608040075b4 */ /* 0x0001e40008019000 */
[----:B0-----:R-:W-:Y:S01]  /*10df0*/  NOP ;  /* 0x0000000000007918 */ /* 0x001fe20000000000 */
.L_x_317:
[----:B------:R-:W2:Y:S01]  /*10e00*/  LDL.LU R11, [R1+0x28] ;  /* 0x00002800010b7983 */ /* 0x000ea20000300800 */
[----:B------:R-:W-:Y:S01]  /*10e10*/  MOV R9, 0x400 ;  /* 0x0000040000097802 */ /* 0x000fe20000000f00 */
[----:B------:R-:W-:Y:S05]  /*10e20*/  WARPSYNC.ALL ;  /* 0x0000000000007948 */ /* 0x000fea0003800000 */
[----:B------:R-:W0:Y:S01]  /*10e30*/  S2R R10, SR_CgaCtaId ;  /* 0x00000000000a7919 */ /* 0x000e220000008800 */
[----:B------:R-:W-:-:S13]  /*10e40*/  ELECT P0, URZ, PT ;  /* 0x00000000003f782f */ /* 0x000fda0003800000 */
[----:B------:R-:W-:Y:S01]  /*10e50*/  @P0 R2UR UR13, R6 ;  /* 0x00000000060d02ca */ /* 0x000fe200000e0000 */
[----:B------:R-:W-:Y:S01]  /*10e60*/  UIADD3 UR4, UP0, UR36, 0x270, URZ ;  /* 0x0000027024047890 */ /* 0x000fe2000ff1e03f */
[----:B------:R-:W-:Y:S01]  /*10e70*/  @P0 R2UR UR12, R18 ;  /* 0x00000000120c02ca */ /* 0x000fe200000e0000 */
[----:B------:R-:W-:Y:S01]  /*10e80*/  UMOV UR6, 0x0 ;  /* 0x0000000000067882 */ /* 0x000fe20000000000 */
[----:B------:R-:W-:Y:S01]  /*10e90*/  @P0 R2UR UR11, R17 ;  /* 0x00000000110b02ca */ /* 0x000fe200000e0000 */
[----:B------:R-:W-:Y:S01]  /*10ea0*/  UIADD3.X UR5, URZ, UR37, URZ, UP0, !UPT ;  /* 0x000000253f057290 */ /* 0x000fe200087fe43f */
[----:B------:R-:W-:Y:S01]  /*10eb0*/  BSSY B0, `(.L_x_321) ;  /* 0x000001b000007945 */ /* 0x000fe20003800000 */
[----:B------:R-:W-:Y:S01]  /*10ec0*/  UMOV UR7, 0x12f00000 ;  /* 0x12f0000000077882 */ /* 0x000fe20000000000 */
[----:B------:R-:W-:Y:S01]  /*10ed0*/  UMOV UR10, URZ ;  /* 0x0000003f000a7c82 */ /* 0x000fe20008000000 */
[----:B------:R-:W-:Y:S01]  /*10ee0*/  UMOV UR14, 0x0 ;  /* 0x00000000000e7882 */ /* 0x000fe20000000000 */
[----:B------:R-:W-:Y:S01]  /*10ef0*/  UMOV UR15, 0x12f00000 ;  /* 0x12f00000000f7882 */ /* 0x000fe20000000000 */
[----:B------:R-:W-:Y:S01]  /*10f00*/  @P0 IMAD.MOV.U32 R8, RZ, RZ, 0x8000 ;  /* 0x00008000ff080424 */ /* 0x000fe200078e00ff */
[----:B0-----:R-:W-:Y:S01]  /*10f10*/  LEA R9, R10, R9, 0x18 ;  /* 0x000000090a097211 */ /* 0x001fe200078ec0ff */
[----:B------:R-:W-:Y:S03]  /*10f20*/  BAR.SYNC.DEFER_BLOCKING 0x8, 0x120 ;  /* 0x0204800000007b1d */ /* 0x000fe60000010000 */
[----:B------:R-:W-:-:S13]  /*10f30*/  R2UR UR16, R9 ;  /* 0x00000000091072ca */ /* 0x000fda00000e0000 */
[----:B------:R-:W-:Y:S02]  /*10f40*/  UIADD3 UR8, UR16, 0x16400, URZ ;  /* 0x0001640010087890 */ /* 0x000fe4000fffe03f */
[----:B------:R-:W-:Y:S01]  /*10f50*/  UIADD3 UR9, UR16, 0x34800, URZ ;  /* 0x0003480010097890 */ /* 0x000fe2000fffe03f */
[----:B------:R0:W-:Y:S08]  /*10f60*/  @P0 SYNCS.ARRIVE.TRANS64 RZ, [R9+URZ+0x34800], R8 ;  /* 0x0348000809ff09a7 */ /* 0x0001f0000800003f */
[----:B------:R1:W-:Y:S02]  /*10f70*/  UTMALDG.4D [UR8], [UR4], desc[UR6] ;  /* 0x00000608040075b4 */ /* 0x0003e40008019000 */
[----:B-1----:R-:W-:Y:S01]  /*10f80*/  @P0 R2UR UR13, R6 ;  /* 0x00000000060d02ca */ /* 0x002fe200000e0000 */
[----:B------:R-:W-:Y:S01]  /*10f90*/  UIADD3 UR8, UR16, 0x1a400, URZ ;  /* 0x0001a40010087890 */ /* 0x000fe2000fffe03f */
[----:B------:R-:W-:Y:S01]  /*10fa0*/  @P0 R2UR UR12, R18 ;  /* 0x00000000120c02ca */ /* 0x000fe200000e0000 */
[----:B------:R-:W-:Y:S01]  /*10fb0*/  UMOV UR10, 0x40 ;  /* 0x00000040000a7882 */ /* 0x000fe20000000000 */
[----:B------:R-:W-:-:S13]  /*10fc0*/  @P0 R2UR UR11, R17 ;  /* 0x00000000110b02ca */ /* 0x000fda00000e0000 */
[----:B------:R0:W-:Y:S01]  /*10fd0*/  UTMALDG.4D [UR8], [UR4], desc[UR14] ;  /* 0x00000e08040075b4 */ /* 0x0001e20008019000 */
[----:B--2---:R-:W-:-:S05]  /*10fe0*/  VIADD R11, R11, 0x1 ;  /* 0x000000010b0b7836 */ /* 0x004fca0000000000 */
[----:B------:R-:W-:Y:S01]  /*10ff0*/  LEA.HI R6, R11, R11, RZ, 0x1 ;  /* 0x0000000b0b067211 */ /* 0x000fe200078f08ff */
[----:B------:R0:W-:Y:S03]  /*11000*/  STL [R1+0x28], R11 ;  /* 0x0000280b01007387 */ /* 0x0001e60000100800 */
[----:B------:R-:W-:-:S05]  /*11010*/  LOP3.LUT R6, R6, 0xfffffffe, RZ, 0xc0, !PT ;  /* 0xfffffffe06067812 */ /* 0x000fca00078ec0ff */
[----:B------:R-:W-:-:S05]  /*11020*/  IMAD.IADD R6, R11, 0x1, -R6 ;  /* 0x000000010b067824 */ /* 0x000fca00078e0a06 */
[----:B------:R-:W-:-:S04]  /*11030*/  SHF.L.U32 R6, R6, 0x1f, RZ ;  /* 0x0000001f06067819 */ /* 0x000fc800000006ff */
[----:B------:R-:W1:Y:S02]  /*11040*/  SYNCS.PHASECHK.TRANS64.TRYWAIT P0, [R9+URZ+0x34820], R6 ;  /* 0x03482006090075a7 */ /* 0x000e64000800017f */
[----:B01----:R-:W-:Y:S05]  /*11050*/  @!P0 BRA `(.L_x_322) ;  /* 0x0000002c00bc8947 */ /* 0x003fea0003800000 */
.L_x_390:
[----:B------:R-:W-:Y:S05]  /*11060*/  BSYNC B0 ;  /* 0x0000000000007941 */ /* 0x000fea0003800000 */
.L_x_321:
[----:B0-----:R-:W2:Y:S01]  /*11070*/  LDL.LU R8, [R1+0x24] ;  /* 0x0000240001087983 */ /* 0x001ea20000300800 */
[----:B------:R-:W-:Y:S01]  /*11080*/  BSSY B0, `(.L_x_323) ;  /* 0x000018c000007945 */ /* 0x000fe20003800000 */
[----:B--2---:R-:W-:-:S13]  /*11090*/  ISETP.GE.AND P0, PT, R8, 0xb1, PT ;  /* 0x000000b10800780c */ /* 0x004fda0003f06270 */
[----:B------:R-:W-:Y:S05]  /*110a0*/  @!P0 BRA `(.L_x_324) ;  /* 0x0000001800248947 */ /* 0x000fea0003800000 */
[----:B------:R-:W2:Y:S01]  /*110b0*/  LDL R8, [R1+0x18] ;  /* 0x0000180001087983 */ /* 0x000ea20000100800 */
[----:B------:R-:W-:Y:S01]  /*110c0*/  IMAD.MOV.U32 R6, RZ, RZ, 0x1 ;  /* 0x00000001ff067424 */ /* 0x000fe200078e00ff */
[----:B------:R-:W-:Y:S01]  /*110d0*/  BSSY B1, `(.L_x_325) ;  /* 0x000008b000017945 */ /* 0x000fe20003800000 */
[----:B--2---:R-:W-:-:S05]  /*110e0*/  IMAD.MOV R14, RZ, RZ, -R8 ;  /* 0x000000ffff0e7224 */ /* 0x004fca00078e0a08 */
[----:B------:R-:W-:-:S05]  /*110f0*/  VIADDMNMX R14, R14, R6, 0xffffffff, !PT ;  /* 0xffffffff0e0e7446 */ /* 0x000fca0007800106 */
[----:B------:R-:W-:-:S05]  /*11100*/  IMAD.IADD R6, R8, 0x1, R14 ;  /* 0x0000000108067824 */ /* 0x000fca00078e020e */
[----:B------:R-:W-:-:S04]  /*11110*/  LOP3.LUT R6, R6, 0x1, RZ, 0xc0, !PT ;  /* 0x0000000106067812 */ /* 0x000fc800078ec0ff */
[----:B------:R-:W-:Y:S01]  /*11120*/  ISETP.NE.U32.AND P0, PT, R6, 0x1, PT ;  /* 0x000000010600780c */ /* 0x000fe20003f05070 */
[----:B------:R-:W-:-:S12]  /*11130*/  VIADD R6, R8, 0xfffffffe ;  /* 0xfffffffe08067836 */ /* 0x000fd80000000000 */
[----:B------:R-:W-:Y:S05]  /*11140*/  @P0 BRA `(.L_x_326) ;  /* 0x00000008000c0947 */ /* 0x000fea0003800000 */
[----:B------:R-:W2:Y:S04]  /*11150*/  LDL R9, [R1] ;  /* 0x0000000001097983 */ /* 0x000ea80000100800 */
[----:B------:R-:W3:Y:S01]  /*11160*/  LDL R8, [R1+0x8] ;  /* 0x0000080001087983 */ /* 0x000ee20000100800 */
[----:B------:R-:W-:Y:S01]  /*11170*/  BSSY B2, `(.L_x_327) ;  /* 0x000007c000027945 */ /* 0x000fe20003800000 */
[----:B--2---:R-:W-:-:S05]  /*11180*/  VIADD R13, R9, 0x1 ;  /* 0x00000001090d7836 */ /* 0x004fca0000000000 */
[----:B------:R-:W-:-:S04]  /*11190*/  ISETP.NE.AND P0, PT, R13, 0x2, PT ;  /* 0x000000020d00780c */ /* 0x000fc80003f05270 */
[----:B------:R-:W-:Y:S02]  /*111a0*/  SEL R15, RZ, 0x1, P0 ;  /* 0x00000001ff0f7807 */ /* 0x000fe40000000000 */
[----:B------:R-:W-:Y:S02]  /*111b0*/  SEL R13, R13, RZ, P0 ;  /* 0x000000ff0d0d7207 */ /* 0x000fe40000000000 */
[----:B---3--:R-:W-:Y:S01]  /*111c0*/  LOP3.LUT R15, R8, R15, RZ, 0x3c, !PT ;  /* 0x0000000f080f7212 */ /* 0x008fe200078e3cff */
[----:B------:R-:W-:Y:S06]  /*111d0*/  @!P6 BRA `(.L_x_328) ;  /* 0x0000000400d4e947 */ /* 0x000fec0003800000 */
[----:B------:R-:W-:Y:S02]  /*111e0*/  ISETP.NE.U32.AND P0, PT, R2, RZ, PT ;  /* 0x000000ff0200720c */ /* 0x000fe40003f05070 */
[----:B------:R-:W-:Y:S02]  /*111f0*/  MOV R8, R5 ;  /* 0x0000000500087202 */ /* 0x000fe40000000f00 */
[----:B------:R-:W-:-:S13]  /*11200*/  ISETP.NE.AND.EX P0, PT, R3, RZ, PT, P0 ;  /* 0x000000ff0300720c */ /* 0x000fda0003f05300 */
[----:B------:R-:W-:Y:S05]  /*11210*/  @!P0 BRA `(.L_x_329) ;  /* 0x0000000000488947 */ /* 0x000fea0003800000 */
[----:B------:R-:W0:Y:S01]  /*11220*/  LDC R18, c[0x0][0x41c] ;  /* 0x00010700ff127b82 */ /* 0x000e220000000800 */
[----:B------:R-:W-:Y:S01]  /*11230*/  ULDC.64 UR4, c[0x0][0x408] ;  /* 0x0001020000047ab9 */ /* 0x000fe20000000a00 */
[----:B------:R-:W-:Y:S01]  /*11240*/  ULDC.64 UR6, c[0x0][0x208] ;  /* 0x0000820000067ab9 */ /* 0x000fe20000000a00 */
[----:B0-----:R-:W-:-:S13]  /*11250*/  ISETP.NE.AND P0, PT, R18, 0x1, PT ;  /* 0x000000011200780c */ /* 0x001fda0003f05270 */
[----:B------:R-:W0:Y:S02]  /*11260*/  @P0 LDC.64 R8, c[0x0][0x420] ;  /* 0x00010800ff080b82 */ /* 0x000e240000000a00 */
[----:B0-----:R-:W-:-:S04]  /*11270*/  @P0 IMAD.HI.U32 R10, R6, R8, RZ ;  /* 0x00000008060a0227 */ /* 0x001fc800078e00ff */
[----:B------:R-:W-:Y:S01]  /*11280*/  IMAD.MOV.U32 R8, RZ, RZ, R6 ;  /* 0x000000ffff087224 */ /* 0x000fe200078e0006 */
[----:B------:R-:W-:Y:S01]  /*11290*/  @P0 SHF.R.U32.HI R8, RZ, R9, R10 ;  /* 0x00000009ff080219 */ /* 0x000fe2000001160a */
[----:B------:R-:W-:-:S03]  /*112a0*/  IMAD R10, R12, UR4, RZ ;  /* 0x000000040c0a7c24 */ /* 0x000fc6000f8e02ff */
[----:B------:R-:W-:Y:S01]  /*112b0*/  SHF.R.S32.HI R9, RZ, 0x1f, R8 ;  /* 0x0000001fff097819 */ /* 0x000fe20000011408 */
[C---:B------:R-:W-:Y:S02]  /*112c0*/  IMAD R17, R0.reuse, UR5, R10 ;  /* 0x0000000500117c24 */ /* 0x040fe4000f8e020a */
[----:B------:R-:W-:-:S04]  /*112d0*/  IMAD.WIDE.U32 R10, R0, UR4, R8 ;  /* 0x00000004000a7c25 */ /* 0x000fc8000f8e0008 */
[----:B------:R-:W-:Y:S01]  /*112e0*/  IMAD.IADD R17, R17, 0x1, R11 ;  /* 0x0000000111117824 */ /* 0x000fe200078e020b */
[----:B------:R-:W-:Y:S01]  /*112f0*/  LEA R2, P0, R10, R2, 0x2 ;  /* 0x000000020a027211 */ /* 0x000fe200078010ff */
[----:B------:R-:W-:-:S03]  /*11300*/  IMAD.MOV R8, RZ, RZ, -R8 ;  /* 0x000000ffff087224 */ /* 0x000fc600078e0a08 */
[----:B------:R-:W-:Y:S01]  /*11310*/  LEA.HI.X R3, R10, R3, R17, 0x2, P0 ;  /* 0x000000030a037211 */ /* 0x000fe200000f1411 */
[----:B------:R-:W-:-:S04]  /*11320*/  IMAD R6, R18, R8, R6 ;  /* 0x0000000812067224 */ /* 0x000fc800078e0206 */
[----:B------:R0:W5:Y:S04]  /*11330*/  LDG.E R8, desc[UR6][R2.64] ;  /* 0x0000000602087981 */ /* 0x000168000c1e1900 */
.L_x_329:
[----:B0-----:R-:W0:Y:S01]  /*11340*/  S2R R3, SR_CgaCtaId ;  /* 0x0000000000037919 */ /* 0x001e220000008800 */
[----:B------:R-:W-:-:S04]  /*11350*/  MOV R2, 0x400 ;  /* 0x0000040000027802 */ /* 0x000fc80000000f00 */
[----:B0-----:R-:W-:Y:S02]  /*11360*/  LEA R2, R3, R2, 0x18 ;  /* 0x0000000203027211 */ /* 0x001fe400078ec0ff */
[----:B------:R-:W-:-:S03]  /*11370*/  SHF.L.U32 R3, R15, 0x1f, RZ ;  /* 0x0000001f0f037819 */ /* 0x000fc600000006ff */
[----:B------:R-:W-:-:S04]  /*11380*/  IMAD R2, R13, 0x8, R2 ;  /* 0x000000080d027824 */ /* 0x000fc800078e0202 */
[----:B------:R-:W0:Y:S02]  /*11390*/  SYNCS.PHASECHK.TRANS64.TRYWAIT P0, [R2+URZ+0x34840], R3 ;  /* 0x03484003020075a7 */ /* 0x000e24000800017f */
[----:B0-----:R-:W-:Y:S05]  /*113a0*/  @!P0 BRA `(.L_x_330) ;  /* 0x0000002c00088947 */ /* 0x001fea0003800000 */
.L_x_391:
[----:B------:R-:W1:Y:S02]  /*113b0*/  S2R R9, SR_TID.X ;  /* 0x0000000000097919 */ /* 0x000e640000002100 */
[----:B-1----:R-:W-:-:S04]  /*113c0*/  LOP3.LUT R9, R9, 0x7f, RZ, 0xc0, !PT ;  /* 0x0000007f09097812 */ /* 0x002fc800078ec0ff */
[----:B------:R-:W-:-:S13]  /*113d0*/  ISETP.NE.AND P1, PT, R9, RZ, PT ;  /* 0x000000ff0900720c */ /* 0x000fda0003f25270 */
[----:B------:R-:W-:Y:S05]  /*113e0*/  @P1 BRA `(.L_x_331) ;  /* 0x00000000001c1947 */ /* 0x000fea0003800000 */
[----:B------:R-:W1:Y:S01]  /*113f0*/  S2R R9, SR_TID.X ;  /* 0x0000000000097919 */ /* 0x000e620000002100 */
[----:B0-----:R-:W-:-:S04]  /*11400*/  IMAD.MOV.U32 R3, RZ, RZ, 0xb000 ;  /* 0x0000b000ff037424 */ /* 0x001fc800078e00ff */
[----:B------:R2:W-:Y:S01]  /*11410*/  SYNCS.ARRIVE.TRANS64 RZ, [R2+URZ+0x34830], R3 ;  /* 0x0348300302ff79a7 */ /* 0x0005e2000800003f */
[----:B-1----:R-:W-:-:S04]  /*11420*/  LOP3.LUT R9, R9, 0x1f, RZ, 0xc0, !PT ;  /* 0x0000001f09097812 */ /* 0x002fc800078ec0ff */
[----:B------:R-:W-:-:S13]  /*11430*/  ISETP.NE.AND P0, PT, R9, RZ, PT ;  /* 0x000000ff0900720c */ /* 0x000fda0003f05270 */
[----:B--2---:R-:W-:Y:S05]  /*11440*/  @!P0 BRA `(.L_x_331) ;  /* 0x0000000000048947 */ /* 0x004fea0003800000 */
[----:B------:R-:W-:Y:S01]  /*11450*/  BPT.TRAP 0x1 ;  /* 0x000000040000795c */ /* 0x000fe20000300000 */
.L_x_331:
[----:B------:R-:W2:Y:S01]  /*11460*/  LDL R17, [R1+0x4] ;  /* 0x0000040001117983 */ /* 0x000ea20000100800 */
[----:B0-----:R-:W-:-:S03]  /*11470*/  MOV R3, 0x400 ;  /* 0x0000040000037802 */ /* 0x001fc60000000f00 */
[----:B------:R-:W3:Y:S04]  /*11480*/  LDL.LU R10, [R1+0x8] ;  /* 0x00000800010a7983 */ /* 0x000ee80000300800 */
[----:B------:R-:W4:Y:S01]  /*11490*/  LDL R9, [R1] ;  /* 0x0000000001097983 */ /* 0x000f220000100800 */
[----:B------:R-:W0:Y:S01]  /*114a0*/  S2R R11, SR_CgaCtaId ;  /* 0x00000000000b7919 */ /* 0x000e220000008800 */
[----:B------:R-:W-:Y:S02]  /*114b0*/  R2UR UR14, R2 ;  /* 0x00000000020e72ca */ /* 0x000fe400000e0000 */
[----:B------:R-:W-:Y:S01]  /*114c0*/  R2UR UR11, R6 ;  /* 0x00000000060b72ca */ /* 0x000fe200000e0000 */
[----:B------:R-:W-:Y:S01]  /*114d0*/  UIADD3 UR4, UP0, UR36, 0x370, URZ ;  /* 0x0000037024047890 */ /* 0x000fe2000ff1e03f */
[----:B------:R-:W-:-:S02]  /*114e0*/  R2UR UR12, R4 ;  /* 0x00000000040c72ca */ /* 0x000fc400000e0000 */
[----:B-----5:R-:W-:Y:S01]  /*114f0*/  R2UR UR13, R8 ;  /* 0x00000000080d72ca */ /* 0x020fe200000e0000 */
[----:B------:R-:W-:Y:S01]  /*11500*/  UIADD3.X UR5, URZ, UR37, URZ, UP0, !UPT ;  /* 0x000000253f057290 */ /* 0x000fe200087fe43f */
[----:B0-----:R-:W-:-:S05]  /*11510*/  LEA R3, R11, R3, 0x18 ;  /* 0x000000030b037211 */ /* 0x001fca00078ec0ff */
[----:B------:R-:W-:-:S05]  /*11520*/  IMAD R2, R13, 0xb000, R3 ;  /* 0x0000b0000d027824 */ /* 0x000fca00078e0203 */
[----:B------:R-:W-:Y:S01]  /*11530*/  R2UR UR8, R2 ;  /* 0x00000000020872ca */ /* 0x000fe200000e0000 */
[----:B------:R-:W-:Y:S01]  /*11540*/  VIADD R3, R3, 0x34800 ;  /* 0x0003480003037836 */ /* 0x000fe20000000000 */
[----:B------:R-:W-:Y:S01]  /*11550*/  UMOV UR10, URZ ;  /* 0x0000003f000a7c82 */ /* 0x000fe20008000000 */
[----:B------:R-:W-:Y:S01]  /*11560*/  UMOV UR6, 0x0 ;  /* 0x0000000000067882 */ /* 0x000fe20000000000 */
[----:B------:R-:W-:Y:S01]  /*11570*/  UMOV UR7, 0x14f00000 ;  /* 0x14f0000000077882 */ /* 0x000fe20000000000 */
[----:B------:R-:W-:-:S08]  /*11580*/  UMOV UR16, 0x40 ;  /* 0x0000004000107882 */ /* 0x000fd00000000000 */
[----:B------:R-:W-:Y:S01]  /*11590*/  UIADD3 UR15, UR8, 0x23c00, URZ ;  /* 0x00023c00080f7890 */ /* 0x000fe2000fffe03f */
[----:B--2---:R-:W-:-:S13]  /*115a0*/  R2UR UR9, R17 ;  /* 0x00000000110972ca */ /* 0x004fda00000e0000 */
[----:B------:R-:W-:Y:S02]  /*115b0*/  UIMAD UR11, UR11, 0xb0, UR9 ;  /* 0x000000b00b0b78a4 */ /* 0x000fe4000f8e0209 */
[----:B------:R-:W-:Y:S02]  /*115c0*/  UIADD3 UR9, UR14, 0x34830, URZ ;  /* 0x000348300e097890 */ /* 0x000fe4000fffe03f */
[----:B------:R-:W-:Y:S01]  /*115d0*/  UIADD3 UR14, UR8, 0x1e400, URZ ;  /* 0x0001e400080e7890 */ /* 0x000fe2000fffe03f */
[----:B---3--:R-:W-:Y:S01]  /*115e0*/  SHF.L.U32 R2, R10, 0x1f, RZ ;  /* 0x0000001f0a027819 */ /* 0x008fe200000006ff */
[----:B----4-:R-:W-:-:S05]  /*115f0*/  IMAD R3, R9, 0x8, R3 ;  /* 0x0000000809037824 */ /* 0x010fca00078e0203 */
[----:B------:R-:W-:Y:S02]  /*11600*/  UMOV UR8, UR14 ;  /* 0x0000000e00087c82 */ /* 0x000fe40008000000 */
[----:B------:R0:W-:Y:S02]  /*11610*/  UTMALDG.4D [UR8], [UR4], desc[UR6] ;  /* 0x00000608040075b4 */ /* 0x0001e40008019000 */
[----:B0-----:R-:W-:Y:S01]  /*11620*/  UMOV UR8, UR15 ;  /* 0x0000000f00087c82 */ /* 0x001fe20008000000 */
[----:B------:R-:W-:Y:S02]  /*11630*/  UMOV UR10, UR16 ;  /* 0x00000010000a7c82 */ /* 0x000fe40008000000 */
[----:B------:R0:W-:Y:S01]  /*11640*/  UTMALDG.4D [UR8], [UR4], desc[UR6] ;  /* 0x00000608040075b4 */ /* 0x0001e20008019000 */
[----:B------:R-:W1:Y:S02]  /*11650*/  SYNCS.PHASECHK.TRANS64.TRYWAIT P0, [R3+URZ+0x60], R2 ;  /* 0x00006002030075a7 */ /* 0x000e64000800017f */
[----:B01----:R-:W-:Y:S05]  /*11660*/  @!P0 BRA `(.L_x_332) ;  /* 0x00000028006c8947 */ /* 0x003fea0003800000 */
.L_x_392:
[----:B------:R-:W-:Y:S05]  /*11670*/  @P1 BRA `(.L_x_333) ;  /* 0x0000000000301947 */ /* 0x000fea0003800000 */
[----:B------:R-:W1:Y:S01]  /*11680*/  S2R R9, SR_TID.X ;  /* 0x0000000000097919 */ /* 0x000e620000002100 */
[----:B------:R-:W-:Y:S01]  /*11690*/  MOV R10, 0x400 ;  /* 0x00000400000a7802 */ /* 0x000fe20000000f00 */
[----:B------:R-:W2:Y:S01]  /*116a0*/  S2R R11, SR_CgaCtaId ;  /* 0x00000000000b7919 */ /* 0x000ea20000008800 */
[----:B-1----:R-:W-:Y:S02]  /*116b0*/  LOP3.LUT R17, R9, 0x1f, RZ, 0xc0, !PT ;  /* 0x0000001f09117812 */ /* 0x002fe400078ec0ff */
[----:B------:R-:W3:Y:S02]  /*116c0*/  LDL R9, [R1] ;  /* 0x0000000001097983 */ /* 0x000ee40000100800 */
[----:B------:R-:W-:Y:S02]  /*116d0*/  ISETP.NE.AND P0, PT, R17, RZ, PT ;  /* 0x000000ff1100720c */ /* 0x000fe40003f05270 */
[----:B--2---:R-:W-:Y:S02]  /*116e0*/  LEA R10, R11, R10, 0x18 ;  /* 0x0000000a0b0a7211 */ /* 0x004fe400078ec0ff */
[----:B0-----:R-:W-:-:S03]  /*116f0*/  MOV R3, 0xb000 ;  /* 0x0000b00000037802 */ /* 0x001fc60000000f00 */
[----:B---3--:R-:W-:-:S04]  /*11700*/  IMAD R2, R9, 0x8, R10 ;  /* 0x0000000809027824 */ /* 0x008fc800078e020a */
[----:B------:R1:W-:Y:S02]  /*11710*/  SYNCS.ARRIVE.TRANS64 RZ, [R2+URZ+0x34850], R3 ;  /* 0x0348500302ff79a7 */ /* 0x0003e4000800003f */
[----:B------:R-:W-:Y:S05]  /*11720*/  @!P0 BRA `(.L_x_333) ;  /* 0x0000000000048947 */ /* 0x000fea0003800000 */
[----:B------:R-:W-:Y:S01]  /*11730*/  BPT.TRAP 0x1 ;  /* 0x000000040000795c */ /* 0x000fe20000300000 */
.L_x_333:
[----:B01----:R-:W2:Y:S01]  /*11740*/  LDL.LU R2, [R1+0xc] ;  /* 0x00000c0001027983 */ /* 0x003ea20000300800 */
[----:B------:R-:W-:-:S03]  /*11750*/  MOV R10, 0x400 ;  /* 0x00000400000a7802 */ /* 0x000fc60000000f00 */
[----:B------:R-:W3:Y:S04]  /*11760*/  LDL.LU R9, [R1] ;  /* 0x0000000001097983 */ /* 0x000ee80000300800 */
[----:B------:R-:W4:Y:S01]  /*11770*/  LDL R3, [R1+0x4] ;  /* 0x0000040001037983 */ /* 0x000f220000100800 */
[----:B------:R-:W0:Y:S01]  /*11780*/  S2R R11, SR_CgaCtaId ;  /* 0x00000000000b7919 */ /* 0x000e220000008800 */
[----:B------:R-:W-:Y:S01]  /*11790*/  R2UR UR13, R5 ;  /* 0x00000000050d72ca */ /* 0x000fe200000e0000 */
[----:B------:R-:W-:Y:S01]  /*117a0*/  UIADD3 UR4, UP0, UR36, 0x470, URZ ;  /* 0x0000047024047890 */ /* 0x000fe2000ff1e03f */
[----:B------:R-:W-:Y:S02]  /*117b0*/  R2UR UR12, R4 ;  /* 0x00000000040c72ca */ /* 0x000fe400000e0000 */
[----:B0-----:R-:W-:Y:S01]  /*117c0*/  LEA R10, R11, R10, 0x18 ;  /* 0x0000000a0b0a7211 */ /* 0x001fe200078ec0ff */
[----:B------:R-:W-:Y:S01]  /*117d0*/  UMOV UR10, URZ ;  /* 0x0000003f000a7c82 */ /* 0x000fe20008000000 */
[----:B------:R-:W-:Y:S01]  /*117e0*/  UMOV UR6, 0x0 ;  /* 0x0000000000067882 */ /* 0x000fe20000000000 */
[----:B------:R-:W-:Y:S01]  /*117f0*/  UMOV UR7, 0x14f00000 ;  /* 0x14f0000000077882 */ /* 0x000fe20000000000 */
[----:B------:R-:W-:Y:S01]  /*11800*/  UMOV UR15, 0x40 ;  /* 0x00000040000f7882 */ /* 0x000fe20000000000 */
[----:B------:R0:W-:Y:S01]  /*11810*/  STL [R1+0xc], R6 ;  /* 0x00000c0601007387 */ /* 0x0001e20000100800 */
[----:B------:R-:W-:Y:S01]  /*11820*/  IMAD.MOV.U32 R5, RZ, RZ, R8 ;  /* 0x000000ffff057224 */ /* 0x000fe200078e0008 */
[----:B--2---:R-:W-:Y:S01]  /*11830*/  R2UR UR11, R2 ;  /* 0x00000000020b72ca */ /* 0x004fe200000e0000 */
[----:B---3--:R-:W-:-:S05]  /*11840*/  IMAD R2, R9, 0x8, R10 ;  /* 0x0000000809027824 */ /* 0x008fca00078e020a */
[----:B------:R-:W-:Y:S01]  /*11850*/  R2UR UR9, R2 ;  /* 0x00000000020972ca */ /* 0x000fe200000e0000 */
[----:B------:R-:W-:Y:S01]  /*11860*/  IMAD R2, R9, 0xb000, R10 ;  /* 0x0000b00009027824 */ /* 0x000fe200078e020a */
[----:B----4-:R-:W-:-:S04]  /*11870*/  R2UR UR5, R3 ;  /* 0x00000000030572ca */ /* 0x010fc800000e0000 */
[----:B------:R-:W-:-:S07]  /*11880*/  R2UR UR14, R2 ;  /* 0x00000000020e72ca */ /* 0x000fce00000e0000 */
[----:B------:R-:W-:Y:S02]  /*11890*/  UIADD3 UR9, UR9, 0x34850, URZ ;  /* 0x0003485009097890 */ /* 0x000fe4000fffe03f */
[----:B------:R-:W-:Y:S02]  /*118a0*/  UIMAD UR11, UR11, 0xb0, UR5 ;  /* 0x000000b00b0b78a4 */ /* 0x000fe4000f8e0205 */
[----:B------:R-:W-:Y:S02]  /*118b0*/  UIADD3.X UR5, URZ, UR37, URZ, UP0, !UPT ;  /* 0x000000253f057290 */ /* 0x000fe400087fe43f */
[----:B------:R-:W-:Y:S02]  /*118c0*/  UIADD3 UR8, UR14, 0x400, URZ ;  /* 0x000004000e087890 */ /* 0x000fe4000fffe03f */
[----:B------:R-:W-:-:S07]  /*118d0*/  UIADD3 UR14, UR14, 0x5c00, URZ ;  /* 0x00005c000e0e7890 */ /* 0x000fce000fffe03f */
[----:B------:R1:W-:Y:S02]  /*118e0*/  UTMALDG.4D [UR8], [UR4], desc[UR6] ;  /* 0x00000608040075b4 */ /* 0x0003e40008019000 */
[----:B-1----:R-:W-:Y:S01]  /*118f0*/  UMOV UR8, UR14 ;  /* 0x0000000e00087c82 */ /* 0x002fe20008000000 */
[----:B------:R-:W-:Y:S02]  /*11900*/  UMOV UR10, UR15 ;  /* 0x0000000f000a7c82 */ /* 0x000fe40008000000 */
[----:B------:R0:W-:Y:S02]  /*11910*/  UTMALDG.4D [UR8], [UR4], desc[UR6] ;  /* 0x00000608040075b4 */ /* 0x0001e40008019000 */
[----:B0-----:R-:W-:Y:S01]  /*11920*/  NOP ;  /* 0x0000000000007918 */ /* 0x001fe20000000000 */
.L_x_328:
[----:B------:R-:W-:Y:S05]  /*11930*/  BSYNC B2 ;  /* 0x0000000000027941 */ /* 0x000fea0003800000 */
.L_x_327:
[----:B------:R-:W2:Y:S04]  /*11940*/  LDL.LU R2, [R1+0x18] ;  /* 0x0000180001027983 */ /* 0x000ea80000300800 */
[----:B------:R0:W-:Y:S04]  /*11950*/  STL [R1], R13 ;  /* 0x0000000d01007387 */ /* 0x0001e80000100800 */
[----:B------:R0:W-:Y:S02]  /*11960*/  STL [R1+0x8], R15 ;  /* 0x0000080f01007387 */ /* 0x0001e40000100800 */
[----:B0-2---:R-:W-:-:S07]  /*11970*/  VIADD R6, R2, 0xfffffffd ;  /* 0xfffffffd02067836 */ /* 0x005fce0000000000 */
.L_x_326:
[----:B------:R-:W-:Y:S05]  /*11980*/  BSYNC B1 ;  /* 0x0000000000017941 */ /* 0x000fea0003800000 */
.L_x_325:
[----:B------:R-:W-:-:S05]  /*11990*/  IMAD.MOV R14, RZ, RZ, -R14 ;  /* 0x000000ffff0e7224 */ /* 0x000fca00078e0a0e */
[----:B------:R-:W-:-:S13]  /*119a0*/  ISETP.NE.AND P0, PT, R7, R14, PT ;  /* 0x0000000e0700720c */ /* 0x000fda0003f05270 */
[----:B------:R-:W-:Y:S05]  /*119b0*/  @!P0 BRA `(.L_x_324) ;  /* 0x0000000c00e08947 */ /* 0x000fea0003800000 */
[----:B------:R-:W-:-:S07]  /*119c0*/  IMAD.MOV.U32 R10, RZ, RZ, R5 ;  /* 0x000000ffff0a7224 */ /* 0x000fce00078e0005 */
.L_x_348:
[----:B------:R-:W2:Y:S04]  /*119d0*/  LDL R3, [R1] ;  /* 0x0000000001037983 */ /* 0x000ea80000100800 */
[----:B------:R-:W3:Y:S01]  /*119e0*/  LDL R2, [R1+0x8] ;  /* 0x0000080001027983 */ /* 0x000ee20000100800 */
[----:B------:R-:W-:Y:S05]  /*119f0*/  YIELD ;  /* 0x0000000000007946 */ /* 0x000fea0003800000 */
[----:B------:R-:W-:Y:S01]  /*11a00*/  BSSY B1, `(.L_x_334) ;  /* 0x0000077000017945 */ /* 0x000fe20003800000 */
[----:B--2---:R-:W-:-:S05]  /*11a10*/  VIADD R7, R3, 0x1 ;  /* 0x0000000103077836 */ /* 0x004fca0000000000 */
[----:B------:R-:W-:-:S04]  /*11a20*/  ISETP.NE.AND P0, PT, R7, 0x2, PT ;  /* 0x000000020700780c */ /* 0x000fc80003f05270 */
[----:B------:R-:W-:Y:S02]  /*11a30*/  SEL R8, RZ, 0x1, P0 ;  /* 0x00000001ff087807 */ /* 0x000fe40000000000 */
[----:B------:R-:W-:Y:S02]  /*11a40*/  SEL R7, R7, RZ, P0 ;  /* 0x000000ff07077207 */ /* 0x000fe40000000000 */
[----:B---3--:R-:W-:Y:S01]  /*11a50*/  LOP3.LUT R8, R2, R8, RZ, 0x3c, !PT ;  /* 0x0000000802087212 */ /* 0x008fe200078e3cff */
[----:B0-----:R-:W-:Y:S06]  /*11a60*/  @!P6 BRA `(.L_x_335) ;  /* 0x0000000400c0e947 */ /* 0x001fec0003800000 */
[----:B------:R-:W-:Y:S01]  /*11a70*/  ULDC.64 UR4, c[0x0][0x3f8] ;  /* 0x0000fe0000047ab9 */ /* 0x000fe20000000a00 */
[----:B------:R-:W-:Y:S01]  /*11a80*/  IMAD.MOV.U32 R9, RZ, RZ, R6 ;  /* 0x000000ffff097224 */ /* 0x000fe200078e0006 */
[----:B------:R-:W-:-:S04]  /*11a90*/  ISETP.NE.U32.AND P0, PT, RZ, UR4, PT ;  /* 0x00000004ff007c0c */ /* 0x000fc8000bf05070 */
[----:B------:R-:W-:-:S13]  /*11aa0*/  ISETP.NE.AND.EX P0, PT, RZ, UR5, PT, P0 ;  /* 0x00000005ff007c0c */ /* 0x000fda000bf05300 */
        /* <DEDUP_REMOVED lines=10> */
[----:B------:R-:W-:Y:S01]  /*11b50*/  IADD3 R3, -R2, RZ, RZ ;  /* 0x000000ff02037210 */ /* 0x000fe20007ffe1ff */
[----:B------:R-:W-:-:S04]  /*11b60*/  IMAD R10, R0, UR7, R10 ;  /* 0x00000007000a7c24 */ /* 0x000fc8000f8e020a */
[----:B------:R-:W-:Y:S01]  /*11b70*/  IMAD R9, R9, R3, R6 ;  /* 0x0000000309097224 */ /* 0x000fe200078e0206 */
[----:B------:R-:W-:-:S03]  /*11b80*/  SHF.R.S32.HI R3, RZ, 0x1f, R2 ;  /* 0x0000001fff037819 */ /* 0x000fc60000011402 */
[----:B------:R-:W-:-:S04]  /*11b90*/  IMAD.WIDE.U32 R2, R0, UR6, R2 ;  /* 0x0000000600027c25 */ /* 0x000fc8000f8e0002 */
[----:B------:R-:W-:Y:S01]  /*11ba0*/  IMAD.IADD R3, R10, 0x1, R3 ;  /* 0x000000010a037824 */ /* 0x000fe200078e0203 */
[----:B------:R-:W-:-:S04]  /*11bb0*/  LEA R10, P0, R2, UR4, 0x2 ;  /* 0x00000004020a7c11 */ /* 0x000fc8000f8010ff */
[----:B------:R-:W-:-:S05]  /*11bc0*/  LEA.HI.X R11, R2, UR5, R3, 0x2, P0 ;  /* 0x00000005020b7c11 */ /* 0x000fca00080f1403 */
[----:B------:R0:W5:Y:S04]  /*11bd0*/  LDG.E R10, desc[UR8][R10.64] ;  /* 0x000000080a0a7981 */ /* 0x000168000c1e1900 */
.L_x_336:
[----:B------:R-:W1:Y:S01]  /*11be0*/  S2R R3, SR_CgaCtaId ;  /* 0x0000000000037919 */ /* 0x000e620000008800 */
[----:B------:R-:W-:-:S04]  /*11bf0*/  MOV R2, 0x400 ;  /* 0x0000040000027802 */ /* 0x000fc80000000f00 */
[----:B-1----:R-:W-:Y:S02]  /*11c00*/  LEA R2, R3, R2, 0x18 ;  /* 0x0000000203027211 */ /* 0x002fe400078ec0ff */
[----:B------:R-:W-:-:S03]  /*11c10*/  SHF.L.U32 R3, R8, 0x1f, RZ ;  /* 0x0000001f08037819 */ /* 0x000fc600000006ff */
[----:B------:R-:W-:-:S04]  /*11c20*/  IMAD R2, R7, 0x8, R2 ;  /* 0x0000000807027824 */ /* 0x000fc800078e0202 */
[----:B------:R-:W1:Y:S02]  /*11c30*/  SYNCS.PHASECHK.TRANS64.TRYWAIT P0, [R2+URZ+0x34840], R3 ;  /* 0x03484003020075a7 */ /* 0x000e64000800017f */
[----:B-1----:R-:W-:Y:S05]  /*11c40*/  @!P0 BRA `(.L_x_337) ;  /* 0x0000002400088947 */ /* 0x002fea0003800000 */
.L_x_393:
[----:B0-----:R-:W0:Y:S02]  /*11c50*/  S2R R11, SR_TID.X ;  /* 0x00000000000b7919 */ /* 0x001e240000002100 */
[----:B0-----:R-:W-:-:S04]  /*11c60*/  LOP3.LUT R11, R11, 0x7f, RZ, 0xc0, !PT ;  /* 0x0000007f0b0b7812 */ /* 0x001fc800078ec0ff */
[----:B------:R-:W-:-:S13]  /*11c70*/  ISETP.NE.AND P0, PT, R11, RZ, PT ;  /* 0x000000ff0b00720c */ /* 0x000fda0003f05270 */
[----:B------:R-:W-:Y:S05]  /*11c80*/  @P0 BRA `(.L_x_338) ;  /* 0x00000000001c0947 */ /* 0x000fea0003800000 */
[----:B------:R-:W0:Y:S01]  /*11c90*/  S2R R11, SR_TID.X ;  /* 0x00000000000b7919 */ /* 0x000e220000002100 */
[----:B-1----:R-:W-:-:S04]  /*11ca0*/  IMAD.MOV.U32 R3, RZ, RZ, 0xb000 ;  /* 0x0000b000ff037424 */ /* 0x002fc800078e00ff */
[----:B------:R2:W-:Y:S01]  /*11cb0*/  SYNCS.ARRIVE.TRANS64 RZ, [R2+URZ+0x34830], R3 ;  /* 0x0348300302ff79a7 */ /* 0x0005e2000800003f */
[----:B0-----:R-:W-:-:S04]  /*11cc0*/  LOP3.LUT R11, R11, 0x1f, RZ, 0xc0, !PT ;  /* 0x0000001f0b0b7812 */ /* 0x001fc800078ec0ff */
[----:B------:R-:W-:-:S13]  /*11cd0*/  ISETP.NE.AND P1, PT, R11, RZ, PT ;  /* 0x000000ff0b00720c */ /* 0x000fda0003f25270 */
[----:B--2---:R-:W-:Y:S05]  /*11ce0*/  @!P1 BRA `(.L_x_338) ;  /* 0x0000000000049947 */ /* 0x004fea0003800000 */
[----:B------:R-:W-:Y:S01]  /*11cf0*/  BPT.TRAP 0x1 ;  /* 0x000000040000795c */ /* 0x000fe20000300000 */
.L_x_338:
[----:B------:R-:W2:Y:S01]  /*11d00*/  LDL R15, [R1+0x4] ;  /* 0x00000400010f7983 */ /* 0x000ea20000100800 */
[----:B------:R-:W-:-:S03]  /*11d10*/  MOV R13, 0x400 ;  /* 0x00000400000d7802 */ /* 0x000fc60000000f00 */
[----:B-1----:R-:W3:Y:S04]  /*11d20*/  LDL.LU R3, [R1+0x8] ;  /* 0x0000080001037983 */ /* 0x002ee80000300800 */
        /* <DEDUP_REMOVED lines=30> */
.L_x_394:
        /* <DEDUP_REMOVED lines=8> */
.L_x_340:
[----:B------:R-:W2:Y:S01]  /*11f90*/  LDL.LU R15, [R1+0xc] ;  /* 0x00000c00010f7983 */ /* 0x000ea20000300800 */
[----:B------:R-:W-:-:S03]  /*11fa0*/  MOV R13, 0x400 ;  /* 0x00000400000d7802 */ /* 0x000fc60000000f00 */
[----:B0-----:R-:W3:Y:S04]  /*11fb0*/  LDL.LU R3, [R1] ;  /* 0x0000000001037983 */ /* 0x001ee80000300800 */
[----:B------:R-:W4:Y:S01]  /*11fc0*/  LDL R11, [R1+0x4] ;  /* 0x00000400010b7983 */ /* 0x000f220000100800 */
[----:B------:R-:W0:Y:S01]  /*11fd0*/  S2R R14, SR_CgaCtaId ;  /* 0x00000000000e7919 */ /* 0x000e220000008800 */
[----:B------:R-:W-:Y:S01]  /*11fe0*/  R2UR UR9, R2 ;  /* 0x00000000020972ca */ /* 0x000fe200000e0000 */
[----:B------:R-:W-:Y:S01]  /*11ff0*/  UIADD3 UR4, UP0, UR36, 0x470, URZ ;  /* 0x0000047024047890 */ /* 0x000fe2000ff1e03f */
[----:B------:R-:W-:Y:S02]  /*12000*/  R2UR UR13, R5 ;  /* 0x00000000050d72ca */ /* 0x000fe400000e0000 */
[----:B------:R-:W-:-:S02]  /*12010*/  R2UR UR12, R4 ;  /* 0x00000000040c72ca */ /* 0x000fc400000e0000 */
[----:B0-----:R-:W-:-:S07]  /*12020*/  LEA R13, R14, R13, 0x18 ;  /* 0x0000000d0e0d7211 */ /* 0x001fce00078ec0ff */
[----:B------:R-:W-:Y:S01]  /*12030*/  UIADD3 UR9, UR9, 0x50, URZ ;  /* 0x0000005009097890 */ /* 0x000fe2000fffe03f */
[----:B------:R-:W-:Y:S01]  /*12040*/  UMOV UR10, URZ ;  /* 0x0000003f000a7c82 */ /* 0x000fe20008000000 */
[----:B------:R-:W-:Y:S01]  /*12050*/  UMOV UR7, 0x14f00000 ;  /* 0x14f0000000077882 */ /* 0x000fe20000000000 */
[----:B------:R-:W-:Y:S01]  /*12060*/  UMOV UR15, 0x40 ;  /* 0x00000040000f7882 */ /* 0x000fe20000000000 */
[----:B------:R0:W-:Y:S01]  /*12070*/  STL [R1+0xc], R9 ;  /* 0x00000c0901007387 */ /* 0x0001e20000100800 */
[----:B------:R-:W-:Y:S01]  /*12080*/  IMAD.MOV.U32 R5, RZ, RZ, R10 ;  /* 0x000000ffff057224 */ /* 0x000fe200078e000a */
[----:B--2---:R-:W-:Y:S01]  /*12090*/  R2UR UR11, R15 ;  /* 0x000000000f0b72ca */ /* 0x004fe200000e0000 */
[----:B---3--:R-:W-:Y:S01]  /*120a0*/  IMAD R3, R3, 0xb000, R13 ;  /* 0x0000b00003037824 */ /* 0x008fe200078e020d */
[----:B----4-:R-:W-:-:S04]  /*120b0*/  R2UR UR5, R11 ;  /* 0x000000000b0572ca */ /* 0x010fc800000e0000 */
[----:B------:R-:W-:-:S09]  /*120c0*/  R2UR UR6, R3 ;  /* 0x00000000030672ca */ /* 0x000fd200000e0000 */
[----:B------:R-:W-:-:S04]  /*120d0*/  UIMAD UR11, UR11, 0xb0, UR5 ;  /* 0x000000b00b0b78a4 */ /* 0x000fc8000f8e0205 */
[----:B------:R-:W-:Y:S02]  /*120e0*/  UIADD3 UR8, UR6, 0x400, URZ ;  /* 0x0000040006087890 */ /* 0x000fe4000fffe03f */
[----:B------:R-:W-:Y:S02]  /*120f0*/  UIADD3.X UR5, URZ, UR37, URZ, UP0, !UPT ;  /* 0x000000253f057290 */ /* 0x000fe400087fe43f */
[----:B------:R-:W-:-:S03]  /*12100*/  UIADD3 UR14, UR6, 0x5c00, URZ ;  /* 0x00005c00060e7890 */ /* 0x000fc6000fffe03f */
[----:B------:R-:W-:-:S04]  /*12110*/  UMOV UR6, 0x0 ;  /* 0x0000000000067882 */ /* 0x000fc80000000000 */
[----:B------:R1:W-:Y:S02]  /*12120*/  UTMALDG.4D [UR8], [UR4], desc[UR6] ;  /* 0x00000608040075b4 */ /* 0x0003e40008019000 */
[----:B-1----:R-:W-:Y:S01]  /*12130*/  UMOV UR8, UR14 ;  /* 0x0000000e00087c82 */ /* 0x002fe20008000000 */
[----:B------:R-:W-:Y:S02]  /*12140*/  UMOV UR10, UR15 ;  /* 0x0000000f000a7c82 */ /* 0x000fe40008000000 */
[----:B------:R0:W-:Y:S02]  /*12150*/  UTMALDG.4D [UR8], [UR4], desc[UR6] ;  /* 0x00000608040075b4 */ /* 0x0001e40008019000 */
[----:B0-----:R-:W-:Y:S01]  /*12160*/  NOP ;  /* 0x0000000000007918 */ /* 0x001fe20000000000 */
.L_x_335:
[----:B------:R-:W-:Y:S05]  /*12170*/  BSYNC B1 ;  /* 0x0000000000017941 */ /* 0x000fea0003800000 */
.L_x_334:
[----:B------:R-:W-:Y:S01]  /*12180*/  VIADD R2, R7, 0x1 ;  /* 0x0000000107027836 */ /* 0x000fe20000000000 */
[----:B------:R-:W-:Y:S04]  /*12190*/  BSSY B1, `(.L_x_341) ;  /* 0x0000077000017945 */ /* 0x000fe80003800000 */
[----:B------:R-:W-:-:S04]  /*121a0*/  ISETP.NE.AND P0, PT, R2, 0x2, PT ;  /* 0x000000020200780c */ /* 0x000fc80003f05270 */
[----:B------:R-:W-:Y:S02]  /*121b0*/  SEL R3, RZ, 0x1, P0 ;  /* 0x00000001ff037807 */ /* 0x000fe40000000000 */
[----:B------:R-:W-:Y:S02]  /*121c0*/  SEL R14, R2, RZ, P0 ;  /* 0x000000ff020e7207 */ /* 0x000fe40000000000 */
[----:B------:R-:W-:-:S05]  /*121d0*/  LOP3.LUT R13, R8, R3, RZ, 0x3c, !PT ;  /* 0x00000003080d7212 */ /* 0x000fca00078e3cff */
[----:B------:R0:W-:Y:S04]  /*121e0*/  STL [R1+0x8], R13 ;  /* 0x0000080d01007387 */ /* 0x0001e80000100800 */
[----:B------:R0:W-:Y:S01]  /*121f0*/  STL [R1], R14 ;  /* 0x0000000e01007387 */ /* 0x0001e20000100800 */
[----:B------:R-:W-:Y:S05]  /*12200*/  @!P6 BRA `(.L_x_342) ;  /* 0x0000000400bce947 */ /* 0x000fea0003800000 */
[----:B------:R-:W-:Y:S01]  /*12210*/  ULDC.64 UR4, c[0x0][0x3f8] ;  /* 0x0000fe0000047ab9 */ /* 0x000fe20000000a00 */
[----:B------:R-:W-:Y:S02]  /*12220*/  IADD3 R9, R6, -0x1, RZ ;  /* 0xffffffff06097810 */ /* 0x000fe40007ffe0ff */
[----:B------:R-:W-:-:S04]  /*12230*/  ISETP.NE.U32.AND P0, PT, RZ, UR4, PT ;  /* 0x00000004ff007c0c */ /* 0x000fc8000bf05070 */
[----:B------:R-:W-:-:S13]  /*12240*/  ISETP.NE.AND.EX P0, PT, RZ, UR5, PT, P0 ;  /* 0x00000005ff007c0c */ /* 0x000fda000bf05300 */
[----:B------:R-:W-:Y:S05]  /*12250*/  @!P0 BRA `(.L_x_343) ;  /* 0x0000000000488947 */ /* 0x000fea0003800000 */
        /* <DEDUP_REMOVED lines=13> */
[----:B------:R-:W-:-:S04]  /*12330*/  IMAD.WIDE.U32 R2, R0, UR6, R2 ;  /* 0x0000000600027c25 */ /* 0x000fc8000f8e0002 */
[----:B------:R-:W-:Y:S01]  /*12340*/  IMAD.IADD R3, R10, 0x1, R3 ;  /* 0x000000010a037824 */ /* 0x000fe200078e0203 */
[----:B------:R-:W-:-:S04]  /*12350*/  LEA R10, P0, R2, UR4, 0x2 ;  /* 0x00000004020a7c11 */ /* 0x000fc8000f8010ff */
[----:B------:R-:W-:-:S05]  /*12360*/  LEA.HI.X R11, R2, UR5, R3, 0x2, P0 ;  /* 0x00000005020b7c11 */ /* 0x000fca00080f1403 */
[----:B------:R1:W5:Y:S04]  /*12370*/  LDG.E R10, desc[UR8][R10.64] ;  /* 0x000000080a0a7981 */ /* 0x000368000c1e1900 */
.L_x_343:
[----:B------:R-:W2:Y:S01]  /*12380*/  S2R R3, SR_CgaCtaId ;  /* 0x0000000000037919 */ /* 0x000ea20000008800 */
[----:B------:R-:W-:-:S04]  /*12390*/  MOV R2, 0x400 ;  /* 0x0000040000027802 */ /* 0x000fc80000000f00 */
[----:B--2---:R-:W-:Y:S02]  /*123a0*/  LEA R2, R3, R2, 0x18 ;  /* 0x0000000203027211 */ /* 0x004fe400078ec0ff */
[----:B------:R-:W-:-:S03]  /*123b0*/  SHF.L.U32 R3, R13, 0x1f, RZ ;  /* 0x0000001f0d037819 */ /* 0x000fc600000006ff */
[----:B------:R-:W-:-:S04]  /*123c0*/  IMAD R2, R14, 0x8, R2 ;  /* 0x000000080e027824 */ /* 0x000fc800078e0202 */
[----:B------:R-:W2:Y:S02]  /*123d0*/  SYNCS.PHASECHK.TRANS64.TRYWAIT P0, [R2+URZ+0x34840], R3 ;  /* 0x03484003020075a7 */ /* 0x000ea4000800017f */
[----:B--2---:R-:W-:Y:S05]  /*123e0*/  @!P0 BRA `(.L_x_344) ;  /* 0x0000001c00488947 */ /* 0x004fea0003800000 */
.L_x_395:
[----:B-1----:R-:W1:Y:S02]  /*123f0*/  S2R R11, SR_TID.X ;  /* 0x00000000000b7919 */ /* 0x002e640000002100 */
[----:B-1----:R-:W-:-:S04]  /*12400*/  LOP3.LUT R11, R11, 0x7f, RZ, 0xc0, !PT ;  /* 0x0000007f0b0b7812 */ /* 0x002fc800078ec0ff */
[----:B------:R-:W-:-:S13]  /*12410*/  ISETP.NE.AND P0, PT, R11, RZ, PT ;  /* 0x000000ff0b00720c */ /* 0x000fda0003f05270 */
[----:B------:R-:W-:Y:S05]  /*12420*/  @P0 BRA `(.L_x_345) ;  /* 0x00000000001c0947 */ /* 0x000fea0003800000 */
[----:B------:R-:W1:Y:S01]  /*12430*/  S2R R11, SR_TID.X ;  /* 0x00000000000b7919 */ /* 0x000e620000002100 */
[----:B--2---:R-:W-:-:S04]  /*12440*/  IMAD.MOV.U32 R3, RZ, RZ, 0xb000 ;  /* 0x0000b000ff037424 */ /* 0x004fc800078e00ff */
[----:B------:R3:W-:Y:S01]  /*12450*/  SYNCS.ARRIVE.TRANS64 RZ, [R2+URZ+0x34830], R3 ;  /* 0x0348300302ff79a7 */ /* 0x0007e2000800003f */
[----:B-1----:R-:W-:-:S04]  /*12460*/  LOP3.LUT R11, R11, 0x1f, RZ, 0xc0, !PT ;  /* 0x0000001f0b0b7812 */ /* 0x002fc800078ec0ff */
[----:B------:R-:W-:-:S13]  /*12470*/  ISETP.NE.AND P1, PT, R11, RZ, PT ;  /* 0x000000ff0b00720c */ /* 0x000fda0003f25270 */
[----:B---3--:R-:W-:Y:S05]  /*12480*/  @!P1 BRA `(.L_x_345) ;  /* 0x0000000000049947 */ /* 0x008fea0003800000 */
[----:B------:R-:W-:Y:S01]  /*12490*/  BPT.TRAP 0x1 ;  /* 0x000000040000795c */ /* 0x000fe20000300000 */
.L_x_345:
[----:B0-----:R-:W3:Y:S01]  /*124a0*/  LDL R13, [R1] ;  /* 0x00000000010d7983 */ /* 0x001ee20000100800 */
[----:B------:R-:W-:-:S03]  /*124b0*/  MOV R14, 0x400 ;  /* 0x00000400000e7802 */ /* 0x000fc60000000f00 */
[----:B------:R-:W4:Y:S01]  /*124c0*/  LDL R11, [R1+0x4] ;  /* 0x00000400010b7983 */ /* 0x000f220000100800 */
[----:B------:R-:W0:Y:S01]  /*124d0*/  S2R R15, SR_CgaCtaId ;  /* 0x00000000000f7919 */ /* 0x000e220000008800 */
[----:B------:R-:W-:Y:S01]  /*124e0*/  R2UR UR11, R9 ;  /* 0x00000000090b72ca */ /* 0x000fe200000e0000 */
[----:B------:R-:W-:Y:S01]  /*124f0*/  UIADD3 UR4, UP0, UR36, 0x370, URZ ;  /* 0x0000037024047890 */ /* 0x000fe2000ff1e03f */
[----:B------:R-:W-:Y:S02]  /*12500*/  R2UR UR12, R4 ;  /* 0x00000000040c72ca */ /* 0x000fe400000e0000 */
[----:B0-----:R-:W-:-:S05]  /*12510*/  LEA R14, R15, R14, 0x18 ;  /* 0x0000000e0f0e7211 */ /* 0x001fca00078ec0ff */
[----:B--2---:R-:W-:Y:S01]  /*12520*/  VIADD R2, R14, 0x34800 ;  /* 0x000348000e027836 */ /* 0x004fe20000000000 */
[----:B-----5:R-:W-:Y:S01]  /*12530*/  R2UR UR13, R10 ;  /* 0x000000000a0d72ca */ /* 0x020fe200000e0000 */
[----:B------:R-:W-:Y:S01]  /*12540*/  UMOV UR10, URZ ;  /* 0x0000003f000a7c82 */ /* 0x000fe20008000000 */
[----:B------:R-:W-:Y:S01]  /*12550*/  UMOV UR6, 0x0 ;  /* 0x0000000000067882 */ /* 0x000fe20000000000 */
[----:B------:R-:W-:Y:S01]  /*12560*/  UMOV UR7, 0x14f00000 ;  /* 0x14f0000000077882 */ /* 0x000fe20000000000 */
[----:B------:R-:W-:Y:S01]  /*12570*/  UMOV UR16, 0x40 ;  /* 0x0000004000107882 */ /* 0x000fe20000000000 */
[----:B------:R-:W-:Y:S01]  /*12580*/  SHF.L.U32 R8, R8, 0x1f, RZ ;  /* 0x0000001f08087819 */ /* 0x000fe200000006ff */
        /* <DEDUP_REMOVED lines=9> */
[----:B------:R-:W-:Y:S01]  /*12620*/  UIADD3 UR15, UR8, 0x23c00, URZ ;  /* 0x00023c00080f7890 */ /* 0x000fe2000fffe03f */
[----:B------:R-:W-:-:S04]  /*12630*/  IMAD R2, R7, 0x8, R2 ;  /* 0x0000000807027824 */ /* 0x000fc800078e0202 */
[----:B------:R-:W-:Y:S02]  /*12640*/  UMOV UR8, UR14 ;  /* 0x0000000e00087c82 */ /* 0x000fe40008000000 */
[----:B------:R0:W-:Y:S02]  /*12650*/  UTMALDG.4D [UR8], [UR4], desc[UR6] ;  /* 0x00000608040075b4 */ /* 0x0001e40008019000 */
[----:B0-----:R-:W-:Y:S01]  /*12660*/  UMOV UR8, UR15 ;  /* 0x0000000f00087c82 */ /* 0x001fe20008000000 */
[----:B------:R-:W-:Y:S02]  /*12670*/  UMOV UR10, UR16 ;  /* 0x00000010000a7c82 */ /* 0x000fe40008000000 */
[----:B------:R0:W-:Y:S01]  /*12680*/  UTMALDG.4D [UR8], [UR4], desc[UR6] ;  /* 0x00000608040075b4 */ /* 0x0001e20008019000 */
[----:B------:R-:W1:Y:S02]  /*12690*/  SYNCS.PHASECHK.TRANS64.TRYWAIT P1, [R2+URZ+0x60], R8 ;  /* 0x00006008020075a7 */ /* 0x000e64000802017f */
[----:B01----:R-:W-:Y:S05]  /*126a0*/  @!P1 BRA `(.L_x_346) ;  /* 0x0000001800ac9947 */ /* 0x003fea0003800000 */
.L_x_396:
[----:B------:R-:W-:Y:S05]  /*126b0*/  @P0 BRA `(.L_x_347) ;  /* 0x00000000001c0947 */ /* 0x000fea0003800000 */
[----:B------:R-:W1:Y:S02]  /*126c0*/  S2R R3, SR_TID.X ;  /* 0x0000000000037919 */ /* 0x000e640000002100 */
[----:B-1----:R-:W-:-:S04]  /*126d0*/  LOP3.LUT R3, R3, 0x1f, RZ, 0xc0, !PT ;  /* 0x0000001f03037812 */ /* 0x002fc800078ec0ff */
[----:B------:R-:W-:Y:S02]  /*126e0*/  ISETP.NE.AND P1, PT, R3, RZ, PT ;  /* 0x000000ff0300720c */ /* 0x000fe40003f25270 */
[----:B------:R-:W-:-:S04]  /*126f0*/  MOV R3, 0xb000 ;  /* 0x0000b00000037802 */ /* 0x000fc80000000f00 */
[----:B------:R1:W-:Y:S07]  /*12700*/  SYNCS.ARRIVE.TRANS64 RZ, [R2+URZ+0x50], R3 ;  /* 0x0000500302ff79a7 */ /* 0x0003ee000800003f */
[----:B------:R-:W-:Y:S05]  /*12710*/  @!P1 BRA `(.L_x_347) ;  /* 0x0000000000049947 */ /* 0x000fea0003800000 */
[----:B------:R-:W-:Y:S01]  /*12720*/  BPT.TRAP 0x1 ;  /* 0x000000040000795c */ /* 0x000fe20000300000 */
.L_x_347:
[----:B------:R-:W2:Y:S01]  /*12730*/  LDL.LU R13, [R1+0xc] ;  /* 0x00000c00010d7983 */ /* 0x000ea20000300800 */
[----:B0-----:R-:W-:-:S03]  /*12740*/  MOV R8, 0x400 ;  /* 0x0000040000087802 */ /* 0x001fc60000000f00 */
[----:B-1----:R-:W3:Y:S01]  /*12750*/  LDL R3, [R1+0x4] ;  /* 0x0000040001037983 */ /* 0x002ee20000100800 */
[----:B------:R-:W0:Y:S01]  /*12760*/  S2R R11, SR_CgaCtaId ;  /* 0x00000000000b7919 */ /* 0x000e220000008800 */
[----:B------:R-:W-:Y:S01]  /*12770*/  R2UR UR9, R2 ;  /* 0x00000000020972ca */ /* 0x000fe200000e0000 */
[----:B------:R-:W-:Y:S01]  /*12780*/  UIADD3 UR4, UP0, UR36, 0x470, URZ ;  /* 0x0000047024047890 */ /* 0x000fe2000ff1e03f */
[----:B------:R-:W-:Y:S02]  /*12790*/  R2UR UR13, R5 ;  /* 0x00000000050d72ca */ /* 0x000fe400000e0000 */
[----:B------:R-:W-:Y:S02]  /*127a0*/  R2UR UR12, R4 ;  /* 0x00000000040c72ca */ /* 0x000fe400000e0000 */
[----:B0-----:R-:W-:-:S05]  /*127b0*/  LEA R8, R11, R8, 0x18 ;  /* 0x000000080b087211 */ /* 0x001fca00078ec0ff */
[----:B------:R-:W-:-:S05]  /*127c0*/  IMAD R7, R7, 0xb000, R8 ;  /* 0x0000b00007077824 */ /* 0x000fca00078e0208 */
[----:B------:R-:W-:Y:S01]  /*127d0*/  R2UR UR14, R7 ;  /* 0x00000000070e72ca */ /* 0x000fe200000e0000 */
[----:B------:R-:W-:Y:S01]  /*127e0*/  UIADD3 UR9, UR9, 0x50, URZ ;  /* 0x0000005009097890 */ /* 0x000fe2000fffe03f */
[----:B------:R-:W-:Y:S01]  /*127f0*/  UMOV UR10, URZ ;  /* 0x0000003f000a7c82 */ /* 0x000fe20008000000 */
[----:B------:R-:W-:Y:S01]  /*12800*/  UMOV UR6, 0x0 ;  /* 0x0000000000067882 */ /* 0x000fe20000000000 */
[----:B------:R-:W-:-:S09]  /*12810*/  UMOV UR7, 0x14f00000 ;  /* 0x14f0000000077882 */ /* 0x000fd20000000000 */
[----:B------:R-:W-:Y:S02]  /*12820*/  UIADD3 UR8, UR14, 0x400, URZ ;  /* 0x000004000e087890 */ /* 0x000fe4000fffe03f */
[----:B------:R-:W-:Y:S01]  /*12830*/  UIADD3 UR14, UR14, 0x5c00, URZ ;  /* 0x00005c000e0e7890 */ /* 0x000fe2000fffe03f */
[----:B------:R-:W-:Y:S01]  /*12840*/  UMOV UR15, 0x40 ;  /* 0x00000040000f7882 */ /* 0x000fe20000000000 */
[----:B------:R1:W-:Y:S01]  /*12850*/  STL [R1+0xc], R9 ;  /* 0x00000c0901007387 */ /* 0x0003e20000100800 */
[----:B------:R-:W-:Y:S01]  /*12860*/  IMAD.MOV.U32 R5, RZ, RZ, R10 ;  /* 0x000000ffff057224 */ /* 0x000fe200078e000a */
[----:B--2---:R-:W-:Y:S02]  /*12870*/  R2UR UR11, R13 ;  /* 0x000000000d0b72ca */ /* 0x004fe400000e0000 */
[----:B---3--:R-:W-:-:S13]  /*12880*/  R2UR UR5, R3 ;  /* 0x00000000030572ca */ /* 0x008fda00000e0000 */
[----:B------:R-:W-:Y:S02]  /*12890*/  UIMAD UR11, UR11, 0xb0, UR5 ;  /* 0x000000b00b0b78a4 */ /* 0x000fe4000f8e0205 */
[----:B------:R-:W-:-:S09]  /*128a0*/  UIADD3.X UR5, URZ, UR37, URZ, UP0, !UPT ;  /* 0x000000253f057290 */ /* 0x000fd200087fe43f */
[----:B------:R0:W-:Y:S02]  /*128b0*/  UTMALDG.4D [UR8], [UR4], desc[UR6] ;  /* 0x00000608040075b4 */ /* 0x0001e40008019000 */
[----:B0-----:R-:W-:Y:S01]  /*128c0*/  UMOV UR8, UR14 ;  /* 0x0000000e00087c82 */ /* 0x001fe20008000000 */
[----:B------:R-:W-:Y:S02]  /*128d0*/  UMOV UR10, UR15 ;  /* 0x0000000f000a7c82 */ /* 0x000fe40008000000 */
[----:B------:R1:W-:Y:S02]  /*128e0*/  UTMALDG.4D [UR8], [UR4], desc[UR6] ;  /* 0x00000608040075b4 */ /* 0x0003e40008019000 */
[----:B-1----:R-:W-:Y:S01]  /*128f0*/  NOP ;  /* 0x0000000000007918 */ /* 0x002fe20000000000 */
.L_x_342:
[----:B------:R-:W-:Y:S05]  /*12900*/  BSYNC B1 ;  /* 0x0000000000017941 */ /* 0x000fea0003800000 */
.L_x_341:
[C---:B------:R-:W-:Y:S01]  /*12910*/  ISETP.GT.AND P0, PT, R6.reuse, 0x1, PT ;  /* 0x000000010600780c */ /* 0x040fe20003f04270 */
[----:B------:R-:W-:-:S12]  /*12920*/  VIADD R6, R6, 0xfffffffe ;  /* 0xfffffffe06067836 */ /* 0x000fd80000000000 */
[----:B------:R-:W-:Y:S05]  /*12930*/  @P0 BRA `(.L_x_348) ;  /* 0xfffffff000240947 */ /* 0x000fea000383ffff */
.L_x_324:
[----:B------:R-:W-:Y:S05]  /*12940*/  BSYNC B0 ;  /* 0x0000000000007941 */ /* 0x000fea0003800000 */
.L_x_323:
[----:B------:R-:W1:Y:S01]  /*12950*/  S2R R2, SR_TID.X ;  /* 0x0000000000027919 */ /* 0x000e620000002100 */
[----:B------:R-:W-:Y:S01]  /*12960*/  BSSY B0, `(.L_x_349) ;  /* 0x0000011000007945 */ /* 0x000fe20003800000 */
[----:B-1----:R-:W-:-:S04]  /*12970*/  LOP3.LUT R2, R2, 0x1f, RZ, 0xc0, !PT ;  /* 0x0000001f02027812 */ /* 0x002fc800078ec0ff */
[----:B------:R-:W-:-:S13]  /*12980*/  ISETP.NE.AND P0, PT, R2, RZ, PT ;  /* 0x000000ff0200720c */ /* 0x000fda0003f05270 */
[----:B------:R-:W-:Y:S05]  /*12990*/  @P0 BRA `(.L_x_350) ;  /* 0x0000000000340947 */ /* 0x000fea0003800000 */
[----:B------:R-:W1:Y:S01]  /*129a0*/  S2R R9, SR_LANEID ;  /* 0x0000000000097919 */ /* 0x000e620000000000 */
[----:B------:R-:W-:Y:S01]  /*129b0*/  VOTEU.ANY UR4, UPT, PT ;  /* 0x0000000000047886 */ /* 0x000fe200038e0100 */
[----:B------:R-:W2:Y:S01]  /*129c0*/  LDC.64 R2, c[0x0][0xc38] ;  /* 0x00030e00ff027b82 */ /* 0x000ea20000000a00 */
[----:B------:R-:W1:Y:S01]  /*129d0*/  FLO.U32 R0, UR4 ;  /* 0x0000000400007d00 */ /* 0x000e6200080e0000 */
[----:B------:R-:W-:-:S07]  /*129e0*/  ULDC.64 UR6, c[0x0][0x208] ;  /* 0x0000820000067ab9 */ /* 0x000fce0000000a00 */
[----:B------:R-:W2:Y:S01]  /*129f0*/  POPC R7, UR4 ;  /* 0x0000000400077d09 */ /* 0x000ea20008000000 */
[----:B-1----:R-:W-:-:S13]  /*12a00*/  ISETP.EQ.U32.AND P0, PT, R0, R9, PT ;  /* 0x000000090000720c */ /* 0x002fda0003f02070 */
[----:B--2---:R-:W2:Y:S01]  /*12a10*/  @P0 ATOMG.E.ADD.STRONG.GPU PT, R3, desc[UR6][R2.64], R7 ;  /* 0x00000007020309a8 */ /* 0x004ea200081ee1c6 */
[----:B------:R-:W1:Y:S02]  /*12a20*/  S2R R6, SR_LTMASK ;  /* 0x0000000000067919 */ /* 0x000e640000003900 */
[----:B-1----:R-:W-:-:S04]  /*12a30*/  LOP3.LUT R6, R6, UR4, RZ, 0xc0, !PT ;  /* 0x0000000406067c12 */ /* 0x002fc8000f8ec0ff */
[----:B------:R-:W1:Y:S01]  /*12a40*/  POPC R9, R6 ;  /* 0x0000000600097309 */ /* 0x000e620000000000 */
[----:B--2---:R-:W1:Y:S02]  /*12a50*/  SHFL.IDX PT, R0, R3, R0, 0x1f ;  /* 0x00001f0003007589 */ /* 0x004e6400000e0000 */
[----:B-1----:R-:W-:-:S07]  /*12a60*/  IADD3 R16, R0, UR38, R9 ;  /* 0x0000002600107c10 */ /* 0x002fce000fffe009 */
.L_x_350:
[----:B------:R-:W-:Y:S05]  /*12a70*/  BSYNC B0 ;  /* 0x0000000000007941 */ /* 0x000fea0003800000 */
.L_x_349:
[----:B------:R-:W-:Y:S04]  /*12a80*/  BSSY B0, `(.L_x_351) ;  /* 0x0000032000007945 */ /* 0x000fe80003800000 */
[----:B------:R-:W-:Y:S05]  /*12a90*/  @!P6 BRA `(.L_x_352) ;  /* 0x0000000000c0e947 */ /* 0x000fea0003800000 */
[----:B------:R-:W2:Y:S01]  /*12aa0*/  LDL R2, [R1] ;  /* 0x0000000001027983 */ /* 0x000ea20000100800 */
[----:B------:R-:W-:-:S03]  /*12ab0*/  MOV R3, 0x400 ;  /* 0x0000040000037802 */ /* 0x000fc60000000f00 */
[----:B------:R-:W3:Y:S01]  /*12ac0*/  LDL R0, [R1+0x8] ;  /* 0x0000080001007983 */ /* 0x000ee20000100800 */
[----:B------:R-:W1:Y:S02]  /*12ad0*/  S2R R6, SR_CgaCtaId ;  /* 0x0000000000067919 */ /* 0x000e640000008800 */
[----:B-1----:R-:W-:-:S05]  /*12ae0*/  LEA R3, R6, R3, 0x18 ;  /* 0x0000000306037211 */ /* 0x002fca00078ec0ff */
[----:B--2---:R-:W-:Y:S01]  /*12af0*/  IMAD R3, R2, 0x8, R3 ;  /* 0x0000000802037824 */ /* 0x004fe200078e0203 */
[----:B---3--:R-:W-:-:S04]  /*12b00*/  SHF.L.U32 R0, R0, 0x1f, RZ ;  /* 0x0000001f00007819 */ /* 0x008fc800000006ff */
[----:B------:R-:W1:Y:S02]  /*12b10*/  SYNCS.PHASECHK.TRANS64.TRYWAIT P0, [R3+URZ+0x34860], R0 ;  /* 0x03486000030075a7 */ /* 0x000e64000800017f */
[----:B-1----:R-:W-:Y:S05]  /*12b20*/  @!P0 BRA `(.L_x_353) ;  /* 0x0000001400a08947 */ /* 0x002fea0003800000 */
.L_x_397:
        /* <DEDUP_REMOVED lines=11> */
.L_x_354:
[----:B-1----:R-:W2:Y:S01]  /*12be0*/  LDL R0, [R1] ;  /* 0x0000000001007983 */ /* 0x002ea20000100800 */
[----:B------:R-:W-:-:S03]  /*12bf0*/  MOV R7, 0x400 ;  /* 0x0000040000077802 */ /* 0x000fc60000000f00 */
[----:B------:R-:W3:Y:S04]  /*12c00*/  LDL.LU R6, [R1+0x4] ;  /* 0x0000040001067983 */ /* 0x000ee80000300800 */
[----:B------:R-:W4:Y:S01]  /*12c10*/  LDL R2, [R1+0xc] ;  /* 0x00000c0001027983 */ /* 0x000f220000100800 */
[----:B------:R-:W1:Y:S01]  /*12c20*/  S2R R8, SR_CgaCtaId ;  /* 0x0000000000087919 */ /* 0x000e620000008800 */
[----:B------:R-:W-:Y:S01]  /*12c30*/  R2UR UR9, R3 ;  /* 0x00000000030972ca */ /* 0x000fe200000e0000 */
[----:B------:R-:W-:Y:S01]  /*12c40*/  UIADD3 UR4, UP0, UR36, 0x470, URZ ;  /* 0x0000047024047890 */ /* 0x000fe2000ff1e03f */
[----:B------:R-:W-:Y:S02]  /*12c50*/  R2UR UR12, R4 ;  /* 0x00000000040c72ca */ /* 0x000fe400000e0000 */
[----:B------:R-:W-:-:S02]  /*12c60*/  R2UR UR13, R5 ;  /* 0x00000000050d72ca */ /* 0x000fc400000e0000 */
[----:B-1----:R-:W-:-:S07]  /*12c70*/  LEA R7, R8, R7, 0x18 ;  /* 0x0000000708077211 */ /* 0x002fce00078ec0ff */
        /* <DEDUP_REMOVED lines=14> */
[----:B-1----:R-:W-:Y:S01]  /*12d60*/  UMOV UR8, UR14 ;  /* 0x0000000e00087c82 */ /* 0x002fe20008000000 */
[----:B------:R-:W-:Y:S02]  /*12d70*/  UMOV UR10, UR15 ;  /* 0x0000000f000a7c82 */ /* 0x000fe40008000000 */
[----:B------:R1:W-:Y:S02]  /*12d80*/  UTMALDG.4D [UR8], [UR4], desc[UR6] ;  /* 0x00000608040075b4 */ /* 0x0003e40008019000 */
[----:B-1----:R-:W-:Y:S01]  /*12d90*/  NOP ;  /* 0x0000000000007918 */ /* 0x002fe20000000000 */
.L_x_352:
[----:B------:R-:W-:Y:S05]  /*12da0*/  BSYNC B0 ;  /* 0x0000000000007941 */ /* 0x000fea0003800000 */
.L_x_351:
[----:B------:R-:W2:Y:S04]  /*12db0*/  LDL.LU R0, [R1] ;  /* 0x0000000001007983 */ /* 0x000ea80000300800 */
[----:B------:R-:W3:Y:S01]  /*12dc0*/  LDL.LU R3, [R1+0x8] ;  /* 0x0000080001037983 */ /* 0x000ee20000300800 */
[----:B--2---:R-:W-:-:S05]  /*12dd0*/  VIADD R0, R0, 0x1 ;  /* 0x0000000100007836 */ /* 0x004fca0000000000 */
[----:B------:R-:W-:-:S04]  /*12de0*/  ISETP.NE.AND P0, PT, R0, 0x2, PT ;  /* 0x000000020000780c */ /* 0x000fc80003f05270 */
[----:B------:R-:W-:Y:S02]  /*12df0*/  SEL R2, RZ, 0x1, P0 ;  /* 0x00000001ff027807 */ /* 0x000fe40000000000 */
[----:B------:R-:W-:Y:S02]  /*12e00*/  SEL R0, R0, RZ, P0 ;  /* 0x000000ff00007207 */ /* 0x000fe40000000000 */
[----:B---3--:R-:W-:-:S05]  /*12e10*/  LOP3.LUT R3, R3, R2, RZ, 0x3c, !PT ;  /* 0x0000000203037212 */ /* 0x008fca00078e3cff */
[----:B------:R1:W-:Y:S04]  /*12e20*/  STL [R1+0x8], R3 ;  /* 0x0000080301007387 */ /* 0x0003e80000100800 */
[----:B------:R1:W-:Y:S02]  /*12e30*/  STL [R1], R0 ;  /* 0x0000000001007387 */ /* 0x0003e40000100800 */
.L_x_309:
[----:B------:R-:W-:Y:S05]  /*12e40*/  BSYNC B6 ;  /* 0x0000000000067941 */ /* 0x000fea0003800000 */
.L_x_307:
[----:B------:R-:W-:-:S03]  /*12e50*/  UMOV UR4, 0xffffffff ;  /* 0xffffffff00047882 */ /* 0x000fc60000000000 */
[----:B------:R-:W-:Y:S05]  /*12e60*/  BRA.DIV UR4, `(.L_x_355) ;  /* 0x0000001204e47947 */ /* 0x000fea000b800000 */
[----:B------:R2:W3:Y:S04]  /*12e70*/  SHFL.IDX PT, R4, R16, RZ, 0x1f ;  /* 0x00001fff10047589 */ /* 0x0004e800000e0000 */
[----:B------:R2:W4:Y:S02]  /*12e80*/  SHFL.IDX PT, R5, R16, 0x1, 0x1f ;  /* 0x00201f0010057f89 */ /* 0x00052400000e0000 */
.L_x_401:
[----:B01----:R-:W0:Y:S01]  /*12e90*/  S2R R0, SR_TID.X ;  /* 0x0000000000007919 */ /* 0x003e220000002100 */
[----:B------:R-:W-:Y:S01]  /*12ea0*/  ULDC UR4, c[0x0][0xc14] ;  /* 0x0003050000047ab9 */ /* 0x000fe20000000800 */
[----:B------:R-:W-:Y:S01]  /*12eb0*/  BSSY B0, `(.L_x_356) ;  /* 0x000000c000007945 */ /* 0x000fe20003800000 */
[----:B------:R-:W-:Y:S02]  /*12ec0*/  MOV R3, RZ ;  /* 0x000000ff00037202 */ /* 0x000fe40000000f00 */
[----:B0-----:R-:W-:Y:S01]  /*12ed0*/  LOP3.LUT R9, R0, 0x1f, RZ, 0xc0, !PT ;  /* 0x0000001f00097812 */ /* 0x001fe200078ec0ff */
[----:B------:R-:W-:-:S03]  /*12ee0*/  IMAD.U32 R0, RZ, RZ, UR4 ;  /* 0x00000004ff007e24 */ /* 0x000fc6000f8e00ff */
[C---:B------:R-:W-:Y:S01]  /*12ef0*/  ISETP.NE.AND P0, PT, R9.reuse, 0x1f, PT ;  /* 0x0000001f0900780c */ /* 0x040fe20003f05270 */
[----:B------:R-:W-:-:S05]  /*12f00*/  IMAD.IADD R7, R9, 0x1, R19 ;  /* 0x0000000109077824 */ /* 0x000fca00078e0213 */
[----:B------:R-:W-:-:S13]  /*12f10*/  ISETP.GE.OR P0, PT, R7, R0, !P0 ;  /* 0x000000000700720c */ /* 0x000fda0004706670 */
[----:B------:R-:W-:Y:S05]  /*12f20*/  @P0 BRA `(.L_x_357) ;  /* 0x0000000000100947 */ /* 0x000fea0003800000 */
[----:B------:R-:W0:Y:S01]  /*12f30*/  LDC.64 R2, c[0x0][0xc58] ;  /* 0x00031600ff027b82 */ /* 0x000e220000000a00 */
[----:B------:R-:W-:Y:S01]  /*12f40*/  ULDC.64 UR4, c[0x0][0x208] ;  /* 0x0000820000047ab9 */ /* 0x000fe20000000a00 */
[----:B0-----:R-:W-:-:S06]  /*12f50*/  IMAD.WIDE R2, R7, 0x4, R2 ;  /* 0x0000000407027825 */ /* 0x001fcc00078e0202 */
[----:B------:R0:W5:Y:S02]  /*12f60*/  LDG.E R3, desc[UR4][R2.64] ;  /* 0x0000000402037981 */ /* 0x000164000c1e1900 */
.L_x_357:
[----:B------:R-:W-:Y:S05]  /*12f70*/  BSYNC B0 ;  /* 0x0000000000007941 */ /* 0x000fea0003800000 */
.L_x_356:
[----:B------:R-:W-:-:S03]  /*12f80*/  UMOV UR4, 0xffffffff ;  /* 0xffffffff00047882 */ /* 0x000fc60000000000 */
[----:B------:R-:W-:Y:S05]  /*12f90*/  BRA.DIV UR4, `(.L_x_358) ;  /* 0x0000001204e47947 */ /* 0x000fea000b800000 */
[----:B-----5:R-:W1:Y:S01]  /*12fa0*/  SHFL.UP PT, R14, R3, 0x1, RZ ;  /* 0x04200000030e7989 */ /* 0x020e6200000e00ff */
[C---:B------:R-:W-:Y:S02]  /*12fb0*/  ISETP.NE.AND P0, PT, R9.reuse, RZ, PT ;  /* 0x000000ff0900720c */ /* 0x040fe40003f05270 */
[C---:B------:R-:W-:Y:S02]  /*12fc0*/  ISETP.GE.U32.AND P1, PT, R9.reuse, 0x2, PT ;  /* 0x000000020900780c */ /* 0x040fe40003f26070 */
[----:B-1----:R-:W-:Y:S02]  /*12fd0*/  SEL R14, R14, RZ, P0 ;  /* 0x000000ff0e0e7207 */ /* 0x002fe40000000000 */
[----:B------:R-:W-:-:S03]  /*12fe0*/  ISETP.GE.U32.AND P0, PT, R9, 0x4, PT ;  /* 0x000000040900780c */ /* 0x000fc60003f06070 */
[----:B------:R-:W-:-:S05]  /*12ff0*/  IMAD.IADD R13, R3, 0x1, R14 ;  /* 0x00000001030d7824 */ /* 0x000fca00078e020e */
[----:B------:R-:W1:Y:S02]  /*13000*/  SHFL.UP PT, R14, R13, 0x2, RZ ;  /* 0x044000000d0e7989 */ /* 0x000e6400000e00ff */
        /* <DEDUP_REMOVED lines=8> */
[----:B-1----:R-:W-:-:S05]  /*13090*/  SEL R8, R14, RZ, P1 ;  /* 0x000000ff0e087207 */ /* 0x002fca0000800000 */
[----:B------:R-:W-:-:S05]  /*130a0*/  IMAD.IADD R8, R7, 0x1, R8 ;  /* 0x0000000107087824 */ /* 0x000fca00078e0208 */
[----:B------:R-:W1:Y:S02]  /*130b0*/  SHFL.UP PT, R14, R8, 0x10, RZ ;  /* 0x06000000080e7989 */ /* 0x000e6400000e00ff */
[----:B-1----:R-:W-:-:S05]  /*130c0*/  SEL R9, R14, RZ, P0 ;  /* 0x000000ff0e097207 */ /* 0x002fca0000000000 */
[----:B0-----:R-:W-:-:S05]  /*130d0*/  IMAD.IADD R2, R8, 0x1, R9 ;  /* 0x0000000108027824 */ /* 0x001fca00078e0209 */
[----:B------:R0:W1:Y:S02]  /*130e0*/  SHFL.IDX PT, R14, R2, 0x1f, 0x1f ;  /* 0x03e01f00020e7f89 */ /* 0x00006400000e0000 */
.L_x_409:
[----:B------:R-:W-:Y:S02]  /*130f0*/  ULDC UR4, c[0x0][0xc10] ;  /* 0x0003040000047ab9 */ /* 0x000fe40000000800 */
[----:B--2---:R-:W-:-:S04]  /*13100*/  IMAD.U32 R16, RZ, RZ, UR4 ;  /* 0x00000004ff107e24 */ /* 0x004fc8000f8e00ff */
[----:B-1----:R-:W-:-:S04]  /*13110*/  IMAD R6, R14, R16, RZ ;  /* 0x000000100e067224 */ /* 0x002fc800078e02ff */
[----:B----4-:R-:W-:-:S05]  /*13120*/  IMAD.IADD R5, R5, 0x1, R6 ;  /* 0x0000000105057824 */ /* 0x010fca00078e0206 */
[----:B---3--:R-:W-:-:S13]  /*13130*/  ISETP.GT.AND P0, PT, R5, R4, PT ;  /* 0x000000040500720c */ /* 0x008fda0003f04270 */
[----:B------:R-:W-:Y:S05]  /*13140*/  @P0 BRA `(.L_x_359) ;  /* 0x0000000000b80947 */ /* 0x000fea0003800000 */
[----:B------:R-:W1:Y:S02]  /*13150*/  LDC R0, c[0x0][0xc14] ;  /* 0x00030500ff007b82 */ /* 0x000e640000000800 */
.L_x_364:
[----:B------:R-:W-:-:S04]  /*13160*/  IADD3 R19, R19, 0x1f, RZ ;  /* 0x0000001f13137810 */ /* 0x000fc80007ffe0ff */
[----:B-1----:R-:W-:-:S13]  /*13170*/  ISETP.GE.AND P0, PT, R19, R0, PT ;  /* 0x000000001300720c */ /* 0x002fda0003f06270 */
[----:B------:R-:W-:Y:S05]  /*13180*/  @P0 BRA `(.L_x_360) ;  /* 0x0000000400600947 */ /* 0x000fea0003800000 */
[----:B0-----:R-:W0:Y:S01]  /*13190*/  S2R R2, SR_TID.X ;  /* 0x0000000000027919 */ /* 0x001e220000002100 */
[----:B------:R-:W-:Y:S01]  /*131a0*/  BSSY B0, `(.L_x_361) ;  /* 0x000000b000007945 */ /* 0x000fe20003800000 */
[----:B------:R-:W-:Y:S01]  /*131b0*/  IMAD.MOV.U32 R3, RZ, RZ, RZ ;  /* 0x000000ffff037224 */ /* 0x000fe200078e00ff */
[----:B0-----:R-:W-:-:S04]  /*131c0*/  LOP3.LUT R8, R2, 0x1f, RZ, 0xc0, !PT ;  /* 0x0000001f02087812 */ /* 0x001fc800078ec0ff */
        /* <DEDUP_REMOVED lines=8> */
.L_x_362:
[----:B------:R-:W-:Y:S05]  /*13250*/  BSYNC B0 ;  /* 0x0000000000007941 */ /* 0x000fea0003800000 */
.L_x_361:
[----:B------:R-:W-:-:S03]  /*13260*/  UMOV UR4, 0xffffffff ;  /* 0xffffffff00047882 */ /* 0x000fc60000000000 */
[----:B------:R-:W-:Y:S05]  /*13270*/  BRA.DIV UR4, `(.L_x_363) ;  /* 0x0000001204fc7947 */ /* 0x000fea000b800000 */
[----:B-----5:R-:W1:Y:S01]  /*13280*/  SHFL.UP PT, R14, R3, 0x1, RZ ;  /* 0x04200000030e7989 */ /* 0x020e6200000e00ff */
[C---:B------:R-:W-:Y:S02]  /*13290*/  ISETP.NE.AND P0, PT, R8.reuse, RZ, PT ;  /* 0x000000ff0800720c */ /* 0x040fe40003f05270 */
[----:B------:R-:W-:Y:S02]  /*132a0*/  ISETP.GE.U32.AND P1, PT, R8, 0x2, PT ;  /* 0x000000020800780c */ /* 0x000fe40003f26070 */
[----:B-1----:R-:W-:Y:S02]  /*132b0*/  SEL R14, R14, RZ, P0 ;  /* 0x000000ff0e0e7207 */ /* 0x002fe40000000000 */
[----:B------:R-:W-:-:S03]  /*132c0*/  ISETP.GE.U32.AND P0, PT, R8, 0x4, PT ;  /* 0x000000040800780c */ /* 0x000fc60003f06070 */
[----:B------:R-:W-:-:S05]  /*132d0*/  IMAD.IADD R13, R3, 0x1, R14 ;  /* 0x00000001030d7824 */ /* 0x000fca00078e020e */
        /* <DEDUP_REMOVED lines=14> */
[----:B------:R0:W1:Y:S02]  /*133c0*/  SHFL.IDX PT, R14, R2, 0x1f, 0x1f ;  /* 0x03e01f00020e7f89 */ /* 0x00006400000e0000 */
.L_x_417:
[----:B------:R-:W-:Y:S02]  /*133d0*/  ULDC UR4, c[0x0][0xc10] ;  /* 0x0003040000047ab9 */ /* 0x000fe40000000800 */
[----:B------:R-:W-:-:S05]  /*133e0*/  MOV R16, UR4 ;  /* 0x0000000400107c02 */ /* 0x000fca0008000f00 */
[----:B-1----:R-:W-:-:S04]  /*133f0*/  IMAD R6, R14, R16, RZ ;  /* 0x000000100e067224 */ /* 0x002fc800078e02ff */
[----:B------:R-:W-:-:S05]  /*13400*/  IMAD.IADD R5, R6, 0x1, R5 ;  /* 0x0000000106057824 */ /* 0x000fca00078e0205 */
[----:B------:R-:W-:-:S13]  /*13410*/  ISETP.GT.AND P0, PT, R5, R4, PT ;  /* 0x000000040500720c */ /* 0x000fda0003f04270 */
[----:B------:R-:W-:Y:S05]  /*13420*/  @!P0 BRA `(.L_x_364) ;  /* 0xfffffffc004c8947 */ /* 0x000fea000383ffff */
.L_x_359:
[----:B------:R-:W-:Y:S01]  /*13430*/  IMAD.IADD R6, R5, 0x1, -R6 ;  /* 0x0000000105067824 */ /* 0x000fe200078e0a06 */
[----:B------:R-:W-:-:S03]  /*13440*/  UMOV UR4, 0xffffffff ;  /* 0xffffffff00047882 */ /* 0x000fc60000000000 */
[----:B------:R-:W-:-:S05]  /*13450*/  IMAD R5, R2, R16, R6 ;  /* 0x0000001002057224 */ /* 0x000fca00078e0206 */
[----:B------:R-:W-:Y:S01]  /*13460*/  ISETP.GT.AND P6, PT, R5, R4, PT ;  /* 0x000000040500720c */ /* 0x000fe20003fc4270 */
[----:B------:R-:W-:-:S12]  /*13470*/  BRA.DIV UR4, `(.L_x_365) ;  /* 0x00000016044c7947 */ /* 0x000fd8000b800000 */
[----:B------:R-:W-:-:S04]  /*13480*/  VOTE.ANY R7, PT, !P6 ;  /* 0x0000000000077806 */ /* 0x000fc800070e0100 */
[----:B------:R-:W1:Y:S02]  /*13490*/  POPC R5, R7 ;  /* 0x0000000700057309 */ /* 0x000e640000000000 */
[----:B-1----:R1:W2:Y:S02]  /*134a0*/  SHFL.IDX PT, R17, R3, R5, 0x1f ;  /* 0x00001f0503117589 */ /* 0x0022a400000e0000 */
.L_x_421:
[----:B------:R-:W-:Y:S01]  /*134b0*/  ISETP.NE.AND P0, PT, R7, RZ, PT ;  /* 0x000000ff0700720c */ /* 0x000fe20003f05270 */
[----:B------:R-:W-:-:S12]  /*134c0*/  IMAD.MOV.U32 R14, RZ, RZ, RZ ;  /* 0x000000ffff0e7224 */ /* 0x000fd800078e00ff */
[----:B------:R-:W-:Y:S05]  /*134d0*/  @!P0 BRA `(.L_x_366) ;  /* 0x0000000000108947 */ /* 0x000fea0003800000 */
[----:B------:R-:W-:Y:S01]  /*134e0*/  UMOV UR4, 0xffffffff ;  /* 0xffffffff00047882 */ /* 0x000fe20000000000 */
[----:B------:R-:W-:Y:S02]  /*134f0*/  VIADD R12, R5, 0xffffffff ;  /* 0xffffffff050c7836 */ /* 0x000fe40000000000 */
[----:B------:R-:W-:Y:S05]  /*13500*/  BRA.DIV UR4, `(.L_x_367) ;  /* 0x0000001604707947 */ /* 0x000fea000b800000 */
[----:B------:R3:W4:Y:S02]  /*13510*/  SHFL.IDX PT, R14, R2, R12, 0x1f ;  /* 0x00001f0c020e7589 */ /* 0x00072400000e0000 */
.L_x_366:
[-C--:B--2---:R-:W-:Y:S01]  /*13520*/  IABS R7, R17.reuse ;  /* 0x0000001100077213 */ /* 0x084fe20000000000 */
[----:B----4-:R-:W-:Y:S01]  /*13530*/  IMAD R16, R14, R16, R6 ;  /* 0x000000100e107224 */ /* 0x010fe200078e0206 */
[----:B------:R-:W-:Y:S01]  /*13540*/  IABS R6, R17 ;  /* 0x0000001100067213 */ /* 0x000fe20000000000 */
[----:B------:R-:W-:Y:S01]  /*13550*/  IMAD.IADD R19, R5, 0x1, R19 ;  /* 0x0000000105137824 */ /* 0x000fe200078e0213 */
[----:B------:R-:W2:Y:S03]  /*13560*/  I2F.RP R8, R7 ;  /* 0x0000000700087306 */ /* 0x000ea60000209400 */
[----:B------:R-:W-:-:S05]  /*13570*/  IMAD.MOV R6, RZ, RZ, -R6 ;  /* 0x000000ffff067224 */ /* 0x000fca00078e0a06 */
[----:B--2---:R-:W2:Y:S02]  /*13580*/  MUFU.RCP R8, R8 ;  /* 0x0000000800087308 */ /* 0x004ea40000001000 */
[----:B--2---:R-:W-:-:S06]  /*13590*/  VIADD R9, R8, 0xffffffe ;  /* 0x0ffffffe08097836 */ /* 0x004fcc0000000000 */
[----:B-1----:R-:W0:Y:S02]  /*135a0*/  F2I.FTZ.U32.TRUNC.NTZ R3, R9 ;  /* 0x0000000900037305 */ /* 0x002e24000021f000 */
[----:B0--3--:R-:W-:-:S04]  /*135b0*/  IMAD.MOV R2, RZ, RZ, -R3 ;  /* 0x000000ffff027224 */ /* 0x009fc800078e0a03 */
[----:B------:R-:W-:Y:S02]  /*135c0*/  IMAD R11, R2, R7, RZ ;  /* 0x00000007020b7224 */ /* 0x000fe400078e02ff */
[----:B------:R-:W-:-:S04]  /*135d0*/  IMAD.MOV.U32 R2, RZ, RZ, RZ ;  /* 0x000000ffff027224 */ /* 0x000fc800078e00ff */
[----:B------:R-:W-:Y:S01]  /*135e0*/  IMAD.HI.U32 R3, R3, R11, R2 ;  /* 0x0000000b03037227 */ /* 0x000fe200078e0002 */
[----:B------:R-:W-:-:S04]  /*135f0*/  IADD3 R2, R4, -R16, RZ ;  /* 0x8000001004027210 */ /* 0x000fc80007ffe0ff */
[----:B------:R-:W-:-:S05]  /*13600*/  IABS R4, R2 ;  /* 0x0000000200047213 */ /* 0x000fca0000000000 */
        /* <DEDUP_REMOVED lines=11> */
[----:B------:R-:W-:-:S04]  /*136c0*/  @!P0 LOP3.LUT R3, RZ, R17, RZ, 0x33, !PT ;  /* 0x00000011ff038212 */ /* 0x000fc800078e33ff */
[----:B------:R-:W-:Y:S01]  /*136d0*/  MOV R18, R3 ;  /* 0x0000000300127202 */ /* 0x000fe20000000f00 */
[----:B------:R-:W-:-:S04]  /*136e0*/  IMAD.MOV R4, RZ, RZ, -R3 ;  /* 0x000000ffff047224 */ /* 0x000fc800078e0a03 */
[----:B------:R-:W-:Y:S01]  /*136f0*/  IMAD R17, R17, R4, R2 ;  /* 0x0000000411117224 */ /* 0x000fe200078e0202 */
[----:B------:R-:W-:Y:S06]  /*13700*/  BRA `(.L_x_368) ;  /* 0x00000000001c7947 */ /* 0x000fec0003800000 */
.L_x_360:
[----:B------:R-:W-:Y:S01]  /*13710*/  UMOV UR4, URZ ;  /* 0x0000003f00047c82 */ /* 0x000fe20008000000 */
[----:B------:R-:W-:Y:S01]  /*13720*/  UMOV UR5, URZ ;  /* 0x0000003f00057c82 */ /* 0x000fe20008000000 */
[----:B------:R-:W-:Y:S01]  /*13730*/  ULDC UR6, c[0x0][0xc14] ;  /* 0x0003050000067ab9 */ /* 0x000fe20000000800 */
[----:B------:R-:W-:Y:S02]  /*13740*/  IMAD.MOV.U32 R16, RZ, RZ, R4 ;  /* 0x000000ffff107224 */ /* 0x000fe400078e0004 */
[----:B------:R-:W-:Y:S02]  /*13750*/  IMAD.U32 R17, RZ, RZ, UR4 ;  /* 0x00000004ff117e24 */ /* 0x000fe4000f8e00ff */
[----:B------:R-:W-:Y:S02]  /*13760*/  IMAD.U32 R18, RZ, RZ, UR5 ;  /* 0x00000005ff127e24 */ /* 0x000fe4000f8e00ff */
[----:B------:R-:W-:-:S07]  /*13770*/  IMAD.U32 R19, RZ, RZ, UR6 ;  /* 0x00000006ff137e24 */ /* 0x000fce000f8e00ff */
.L_x_368:
[----:B0-----:R-:W0:Y:S01]  /*13780*/  S2R R2, SR_TID.X ;  /* 0x0000000000027919 */ /* 0x001e220000002100 */
[----:B------:R-:W-:Y:S05]  /*13790*/  WARPSYNC.ALL ;  /* 0x0000000000007948 */ /* 0x000fea0003800000 */
[----:B------:R-:W-:Y:S01]  /*137a0*/  BAR.SYNC.DEFER_BLOCKING 0x4, 0x120 ;  /* 0x0104800000007b1d */ /* 0x000fe20000010000 */
[----:B0-----:R-:W-:-:S04]  /*137b0*/  LOP3.LUT R2, R2, 0x1f, RZ, 0xc0, !PT ;  /* 0x0000001f02027812 */ /* 0x001fc800078ec0ff */
[----:B------:R-:W-:-:S13]  /*137c0*/  ISETP.NE.AND P0, PT, R2, RZ, PT ;  /* 0x000000ff0200720c */ /* 0x000fda0003f05270 */
[----:B------:R-:W0:Y:S01]  /*137d0*/  @!P0 S2R R3, SR_CgaCtaId ;  /* 0x0000000000038919 */ /* 0x000e220000008800 */
[----:B------:R-:W-:-:S04]  /*137e0*/  @!P0 MOV R2, 0x400 ;  /* 0x0000040000028802 */ /* 0x000fc80000000f00 */
[----:B0-----:R-:W-:-:S05]  /*137f0*/  @!P0 LEA R2, R3, R2, 0x18 ;  /* 0x0000000203028211 */ /* 0x001fca00078ec0ff */
[----:B------:R1:W-:Y:S01]  /*13800*/  @!P0 STS.128 [R2+0x348d0], R16 ;  /* 0x0348d01002008388 */ /* 0x0003e20000000c00 */
[----:B------:R-:W-:Y:S06]  /*13810*/  BAR.ARV 0x5, 0x120 ;  /* 0x0144800000007b1d */ /* 0x000fec0000002000 */
[----:B------:R-:W-:-:S13]  /*13820*/  ISETP.GE.AND P0, PT, R19, R0, PT ;  /* 0x000000001300720c */ /* 0x000fda0003f06270 */
[----:B------:R-:W-:Y:S05]  /*13830*/  @!P0 BRA `(.L_x_369) ;  /* 0xffffffc000f88947 */ /* 0x000fea000383ffff */
.L_x_305:
[----:B0-----:R-:W2:Y:S01]  /*13840*/  LDL.LU R0, [R1+0x28] ;  /* 0x0000280001007983 */ /* 0x001ea20000300800 */
[----:B------:R-:W-:Y:S01]  /*13850*/  BSSY B0, `(.L_x_370) ;  /* 0x000000b000007945 */ /* 0x000fe20003800000 */
[----:B------:R-:W0:Y:S01]  /*13860*/  S2R R5, SR_CgaCtaId ;  /* 0x0000000000057919 */ /* 0x000e220000008800 */
[----:B--2---:R-:W-:-:S05]  /*13870*/  VIADD R0, R0, 0x1 ;  /* 0x0000000100007836 */ /* 0x004fca0000000000 */
[----:B-1----:R-:W-:-:S04]  /*13880*/  LEA.HI R2, R0, R0, RZ, 0x1 ;  /* 0x0000000000027211 */ /* 0x002fc800078f08ff */
[----:B------:R-:W-:-:S05]  /*13890*/  LOP3.LUT R3, R2, 0xfffffffe, RZ, 0xc0, !PT ;  /* 0xfffffffe02037812 */ /* 0x000fca00078ec0ff */
[----:B------:R-:W-:Y:S01]  /*138a0*/  IMAD.IADD R3, R0, 0x1, -R3 ;  /* 0x0000000100037824 */ /* 0x000fe200078e0a03 */
[----:B------:R-:W-:-:S04]  /*138b0*/  MOV R0, 0x400 ;  /* 0x0000040000007802 */ /* 0x000fc80000000f00 */
[----:B0-----:R-:W-:Y:S02]  /*138c0*/  LEA R0, R5, R0, 0x18 ;  /* 0x0000000005007211 */ /* 0x001fe400078ec0ff */
[----:B------:R-:W-:-:S04]  /*138d0*/  SHF.L.U32 R3, R3, 0x1f, RZ ;  /* 0x0000001f03037819 */ /* 0x000fc800000006ff */
[----:B------:R-:W0:Y:S02]  /*138e0*/  SYNCS.PHASECHK.TRANS64.TRYWAIT P0, [R0+URZ+0x34820], R3 ;  /* 0x03482003000075a7 */ /* 0x000e24000800017f */
[----:B0-----:R-:W-:Y:S05]  /*138f0*/  @!P0 BRA `(.L_x_371) ;  /* 0x0000001000988947 */ /* 0x001fea0003800000 */
.L_x_424:
[----:B------:R-:W-:Y:S05]  /*13900*/  BSYNC B0 ;  /* 0x0000000000007941 */ /* 0x000fea0003800000 */
.L_x_370:
[----:B------:R-:W-:-:S03]  /*13910*/  UMOV UR4, 0xffffffff ;  /* 0xffffffff00047882 */ /* 0x000fc60000000000 */
[----:B------:R-:W-:Y:S05]  /*13920*/  BRA.DIV UR4, `(.L_x_372) ;  /* 0x0000001204a07947 */ /* 0x000fea000b800000 */
[----:B------:R-:W1:Y:S02]  /*13930*/  S2R R2, SR_TID.X ;  /* 0x0000000000027919 */ /* 0x000e640000002100 */
[----:B-1----:R-:W-:-:S04]  /*13940*/  SHF.R.U32.HI R2, RZ, 0x5, R2 ;  /* 0x00000005ff027819 */ /* 0x002fc80000011602 */
[----:B------:R-:W-:-:S05]  /*13950*/  LOP3.LUT R2, R2, 0x3, RZ, 0xc0, !PT ;  /* 0x0000000302027812 */ /* 0x000fca00078ec0ff */
[----:B------:R1:W2:Y:S02]  /*13960*/  SHFL.IDX PT, R14, R2, RZ, 0x1f ;  /* 0x00001fff020e7589 */ /* 0x0002a400000e0000 */
.L_x_427:
[----:B--2---:R-:W-:Y:S01]  /*13970*/  ISETP.NE.AND P0, PT, R14, RZ, PT ;  /* 0x000000ff0e00720c */ /* 0x004fe20003f05270 */
[----:B------:R-:W-:-:S12]  /*13980*/  BSSY B0, `(.L_x_373) ;  /* 0x0000027000007945 */ /* 0x000fd80003800000 */
[----:B------:R-:W-:Y:S05]  /*13990*/  @P0 BRA `(.L_x_374) ;  /* 0x0000000000940947 */ /* 0x000fea0003800000 */
[----:B------:R-:W-:-:S03]  /*139a0*/  UMOV UR4, 0xffffffff ;  /* 0xffffffff00047882 */ /* 0x000fc60000000000 */
[----:B------:R-:W-:Y:S05]  /*139b0*/  BRA.DIV UR4, `(.L_x_375) ;  /* 0x0000001204b07947 */ /* 0x000fea000b800000 */
[----:B------:R-:W-:-:S13]  /*139c0*/  ELECT P6, URZ, PT ;  /* 0x00000000003f782f */ /* 0x000fda00038c0000 */
.L_x_430:
[----:B------:R-:W-:Y:S05]  /*139d0*/  @!P6 BRA `(.L_x_374) ;  /* 0x000000000084e947 */ /* 0x000fea0003800000 */
[----:B-1----:R-:W2:Y:S02]  /*139e0*/  LDL.LU R2, [R1+0x30] ;  /* 0x0000300001027983 */ /* 0x002ea40000300800 */
[----:B--2---:R-:W-:-:S04]  /*139f0*/  LOP3.LUT R2, R2, 0x2, RZ, 0xfc, !PT ;  /* 0x0000000202027812 */ /* 0x004fc800078efcff */
[----:B------:R-:W-:-:S13]  /*13a00*/  ISETP.NE.AND P2, PT, R2, 0x3, PT ;  /* 0x000000030200780c */ /* 0x000fda0003f45270 */
[----:B------:R-:W-:Y:S05]  /*13a10*/  @!P2 BRA `(.L_x_376) ;  /* 0x000000000004a947 */ /* 0x000fea0003800000 */
[----:B------:R-:W-:Y:S01]  /*13a20*/  BPT.TRAP 0x1 ;  /* 0x000000040000795c */ /* 0x000fe20000300000 */
.L_x_376:
[----:B0-----:R-:W2:Y:S04]  /*13a30*/  LDL R3, [R1] ;  /* 0x0000000001037983 */ /* 0x001ea80000100800 */
[----:B------:R-:W3:Y:S01]  /*13a40*/  LDL.LU R7, [R1+0x8] ;  /* 0x0000080001077983 */ /* 0x000ee20000300800 */
[----:B------:R-:W-:-:S05]  /*13a50*/  VIADD R2, R0, 0x34840 ;  /* 0x0003484000027836 */ /* 0x000fca0000000000 */
[C---:B--2---:R-:W-:Y:S01]  /*13a60*/  LEA R6, R3.reuse, R2, 0x3 ;  /* 0x0000000203067211 */ /* 0x044fe200078e18ff */
[----:B------:R-:W-:Y:S01]  /*13a70*/  VIADD R3, R3, 0x1 ;  /* 0x0000000103037836 */ /* 0x000fe20000000000 */
[----:B---3--:R-:W-:-:S04]  /*13a80*/  SHF.L.U32 R5, R7, 0x1f, RZ ;  /* 0x0000001f07057819 */ /* 0x008fc800000006ff */
[C---:B------:R-:W-:Y:S01]  /*13a90*/  ISETP.NE.AND P1, PT, R3.reuse, 0x2, PT ;  /* 0x000000020300780c */ /* 0x040fe20003f25270 */
[----:B------:R-:W0:Y:S03]  /*13aa0*/  SYNCS.PHASECHK.TRANS64.TRYWAIT P0, [R6+URZ], R5 ;  /* 0x00000005060075a7 */ /* 0x000e26000800017f */
[----:B------:R-:W-:Y:S02]  /*13ab0*/  SEL R4, RZ, 0x1, P1 ;  /* 0x00000001ff047807 */ /* 0x000fe40000800000 */
[----:B------:R-:W-:Y:S02]  /*13ac0*/  SEL R3, R3, RZ, P1 ;  /* 0x000000ff03037207 */ /* 0x000fe40000800000 */
[----:B------:R-:W-:-:S03]  /*13ad0*/  LOP3.LUT R4, R7, R4, RZ, 0x3c, !PT ;  /* 0x0000000407047212 */ /* 0x000fc600078e3cff */
[----:B------:R-:W-:Y:S01]  /*13ae0*/  IMAD R7, R3, 0x8, R2 ;  /* 0x0000000803077824 */ /* 0x000fe200078e0202 */
[----:B------:R-:W-:Y:S01]  /*13af0*/  SHF.L.U32 R2, R4, 0x1f, RZ ;  /* 0x0000001f04027819 */ /* 0x000fe200000006ff */
[----:B0-----:R-:W-:Y:S06]  /*13b00*/  @!P0 BRA `(.L_x_377) ;  /* 0x00000010007c8947 */ /* 0x001fec0003800000 */
.L_x_431:
[----:B------:R-:W1:Y:S02]  /*13b10*/  SYNCS.PHASECHK.TRANS64.TRYWAIT P0, [R7+URZ], R2 ;  /* 0x00000002070075a7 */ /* 0x000e64000800017f */
[----:B-1----:R-:W-:Y:S05]  /*13b20*/  @!P0 BRA `(.L_x_378) ;  /* 0x0000001000888947 */ /* 0x002fea0003800000 */
.L_x_432:
[----:B------:R-:W-:Y:S05]  /*13b30*/  @!P2 BRA `(.L_x_379) ;  /* 0x000000000004a947 */ /* 0x000fea0003800000 */
[----:B------:R-:W-:Y:S01]  /*13b40*/  BPT.TRAP 0x1 ;  /* 0x000000040000795c */ /* 0x000fe20000300000 */
.L_x_379:
[----:B------:R-:W2:Y:S01]  /*13b50*/  LDL.LU R4, [R1] ;  /* 0x0000000001047983 */ /* 0x000ea20000300800 */
[----:B------:R-:W-:-:S04]  /*13b60*/  VIADD R0, R0, 0x34860 ;  /* 0x0003486000007836 */ /* 0x000fc80000000000 */
[----:B--2---:R-:W-:-:S04]  /*13b70*/  IMAD R4, R4, 0x8, R0 ;  /* 0x0000000804047824 */ /* 0x004fc800078e0200 */
[----:B------:R-:W2:Y:S02]  /*13b80*/  SYNCS.PHASECHK.TRANS64.TRYWAIT P0, [R4+URZ], R5 ;  /* 0x00000005040075a7 */ /* 0x000ea4000800017f */
[----:B--2---:R-:W-:Y:S05]  /*13b90*/  @!P0 BRA `(.L_x_380) ;  /* 0x0000001000808947 */ /* 0x004fea0003800000 */
.L_x_433:
[----:B------:R-:W-:-:S07]  /*13ba0*/  IMAD R3, R3, 0x8, R0 ;  /* 0x0000000803037824 */ /* 0x000fce00078e0200 */
.L_x_381:
[----:B---3--:R3:W4:Y:S02]  /*13bb0*/  SYNCS.PHASECHK.TRANS64.TRYWAIT P0, [R3+URZ], R2 ;  /* 0x00000002030075a7 */ /* 0x008724000800017f */
[----:B----4-:R-:W-:Y:S05]  /*13bc0*/  @!P0 NANOSLEEP.SYNCS 0x989680 ;  /* 0x009896800000895d */ /* 0x010fea0003900000 */
[----:B------:R-:W4:Y:S02]  /*13bd0*/  @!P0 SYNCS.PHASECHK.TRANS64 P0, [R3+URZ], R2 ;  /* 0x00000002030085a7 */ /* 0x000f24000800007f */
[----:B----4-:R-:W-:Y:S05]  /*13be0*/  @!P0 BRA `(.L_x_381) ;  /* 0xfffffffc00f08947 */ /* 0x010fea000383ffff */
.L_x_374:
[----:B------:R-:W-:Y:S05]  /*13bf0*/  BSYNC B0 ;  /* 0x0000000000007941 */ /* 0x000fea0003800000 */
.L_x_373:
[----:B------:R-:W-:Y:S05]  /*13c00*/  EXIT ;  /* 0x000000000000794d */ /* 0x000fea0003800000 */
.L_x_259:
[----:B0-----:R0:W1:Y:S02]  /*13c10*/  SYNCS.PHASECHK.TRANS64.TRYWAIT P1, [R0+URZ+0x34800], R3 ;  /* 0x03480003000075a7 */ /* 0x001064000802017f */
[----:B-1----:R-:W-:Y:S05]  /*13c20*/  @!P1 NANOSLEEP.SYNCS 0x989680 ;  /* 0x009896800000995d */ /* 0x002fea0003900000 */
[----:B------:R-:W1:Y:S02]  /*13c30*/  @!P1 SYNCS.PHASECHK.TRANS64 P1, [R0+URZ+0x34800], R3 ;  /* 0x03480003000095a7 */ /* 0x000e64000802007f */
[----:B-1----:R-:W-:Y:S05]  /*13c40*/  @!P1 BRA `(.L_x_259) ;  /* 0xfffffffc00f09947 */ /* 0x002fea000383ffff */
[----:B------:R-:W-:Y:S05]  /*13c50*/  BRA `(.L_x_382) ;  /* 0xfffffed800447947 */ /* 0x000fea000383ffff */
.L_x_263:
[----:B-1----:R1:W2:Y:S02]  /*13c60*/  SYNCS.PHASECHK.TRANS64.TRYWAIT P2, [R10+URZ+0x34830], R3 ;  /* 0x034830030a0075a7 */ /* 0x0022a4000804017f */
[----:B--2---:R-:W-:Y:S05]  /*13c70*/  @!P2 NANOSLEEP.SYNCS 0x989680 ;  /* 0x009896800000a95d */ /* 0x004fea0003900000 */
[----:B------:R-:W2:Y:S02]  /*13c80*/  @!P2 SYNCS.PHASECHK.TRANS64 P2, [R10+URZ+0x34830], R3 ;  /* 0x034830030a00a5a7 */ /* 0x000ea4000804007f */
[----:B--2---:R-:W-:Y:S05]  /*13c90*/  @!P2 BRA `(.L_x_263) ;  /* 0xfffffffc00f0a947 */ /* 0x004fea000383ffff */
[----:B------:R-:W-:Y:S05]  /*13ca0*/  BRA `(.L_x_262) ;  /* 0xfffffed800687947 */ /* 0x000fea000383ffff */
.L_x_268:
[----:B-1----:R1:W2:Y:S02]  /*13cb0*/  SYNCS.PHASECHK.TRANS64.TRYWAIT P2, [R0+URZ+0x34830], R21 ;  /* 0x03483015000075a7 */ /* 0x0022a4000804017f */
[----:B--2---:R-:W-:Y:S05]  /*13cc0*/  @!P2 NANOSLEEP.SYNCS 0x989680 ;  /* 0x009896800000a95d */ /* 0x004fea0003900000 */
[----:B------:R-:W2:Y:S02]  /*13cd0*/  @!P2 SYNCS.PHASECHK.TRANS64 P2, [R0+URZ+0x34830], R21 ;  /* 0x034830150000a5a7 */ /* 0x000ea4000804007f */
[----:B--2---:R-:W-:Y:S05]  /*13ce0*/  @!P2 BRA `(.L_x_268) ;  /* 0xfffffffc00f0a947 */ /* 0x004fea000383ffff */
[----:B------:R-:W-:Y:S05]  /*13cf0*/  BRA `(.L_x_265) ;  /* 0xffffff34001c7947 */ /* 0x000fea000383ffff */
.L_x_272:
[----:B-1----:R-:W-:-:S04]  /*13d00*/  IMAD.U32 R15, RZ, RZ, UR6 ;  /* 0x00000006ff0f7e24 */ /* 0x002fc8000f8e00ff */
[----:B------:R1:W2:Y:S03]  /*13d10*/  SYNCS.PHASECHK.TRANS64.TRYWAIT P2, [R15+URZ+0x34850], R0 ;  /* 0x034850000f0075a7 */ /* 0x0002a6000804017f */
[----:B--2---:R-:W-:Y:S05]  /*13d20*/  @!P2 NANOSLEEP.SYNCS 0x989680 ;  /* 0x009896800000a95d */ /* 0x004fea0003900000 */
[----:B------:R-:W2:Y:S02]  /*13d30*/  @!P2 SYNCS.PHASECHK.TRANS64 P2, [R15+URZ+0x34850], R0 ;  /* 0x034850000f00a5a7 */ /* 0x000ea4000804007f */
[----:B--2---:R-:W-:Y:S05]  /*13d40*/  @!P2 BRA `(.L_x_272) ;  /* 0xfffffffc00eca947 */ /* 0x004fea000383ffff */
[----:B------:R-:W-:Y:S05]  /*13d50*/  BRA `(.L_x_269) ;  /* 0xffffff5800cc7947 */ /* 0x000fea000383ffff */
.L_x_277:
[----:B-1----:R1:W2:Y:S02]  /*13d60*/  SYNCS.PHASECHK.TRANS64.TRYWAIT P0, [R8+URZ+0x34850], R3 ;  /* 0x03485003080075a7 */ /* 0x0022a4000800017f */
[----:B--2---:R-:W-:Y:S05]  /*13d70*/  @!P0 NANOSLEEP.SYNCS 0x989680 ;  /* 0x009896800000895d */ /* 0x004fea0003900000 */
[----:B------:R-:W2:Y:S02]  /*13d80*/  @!P0 SYNCS.PHASECHK.TRANS64 P0, [R8+URZ+0x34850], R3 ;  /* 0x03485003080085a7 */ /* 0x000ea4000800007f */
[----:B--2---:R-:W-:Y:S05]  /*13d90*/  @!P0 BRA `(.L_x_277) ;  /* 0xfffffffc00f08947 */ /* 0x004fea000383ffff */
[----:B------:R-:W-:Y:S05]  /*13da0*/  BRA `(.L_x_276) ;  /* 0xffffff8800707947 */ /* 0x000fea000383ffff */
.L_x_315:
[----:B------:R-:W0:Y:S01]  /*13db0*/  S2R R7, SR_TID.X ;  /* 0x0000000000077919 */ /* 0x000e220000002100 */
[----:B------:R-:W-:Y:S01]  /*13dc0*/  BSSY B0, `(.L_x_383) ;  /* 0x000000a000007945 */ /* 0x000fe20003800000 */
[----:B------:R-:W-:Y:S01]  /*13dd0*/  MOV R12, RZ ;  /* 0x000000ff000c7202 */ /* 0x000fe20000000f00 */
[----:B------:R-:W-:Y:S02]  /*13de0*/  IMAD.MOV.U32 R11, RZ, RZ, 0x1f ;  /* 0x0000001fff0b7424 */ /* 0x000fe400078e00ff */
[----:B------:R-:W-:Y:S01]  /*13df0*/  IMAD.MOV.U32 R15, RZ, RZ, -0x1 ;  /* 0xffffffffff0f7424 */ /* 0x000fe200078e00ff */
[----:B0-----:R-:W-:-:S04]  /*13e00*/  SHF.R.U32.HI R7, RZ, 0x5, R7 ;  /* 0x00000005ff077819 */ /* 0x001fc80000011607 */
[----:B------:R-:W-:-:S05]  /*13e10*/  LOP3.LUT R7, R7, 0x3, RZ, 0xc0, !PT ;  /* 0x0000000307077812 */ /* 0x000fca00078ec0ff */
[----:B------:R-:W-:-:S07]  /*13e20*/  IMAD.MOV.U32 R13, RZ, RZ, R7 ;  /* 0x000000ffff0d7224 */ /* 0x000fce00078e0007 */
[----:B------:R-:W-:Y:S05]  /*13e30*/  WARPSYNC.COLLECTIVE R15, `(.L_x_384) ;  /* 0x000000000f087348 */ /* 0x000fea0003c00000 */
[----:B------:R0:W1:Y:S02]  /*13e40*/  SHFL.IDX P6, R14, R13, R12, R11 ;  /* 0x0000000c0d0e7389 */ /* 0x00006400000c000b */
[----:B01----:R-:W-:Y:S01]  /*13e50*/  ENDCOLLECTIVE ;  /* 0x000000000000791b */ /* 0x003fe20003800000 */
.L_x_384:
[----:B------:R-:W-:Y:S05]  /*13e60*/  BSYNC B0 ;  /* 0x0000000000007941 */ /* 0x000fea0003800000 */
.L_x_383:
[----:B------:R-:W-:Y:S05]  /*13e70*/  BRA `(.L_x_385) ;  /* 0xffffffc800a47947 */ /* 0x000fea000383ffff */
.L_x_316:
[----:B------:R-:W-:Y:S01]  /*13e80*/  BSSY B0, `(.L_x_386) ;  /* 0x0000006000007945 */ /* 0x000fe20003800000 */
[----:B------:R-:W-:-:S07]  /*13e90*/  IMAD.MOV.U32 R15, RZ, RZ, -0x1 ;  /* 0xffffffffff0f7424 */ /* 0x000fce00078e00ff */
[----:B------:R-:W-:Y:S05]  /*13ea0*/  WARPSYNC.COLLECTIVE R15, `(.L_x_387) ;  /* 0x000000000f0c7348 */ /* 0x000fea0003c00000 */
[----:B------:R-:W-:Y:S02]  /*13eb0*/  ELECT P6, UR62, PT ;  /* 0x00000000003e782f */ /* 0x000fe400038c0000 */
[----:B------:R-:W-:Y:S01]  /*13ec0*/  MOV R14, UR62 ;  /* 0x0000003e000e7c02 */ /* 0x000fe20008000f00 */
[----:B------:R-:W-:Y:S10]  /*13ed0*/  ENDCOLLECTIVE ;  /* 0x000000000000791b */ /* 0x000ff40003800000 */
.L_x_387:
[----:B------:R-:W-:Y:S05]  /*13ee0*/  BSYNC B0 ;  /* 0x0000000000007941 */ /* 0x000fea0003800000 */
.L_x_386:
[----:B------:R-:W-:Y:S05]  /*13ef0*/  BRA `(.L_x_388) ;  /* 0xffffffc8009c7947 */ /* 0x000fea000383ffff */
.L_x_319:
[----:B0-----:R0:W1:Y:S02]  /*13f00*/  SYNCS.PHASECHK.TRANS64.TRYWAIT P0, [R8+URZ+0x34840], R9 ;  /* 0x03484009080075a7 */ /* 0x001064000800017f */
[----:B-1----:R-:W-:Y:S05]  /*13f10*/  @!P0 NANOSLEEP.SYNCS 0x989680 ;  /* 0x009896800000895d */ /* 0x002fea0003900000 */
[----:B------:R-:W1:Y:S02]  /*13f20*/  @!P0 SYNCS.PHASECHK.TRANS64 P0, [R8+URZ+0x34840], R9 ;  /* 0x03484009080085a7 */ /* 0x000e64000800007f */
[----:B-1----:R-:W-:Y:S05]  /*13f30*/  @!P0 BRA `(.L_x_319) ;  /* 0xfffffffc00f08947 */ /* 0x002fea000383ffff */
[----:B------:R-:W-:Y:S05]  /*13f40*/  BRA `(.L_x_389) ;  /* 0xffffffcc00107947 */ /* 0x000fea000383ffff */
.L_x_322:
[----:B0-----:R-:W0:Y:S01]  /*13f50*/  S2R R9, SR_CgaCtaId ;  /* 0x0000000000097919 */ /* 0x001e220000008800 */
[----:B------:R-:W-:-:S04]  /*13f60*/  MOV R8, 0x400 ;  /* 0x0000040000087802 */ /* 0x000fc80000000f00 */
[----:B0-----:R-:W-:-:S04]  /*13f70*/  LEA R8, R9, R8, 0x18 ;  /* 0x0000000809087211 */ /* 0x001fc800078ec0ff */
[----:B------:R0:W1:Y:S03]  /*13f80*/  SYNCS.PHASECHK.TRANS64.TRYWAIT P0, [R8+URZ+0x34820], R6 ;  /* 0x03482006080075a7 */ /* 0x000066000800017f */
[----:B-1----:R-:W-:Y:S05]  /*13f90*/  @!P0 NANOSLEEP.SYNCS 0x989680 ;  /* 0x009896800000895d */ /* 0x002fea0003900000 */
[----:B------:R-:W1:Y:S02]  /*13fa0*/  @!P0 SYNCS.PHASECHK.TRANS64 P0, [R8+URZ+0x34820], R6 ;  /* 0x03482006080085a7 */ /* 0x000e64000800007f */
[----:B-1----:R-:W-:Y:S05]  /*13fb0*/  @!P0 BRA `(.L_x_322) ;  /* 0xfffffffc00e48947 */ /* 0x002fea000383ffff */
[----:B------:R-:W-:Y:S05]  /*13fc0*/  BRA `(.L_x_390) ;  /* 0xffffffd000247947 */ /* 0x000fea000383ffff */
.L_x_330:
[----:B0-----:R0:W1:Y:S02]  /*13fd0*/  SYNCS.PHASECHK.TRANS64.TRYWAIT P0, [R2+URZ+0x34840], R3 ;  /* 0x03484003020075a7 */ /* 0x001064000800017f */
[----:B-1----:R-:W-:Y:S05]  /*13fe0*/  @!P0 NANOSLEEP.SYNCS 0x989680 ;  /* 0x009896800000895d */ /* 0x002fea0003900000 */
[----:B------:R-:W1:Y:S02]  /*13ff0*/  @!P0 SYNCS.PHASECHK.TRANS64 P0, [R2+URZ+0x34840], R3 ;  /* 0x03484003020085a7 */ /* 0x000e64000800007f */
[----:B-1----:R-:W-:Y:S05]  /*14000*/  @!P0 BRA `(.L_x_330) ;  /* 0xfffffffc00f08947 */ /* 0x002fea000383ffff */
[----:B------:R-:W-:Y:S05]  /*14010*/  BRA `(.L_x_391) ;  /* 0xffffffd000e47947 */ /* 0x000fea000383ffff */
.L_x_332:
[----:B0-----:R0:W1:Y:S02]  /*14020*/  SYNCS.PHASECHK.TRANS64.TRYWAIT P0, [R3+URZ+0x60], R2 ;  /* 0x00006002030075a7 */ /* 0x001064000800017f */
[----:B-1----:R-:W-:Y:S05]  /*14030*/  @!P0 NANOSLEEP.SYNCS 0x989680 ;  /* 0x009896800000895d */ /* 0x002fea0003900000 */
[----:B------:R-:W1:Y:S02]  /*14040*/  @!P0 SYNCS.PHASECHK.TRANS64 P0, [R3+URZ+0x60], R2 ;  /* 0x00006002030085a7 */ /* 0x000e64000800007f */
[----:B-1----:R-:W-:Y:S05]  /*14050*/  @!P0 BRA `(.L_x_332) ;  /* 0xfffffffc00f08947 */ /* 0x002fea000383ffff */
[----:B------:R-:W-:Y:S05]  /*14060*/  BRA `(.L_x_392) ;  /* 0xffffffd400807947 */ /* 0x000fea000383ffff */
.L_x_337:
[----:B-1----:R1:W2:Y:S02]  /*14070*/  SYNCS.PHASECHK.TRANS64.TRYWAIT P0, [R2+URZ+0x34840], R3 ;  /* 0x03484003020075a7 */ /* 0x0022a4000800017f */
[----:B--2---:R-:W-:Y:S05]  /*14080*/  @!P0 NANOSLEEP.SYNCS 0x989680 ;  /* 0x009896800000895d */ /* 0x004fea0003900000 */
[----:B------:R-:W2:Y:S02]  /*14090*/  @!P0 SYNCS.PHASECHK.TRANS64 P0, [R2+URZ+0x34840], R3 ;  /* 0x03484003020085a7 */ /* 0x000ea4000800007f */
[----:B--2---:R-:W-:Y:S05]  /*140a0*/  @!P0 BRA `(.L_x_337) ;  /* 0xfffffffc00f08947 */ /* 0x004fea000383ffff */
[----:B------:R-:W-:Y:S05]  /*140b0*/  BRA `(.L_x_393) ;  /* 0xffffffd800e47947 */ /* 0x000fea000383ffff */
.L_x_339:
[----:B0-----:R0:W1:Y:S02]  /*140c0*/  SYNCS.PHASECHK.TRANS64.TRYWAIT P1, [R2+URZ+0x60], R3 ;  /* 0x00006003020075a7 */ /* 0x001064000802017f */
[----:B-1----:R-:W-:Y:S05]  /*140d0*/  @!P1 NANOSLEEP.SYNCS 0x989680 ;  /* 0x009896800000995d */ /* 0x002fea0003900000 */
[----:B------:R-:W1:Y:S02]  /*140e0*/  @!P1 SYNCS.PHASECHK.TRANS64 P1, [R2+URZ+0x60], R3 ;  /* 0x00006003020095a7 */ /* 0x000e64000802007f */
[----:B-1----:R-:W-:Y:S05]  /*140f0*/  @!P1 BRA `(.L_x_339) ;  /* 0xfffffffc00f09947 */ /* 0x002fea000383ffff */
[----:B------:R-:W-:Y:S05]  /*14100*/  BRA `(.L_x_394) ;  /* 0xffffffdc00807947 */ /* 0x000fea000383ffff */
.L_x_344:
[----:B--2---:R2:W3:Y:S02]  /*14110*/  SYNCS.PHASECHK.TRANS64.TRYWAIT P0, [R2+URZ+0x34840], R3 ;  /* 0x03484003020075a7 */ /* 0x0044e4000800017f */
[----:B---3--:R-:W-:Y:S05]  /*14120*/  @!P0 NANOSLEEP.SYNCS 0x989680 ;  /* 0x009896800000895d */ /* 0x008fea0003900000 */
[----:B------:R-:W3:Y:S02]  /*14130*/  @!P0 SYNCS.PHASECHK.TRANS64 P0, [R2+URZ+0x34840], R3 ;  /* 0x03484003020085a7 */ /* 0x000ee4000800007f */
[----:B---3--:R-:W-:Y:S05]  /*14140*/  @!P0 BRA `(.L_x_344) ;  /* 0xfffffffc00f08947 */ /* 0x008fea000383ffff */
[----:B------:R-:W-:Y:S05]  /*14150*/  BRA `(.L_x_395) ;  /* 0xffffffe000a47947 */ /* 0x000fea000383ffff */
.L_x_346:
[----:B0-----:R0:W1:Y:S02]  /*14160*/  SYNCS.PHASECHK.TRANS64.TRYWAIT P1, [R2+URZ+0x60], R8 ;  /* 0x00006008020075a7 */ /* 0x001064000802017f */
[----:B-1----:R-:W-:Y:S05]  /*14170*/  @!P1 NANOSLEEP.SYNCS 0x989680 ;  /* 0x009896800000995d */ /* 0x002fea0003900000 */
[----:B------:R-:W1:Y:S02]  /*14180*/  @!P1 SYNCS.PHASECHK.TRANS64 P1, [R2+URZ+0x60], R8 ;  /* 0x00006008020095a7 */ /* 0x000e64000802007f */
[----:B-1----:R-:W-:Y:S05]  /*14190*/  @!P1 BRA `(.L_x_346) ;  /* 0xfffffffc00f09947 */ /* 0x002fea000383ffff */
[----:B------:R-:W-:Y:S05]  /*141a0*/  BRA `(.L_x_396) ;  /* 0xffffffe400407947 */ /* 0x000fea000383ffff */
.L_x_353:
[----:B-1----:R1:W2:Y:S02]  /*141b0*/  SYNCS.PHASECHK.TRANS64.TRYWAIT P0, [R3+URZ+0x34860], R0 ;  /* 0x03486000030075a7 */ /* 0x0022a4000800017f */
[----:B--2---:R-:W-:Y:S05]  /*141c0*/  @!P0 NANOSLEEP.SYNCS 0x989680 ;  /* 0x009896800000895d */ /* 0x004fea0003900000 */
[----:B------:R-:W2:Y:S02]  /*141d0*/  @!P0 SYNCS.PHASECHK.TRANS64 P0, [R3+URZ+0x34860], R0 ;  /* 0x03486000030085a7 */ /* 0x000ea4000800007f */
[----:B--2---:R-:W-:Y:S05]  /*141e0*/  @!P0 BRA `(.L_x_353) ;  /* 0xfffffffc00f08947 */ /* 0x004fea000383ffff */
[----:B------:R-:W-:Y:S05]  /*141f0*/  BRA `(.L_x_397) ;  /* 0xffffffe8004c7947 */ /* 0x000fea000383ffff */
.L_x_355:
[----:B------:R-:W-:Y:S01]  /*14200*/  BSSY B0, `(.L_x_398) ;  /* 0x0000008000007945 */ /* 0x000fe20003800000 */
[----:B0-----:R-:W-:Y:S02]  /*14210*/  IMAD.MOV.U32 R13, RZ, RZ, R16 ;  /* 0x000000ffff0d7224 */ /* 0x001fe400078e0010 */
[----:B------:R-:W-:Y:S02]  /*14220*/  IMAD.MOV.U32 R12, RZ, RZ, RZ ;  /* 0x000000ffff0c7224 */ /* 0x000fe400078e00ff */
[----:B------:R-:W-:Y:S02]  /*14230*/  IMAD.MOV.U32 R11, RZ, RZ, 0x1f ;  /* 0x0000001fff0b7424 */ /* 0x000fe400078e00ff */
[----:B------:R-:W-:-:S07]  /*14240*/  IMAD.MOV.U32 R15, RZ, RZ, -0x1 ;  /* 0xffffffffff0f7424 */ /* 0x000fce00078e00ff */
[----:B-1----:R-:W-:Y:S05]  /*14250*/  WARPSYNC.COLLECTIVE R15, `(.L_x_399) ;  /* 0x000000000f087348 */ /* 0x002fea0003c00000 */
[----:B------:R0:W2:Y:S02]  /*14260*/  SHFL.IDX P6, R14, R13, R12, R11 ;  /* 0x0000000c0d0e7389 */ /* 0x0000a400000c000b */
[----:B012---:R-:W-:Y:S01]  /*14270*/  ENDCOLLECTIVE ;  /* 0x000000000000791b */ /* 0x007fe20003800000 */
.L_x_399:
[----:B------:R-:W-:Y:S05]  /*14280*/  BSYNC B0 ;  /* 0x0000000000007941 */ /* 0x000fea0003800000 */
.L_x_398:
[----:B------:R-:W-:Y:S01]  /*14290*/  IMAD.MOV.U32 R13, RZ, RZ, R16 ;  /* 0x000000ffff0d7224 */ /* 0x000fe200078e0010 */
[----:B------:R-:W-:Y:S01]  /*142a0*/  MOV R4, R14 ;  /* 0x0000000e00047202 */ /* 0x000fe20000000f00 */
[----:B------:R-:W-:Y:S02]  /*142b0*/  IMAD.MOV.U32 R12, RZ, RZ, 0x1 ;  /* 0x00000001ff0c7424 */ /* 0x000fe400078e00ff */
[----:B------:R-:W-:Y:S02]  /*142c0*/  IMAD.MOV.U32 R11, RZ, RZ, 0x1f ;  /* 0x0000001fff0b7424 */ /* 0x000fe400078e00ff */
[----:B------:R-:W-:-:S07]  /*142d0*/  IMAD.MOV.U32 R15, RZ, RZ, -0x1 ;  /* 0xffffffffff0f7424 */ /* 0x000fce00078e00ff */
[----:B------:R-:W-:Y:S05]  /*142e0*/  WARPSYNC.COLLECTIVE R15, `(.L_x_400) ;  /* 0x000000000f087348 */ /* 0x000fea0003c00000 */
[----:B------:R0:W1:Y:S02]  /*142f0*/  SHFL.IDX P6, R14, R13, R12, R11 ;  /* 0x0000000c0d0e7389 */ /* 0x00006400000c000b */
[----:B01----:R-:W-:Y:S01]  /*14300*/  ENDCOLLECTIVE ;  /* 0x000000000000791b */ /* 0x003fe20003800000 */
.L_x_400:
[----:B------:R-:W-:Y:S01]  /*14310*/  IMAD.MOV.U32 R5, RZ, RZ, R14 ;  /* 0x000000ffff057224 */ /* 0x000fe200078e000e */
[----:B------:R-:W-:Y:S06]  /*14320*/  BRA `(.L_x_401) ;  /* 0xffffffe800d87947 */ /* 0x000fec000383ffff */
.L_x_358:
[----:B------:R-:W-:Y:S01]  /*14330*/  BSSY B0, `(.L_x_402) ;  /* 0x0000008000007945 */ /* 0x000fe20003800000 */
[----:B-----5:R-:W-:Y:S01]  /*14340*/  IMAD.MOV.U32 R13, RZ, RZ, R3 ;  /* 0x000000ffff0d7224 */ /* 0x020fe200078e0003 */
[----:B------:R-:W-:Y:S01]  /*14350*/  MOV R11, RZ ;  /* 0x000000ff000b7202 */ /* 0x000fe20000000f00 */
[----:B------:R-:W-:Y:S02]  /*14360*/  IMAD.MOV.U32 R12, RZ, RZ, 0x1 ;  /* 0x00000001ff0c7424 */ /* 0x000fe400078e00ff */
[----:B------:R-:W-:-:S07]  /*14370*/  IMAD.MOV.U32 R15, RZ, RZ, -0x1 ;  /* 0xffffffffff0f7424 */ /* 0x000fce00078e00ff */
[----:B0-234-:R-:W-:Y:S05]  /*14380*/  WARPSYNC.COLLECTIVE R15, `(.L_x_403) ;  /* 0x000000000f087348 */ /* 0x01dfea0003c00000 */
[----:B------:R1:W0:Y:S02]  /*14390*/  SHFL.UP P6, R14, R13, R12, R11 ;  /* 0x0400000c0d0e7389 */ /* 0x00022400000c000b */
[----:B01234-:R-:W-:Y:S01]  /*143a0*/  ENDCOLLECTIVE ;  /* 0x000000000000791b */ /* 0x01ffe20003800000 */
.L_x_403:
[----:B------:R-:W-:Y:S05]  /*143b0*/  BSYNC B0 ;  /* 0x0000000000007941 */ /* 0x000fea0003800000 */
.L_x_402:
[C---:B------:R-:W-:Y:S01]  /*143c0*/  ISETP.NE.AND P0, PT, R9.reuse, RZ, PT ;  /* 0x000000ff0900720c */ /* 0x040fe20003f05270 */
[----:B------:R-:W-:Y:S02]  /*143d0*/  IMAD.MOV.U32 R12, RZ, RZ, 0x2 ;  /* 0x00000002ff0c7424 */ /* 0x000fe400078e00ff */
[----:B------:R-:W-:Y:S01]  /*143e0*/  IMAD.MOV.U32 R11, RZ, RZ, RZ ;  /* 0x000000ffff0b7224 */ /* 0x000fe200078e00ff */
[----:B------:R-:W-:Y:S01]  /*143f0*/  SEL R14, R14, RZ, P0 ;  /* 0x000000ff0e0e7207 */ /* 0x000fe20000000000 */
[----:B------:R-:W-:Y:S01]  /*14400*/  IMAD.MOV.U32 R15, RZ, RZ, -0x1 ;  /* 0xffffffffff0f7424 */ /* 0x000fe200078e00ff */
[----:B------:R-:W-:-:S03]  /*14410*/  ISETP.GE.U32.AND P0, PT, R9, 0x2, PT ;  /* 0x000000020900780c */ /* 0x000fc60003f06070 */
[----:B------:R-:W-:-:S10]  /*14420*/  IMAD.IADD R13, R3, 0x1, R14 ;  /* 0x00000001030d7824 */ /* 0x000fd400078e020e */
[----:B------:R-:W-:Y:S05]  /*14430*/  WARPSYNC.COLLECTIVE R15, `(.L_x_404) ;  /* 0x000000000f087348 */ /* 0x000fea0003c00000 */
[----:B------:R0:W1:Y:S02]  /*14440*/  SHFL.UP P6, R14, R13, R12, R11 ;  /* 0x0400000c0d0e7389 */ /* 0x00006400000c000b */
[----:B01----:R-:W-:Y:S01]  /*14450*/  ENDCOLLECTIVE ;  /* 0x000000000000791b */ /* 0x003fe20003800000 */
.L_x_404:
[----:B------:R-:W-:Y:S02]  /*14460*/  MOV R12, 0x4 ;  /* 0x00000004000c7802 */ /* 0x000fe40000000f00 */
[----:B------:R-:W-:Y:S02]  /*14470*/  SEL R6, R14, RZ, P0 ;  /* 0x000000ff0e067207 */ /* 0x000fe40000000000 */
[----:B------:R-:W-:-:S03]  /*14480*/  ISETP.GE.U32.AND P0, PT, R9, 0x4, PT ;  /* 0x000000040900780c */ /* 0x000fc60003f06070 */
[----:B------:R-:W-:-:S04]  /*14490*/  IMAD.IADD R6, R13, 0x1, R6 ;  /* 0x000000010d067824 */ /* 0x000fc800078e0206 */
[----:B------:R-:W-:-:S07]  /*144a0*/  IMAD.MOV.U32 R13, RZ, RZ, R6 ;  /* 0x000000ffff0d7224 */ /* 0x000fce00078e0006 */
[----:B------:R-:W-:Y:S05]  /*144b0*/  WARPSYNC.COLLECTIVE R15, `(.L_x_405) ;  /* 0x000000000f087348 */ /* 0x000fea0003c00000 */
[----:B------:R0:W1:Y:S02]  /*144c0*/  SHFL.UP P6, R14, R13, R12, R11 ;  /* 0x0400000c0d0e7389 */ /* 0x00006400000c000b */
[----:B01----:R-:W-:Y:S01]  /*144d0*/  ENDCOLLECTIVE ;  /* 0x000000000000791b */ /* 0x003fe20003800000 */
.L_x_405:
[----:B------:R-:W-:Y:S01]  /*144e0*/  IMAD.MOV.U32 R12, RZ, RZ, 0x8 ;  /* 0x00000008ff0c7424 */ /* 0x000fe200078e00ff */
[----:B------:R-:W-:Y:S02]  /*144f0*/  SEL R7, R14, RZ, P0 ;  /* 0x000000ff0e077207 */ /* 0x000fe40000000000 */
[----:B------:R-:W-:-:S03]  /*14500*/  ISETP.GE.U32.AND P0, PT, R9, 0x8, PT ;  /* 0x000000080900780c */ /* 0x000fc60003f06070 */
[----:B------:R-:W-:-:S04]  /*14510*/  IMAD.IADD R7, R6, 0x1, R7 ;  /* 0x0000000106077824 */ /* 0x000fc800078e0207 */
[----:B------:R-:W-:-:S07]  /*14520*/  IMAD.MOV.U32 R13, RZ, RZ, R7 ;  /* 0x000000ffff0d7224 */ /* 0x000fce00078e0007 */
[----:B------:R-:W-:Y:S05]  /*14530*/  WARPSYNC.COLLECTIVE R15, `(.L_x_406) ;  /* 0x000000000f087348 */ /* 0x000fea0003c00000 */
[----:B------:R0:W1:Y:S02]  /*14540*/  SHFL.UP P6, R14, R13, R12, R11 ;  /* 0x0400000c0d0e7389 */ /* 0x00006400000c000b */
[----:B01----:R-:W-:Y:S01]  /*14550*/  ENDCOLLECTIVE ;  /* 0x000000000000791b */ /* 0x003fe20003800000 */
.L_x_406:
        /* <DEDUP_REMOVED lines=8> */
.L_x_407:
[----:B------:R-:W-:Y:S02]  /*145e0*/  IMAD.MOV.U32 R12, RZ, RZ, 0x1f ;  /* 0x0000001fff0c7424 */ /* 0x000fe400078e00ff */
[----:B------:R-:W-:Y:S01]  /*145f0*/  IMAD.MOV.U32 R11, RZ, RZ, 0x1f ;  /* 0x0000001fff0b7424 */ /* 0x000fe200078e00ff */
[----:B------:R-:W-:-:S05]  /*14600*/  SEL R7, R14, RZ, P0 ;  /* 0x000000ff0e077207 */ /* 0x000fca0000000000 */
[----:B------:R-:W-:-:S05]  /*14610*/  IMAD.IADD R2, R8, 0x1, R7 ;  /* 0x0000000108027824 */ /* 0x000fca00078e0207 */
[----:B------:R-:W-:-:S07]  /*14620*/  MOV R13, R2 ;  /* 0x00000002000d7202 */ /* 0x000fce0000000f00 */
[----:B------:R-:W-:Y:S05]  /*14630*/  WARPSYNC.COLLECTIVE R15, `(.L_x_408) ;  /* 0x000000000f087348 */ /* 0x000fea0003c00000 */
[----:B------:R0:W1:Y:S02]  /*14640*/  SHFL.IDX P6, R14, R13, R12, R11 ;  /* 0x0000000c0d0e7389 */ /* 0x00006400000c000b */
[----:B01----:R-:W-:Y:S01]  /*14650*/  ENDCOLLECTIVE ;  /* 0x000000000000791b */ /* 0x003fe20003800000 */
.L_x_408:
[----:B------:R-:W-:Y:S05]  /*14660*/  BRA `(.L_x_409) ;  /* 0xffffffe800a07947 */ /* 0x000fea000383ffff */
.L_x_363:
[----:B------:R-:W-:Y:S01]  /*14670*/  BSSY B0, `(.L_x_410) ;  /* 0x0000008000007945 */ /* 0x000fe20003800000 */
[----:B-----5:R-:W-:Y:S02]  /*14680*/  IMAD.MOV.U32 R13, RZ, RZ, R3 ;  /* 0x000000ffff0d7224 */ /* 0x020fe400078e0003 */
[----:B------:R-:W-:Y:S02]  /*14690*/  IMAD.MOV.U32 R12, RZ, RZ, 0x1 ;  /* 0x00000001ff0c7424 */ /* 0x000fe400078e00ff */
[----:B------:R-:W-:Y:S02]  /*146a0*/  IMAD.MOV.U32 R11, RZ, RZ, RZ ;  /* 0x000000ffff0b7224 */ /* 0x000fe400078e00ff */
[----:B------:R-:W-:-:S07]  /*146b0*/  IMAD.MOV.U32 R15, RZ, RZ, -0x1 ;  /* 0xffffffffff0f7424 */ /* 0x000fce00078e00ff */
[----:B0-----:R-:W-:Y:S05]  /*146c0*/  WARPSYNC.COLLECTIVE R15, `(.L_x_411) ;  /* 0x000000000f087348 */ /* 0x001fea0003c00000 */
[----:B------:R1:W2:Y:S02]  /*146d0*/  SHFL.UP P6, R14, R13, R12, R11 ;  /* 0x0400000c0d0e7389 */ /* 0x0002a400000c000b */
[----:B012---:R-:W-:Y:S01]  /*146e0*/  ENDCOLLECTIVE ;  /* 0x000000000000791b */ /* 0x007fe20003800000 */
.L_x_411:
[----:B------:R-:W-:Y:S05]  /*146f0*/  BSYNC B0 ;  /* 0x0000000000007941 */ /* 0x000fea0003800000 */
.L_x_410:
[----:B------:R-:W-:Y:S01]  /*14700*/  ISETP.NE.AND P0, PT, R8, RZ, PT ;  /* 0x000000ff0800720c */ /* 0x000fe20003f05270 */
[----:B------:R-:W-:Y:S01]  /*14710*/  IMAD.MOV.U32 R11, RZ, RZ, RZ ;  /* 0x000000ffff0b7224 */ /* 0x000fe200078e00ff */
[----:B------:R-:W-:Y:S01]  /*14720*/  MOV R12, 0x2 ;  /* 0x00000002000c7802 */ /* 0x000fe20000000f00 */
[----:B------:R-:W-:Y:S01]  /*14730*/  IMAD.MOV.U32 R15, RZ, RZ, -0x1 ;  /* 0xffffffffff0f7424 */ /* 0x000fe200078e00ff */
[----:B------:R-:W-:Y:S02]  /*14740*/  SEL R14, R14, RZ, P0 ;  /* 0x000000ff0e0e7207 */ /* 0x000fe40000000000 */
[----:B------:R-:W-:-:S03]  /*14750*/  ISETP.GE.U32.AND P0, PT, R8, 0x2, PT ;  /* 0x000000020800780c */ /* 0x000fc60003f06070 */
[----:B------:R-:W-:-:S10]  /*14760*/  IMAD.IADD R13, R3, 0x1, R14 ;  /* 0x00000001030d7824 */ /* 0x000fd400078e020e */
[----:B------:R-:W-:Y:S05]  /*14770*/  WARPSYNC.COLLECTIVE R15, `(.L_x_412) ;  /* 0x000000000f087348 */ /* 0x000fea0003c00000 */
[----:B------:R0:W1:Y:S02]  /*14780*/  SHFL.UP P6, R14, R13, R12, R11 ;  /* 0x0400000c0d0e7389 */ /* 0x00006400000c000b */
[----:B01----:R-:W-:Y:S01]  /*14790*/  ENDCOLLECTIVE ;  /* 0x000000000000791b */ /* 0x003fe20003800000 */
.L_x_412:
        /* <DEDUP_REMOVED lines=8> */
.L_x_413:
        /* <DEDUP_REMOVED lines=8> */
.L_x_414:
        /* <DEDUP_REMOVED lines=8> */
.L_x_415:
[----:B------:R-:W-:Y:S02]  /*14920*/  IMAD.MOV.U32 R12, RZ, RZ, 0x1f ;  /* 0x0000001fff0c7424 */ /* 0x000fe400078e00ff */
[----:B------:R-:W-:Y:S01]  /*14930*/  IMAD.MOV.U32 R11, RZ, RZ, 0x1f ;  /* 0x0000001fff0b7424 */ /* 0x000fe200078e00ff */
[----:B------:R-:W-:-:S05]  /*14940*/  SEL R2, R14, RZ, P0 ;  /* 0x000000ff0e027207 */ /* 0x000fca0000000000 */
[----:B------:R-:W-:-:S04]  /*14950*/  IMAD.IADD R2, R7, 0x1, R2 ;  /* 0x0000000107027824 */ /* 0x000fc800078e0202 */
[----:B------:R-:W-:-:S07]  /*14960*/  IMAD.MOV.U32 R13, RZ, RZ, R2 ;  /* 0x000000ffff0d7224 */ /* 0x000fce00078e0002 */
[----:B------:R-:W-:Y:S05]  /*14970*/  WARPSYNC.COLLECTIVE R15, `(.L_x_416) ;  /* 0x000000000f087348 */ /* 0x000fea0003c00000 */
[----:B------:R0:W1:Y:S02]  /*14980*/  SHFL.IDX P6, R14, R13, R12, R11 ;  /* 0x0000000c0d0e7389 */ /* 0x00006400000c000b */
[----:B01----:R-:W-:Y:S01]  /*14990*/  ENDCOLLECTIVE ;  /* 0x000000000000791b */ /* 0x003fe20003800000 */
.L_x_416:
[----:B------:R-:W-:Y:S05]  /*149a0*/  BRA `(.L_x_417) ;  /* 0xffffffe800887947 */ /* 0x000fea000383ffff */
.L_x_365:
[----:B------:R-:W-:Y:S01]  /*149b0*/  BSSY B0, `(.L_x_418) ;  /* 0x0000006000007945 */ /* 0x000fe20003800000 */
[----:B------:R-:W-:Y:S02]  /*149c0*/  PLOP3.LUT P6, PT, P6, PT, PT, 0x8, 0x0 ;  /* 0x000000000000781c */ /* 0x000fe400037ce170 */
[----:B------:R-:W-:-:S11]  /*149d0*/  MOV R15, 0xffffffff ;  /* 0xffffffff000f7802 */ /* 0x000fd60000000f00 */
[----:B0-----:R-:W-:Y:S05]  /*149e0*/  WARPSYNC.COLLECTIVE R15, `(.L_x_419) ;  /* 0x000000000f087348 */ /* 0x001fea0003c00000 */
[----:B------:R-:W-:Y:S01]  /*149f0*/  VOTE.ANY R14, PT, P6 ;  /* 0x00000000000e7806 */ /* 0x000fe200030e0100 */
[----:B0-----:R-:W-:Y:S06]  /*14a00*/  ENDCOLLECTIVE ;  /* 0x000000000000791b */ /* 0x001fec0003800000 */
.L_x_419:
[----:B------:R-:W-:Y:S05]  /*14a10*/  BSYNC B0 ;  /* 0x0000000000007941 */ /* 0x000fea0003800000 */
.L_x_418:
[----:B------:R-:W-:Y:S02]  /*14a20*/  IMAD.MOV.U32 R7, RZ, RZ, R14 ;  /* 0x000000ffff077224 */ /* 0x000fe400078e000e */
[----:B------:R-:W-:Y:S02]  /*14a30*/  IMAD.MOV.U32 R13, RZ, RZ, R3 ;  /* 0x000000ffff0d7224 */ /* 0x000fe400078e0003 */
[----:B------:R-:W0:Y:S01]  /*14a40*/  POPC R5, R7 ;  /* 0x0000000700057309 */ /* 0x000e220000000000 */
[----:B------:R-:W-:Y:S02]  /*14a50*/  IMAD.MOV.U32 R11, RZ, RZ, 0x1f ;  /* 0x0000001fff0b7424 */ /* 0x000fe400078e00ff */
[----:B------:R-:W-:Y:S02]  /*14a60*/  IMAD.MOV.U32 R15, RZ, RZ, -0x1 ;  /* 0xffffffffff0f7424 */ /* 0x000fe400078e00ff */
[----:B0-----:R-:W-:-:S07]  /*14a70*/  IMAD.MOV.U32 R12, RZ, RZ, R5 ;  /* 0x000000ffff0c7224 */ /* 0x001fce00078e0005 */
[----:B------:R-:W-:Y:S05]  /*14a80*/  WARPSYNC.COLLECTIVE R15, `(.L_x_420) ;  /* 0x000000000f087348 */ /* 0x000fea0003c00000 */
[----:B------:R0:W1:Y:S02]  /*14a90*/  SHFL.IDX P6, R14, R13, R12, R11 ;  /* 0x0000000c0d0e7389 */ /* 0x00006400000c000b */
[----:B01----:R-:W-:Y:S01]  /*14aa0*/  ENDCOLLECTIVE ;  /* 0x000000000000791b */ /* 0x003fe20003800000 */
.L_x_420:
[----:B------:R-:W-:Y:S01]  /*14ab0*/  IMAD.MOV.U32 R17, RZ, RZ, R14 ;  /* 0x000000ffff117224 */ /* 0x000fe200078e000e */
[----:B------:R-:W-:Y:S06]  /*14ac0*/  BRA `(.L_x_421) ;  /* 0xffffffe800787947 */ /* 0x000fec000383ffff */
.L_x_367:
[----:B------:R-:W-:Y:S01]  /*14ad0*/  BSSY B0, `(.L_x_422) ;  /* 0x0000007000007945 */ /* 0x000fe20003800000 */
[----:B------:R-:W-:Y:S01]  /*14ae0*/  IMAD.MOV.U32 R13, RZ, RZ, R2 ;  /* 0x000000ffff0d7224 */ /* 0x000fe200078e0002 */
[----:B------:R-:W-:Y:S01]  /*14af0*/  MOV R11, 0x1f ;  /* 0x0000001f000b7802 */ /* 0x000fe20000000f00 */
[----:B------:R-:W-:-:S07]  /*14b00*/  IMAD.MOV.U32 R15, RZ, RZ, -0x1 ;  /* 0xffffffffff0f7424 */ /* 0x000fce00078e00ff */
[----:B012---:R-:W-:Y:S05]  /*14b10*/  WARPSYNC.COLLECTIVE R15, `(.L_x_423) ;  /* 0x000000000f087348 */ /* 0x007fea0003c00000 */
[----:B------:R3:W4:Y:S02]  /*14b20*/  SHFL.IDX P6, R14, R13, R12, R11 ;  /* 0x0000000c0d0e7389 */ /* 0x00072400000c000b */
[----:B01234-:R-:W-:Y:S01]  /*14b30*/  ENDCOLLECTIVE ;  /* 0x000000000000791b */ /* 0x01ffe20003800000 */
.L_x_423:
[----:B------:R-:W-:Y:S05]  /*14b40*/  BSYNC B0 ;  /* 0x0000000000007941 */ /* 0x000fea0003800000 */
.L_x_422:
[----:B------:R-:W-:Y:S05]  /*14b50*/  BRA `(.L_x_366) ;  /* 0xffffffe800707947 */ /* 0x000fea000383ffff */
.L_x_371:
[----:B0-----:R0:W1:Y:S02]  /*14b60*/  SYNCS.PHASECHK.TRANS64.TRYWAIT P0, [R0+URZ+0x34820], R3 ;  /* 0x03482003000075a7 */ /* 0x001064000800017f */
[----:B-1----:R-:W-:Y:S05]  /*14b70*/  @!P0 NANOSLEEP.SYNCS 0x989680 ;  /* 0x009896800000895d */ /* 0x002fea0003900000 */
[----:B------:R-:W1:Y:S02]  /*14b80*/  @!P0 SYNCS.PHASECHK.TRANS64 P0, [R0+URZ+0x34820], R3 ;  /* 0x03482003000085a7 */ /* 0x000e64000800007f */
[----:B-1----:R-:W-:Y:S05]  /*14b90*/  @!P0 BRA `(.L_x_371) ;  /* 0xfffffffc00f08947 */ /* 0x002fea000383ffff */
[----:B------:R-:W-:Y:S05]  /*14ba0*/  BRA `(.L_x_424) ;  /* 0xffffffec00547947 */ /* 0x000fea000383ffff */
.L_x_372:
        /* <DEDUP_REMOVED lines=8> */
[----:B0-----:R-:W-:Y:S05]  /*14c30*/  WARPSYNC.COLLECTIVE R15, `(.L_x_426) ;  /* 0x000000000f087348 */ /* 0x001fea0003c00000 */
[----:B------:R1:W2:Y:S02]  /*14c40*/  SHFL.IDX P6, R14, R13, R12, R11 ;  /* 0x0000000c0d0e7389 */ /* 0x0002a400000c000b */
[----:B012---:R-:W-:Y:S01]  /*14c50*/  ENDCOLLECTIVE ;  /* 0x000000000000791b */ /* 0x007fe20003800000 */
.L_x_426:
[----:B------:R-:W-:Y:S05]  /*14c60*/  BSYNC B0 ;  /* 0x0000000000007941 */ /* 0x000fea0003800000 */
.L_x_425:
[----:B------:R-:W-:Y:S05]  /*14c70*/  BRA `(.L_x_427) ;  /* 0xffffffec003c7947 */ /* 0x000fea000383ffff */
.L_x_375:
[----:B------:R-:W-:Y:S01]  /*14c80*/  BSSY B1, `(.L_x_428) ;  /* 0x0000006000017945 */ /* 0x000fe20003800000 */
[----:B------:R-:W-:-:S07]  /*14c90*/  IMAD.MOV.U32 R15, RZ, RZ, -0x1 ;  /* 0xffffffffff0f7424 */ /* 0x000fce00078e00ff */
[----:B01----:R-:W-:Y:S05]  /*14ca0*/  WARPSYNC.COLLECTIVE R15, `(.L_x_429) ;  /* 0x000000000f0c7348 */ /* 0x003fea0003c00000 */
[----:B------:R-:W-:Y:S02]  /*14cb0*/  ELECT P6, UR62, PT ;  /* 0x00000000003e782f */ /* 0x000fe400038c0000 */
[----:B------:R-:W-:Y:S01]  /*14cc0*/  MOV R14, UR62 ;  /* 0x0000003e000e7c02 */ /* 0x000fe20008000f00 */
[----:B01----:R-:W-:Y:S10]  /*14cd0*/  ENDCOLLECTIVE ;  /* 0x000000000000791b */ /* 0x003ff40003800000 */
.L_x_429:
[----:B------:R-:W-:Y:S05]  /*14ce0*/  BSYNC B1 ;  /* 0x0000000000017941 */ /* 0x000fea0003800000 */
.L_x_428:
[----:B------:R-:W-:Y:S05]  /*14cf0*/  BRA `(.L_x_430) ;  /* 0xffffffec00347947 */ /* 0x000fea000383ffff */
.L_x_377:
[----:B0-----:R0:W1:Y:S02]  /*14d00*/  SYNCS.PHASECHK.TRANS64.TRYWAIT P0, [R6+URZ], R5 ;  /* 0x00000005060075a7 */ /* 0x001064000800017f */
[----:B-1----:R-:W-:Y:S05]  /*14d10*/  @!P0 NANOSLEEP.SYNCS 0x989680 ;  /* 0x009896800000895d */ /* 0x002fea0003900000 */
[----:B------:R-:W1:Y:S02]  /*14d20*/  @!P0 SYNCS.PHASECHK.TRANS64 P0, [R6+URZ], R5 ;  /* 0x00000005060085a7 */ /* 0x000e64000800007f */
[----:B-1----:R-:W-:Y:S05]  /*14d30*/  @!P0 BRA `(.L_x_377) ;  /* 0xfffffffc00f08947 */ /* 0x002fea000383ffff */
[----:B------:R-:W-:Y:S05]  /*14d40*/  BRA `(.L_x_431) ;  /* 0xffffffec00707947 */ /* 0x000fea000383ffff */
.L_x_378:
[----:B-1----:R1:W2:Y:S02]  /*14d50*/  SYNCS.PHASECHK.TRANS64.TRYWAIT P0, [R7+URZ], R2 ;  /* 0x00000002070075a7 */ /* 0x0022a4000800017f */
[----:B--2---:R-:W-:Y:S05]  /*14d60*/  @!P0 NANOSLEEP.SYNCS 0x989680 ;  /* 0x009896800000895d */ /* 0x004fea0003900000 */
[----:B------:R-:W2:Y:S02]  /*14d70*/  @!P0 SYNCS.PHASECHK.TRANS64 P0, [R7+URZ], R2 ;  /* 0x00000002070085a7 */ /* 0x000ea4000800007f */
[----:B--2---:R-:W-:Y:S05]  /*14d80*/  @!P0 BRA `(.L_x_378) ;  /* 0xfffffffc00f08947 */ /* 0x004fea000383ffff */
[----:B------:R-:W-:Y:S05]  /*14d90*/  BRA `(.L_x_432) ;  /* 0xffffffec00647947 */ /* 0x000fea000383ffff */
.L_x_380:
[----:B--2---:R2:W3:Y:S02]  /*14da0*/  SYNCS.PHASECHK.TRANS64.TRYWAIT P0, [R4+URZ], R5 ;  /* 0x00000005040075a7 */ /* 0x0044e4000800017f */
[----:B---3--:R-:W-:Y:S05]  /*14db0*/  @!P0 NANOSLEEP.SYNCS 0x989680 ;  /* 0x009896800000895d */ /* 0x008fea0003900000 */
[----:B------:R-:W3:Y:S02]  /*14dc0*/  @!P0 SYNCS.PHASECHK.TRANS64 P0, [R4+URZ], R5 ;  /* 0x00000005040085a7 */ /* 0x000ee4000800007f */
[----:B---3--:R-:W-:Y:S05]  /*14dd0*/  @!P0 BRA `(.L_x_380) ;  /* 0xfffffffc00f08947 */ /* 0x008fea000383ffff */
[----:B------:R-:W-:Y:S05]  /*14de0*/  BRA `(.L_x_433) ;  /* 0xffffffec006c7947 */ /* 0x000fea000383ffff */
.L_x_434:
        /* <DEDUP_REMOVED lines=9> */
.L_x_2728:


//--------------------- .text._ZN7cutlass13device_kernelIN5flash11enable_sm90INS1_16FlashAttnFwdSm90INS1_25CollectiveMainloopFwdSm90ILi2EN4cute5tupleIJNS5_1CILi1EEES8_S8_EEENS6_IJNS7_ILi128EEENS7_ILi176EEESA_EEELi128ENS_6half_tEfNS_4arch4Sm90ELb0ELb0ELb1ELb1ELb0ELb1ELb0ELb1ELb1ELb0ELb0ELb0EEENS1_21CollectiveEpilogueFwdINS6_IJSA_SA_SB_EEES9_SD_SF_Li256ELb1ELb0ELb0ELb0EEENS1_36VarlenDynamicPersistentTileSchedulerILi128ELi176ELi256ELi32ELb0ELb0ELb1ELb0ELb1ELb1EEEEEEEEEvNT_6ParamsE --------------------------
	.section	.text._ZN7cutlass13device_kernelIN5flash11enable_sm90INS1_16FlashAttnFwdSm90INS1_25CollectiveMainloopFwdSm90ILi2EN4cute5tupleIJNS5_1CILi1EEES8_S8_EEENS6_IJNS7_ILi128EEENS7_ILi176EEESA_EEELi128ENS_6half_tEfNS_4arch4Sm90ELb0ELb0ELb1ELb1ELb0ELb1ELb0ELb1ELb1ELb0ELb0ELb0EEENS1_21CollectiveEpilogueFwdINS6_IJSA_SA_SB_EEES9_SD_SF_Li256ELb1ELb0ELb0ELb0EEENS1_36VarlenDynamicPersistentTileSchedulerILi128ELi176ELi256ELi32ELb0ELb0ELb1ELb0ELb1ELb1EEEEEEEEEvNT_6ParamsE,"ax",@progbits
	.align	128
.text._ZN7cutlass13device_kernelIN5flash11enable_sm90INS1_16FlashAttnFwdSm90INS1_25CollectiveMainloopFwdSm90ILi2EN4cute5tupleIJNS5_1CILi1EEES8_S8_EEENS6_IJNS7_ILi128EEENS7_ILi176EEESA_EEELi128ENS_6half_tEfNS_4arch4Sm90ELb0ELb0ELb1ELb1ELb0ELb1ELb0ELb1ELb1ELb0ELb0ELb0EEENS1_21CollectiveEpilogueFwdINS6_IJSA_SA_SB_EEES9_SD_SF_Li256ELb1ELb0ELb0ELb0EEENS1_36VarlenDynamicPersistentTileSchedulerILi128ELi176ELi256ELi32ELb0ELb0ELb1ELb0ELb1ELb1EEEEEEEEEvNT_6ParamsE:
        .type           _ZN7cutlass13device_kernelIN5flash11enable_sm90INS1_16FlashAttnFwdSm90INS1_25CollectiveMainloopFwdSm90ILi2EN4cute5tupleIJNS5_1CILi1EEES8_S8_EEENS6_IJNS7_ILi128EEENS7_ILi176EEESA_EEELi128ENS_6half_tEfNS_4arch4Sm90ELb0ELb0ELb1ELb1ELb0ELb1ELb0ELb1ELb1ELb0ELb0ELb0EEENS1_21CollectiveEpilogueFwdINS6_IJSA_SA_SB_EEES9_SD_SF_Li256ELb1ELb0ELb0ELb0EEENS1_36VarlenDynamicPersistentTileSchedulerILi128ELi176ELi256ELi32ELb0ELb0ELb1ELb0ELb1ELb1EEEEEEEEEvNT_6ParamsE,@function
        .size           _ZN7cutlass13device_kernelIN5flash11enable_sm90INS1_16FlashAttnFwdSm90INS1_25CollectiveMainloopFwdSm90ILi2EN4cute5tupleIJNS5_1CILi1EEES8_S8_EEENS6_IJNS7_ILi128EEENS7_ILi176EEESA_EEELi128ENS_6half_tEfNS_4arch4Sm90ELb0ELb0ELb1ELb1ELb0ELb1ELb0ELb1ELb1ELb0ELb0ELb0EEENS1_21CollectiveEpilogueFwdINS6_IJSA_SA_SB_EEES9_SD_SF_Li256ELb1ELb0ELb0ELb0EEENS1_36VarlenDynamicPersistentTileSchedulerILi128ELi176ELi256ELi32ELb0ELb0ELb1ELb0ELb1ELb1EEEEEEEEEvNT_6ParamsE,(.L_x_2729 - _ZN7cutlass13device_kernelIN5flash11enable_sm90INS1_16FlashAttnFwdSm90INS1_25CollectiveMainloopFwdSm90ILi2EN4cute5tupleIJNS5_1CILi1EEES8_S8_EEENS6_IJNS7_ILi128EEENS7_ILi176EEESA_EEELi128ENS_6half_tEfNS_4arch4Sm90ELb0ELb0ELb1ELb1ELb0ELb1ELb0ELb1ELb1ELb0ELb0ELb0EEENS1_21CollectiveEpilogueFwdINS6_IJSA_SA_SB_EEES9_SD_SF_Li256ELb1ELb0ELb0ELb0EEENS1_36VarlenDynamicPersistentTileSchedulerILi128ELi176ELi256ELi32ELb0ELb0ELb1ELb0ELb1ELb1EEEEEEEEEvNT_6ParamsE)
        .other          _ZN7cutlass13device_kernelIN5flash11enable_sm90INS1_16FlashAttnFwdSm90INS1_25CollectiveMainloopFwdSm90ILi2EN4cute5tupleIJNS5_1CILi1EEES8_S8_EEENS6_IJNS7_ILi128EEENS7_ILi176EEESA_EEELi128ENS_6half_tEfNS_4arch4Sm90ELb0ELb0ELb1ELb1ELb0ELb1ELb0ELb1ELb1ELb0ELb0ELb0EEENS1_21CollectiveEpilogueFwdINS6_IJSA_SA_SB_EEES9_SD_SF_Li256ELb1ELb0ELb0ELb0EEENS1_36VarlenDynamicPersistentTileSchedulerILi128ELi176ELi256ELi32ELb0ELb0ELb1ELb0ELb1ELb1EEEEEEEEEvNT_6ParamsE,@"STO_CUDA_ENTRY STV_DEFAULT"
_ZN7cutlass13device_kernelIN5flash11enable_sm90INS1_16FlashAttnFwdSm90INS1_25CollectiveMainloopFwdSm90ILi2EN4cute5tupleIJNS5_1CILi1EEES8_S8_EEENS6_IJNS7_ILi128EEENS7_ILi176EEESA_EEELi128ENS_6half_tEfNS_4arch4Sm90ELb0ELb0ELb1ELb1ELb0ELb1ELb0ELb1ELb1ELb0ELb0ELb0EEENS1_21CollectiveEpilogueFwdINS6_IJSA_SA_SB_EEES9_SD_SF_Li256ELb1ELb0ELb0ELb0EEENS1_36VarlenDynamicPersistentTileSchedulerILi128ELi176ELi256ELi32ELb0ELb0ELb1ELb0ELb1ELb1EEEEEEEEEvNT_6ParamsE:
[----:B------:R-:W0:Y:S02]  /*0000*/  LDC R1, c[0x0][0x28] ;  /* 0x00000a00ff017b82 */ /* 0x000e240000000800 */
[----:B0-----:R-:W-:Y:S01]  /*0010*/  VIADD R1, R1, 0xffffff68 ;  /* 0xffffff6801017836 */ /* 0x001fe20000000000 */
[----:B------:R-:W0:Y:S01]  /*0020*/  S2R R3, SR_TID.X ;  /* 0x0000000000037919 */ /* 0x000e220000002100 */
[----:B------:R-:W-:Y:S01]  /*0030*/  ELECT P0, URZ, PT ;  /* 0x00000000003f782f */ /* 0x000fe20003800000 */
[----:B------:R-:W-:Y:S01]  /*0040*/  BSSY B0, `(.L_x_435) ;  /* 0x0000017000007945 */ /* 0x000fe20003800000 */
[--C-:B0-----:R-:W-:Y:S02]  /*0050*/  SHF.R.U32.HI R0, RZ, 0x5, R3.reuse ;  /* 0x00000005ff007819 */ /* 0x101fe40000011603 */
[----:B------:R-:W-:-:S03]  /*0060*/  SHF.R.U32.HI R4, RZ, 0x7, R3 ;  /* 0x00000007ff047819 */ /* 0x000fc60000011603 */
[----:B------:R-:W0:Y:S02]  /*0070*/  SHFL.IDX PT, R2, R0, RZ, 0x1f ;  /* 0x00001fff00027589 */ /* 0x000e2400000e0000 */
[----:B0-----:R-:W-:-:S13]  /*0080*/  ISETP.EQ.AND P0, PT, R2, RZ, P0 ;  /* 0x000000ff0200720c */ /* 0x001fda0000702270 */
[----:B------:R-:W-:Y:S05]  /*0090*/  @!P0 BRA `(.L_x_436) ;  /* 0x0000000000448947 */ /* 0x000fea0003800000 */
[----:B------:R-:W-:Y:S02]  /*00a0*/  ULDC.64 UR4, c[0x0][0x198] ;  /* 0x0000660000047ab9 */ /* 0x000fe40000000a00 */
[----:B------:R-:W-:Y:S02]  /*00b0*/  UIADD3 UR6, UP0, UR4, 0x270, URZ ;  /* 0x0000027004067890 */ /* 0x000fe4000ff1e03f */
[----:B------:R-:W-:Y:S02]  /*00c0*/  UIADD3 UR8, UP1, UR4, 0x370, URZ ;  /* 0x0000037004087890 */ /* 0x000fe4000ff3e03f */
[----:B------:R-:W-:Y:S02]  /*00d0*/  UIADD3 UR10, UP2, UR4, 0x470, URZ ;  /* 0x00000470040a7890 */ /* 0x000fe4000ff5e03f */
[----:B------:R-:W-:Y:S02]  /*00e0*/  UIADD3 UR12, UP3, UR4, 0x570, URZ ;  /* 0x00000570040c7890 */ /* 0x000fe4000ff7e03f */
[----:B------:R-:W-:-:S02]  /*00f0*/  UIADD3 UR4, UP4, UR4, 0x670, URZ ;  /* 0x0000067004047890 */ /* 0x000fc4000ff9e03f */
[----:B------:R-:W-:Y:S02]  /*0100*/  UIADD3.X UR7, URZ, UR5, URZ, UP0, !UPT ;  /* 0x000000053f077290 */ /* 0x000fe400087fe43f */
[----:B------:R-:W-:Y:S02]  /*0110*/  UIADD3.X UR9, URZ, UR5, URZ, UP1, !UPT ;  /* 0x000000053f097290 */ /* 0x000fe40008ffe43f */
[----:B------:R-:W-:Y:S02]  /*0120*/  UIADD3.X UR11, URZ, UR5, URZ, UP2, !UPT ;  /* 0x000000053f0b7290 */ /* 0x000fe400097fe43f */
[----:B------:R-:W-:Y:S02]  /*0130*/  UIADD3.X UR13, URZ, UR5, URZ, UP3, !UPT ;  /* 0x000000053f0d7290 */ /* 0x000fe40009ffe43f */
[----:B------:R-:W-:Y:S01]  /*0140*/  UIADD3.X UR5, URZ, UR5, URZ, UP4, !UPT ;  /* 0x000000053f057290 */ /* 0x000fe2000a7fe43f */
[----:B------:R0:W-:Y:S02]  /*0150*/  UTMACCTL.PF [UR6] ;  /* 0x00000000060079b9 */ /* 0x0001e40008040000 */
[----:B------:R0:W-:Y:S02]  /*0160*/  UTMACCTL.PF [UR8] ;  /* 0x00000000080079b9 */ /* 0x0001e40008040000 */
[----:B------:R0:W-:Y:S02]  /*0170*/  UTMACCTL.PF [UR10] ;  /* 0x000000000a0079b9 */ /* 0x0001e40008040000 */
[----:B------:R0:W-:Y:S02]  /*0180*/  UTMACCTL.PF [UR12] ;  /* 0x000000000c0079b9 */ /* 0x0001e40008040000 */
[----:B------:R0:W-:Y:S02]  /*0190*/  UTMACCTL.PF [UR4] ;  /* 0x00000000040079b9 */ /* 0x0001e40008040000 */
[----:B0-----:R-:W-:Y:S01]  /*01a0*/  NOP ;  /* 0x0000000000007918 */ /* 0x001fe20000000000 */
.L_x_436:
[----:B------:R-:W-:Y:S05]  /*01b0*/  BSYNC B0 ;  /* 0x0000000000007941 */ /* 0x000fea0003800000 */
.L_x_435:
[----:B------:R-:W-:Y:S01]  /*01c0*/  VOTEU.ANY UP0, P0 ;  /* 0x00000000003f7886 */ /* 0x000fe20000000100 */
[----:B------:R-:W0:Y:S01]  /*01d0*/  SHFL.IDX PT, R4, R4, RZ, 0x1f ;  /* 0x00001fff04047589 */ /* 0x000e2200000e0000 */
[----:B------:R-:W-:Y:S01]  /*01e0*/  UMOV UR4, 0x1 ;  /* 0x0000000100047882 */ /* 0x000fe20000000000 */
[----:B------:R-:W-:Y:S01]  /*01f0*/  UMOV UR7, 0x100 ;  /* 0x0000010000077882 */ /* 0x000fe20000000000 */
[----:B------:R-:W-:Y:S01]  /*0200*/  VOTEU.ANY UP1, P0 ;  /* 0x00000000003f7886 */ /* 0x000fe20000020100 */
[----:B------:R-:W1:Y:S01]  /*0210*/  @UP0 S2UR UR8, SR_CgaCtaId ;  /* 0x00000000000809c3 */ /* 0x000e620000008800 */
[----:B------:R-:W2:Y:S01]  /*0220*/  SHFL.IDX PT, R2, R0, RZ, 0x1f ;  /* 0x00001fff00027589 */ /* 0x000ea200000e0000 */
[----:B------:R-:W-:Y:S01]  /*0230*/  @UP0 UMOV UR6, 0x400 ;  /* 0x0000040000060882 */ /* 0x000fe20000000000 */
[----:B------:R-:W-:-:S04]  /*0240*/  @UP0 UIADD3 UR4, -UR4, 0x100000, URZ ;  /* 0x0010000004040890 */ /* 0x000fc8000fffe13f */
[----:B------:R-:W-:Y:S02]  /*0250*/  @UP0 USHF.L.U32 UR5, UR4, 0xb, URZ ;  /* 0x0000000b04050899 */ /* 0x000fe4000800063f */
[----:B------:R-:W-:Y:S01]  /*0260*/  @UP0 USHF.L.U32 UR4, UR4, 0x1, URZ ;  /* 0x0000000104040899 */ /* 0x000fe2000800063f */
[----:B------:R-:W-:Y:S01]  /*0270*/  VOTEU.ANY UP2, P0 ;  /* 0x00000000003f7886 */ /* 0x000fe20000040100 */
[----:B0-----:R-:W-:Y:S01]  /*0280*/  R2UR UR9, R4 ;  /* 0x00000000040972ca */ /* 0x001fe200000e0000 */
[----:B-1----:R-:W-:Y:S01]  /*0290*/  @UP0 ULEA UR8, UR8, UR6, 0x18 ;  /* 0x0000000608080291 */ /* 0x002fe2000f8ec03f */
[----:B--2---:R-:W-:Y:S01]  /*02a0*/  ISETP.NE.AND P1, PT, R2, RZ, PT ;  /* 0x000000ff0200720c */ /* 0x004fe20003f25270 */
[----:B------:R-:W-:-:S04]  /*02b0*/  @UP0 UIADD3 UR6, -UR7, 0x100000, URZ ;  /* 0x0010000007060890 */ /* 0x000fc8000fffe13f */
[----:B------:R-:W-:Y:S02]  /*02c0*/  @UP0 USHF.L.U32 UR7, UR6, 0xb, URZ ;  /* 0x0000000b06070899 */ /* 0x000fe4000800063f */
[----:B------:R-:W-:-:S04]  /*02d0*/  @UP0 USHF.L.U32 UR6, UR6, 0x1, URZ ;  /* 0x0000000106060899 */ /* 0x000fc8000800063f */
[----:B------:R-:W-:Y:S01]  /*02e0*/  UISETP.NE.AND UP0, UPT, UR9, URZ, UPT ;  /* 0x0000003f0900728c */ /* 0x000fe2000bf05270 */
[----:B------:R-:W0:Y:S02]  /*02f0*/  FENCE.VIEW.ASYNC.S ;  /* 0x00000000000073c6 */ /* 0x000e240000000000 */
[----:B0-----:R0:W1:Y:S05]  /*0300*/  @UP1 SYNCS.EXCH.64 URZ, [UR8+0x34800], UR4 ;  /* 0x03480004083f15b2 */ /* 0x00106a0008000100 */
[----:B------:R0:W2:Y:S01]  /*0310*/  @UP2 SYNCS.EXCH.64 URZ, [UR8+0x34820], UR6 ;  /* 0x03482006083f25b2 */ /* 0x0000a20008000100 */
[----:B------:R-:W-:Y:S05]  /*0320*/  @P1 BRA `(.L_x_437) ;  /* 0x0000000000481947 */ /* 0x000fea0003800000 */
[----:B0-----:R-:W0:Y:S01]  /*0330*/  S2UR UR5, SR_CgaCtaId ;  /* 0x00000000000579c3 */ /* 0x001e220000008800 */
        /* <DEDUP_REMOVED lines=15> */
[----:B------:R3:W0:Y:S02]  /*0430*/  SYNCS.EXCH.64 URZ, [UR8+0x34848], UR4 ;  /* 0x03484804083f75b2 */ /* 0x0006240008000100 */
[----:B---3--:R-:W-:Y:S01]  /*0440*/  NOP ;  /* 0x0000000000007918 */ /* 0x008fe20000000000 */
.L_x_437:
[----:B------:R-:W3:Y:S01]  /*0450*/  SHFL.IDX PT, R2, R0, RZ, 0x1f ;  /* 0x00001fff00027589 */ /* 0x000ee200000e0000 */
[----:B------:R-:W-:Y:S01]  /*0460*/  NOP ;  /* 0x0000000000007918 */ /* 0x000fe20000000000 */
[----:B---3--:R-:W-:-:S13]  /*0470*/  ISETP.NE.AND P0, PT, R2, RZ, PT ;  /* 0x000000ff0200720c */ /* 0x008fda0003f05270 */
        /* <DEDUP_REMOVED lines=17> */
[----:B------:R3:W0:Y:S02]  /*0590*/  SYNCS.EXCH.64 URZ, [UR8+0x34868], UR6 ;  /* 0x03486806083f75b2 */ /* 0x0006240008000100 */
[----:B---3--:R-:W-:Y:S01]  /*05a0*/  NOP ;  /* 0x0000000000007918 */ /* 0x008fe20000000000 */
.L_x_438:
[----:B------:R-:W3:Y:S01]  /*05b0*/  SHFL.IDX PT, R2, R0, RZ, 0x1f ;  /* 0x00001fff00027589 */ /* 0x000ee200000e0000 */
[----:B------:R-:W-:Y:S01]  /*05c0*/  NOP ;  /* 0x0000000000007918 */ /* 0x000fe20000000000 */
[----:B---3--:R-:W-:-:S13]  /*05d0*/  ISETP.NE.AND P0, PT, R2, RZ, PT ;  /* 0x000000ff0200720c */ /* 0x008fda0003f05270 */
        /* <DEDUP_REMOVED lines=13> */
[----:B------:R3:W0:Y:S02]  /*06b0*/  SYNCS.EXCH.64 URZ, [UR6+0x34888], UR4 ;  /* 0x03488804063f75b2 */ /* 0x0006240008000100 */
[----:B---3--:R-:W-:Y:S01]  /*06c0*/  NOP ;  /* 0x0000000000007918 */ /* 0x008fe20000000000 */
.L_x_439:
        /* <DEDUP_REMOVED lines=22> */
.L_x_440:
        /* <DEDUP_REMOVED lines=22> */
.L_x_441:
[----:B------:R-:W-:Y:S01]  /*0990*/  PLOP3.LUT P0, PT, PT, PT, UP0, 0x80, 0x0 ;  /* 0x000000000000781c */ /* 0x000fe20003f0f008 */
[----:B------:R-:W-:Y:S01]  /*09a0*/  UMOV UR60, 0x1 ;  /* 0x00000001003c7882 */ /* 0x000fe20000000000 */
[----:B------:R-:W-:Y:S01]  /*09b0*/  NOP ;  /* 0x0000000000007918 */ /* 0x000fe20000000000 */
[----:B------:R-:W-:Y:S01]  /*09c0*/  USEL UR60, UR60, 0x2, !UP0 ;  /* 0x000000023c3c7887 */ /* 0x000fe2000c000000 */
[----:B------:R-:W-:Y:S01]  /*09d0*/  BSSY B7, `(.L_x_442) ;  /* 0x000245e000077945 */ /* 0x000fe20003800000 */
[----:B012-4-:R-:W-:Y:S08]  /*09e0*/  BAR.SYNC.DEFER_BLOCKING 0x0 ;  /* 0x0000000000007b1d */ /* 0x017ff00000010000 */
[----:B------:R-:W-:Y:S05]  /*09f0*/  @!P0 BRA `(.L_x_443) ;  /* 0x000001ec00248947 */ /* 0x000fea0003800000 */
.L_x_444:
[----:B------:R-:W-:-:S08]  /*0a00*/  NOP ;  /* 0x0000000000007918 */ /* 0x000fd00000000000 */
[----:B------:R-:W0:Y:S02]  /*0a10*/  USETMAXREG.TRY_ALLOC.CTAPOOL UP0, 0xf0 ;  /* 0x000000f0000079c8 */ /* 0x000e240008000600 */
[----:B0-----:R-:W-:-:S13]  /*0a20*/  PLOP3.LUT P0, PT, PT, PT, UP0, 0x80, 0x0 ;  /* 0x000000000000781c */ /* 0x001fda0003f0f008 */
[----:B------:R-:W-:Y:S05]  /*0a30*/  @!P0 BRA `(.L_x_444) ;  /* 0xfffffffc00f08947 */ /* 0x000fea000383ffff */
[----:B------:R-:W2:Y:S01]  /*0a40*/  LDL.LU R0, [R1] ;  /* 0x0000000001007983 */ /* 0x000ea20000300800 */
[----:B------:R-:W-:Y:S01]  /*0a50*/  SHF.R.U32.HI R2, RZ, 0x7, R3 ;  /* 0x00000007ff027819 */ /* 0x000fe20000011603 */
[----:B------:R-:W0:Y:S01]  /*0a60*/  S2UR UR5, SR_CgaCtaId ;  /* 0x00000000000579c3 */ /* 0x000e220000008800 */
[----:B------:R-:W-:-:S07]  /*0a70*/  UMOV UR4, 0x400 ;  /* 0x0000040000047882 */ /* 0x000fce0000000000 */
[----:B------:R-:W-:Y:S06]  /*0a80*/  BAR.ARV 0x8, 0x120 ;  /* 0x0204800000007b1d */ /* 0x000fec0000002000 */
[----:B------:R-:W-:-:S13]  /*0a90*/  ISETP.NE.AND P0, PT, R2, 0x1, PT ;  /* 0x000000010200780c */ /* 0x000fda0003f05270 */
[----:B------:R-:W-:Y:S06]  /*0aa0*/  @!P0 BAR.ARV 0x9, 0x100 ;  /* 0x0244000000008b1d */ /* 0x000fec0000002000 */
[----:B0-----:R-:W-:Y:S02]  /*0ab0*/  ULEA UR4, UR5, UR4, 0x18 ;  /* 0x0000000405047291 */ /* 0x001fe4000f8ec03f */
[----:B------:R-:W-:Y:S04]  /*0ac0*/  BAR.SYNC.DEFER_BLOCKING 0x5, 0x120 ;  /* 0x0144800000007b1d */ /* 0x000fe80000010000 */
[----:B------:R-:W-:-:S02]  /*0ad0*/  IMAD.U32 R2, RZ, RZ, UR4 ;  /* 0x00000004ff027e24 */ /* 0x000fc4000f8e00ff */
[----:B------:R-:W-:-:S03]  /*0ae0*/  ULDC UR4, c[0x0][0xc14] ;  /* 0x0003050000047ab9 */ /* 0x000fc60000000800 */
[----:B------:R-:W0:Y:S01]  /*0af0*/  LDS.128 R156, [R2+0x348d0] ;  /* 0x0348d000029c7984 */ /* 0x000e220000000c00 */
[----:B------:R-:W-:Y:S06]  /*0b00*/  BAR.ARV 0x4, 0x120 ;  /* 0x0104800000007b1d */ /* 0x000fec0000002000 */
[----:B--2---:R-:W-:-:S04]  /*0b10*/  LOP3.LUT R0, R0, 0xffffffdf, RZ, 0xc0, !PT ;  /* 0xffffffdf00007812 */ /* 0x004fc800078ec0ff */
[----:B------:R-:W-:Y:S02]  /*0b20*/  @P0 LOP3.LUT R0, R0, 0x20, RZ, 0xfc, !PT ;  /* 0x0000002000000812 */ /* 0x000fe400078efcff */
[----:B0-----:R-:W-:-:S03]  /*0b30*/  ISETP.GE.AND P0, PT, R159, UR4, PT ;  /* 0x000000049f007c0c */ /* 0x001fc6000bf06270 */
[----:B------:R0:W-:Y:S10]  /*0b40*/  STL [R1], R0 ;  /* 0x0000000001007387 */ /* 0x0001f40000100800 */
[----:B0-----:R-:W-:Y:S05]  /*0b50*/  @P0 BRA `(.L_x_445) ;  /* 0x0000024400140947 */ /* 0x001fea0003800000 */
[----:B------:R-:W-:Y:S01]  /*0b60*/  VIADD R5, R3, 0xffffff80 ;  /* 0xffffff8003057836 */ /* 0x000fe20000000000 */
[----:B------:R-:W-:Y:S01]  /*0b70*/  R2UR UR4, R2 ;  /* 0x00000000020472ca */ /* 0x000fe200000e0000 */
[----:B------:R-:W-:Y:S01]  /*0b80*/  ULOP3.LUT UR5, UR60, 0x1, URZ, 0xfc, !UPT ;  /* 0x000000013c057892 */ /* 0x000fe2000f8efc3f */
[----:B------:R-:W-:Y:S01]  /*0b90*/  STL [R1+0x84], RZ ;  /* 0x000084ff01007387 */ /* 0x000fe20000100800 */
[----:B------:R-:W-:Y:S02]  /*0ba0*/  CS2R R228, SRZ ;  /* 0x0000000000e47805 */ /* 0x000fe4000001ff00 */
[----:B------:R-:W-:Y:S01]  /*0bb0*/  SHF.R.S32.HI R0, RZ, 0x1f, R5 ;  /* 0x0000001fff007819 */ /* 0x000fe20000011405 */
[----:B------:R-:W-:Y:S01]  /*0bc0*/  IMAD.MOV.U32 R220, RZ, RZ, RZ ;  /* 0x000000ffffdc7224 */ /* 0x000fe200078e00ff */
[----:B------:R-:W-:Y:S01]  /*0bd0*/  STL [R1+0x4], RZ ;  /* 0x000004ff01007387 */ /* 0x000fe20000100800 */
[----:B------:R-:W-:Y:S02]  /*0be0*/  MOV R3, UR5 ;  /* 0x0000000500037c02 */ /* 0x000fe40008000f00 */
[----:B------:R-:W-:-:S02]  /*0bf0*/  LEA.HI R3, R0, R5, RZ, 0x6 ;  /* 0x0000000500037211 */ /* 0x000fc400078f30ff */
[----:B------:R-:W-:Y:S01]  /*0c00*/  LEA.HI R0, R0, R5, RZ, 0x3 ;  /* 0x0000000500007211 */ /* 0x000fe200078f18ff */
[----:B------:R-:W-:Y:S02]  /*0c10*/  UIADD3 UR4, UR4, 0x16400, URZ ;  /* 0x0001640004047890 */ /* 0x000fe4000fffe03f */
[----:B------:R-:W-:Y:S01]  /*0c20*/  IMAD.SHL.U32 R4, R3, 0x8, RZ ;  /* 0x0000000803047824 */ /* 0x000fe200078e00ff */
[----:B------:R-:W-:Y:S02]  /*0c30*/  LOP3.LUT R3, R0, 0xfffffff8, RZ, 0xc0, !PT ;  /* 0xfffffff800037812 */ /* 0x000fe400078ec0ff */
[----:B------:R-:W-:Y:S02]  /*0c40*/  SHF.R.S32.HI R22, RZ, 0x3, R0 ;  /* 0x00000003ff167819 */ /* 0x000fe40000011400 */
[----:B------:R-:W-:Y:S01]  /*0c50*/  LOP3.LUT R14, R4, 0xfffffe00, RZ, 0xc0, !PT ;  /* 0xfffffe00040e7812 */ /* 0x000fe200078ec0ff */
[----:B------:R-:W-:Y:S01]  /*0c60*/  IMAD.IADD R3, R5, 0x1, -R3 ;  /* 0x0000000105037824 */ /* 0x000fe200078e0a03 */
[----:B------:R-:W-:Y:S01]  /*0c70*/  MOV R4, UR4 ;  /* 0x0000000400047c02 */ /* 0x000fe20008000f00 */
[C---:B------:R-:W-:Y:S01]  /*0c80*/  IMAD.SHL.U32 R0, R22.reuse, 0x40, RZ ;  /* 0x0000004016007824 */ /* 0x040fe200078e00ff */
[C---:B------:R-:W-:Y:S01]  /*0c90*/  IADD3 R224, R22.reuse, 0x60, RZ ;  /* 0x0000006016e07810 */ /* 0x040fe20007ffe0ff */
[C---:B------:R-:W-:Y:S01]  /*0ca0*/  VIADD R223, R22.reuse, 0x20 ;  /* 0x0000002016df7836 */ /* 0x040fe20000000000 */
[C---:B------:R-:W-:Y:S01]  /*0cb0*/  SHF.L.U32 R18, R3.reuse, 0x2, RZ ;  /* 0x0000000203127819 */ /* 0x040fe200000006ff */
[----:B------:R-:W-:Y:S01]  /*0cc0*/  VIADD R222, R22, 0x40 ;  /* 0x0000004016de7836 */ /* 0x000fe20000000000 */
[----:B------:R0:W-:Y:S01]  /*0cd0*/  STL [R1+0x8c], R4 ;  /* 0x00008c0401007387 */ /* 0x0001e20000100800 */
[----:B------:R-:W-:Y:S01]  /*0ce0*/  IMAD.SHL.U32 R16, R3, 0x8, RZ ;  /* 0x0000000803107824 */ /* 0x000fe200078e00ff */
[----:B------:R-:W-:Y:S01]  /*0cf0*/  LOP3.LUT R3, R0, 0x1c0, RZ, 0xc0, !PT ;  /* 0x000001c000037812 */ /* 0x000fe200078ec0ff */
[C---:B------:R-:W-:Y:S01]  /*0d00*/  VIADD R225, R22.reuse, 0x80 ;  /* 0x0000008016e17836 */ /* 0x040fe20000000000 */
[----:B------:R1:W-:Y:S01]  /*0d10*/  STL [R1+0x3c], R0 ;  /* 0x00003c0001007387 */ /* 0x0003e20000100800 */
[----:B------:R-:W-:Y:S01]  /*0d20*/  SHF.R.S32.HI R15, RZ, 0x1f, R222 ;  /* 0x0000001fff0f7819 */ /* 0x000fe200000114de */
[----:B------:R-:W-:Y:S01]  /*0d30*/  VIADD R226, R22, 0xa0 ;  /* 0x000000a016e27836 */ /* 0x000fe20000000000 */
[----:B------:R-:W-:Y:S01]  /*0d40*/  SHF.R.S32.HI R20, RZ, 0x1f, R224 ;  /* 0x0000001fff147819 */ /* 0x000fe200000114e0 */
[----:B------:R-:W-:Y:S01]  /*0d50*/  IMAD.SHL.U32 R5, R222, 0x40, RZ ;  /* 0x00000040de057824 */ /* 0x000fe200078e00ff */
[----:B------:R-:W-:Y:S01]  /*0d60*/  SHF.L.U32 R10, R225, 0x6, RZ ;  /* 0x00000006e10a7819 */ /* 0x000fe200000006ff */
[----:B0-----:R-:W-:Y:S01]  /*0d70*/  IMAD.SHL.U32 R4, R223, 0x40, RZ ;  /* 0x00000040df047824 */ /* 0x001fe200078e00ff */
[----:B------:R-:W-:Y:S01]  /*0d80*/  SHF.R.S32.HI R7, RZ, 0x1f, R222 ;  /* 0x0000001fff077819 */ /* 0x000fe200000114de */
[----:B------:R-:W-:Y:S01]  /*0d90*/  IMAD.SHL.U32 R11, R226, 0x40, RZ ;  /* 0x00000040e20b7824 */ /* 0x000fe200078e00ff */
[----:B------:R-:W-:Y:S01]  /*0da0*/  LOP3.LUT R10, R10, 0x1c0, RZ, 0xc0, !PT ;  /* 0x000001c00a0a7812 */ /* 0x000fe200078ec0ff */
[----:B------:R-:W-:Y:S01]  /*0db0*/  IMAD.SHL.U32 R8, R224, 0x40, RZ ;  /* 0x00000040e0087824 */ /* 0x000fe200078e00ff */
[--C-:B-1----:R-:W-:Y:S01]  /*0dc0*/  SHF.R.S32.HI R0, RZ, 0x1f, R223.reuse ;  /* 0x0000001fff007819 */ /* 0x102fe200000114df */
[----:B------:R-:W-:Y:S01]  /*0dd0*/  VIADD R221, R18, 0x20 ;  /* 0x0000002012dd7836 */ /* 0x000fe20000000000 */
[----:B------:R-:W-:Y:S01]  /*0de0*/  LOP3.LUT R4, R4, 0x1c0, RZ, 0xc0, !PT ;  /* 0x000001c004047812 */ /* 0x000fe200078ec0ff */
[----:B------:R-:W-:Y:S01]  /*0df0*/  VIADD R227, R16, 0x40 ;  /* 0x0000004010e37836 */ /* 0x000fe20000000000 */
[----:B------:R-:W-:Y:S01]  /*0e00*/  LOP3.LUT R5, R5, 0x1c0, RZ, 0xc0, !PT ;  /* 0x000001c005057812 */ /* 0x000fe200078ec0ff */
[----:B------:R0:W-:Y:S01]  /*0e10*/  STL [R1+0x78], R0 ;  /* 0x0000780001007387 */ /* 0x0001e20000100800 */
[----:B------:R-:W-:-:S02]  /*0e20*/  SHF.R.S32.HI R6, RZ, 0x1f, R223 ;  /* 0x0000001fff067819 */ /* 0x000fc400000114df */
[----:B------:R-:W-:Y:S01]  /*0e30*/  LOP3.LUT R8, R8, 0x1c0, RZ, 0xc0, !PT ;  /* 0x000001c008087812 */ /* 0x000fe200078ec0ff */
[----:B------:R1:W-:Y:S01]  /*0e40*/  STL [R1+0x74], R15 ;  /* 0x0000740f01007387 */ /* 0x0003e20000100800 */
[----:B------:R-:W-:Y:S02]  /*0e50*/  LEA.HI R7, R7, R222, RZ, 0x3 ;  /* 0x000000de07077211 */ /* 0x000fe400078f18ff */
[----:B------:R-:W-:Y:S01]  /*0e60*/  SHF.R.S32.HI R9, RZ, 0x1f, R224 ;  /* 0x0000001fff097819 */ /* 0x000fe200000114e0 */
[----:B------:R-:W-:Y:S01]  /*0e70*/  STL [R1+0x70], R20 ;  /* 0x0000701401007387 */ /* 0x000fe20000100800 */
[----:B------:R-:W-:Y:S01]  /*0e80*/  LEA.HI R6, R6, R223, RZ, 0x3 ;  /* 0x000000df06067211 */ /* 0x000fe200078f18ff */
[----:B------:R-:W-:Y:S01]  /*0e90*/  IMAD.SHL.U32 R7, R7, 0x40, RZ ;  /* 0x0000004007077824 */ /* 0x000fe200078e00ff */
[----:B0-----:R-:W-:Y:S02]  /*0ea0*/  LOP3.LUT R0, R3, 0x38, R16, 0xf8, !PT ;  /* 0x0000003803007812 */ /* 0x001fe400078ef810 */
[----:B------:R-:W-:-:S02]  /*0eb0*/  SHF.R.S32.HI R12, RZ, 0x1f, R225 ;  /* 0x0000001fff0c7819 */ /* 0x000fc400000114e1 */
[----:B-1----:R-:W-:Y:S02]  /*0ec0*/  SHF.R.U32.HI R15, RZ, 0x3, R3 ;  /* 0x00000003ff0f7819 */ /* 0x002fe40000011603 */
[----:B------:R-:W-:Y:S02]  /*0ed0*/  LOP3.LUT R3, R11, 0x1c0, RZ, 0xc0, !PT ;  /* 0x000001c00b037812 */ /* 0x000fe400078ec0ff */
[----:B------:R-:W-:Y:S01]  /*0ee0*/  LOP3.LUT R0, R14, R0, R15, 0xf6, !PT ;  /* 0x000000000e007212 */ /* 0x000fe200078ef60f */
[----:B------:R-:W-:Y:S01]  /*0ef0*/  STL [R1+0x64], R15 ;  /* 0x0000640f01007387 */ /* 0x000fe20000100800 */
[----:B------:R-:W-:Y:S02]  /*0f00*/  SHF.R.S32.HI R13, RZ, 0x1f, R226 ;  /* 0x0000001fff0d7819 */ /* 0x000fe400000114e2 */
[----:B------:R-:W-:Y:S01]  /*0f10*/  LEA.HI R9, R9, R224, RZ, 0x3 ;  /* 0x000000e009097211 */ /* 0x000fe200078f18ff */
[----:B------:R-:W-:Y:S01]  /*0f20*/  STL [R1+0x38], R4 ;  /* 0x0000380401007387 */ /* 0x000fe20000100800 */
[----:B------:R-:W-:-:S02]  /*0f30*/  SHF.L.U32 R6, R6, 0x6, RZ ;  /* 0x0000000606067819 */ /* 0x000fc400000006ff */
[----:B------:R-:W-:Y:S01]  /*0f40*/  LEA.HI R12, R12, R225, RZ, 0x3 ;  /* 0x000000e10c0c7211 */ /* 0x000fe200078f18ff */
[----:B------:R-:W-:Y:S01]  /*0f50*/  STL [R1+0x44], R10 ;  /* 0x0000440a01007387 */ /* 0x000fe20000100800 */
[----:B------:R-:W-:Y:S01]  /*0f60*/  LEA.HI R13, R13, R226, RZ, 0x3 ;  /* 0x000000e20d0d7211 */ /* 0x000fe200078f18ff */
[----:B------:R-:W-:Y:S01]  /*0f70*/  IMAD.SHL.U32 R9, R9, 0x40, RZ ;  /* 0x0000004009097824 */ /* 0x000fe200078e00ff */
[----:B------:R-:W-:Y:S01]  /*0f80*/  SHF.R.S32.HI R23, RZ, 0x1f, R22 ;  /* 0x0000001fff177819 */ /* 0x000fe20000011416 */
[----:B------:R-:W-:Y:S01]  /*0f90*/  STL [R1+0x34], R5 ;  /* 0x0000340501007387 */ /* 0x000fe20000100800 */
[----:B------:R-:W-:Y:S01]  /*0fa0*/  IMAD.SHL.U32 R12, R12, 0x40, RZ ;  /* 0x000000400c0c7824 */ /* 0x000fe200078e00ff */
[----:B------:R-:W-:Y:S02]  /*0fb0*/  SHF.L.U32 R13, R13, 0x6, RZ ;  /* 0x000000060d0d7819 */ /* 0x000fe400000006ff */
[----:B------:R0:W-:Y:S01]  /*0fc0*/  STL [R1+0x40], R3 ;  /* 0x0000400301007387 */ /* 0x0001e20000100800 */
[----:B------:R-:W-:-:S03]  /*0fd0*/  SHF.R.S32.HI R17, RZ, 0x1f, R16 ;  /* 0x0000001fff117819 */ /* 0x000fc60000011410 */
[----:B------:R-:W-:Y:S04]  /*0fe0*/  STL [R1+0x30], R8 ;  /* 0x0000300801007387 */ /* 0x000fe80000100800 */
[----:B------:R1:W-:Y:S01]  /*0ff0*/  STL [R1+0x60], R0 ;  /* 0x0000600001007387 */ /* 0x0003e20000100800 */
[----:B0-----:R-:W-:Y:S02]  /*1000*/  SHF.R.U32.HI R3, RZ, 0x3, R4 ;  /* 0x00000003ff037819 */ /* 0x001fe40000011604 */
[----:B------:R-:W-:-:S03]  /*1010*/  SHF.R.U32.HI R4, RZ, 0x3, R8 ;  /* 0x00000003ff047819 */ /* 0x000fc60000011608 */
[----:B------:R0:W-:Y:S01]  /*1020*/  STL [R1+0x5c], R3 ;  /* 0x00005c0301007387 */ /* 0x0001e20000100800 */
[----:B-1----:R-:W-:-:S05]  /*1030*/  SHF.R.U32.HI R0, RZ, 0x3, R5 ;  /* 0x00000003ff007819 */ /* 0x002fca0000011605 */
[----:B------:R1:W-:Y:S01]  /*1040*/  STL [R1+0x58], R0 ;  /* 0x0000580001007387 */ /* 0x0003e20000100800 */
[----:B0-----:R-:W-:-:S03]  /*1050*/  LOP3.LUT R3, R6, 0xfffffe00, RZ, 0xc0, !PT ;  /* 0xfffffe0006037812 */ /* 0x001fc600078ec0ff */
[----:B------:R0:W-:Y:S04]  /*1060*/  STL [R1+0x50], R4 ;  /* 0x0000500401007387 */ /* 0x0001e80000100800 */
[----:B------:R2:W-:Y:S01]  /*1070*/  STL [R1+0x4c], R3 ;  /* 0x00004c0301007387 */ /* 0x0005e20000100800 */
[----:B-1----:R-:W-:Y:S02]  /*1080*/  LOP3.LUT R0, R7, 0xfffffe00, RZ, 0xc0, !PT ;  /* 0xfffffe0007007812 */ /* 0x002fe400078ec0ff */
[----:B0-----:R-:W-:-:S03]  /*1090*/  LOP3.LUT R4, R9, 0xfffffe00, RZ, 0xc0, !PT ;  /* 0xfffffe0009047812 */ /* 0x001fc600078ec0ff */
[----:B------:R0:W-:Y:S01]  /*10a0*/  STL [R1+0x48], R0 ;  /* 0x0000480001007387 */ /* 0x0001e20000100800 */
[----:B--2---:R-:W-:-:S03]  /*10b0*/  LOP3.LUT R3, R12, 0xfffffe00, RZ, 0xc0, !PT ;  /* 0xfffffe000c037812 */ /* 0x004fc600078ec0ff */
[----:B------:R1:W-:Y:S01]  /*10c0*/  STL [R1+0x54], R4 ;  /* 0x0000540401007387 */ /* 0x0003e20000100800 */
[----:B0-----:R-:W-:-:S05]  /*10d0*/  LOP3.LUT R0, R13, 0xfffffe00, RZ, 0xc0, !PT ;  /* 0xfffffe000d007812 */ /* 0x001fca00078ec0ff */
[----:B------:R1:W-:Y:S04]  /*10e0*/  STL [R1+0x68], R0 ;  /* 0x0000680001007387 */ /* 0x0003e80000100800 */
[----:B------:R1:W-:Y:S02]  /*10f0*/  STL [R1+0x6c], R3 ;  /* 0x00006c0301007387 */ /* 0x0003e40000100800 */
.L_x_663:
[----:B01---5:R-:W0:Y:S01]  /*1100*/  LDC.64 R4, c[0x0][0xc60] ;  /* 0x00031800ff047b82 */ /* 0x023e220000000a00 */
[----:B------:R-:W-:Y:S01]  /*1110*/  ULDC.64 UR4, c[0x0][0x208] ;  /* 0x0000820000047ab9 */ /* 0x000fe20000000a00 */
[----:B0-----:R-:W-:-:S05]  /*1120*/  IMAD.WIDE R4, R159, 0x4, R4 ;  /* 0x000000049f047825 */ /* 0x001fca00078e0204 */
[----:B--2---:R-:W2:Y:S01]  /*1130*/  LDG.E R10, desc[UR4][R4.64] ;  /* 0x00000004040a7981 */ /* 0x004ea2000c1e1900 */
[----:B------:R-:W-:Y:S05]  /*1140*/  YIELD ;  /* 0x0000000000007946 */ /* 0x000fea0003800000 */
[----:B------:R-:W-:Y:S01]  /*1150*/  ULDC.64 UR4, c[0x0][0xa28] ;  /* 0x00028a0000047ab9 */ /* 0x000fe20000000a00 */
[----:B------:R-:W-:Y:S01]  /*1160*/  ULDC.64 UR8, c[0x0][0xa18] ;  /* 0x0002860000087ab9 */ /* 0x000fe20000000a00 */
[----:B------:R-:W-:Y:S01]  /*1170*/  ISETP.NE.U32.AND P1, PT, RZ, UR4, PT ;  /* 0x00000004ff007c0c */ /* 0x000fe2000bf25070 */
[----:B------:R-:W-:Y:S01]  /*1180*/  ULDC.64 UR6, c[0x0][0xa08] ;  /* 0x0002820000067ab9 */ /* 0x000fe20000000a00 */
[----:B------:R-:W-:Y:S01]  /*1190*/  IMAD.MOV.U32 R3, RZ, RZ, RZ ;  /* 0x000000ffff037224 */ /* 0x000fe200078e00ff */
[----:B------:R-:W-:Y:S01]  /*11a0*/  ISETP.NE.U32.AND P0, PT, RZ, UR6, PT ;  /* 0x00000006ff007c0c */ /* 0x000fe2000bf05070 */
[----:B------:R-:W-:Y:S01]  /*11b0*/  ULDC.64 UR10, c[0x0][0x208] ;  /* 0x00008200000a7ab9 */ /* 0x000fe20000000a00 */
[----:B------:R-:W-:Y:S01]  /*11c0*/  ISETP.NE.AND.EX P1, PT, RZ, UR5, PT, P1 ;  /* 0x00000005ff007c0c */ /* 0x000fe2000bf25310 */
[----:B------:R-:W-:Y:S01]  /*11d0*/  IMAD.MOV.U32 R29, RZ, RZ, RZ ;  /* 0x000000ffff1d7224 */ /* 0x000fe200078e00ff */
[----:B------:R-:W-:-:S02]  /*11e0*/  ISETP.NE.AND.EX P0, PT, RZ, UR7, PT, P0 ;  /* 0x00000007ff007c0c */ /* 0x000fc4000bf05300 */
[----:B--2---:R-:W-:Y:S01]  /*11f0*/  SHF.R.S32.HI R0, RZ, 0x1f, R10 ;  /* 0x0000001fff007819 */ /* 0x004fe2000001140a */
[----:B------:R0:W-:Y:S08]  /*1200*/  STL [R1+0x7c], R10 ;  /* 0x00007c0a01007387 */ /* 0x0001f00000100800 */
[C---:B---34-:R-:W-:Y:S01]  /*1210*/  @P1 LEA R6, P2, R10.reuse, UR4, 0x2 ;  /* 0x000000040a061c11 */ /* 0x058fe2000f8410ff */
[C---:B------:R-:W-:Y:S01]  /*1220*/  IMAD.SHL.U32 R28, R10.reuse, 0x4, RZ ;  /* 0x000000040a1c7824 */ /* 0x040fe200078e00ff */
[----:B------:R-:W-:-:S02]  /*1230*/  SHF.L.U64.HI R30, R10, 0x2, R0 ;  /* 0x000000020a1e7819 */ /* 0x000fc40000010200 */
[----:B------:R-:W-:Y:S02]  /*1240*/  @P1 LEA.HI.X R7, R10, UR5, R0, 0x2, P2 ;  /* 0x000000050a071c11 */ /* 0x000fe400090f1400 */
[----:B------:R-:W-:Y:S01]  /*1250*/  ISETP.NE.U32.AND P2, PT, RZ, UR8, PT ;  /* 0x00000008ff007c0c */ /* 0x000fe2000bf45070 */
[----:B------:R-:W-:Y:S01]  /*1260*/  ULDC UR4, c[0x0][0x288] ;  /* 0x0000a20000047ab9 */ /* 0x000fe20000000800 */
[----:B------:R-:W-:Y:S01]  /*1270*/  IADD3 R8, P3, R28, UR6, RZ ;  /* 0x000000061c087c10 */ /* 0x000fe2000ff7e0ff */
[----:B------:R0:W5:Y:S01]  /*1280*/  @P1 LDG.E R3, desc[UR10][R6.64] ;  /* 0x0000000a06031981 */ /* 0x000162000c1e1900 */
[----:B------:R-:W-:Y:S02]  /*1290*/  ISETP.NE.AND.EX P2, PT, RZ, UR9, PT, P2 ;  /* 0x00000009ff007c0c */ /* 0x000fe4000bf45320 */
[----:B------:R-:W-:Y:S01]  /*12a0*/  MOV R160, UR4 ;  /* 0x0000000400a07c02 */ /* 0x000fe20008000f00 */
[----:B------:R-:W-:Y:S01]  /*12b0*/  ULDC.64 UR4, c[0x0][0x3f8] ;  /* 0x0000fe0000047ab9 */ /* 0x000fe20000000a00 */
[----:B------:R-:W-:Y:S01]  /*12c0*/  IADD3.X R9, R30, UR7, RZ, P3, !PT ;  /* 0x000000071e097c10 */ /* 0x000fe20009ffe4ff */
[----:B------:R-:W-:-:S03]  /*12d0*/  UISETP.NE.U32.AND UP0, UPT, UR4, URZ, UPT ;  /* 0x0000003f0400728c */ /* 0x000fc6000bf05070 */
[----:B------:R-:W-:Y:S01]  /*12e0*/  ULDC UR4, c[0x0][0x404] ;  /* 0x0001010000047ab9 */ /* 0x000fe20000000800 */
[----:B------:R-:W-:Y:S01]  /*12f0*/  UISETP.NE.AND.EX UP0, UPT, UR5, URZ, UPT, UP0 ;  /* 0x0000003f0500728c */ /* 0x000fe2000bf05300 */
[----:B------:R0:W5:Y:S02]  /*1300*/  @P0 LDG.E R29, desc[UR10][R8.64] ;  /* 0x0000000a081d0981 */ /* 0x000164000c1e1900 */
[----:B------:R-:W-:Y:S01]  /*1310*/  ULDC UR5, c[0x0][0x2e0] ;  /* 0x0000b80000057ab9 */ /* 0x000fe20000000800 */
[----:B------:R-:W-:Y:S01]  /*1320*/  USEL UR4, UR4, 0x1, UP0 ;  /* 0x0000000104047887 */ /* 0x000fe20008000000 */
[----:B------:R-:W-:-:S03]  /*1330*/  @P2 IADD3 R4, P1, R28, UR8, RZ ;  /* 0x000000081c042c10 */ /* 0x000fc6000ff3e0ff */
[----:B------:R-:W-:Y:S01]  /*1340*/  UIMAD UR4, UR4, UR5, URZ ;  /* 0x00000005040472a4 */ /* 0x000fe2000f8e023f */
[----:B------:R-:W-:Y:S02]  /*1350*/  @P2 IADD3.X R5, R30, UR9, RZ, P1, !PT ;  /* 0x000000091e052c10 */ /* 0x000fe40008ffe4ff */
[----:B------:R-:W-:Y:S02]  /*1360*/  ULDC UR5, c[0x0][0x338] ;  /* 0x0000ce0000057ab9 */ /* 0x000fe40000000800 */
[----:B------:R-:W-:Y:S01]  /*1370*/  IMAD.U32 R25, RZ, RZ, UR5 ;  /* 0x00000005ff197e24 */ /* 0x000fe2000f8e00ff */
[----:B------:R0:W5:Y:S01]  /*1380*/  @P2 LDG.E R160, desc[UR10][R4.64] ;  /* 0x0000000a04a02981 */ /* 0x000162000c1e1900 */
[----:B------:R-:W-:Y:S02]  /*1390*/  IMAD.U32 R26, RZ, RZ, UR4 ;  /* 0x00000004ff1a7e24 */ /* 0x000fe4000f8e00ff */
[----:B------:R-:W-:Y:S01]  /*13a0*/  IMAD.MOV.U32 R27, RZ, RZ, R10 ;  /* 0x000000ffff1b7224 */ /* 0x000fe200078e000a */
[----:B------:R-:W-:Y:S06]  /*13b0*/  @P2 BRA `(.L_x_446) ;  /* 0x0000000000282947 */ /* 0x000fec0003800000 */
        /* <DEDUP_REMOVED lines=9> */
[----:B--2---:R-:W-:-:S07]  /*1450*/  IADD3 R160, -R160, R7, RZ ;  /* 0x00000007a0a07210 */ /* 0x004fce0007ffe1ff */
.L_x_446:
[----:B------:R-:W-:Y:S01]  /*1460*/  ULDC.64 UR4, c[0x0][0xa20] ;  /* 0x0002880000047ab9 */ /* 0x000fe20000000a00 */
[----:B------:R1:W-:Y:S01]  /*1470*/  STL [R1+0x88], R157 ;  /* 0x0000889d01007387 */ /* 0x0003e20000100800 */
[----:B------:R-:W-:-:S03]  /*1480*/  ISETP.NE.U32.AND P1, PT, RZ, UR4, PT ;  /* 0x00000004ff007c0c */ /* 0x000fc6000bf25070 */
[----:B------:R1:W-:Y:S01]  /*1490*/  STL [R1+0x80], R158 ;  /* 0x0000809e01007387 */ /* 0x0003e20000100800 */
[----:B------:R-:W-:-:S13]  /*14a0*/  ISETP.NE.AND.EX P1, PT, RZ, UR5, PT, P1 ;  /* 0x00000005ff007c0c */ /* 0x000fda000bf25310 */
[----:B-1----:R-:W-:Y:S05]  /*14b0*/  @!P1 BRA `(.L_x_447) ;  /* 0x0000000000149947 */ /* 0x002fea0003800000 */
[----:B0-----:R-:W-:Y:S01]  /*14c0*/  IADD3 R4, P0, R28, UR4, RZ ;  /* 0x000000041c047c10 */ /* 0x001fe2000ff1e0ff */
[----:B------:R-:W-:-:S03]  /*14d0*/  ULDC.64 UR6, c[0x0][0x208] ;  /* 0x0000820000067ab9 */ /* 0x000fc60000000a00 */
[----:B------:R-:W-:-:S05]  /*14e0*/  IADD3.X R5, R30, UR5, RZ, P0, !PT ;  /* 0x000000051e057c10 */ /* 0x000fca00087fe4ff */
[----:B------:R1:W5:Y:S01]  /*14f0*/  LDG.E R26, desc[UR6][R4.64] ;  /* 0x00000006041a7981 */ /* 0x000362000c1e1900 */
[----:B------:R-:W-:Y:S05]  /*1500*/  BRA `(.L_x_448) ;  /* 0x0000000000147947 */ /* 0x000fea0003800000 */
.L_x_447:
[----:B------:R-:W-:Y:S05]  /*1510*/  @!P0 BRA `(.L_x_448) ;  /* 0x0000000000108947 */ /* 0x000fea0003800000 */
[----:B------:R-:W-:Y:S02]  /*1520*/  ULDC.64 UR4, c[0x0][0x208] ;  /* 0x0000820000047ab9 */ /* 0x000fe40000000a00 */
[----:B0-----:R-:W2:Y:S04]  /*1530*/  LDG.E R5, desc[UR4][R8.64] ;  /* 0x0000000408057981 */ /* 0x001ea8000c1e1900 */
[----:B------:R-:W2:Y:S02]  /*1540*/  LDG.E R26, desc[UR4][R8.64+0x4] ;  /* 0x00000404081a7981 */ /* 0x000ea4000c1e1900 */
[----:B--2---:R-:W-:-:S07]  /*1550*/  IMAD.IADD R26, R26, 0x1, -R5 ;  /* 0x000000011a1a7824 */ /* 0x004fce00078e0a05 */
.L_x_448:
[----:B------:R-:W-:Y:S01]  /*1560*/  ULDC.64 UR4, c[0x0][0xa10] ;  /* 0x0002840000047ab9 */ /* 0x000fe20000000a00 */
[----:B------:R-:W-:Y:S01]  /*1570*/  ULDC.64 UR6, c[0x0][0x208] ;  /* 0x0000820000067ab9 */ /* 0x000fe20000000a00 */
[----:B------:R-:W-:-:S04]  /*1580*/  ISETP.NE.U32.AND P0, PT, RZ, UR4, PT ;  /* 0x00000004ff007c0c */ /* 0x000fc8000bf05070 */
[----:B------:R-:W-:Y:S01]  /*1590*/  ISETP.NE.AND.EX P0, PT, RZ, UR5, PT, P0 ;  /* 0x00000005ff007c0c */ /* 0x000fe2000bf05300 */
[----:B0----5:R-:W-:Y:S01]  /*15a0*/  IMAD.IADD R8, R26, 0x1, -R3 ;  /* 0x000000011a087824 */ /* 0x021fe200078e0a03 */
[----:B------:R-:W-:-:S11]  /*15b0*/  ULDC.64 UR4, c[0x0][0xa30] ;  /* 0x00028c0000047ab9 */ /* 0x000fd60000000a00 */
[----:B-1----:R-:W0:Y:S02]  /*15c0*/  @P0 LDC.64 R4, c[0x0][0xa10] ;  /* 0x00028400ff040b82 */ /* 0x002e240000000a00 */
[----:B0-----:R-:W-:-:S05]  /*15d0*/  @P0 IMAD.WIDE R4, R27, 0x4, R4 ;  /* 0x000000041b040825 */ /* 0x001fca00078e0204 */
[----:B------:R-:W2:Y:S04]  /*15e0*/  @P0 LDG.E R0, desc[UR6][R4.64] ;  /* 0x0000000604000981 */ /* 0x000ea8000c1e1900 */
[----:B------:R0:W2:Y:S01]  /*15f0*/  @P0 LDG.E R9, desc[UR6][R4.64+0x4] ;  /* 0x0000040604090981 */ /* 0x0000a2000c1e1900 */
[----:B------:R-:W-:Y:S01]  /*1600*/  ISETP.NE.U32.AND P1, PT, RZ, UR4, PT ;  /* 0x00000004ff007c0c */ /* 0x000fe2000bf25070 */
[----:B------:R-:W-:-:S03]  /*1610*/  IMAD.MOV.U32 R155, RZ, RZ, R26 ;  /* 0x000000ffff9b7224 */ /* 0x000fc600078e001a */
[----:B------:R-:W-:Y:S01]  /*1620*/  ISETP.NE.AND.EX P1, PT, RZ, UR5, PT, P1 ;  /* 0x00000005ff007c0c */ /* 0x000fe2000bf25310 */
[----:B0-----:R-:W-:-:S05]  /*1630*/  IMAD.MOV R4, RZ, RZ, -R8 ;  /* 0x000000ffff047224 */ /* 0x001fca00078e0a08 */
[----:B------:R-:W-:-:S07]  /*1640*/  VIMNMX R4, RZ, R4, !PT ;  /* 0x00000004ff047248 */ /* 0x000fce0007fe0100 */
[----:B------:R-:W-:-:S04]  /*1650*/  @P1 IADD3 R6, P2, R28, UR4, RZ ;  /* 0x000000041c061c10 */ /* 0x000fc8000ff5e0ff */
[----:B------:R-:W-:-:S05]  /*1660*/  @P1 IADD3.X R7, R30, UR5, RZ, P2, !PT ;  /* 0x000000051e071c10 */ /* 0x000fca00097fe4ff */
[----:B------:R0:W5:Y:S01]  /*1670*/  @P1 LDG.E R155, desc[UR6][R6.64] ;  /* 0x00000006069b1981 */ /* 0x000162000c1e1900 */
[----:B--2---:R-:W-:-:S05]  /*1680*/  @P0 IADD3 R25, -R0, R9, RZ ;  /* 0x0000000900190210 */ /* 0x004fca0007ffe1ff */
[----:B------:R-:W-:-:S04]  /*1690*/  IMAD.IADD R161, R8, 0x1, R25 ;  /* 0x0000000108a17824 */ /* 0x000fc800078e0219 */
[----:B------:R-:W-:-:S04]  /*16a0*/  VIADD R0, R161, 0xaf ;  /* 0x000000afa1007836 */ /* 0x000fc80000000000 */
[----:B------:R-:W-:-:S05]  /*16b0*/  IMAD.HI R0, R0, 0x2e8ba2e9, RZ ;  /* 0x2e8ba2e900007827 */ /* 0x000fca00078e02ff */
[----:B------:R-:W-:-:S04]  /*16c0*/  SHF.R.U32.HI R163, RZ, 0x1f, R0 ;  /* 0x0000001fffa37819 */ /* 0x000fc80000011600 */
[----:B------:R-:W-:-:S05]  /*16d0*/  LEA.HI.SX32 R163, R0, R163, 0x1b ;  /* 0x000000a300a37211 */ /* 0x000fca00078fdaff */
[----:B------:R-:W-:-:S05]  /*16e0*/  IMAD R0, R163, 0xb0, -R8 ;  /* 0x000000b0a3007824 */ /* 0x000fca00078e0a08 */
[----:B------:R-:W-:-:S04]  /*16f0*/  VIMNMX R3, R0, R25, PT ;  /* 0x0000001900037248 */ /* 0x000fc80003fe0100 */
[----:B------:R-:W-:Y:S01]  /*1700*/  ISETP.GT.AND P0, PT, R3, R4, PT ;  /* 0x000000040300720c */ /* 0x000fe20003f04270 */
[----:B------:R-:W-:-:S05]  /*1710*/  IMAD.WIDE.U32 R4, R4, -0x45d1745d, RZ ;  /* 0xba2e8ba304047825 */ /* 0x000fca00078e00ff */
[----:B------:R-:W-:-:S05]  /*1720*/  SHF.R.U32.HI R129, RZ, 0x7, R5 ;  /* 0x00000007ff817819 */ /* 0x000fca0000011605 */
[----:B------:R-:W-:Y:S02]  /*1730*/  IMAD.MOV.U32 R24, RZ, RZ, R129 ;  /* 0x000000ffff187224 */ /* 0x000fe400078e0081 */
[----:B------:R-:W-:-:S05]  /*1740*/  @P0 IADD3 R0, R3, 0xaf, RZ ;  /* 0x000000af03000810 */ /* 0x000fca0007ffe0ff */
[----:B------:R-:W-:-:S05]  /*1750*/  @P0 IMAD.HI R0, R0, 0x2e8ba2e9, RZ ;  /* 0x2e8ba2e900000827 */ /* 0x000fca00078e02ff */
[----:B------:R-:W-:-:S04]  /*1760*/  @P0 SHF.R.U32.HI R3, RZ, 0x1f, R0 ;  /* 0x0000001fff030819 */ /* 0x000fc80000011600 */
[----:B------:R-:W-:Y:S02]  /*1770*/  @P0 LEA.HI.SX32 R24, R0, R3, 0x1b ;  /* 0x0000000300180211 */ /* 0x000fe400078fdaff */
[----:B------:R-:W-:Y:S02]  /*1780*/  PLOP3.LUT P0, PT, PT, PT, PT, 0x80, 0x0 ;  /* 0x000000000000781c */ /* 0x000fe40003f0f070 */
[----:B------:R-:W-:-:S13]  /*1790*/  ISETP.GT.AND P1, PT, R24, R129, PT ;  /* 0x000000811800720c */ /* 0x000fda0003f24270 */
[----:B0-----:R-:W-:Y:S05]  /*17a0*/  @!P1 BRA `(.L_x_449) ;  /* 0x000000a000ec9947 */ /* 0x001fea0003800000 */
[----:B------:R-:W-:Y:S01]  /*17b0*/  VIADD R0, R2, 0x1e400 ;  /* 0x0001e40002007836 */ /* 0x000fe20000000000 */
[----:B------:R-:W-:Y:S04]  /*17c0*/  BSSY B6, `(.L_x_450) ;  /* 0x0000013000067945 */ /* 0x000fe80003800000 */
[----:B------:R-:W-:-:S13]  /*17d0*/  LOP3.LUT P0, RZ, R0, 0x3ff, RZ, 0xc0, !PT ;  /* 0x000003ff00ff7812 */ /* 0x000fda000780c0ff */
[----:B------:R-:W-:Y:S05]  /*17e0*/  @!P0 BRA `(.L_x_451) ;  /* 0x0000000000408947 */ /* 0x000fea0003800000 */
[----:B------:R-:W-:Y:S01]  /*17f0*/  MOV R0, 0x0 ;  /* 0x0000000000007802 */ /* 0x000fe20000000f00 */
[----:B------:R-:W-:Y:S01]  /*1800*/  ULDC.64 UR4, c[0x4][0xa0] ;  /* 0x0100280000047ab9 */ /* 0x000fe20000000a00 */
[----:B------:R-:W-:Y:S01]  /*1810*/  ULDC.64 UR6, c[0x4][0x38] ;  /* 0x01000e0000067ab9 */ /* 0x000fe20000000a00 */
[----:B------:R-:W-:Y:S01]  /*1820*/  IMAD.U32 R4, RZ, RZ, UR4 ;  /* 0x00000004ff047e24 */ /* 0x000fe2000f8e00ff */
[----:B------:R0:W1:Y:S01]  /*1830*/  LDC.64 R14, c[0x4][R0] ;  /* 0x01000000000e7b82 */ /* 0x0000620000000a00 */
[----:B------:R-:W-:Y:S01]  /*1840*/  MOV R5, UR5 ;  /* 0x0000000500057c02 */ /* 0x000fe20008000f00 */
[----:B------:R-:W-:Y:S01]  /*1850*/  ULDC.64 UR4, c[0x4][0xa8] ;  /* 0x01002a0000047ab9 */ /* 0x000fe20000000a00 */
[----:B------:R-:W-:Y:S01]  /*1860*/  IMAD.U32 R10, RZ, RZ, UR6 ;  /* 0x00000006ff0a7e24 */ /* 0x000fe2000f8e00ff */
[----:B------:R-:W-:Y:S01]  /*1870*/  MOV R11, UR7 ;  /* 0x00000007000b7c02 */ /* 0x000fe20008000f00 */
[----:B------:R-:W-:Y:S02]  /*1880*/  IMAD.U32 R6, RZ, RZ, UR4 ;  /* 0x00000004ff067e24 */ /* 0x000fe4000f8e00ff */
[----:B------:R-:W-:-:S02]  /*1890*/  IMAD.U32 R7, RZ, RZ, UR5 ;  /* 0x00000005ff077e24 */ /* 0x000fc4000f8e00ff */
[----:B------:R-:W-:Y:S02]  /*18a0*/  IMAD.MOV.U32 R8, RZ, RZ, 0x70 ;  /* 0x00000070ff087424 */ /* 0x000fe400078e00ff */
[----:B------:R-:W-:Y:S02]  /*18b0*/  IMAD.MOV.U32 R12, RZ, RZ, 0x1 ;  /* 0x00000001ff0c7424 */ /* 0x000fe400078e00ff */
[----:B0-----:R-:W-:-:S07]  /*18c0*/  IMAD.MOV.U32 R13, RZ, RZ, RZ ;  /* 0x000000ffff0d7224 */ /* 0x001fce00078e00ff */
[----:B------:R-:W-:-:S07]  /*18d0*/  LEPC R20, `(.L_x_451) ;  /* 0x000000001014794e */ /* 0x000fce0000000000 */
[----:B-1---5:R-:W-:Y:S05]  /*18e0*/  CALL.ABS.NOINC R14 ;  /* 0x000000000e007343 */ /* 0x022fea0003c00000 */
.L_x_451:
[----:B------:R-:W-:Y:S05]  /*18f0*/  BSYNC B6 ;  /* 0x0000000000067941 */ /* 0x000fea0003800000 */
.L_x_450:
[----:B------:R-:W-:Y:S01]  /*1900*/  IADD3 R0, R2, 0x400, RZ ;  /* 0x0000040002007810 */ /* 0x000fe20007ffe0ff */
[----:B------:R-:W-:Y:S03]  /*1910*/  BSSY B6, `(.L_x_452) ;  /* 0x0000013000067945 */ /* 0x000fe60003800000 */
[----:B------:R-:W-:-:S13]  /*1920*/  LOP3.LUT P0, RZ, R0, 0x3ff, RZ, 0xc0, !PT ;  /* 0x000003ff00ff7812 */ /* 0x000fda000780c0ff */
[----:B------:R-:W-:Y:S05]  /*1930*/  @!P0 BRA `(.L_x_453) ;  /* 0x0000000000408947 */ /* 0x000fea0003800000 */
[----:B------:R-:W-:Y:S01]  /*1940*/  MOV R0, 0x0 ;  /* 0x0000000000007802 */ /* 0x000fe20000000f00 */
[----:B------:R-:W-:Y:S01]  /*1950*/  ULDC.64 UR4, c[0x4][0xa0] ;  /* 0x0100280000047ab9 */ /* 0x000fe20000000a00 */
[----:B------:R-:W-:Y:S01]  /*1960*/  ULDC.64 UR6, c[0x4][0x38] ;  /* 0x01000e0000067ab9 */ /* 0x000fe20000000a00 */
[----:B------:R-:W-:Y:S01]  /*1970*/  IMAD.U32 R4, RZ, RZ, UR4 ;  /* 0x00000004ff047e24 */ /* 0x000fe2000f8e00ff */
[----:B------:R0:W1:Y:S01]  /*1980*/  LDC.64 R14, c[0x4][R0] ;  /* 0x01000000000e7b82 */ /* 0x0000620000000a00 */
        /* <DEDUP_REMOVED lines=8> */
[----:B0-----:R-:W-:-:S07]  /*1a10*/  IMAD.MOV.U32 R13, RZ, RZ, RZ ;  /* 0x000000ffff0d7224 */ /* 0x001fce00078e00ff */
[----:B------:R-:W-:-:S07]  /*1a20*/  LEPC R20, `(.L_x_453) ;  /* 0x000000001014794e */ /* 0x000fce0000000000 */
[----:B-1---5:R-:W-:Y:S05]  /*1a30*/  CALL.ABS.NOINC R14 ;  /* 0x000000000e007343 */ /* 0x022fea0003c00000 */
.L_x_453:
[----:B------:R-:W-:Y:S05]  /*1a40*/  BSYNC B6 ;  /* 0x0000000000067941 */ /* 0x000fea0003800000 */
.L_x_452:
[----:B------:R-:W2:Y:S01]  /*1a50*/  LDL.LU R21, [R1] ;  /* 0x0000000001157983 */ /* 0x000ea20000300800 */
[----:B------:R-:W-:Y:S01]  /*1a60*/  ULDC.64 UR4, c[0x0][0x9f8] ;  /* 0x00027e0000047ab9 */ /* 0x000fe20000000a00 */
[----:B------:R-:W-:Y:S01]  /*1a70*/  ULDC.64 UR6, c[0x0][0x208] ;  /* 0x0000820000067ab9 */ /* 0x000fe20000000a00 */
[----:B------:R-:W-:Y:S01]  /*1a80*/  ISETP.NE.U32.AND P0, PT, RZ, UR4, PT ;  /* 0x00000004ff007c0c */ /* 0x000fe2000bf05070 */
[----:B------:R-:W0:Y:S01]  /*1a90*/  LDC R11, c[0x0][0x3d4] ;  /* 0x0000f500ff0b7b82 */ /* 0x000e220000000800 */
[----:B------:R-:W3:Y:S02]  /*1aa0*/  LDL R36, [R1+0x34] ;  /* 0x0000340001247983 */ /* 0x000ee40000100800 */
[----:B------:R-:W-:Y:S02]  /*1ab0*/  ISETP.NE.AND.EX P0, PT, RZ, UR5, PT, P0 ;  /* 0x00000005ff007c0c */ /* 0x000fe4000bf05300 */
[----:B------:R-:W4:Y:S03]  /*1ac0*/  LDL R37, [R1+0x38] ;  /* 0x0000380001257983 */ /* 0x000f260000100800 */
[----:B------:R-:W1:Y:S01]  /*1ad0*/  LDC R0, c[0x0][0x428] ;  /* 0x00010a00ff007b82 */ /* 0x000e620000000800 */
[----:B------:R-:W4:Y:S07]  /*1ae0*/  LDL R35, [R1+0x5c] ;  /* 0x00005c0001237983 */ /* 0x000f2e0000100800 */
[----:B------:R-:W-:Y:S01]  /*1af0*/  @P0 IADD3 R4, P1, R28, UR4, RZ ;  /* 0x000000041c040c10 */ /* 0x000fe2000ff3e0ff */
[----:B------:R-:W-:Y:S01]  /*1b00*/  IMAD.IADD R123, R29, 0x1, R26 ;  /* 0x000000011d7b7824 */ /* 0x000fe200078e021a */
[----:B------:R-:W1:Y:S02]  /*1b10*/  LDC.64 R96, c[0x0][0x2f0] ;  /* 0x0000bc00ff607b82 */ /* 0x000e640000000a00 */
[----:B------:R-:W-:Y:S01]  /*1b20*/  @P0 IADD3.X R5, R30, UR5, RZ, P1, !PT ;  /* 0x000000051e050c10 */ /* 0x000fe20008ffe4ff */
[----:B------:R-:W1:Y:S01]  /*1b30*/  S2R R20, SR_TID.X ;  /* 0x0000000000147919 */ /* 0x000e620000002100 */
[----:B0-----:R-:W-:-:S03]  /*1b40*/  ISETP.GE.AND P2, PT, R16, R11, PT ;  /* 0x0000000b1000720c */ /* 0x001fc60003f46270 */
[----:B------:R0:W3:Y:S01]  /*1b50*/  @P0 LDG.E R27, desc[UR6][R4.64] ;  /* 0x00000006041b0981 */ /* 0x0000e2000c1e1900 */
[----:B------:R-:W-:Y:S01]  /*1b60*/  ULDC.64 UR6, c[0x0][0xa08] ;  /* 0x0002820000067ab9 */ /* 0x000fe20000000a00 */
[----:B------:R-:W-:Y:S01]  /*1b70*/  SHF.R.S32.HI R13, RZ, 0x1f, R123 ;  /* 0x0000001fff0d7819 */ /* 0x000fe2000001147b */
[----:B------:R-:W-:Y:S01]  /*1b80*/  ULDC.64 UR4, c[0x0][0x2f8] ;  /* 0x0000be0000047ab9 */ /* 0x000fe20000000a00 */
[----:B------:R-:W0:Y:S01]  /*1b90*/  LDC.64 R106, c[0x0][0x3d8] ;  /* 0x0000f600ff6a7b82 */ /* 0x000e220000000a00 */
[----:B------:R-:W-:Y:S02]  /*1ba0*/  SHF.R.S32.HI R19, RZ, 0x1f, R18 ;  /* 0x0000001fff137819 */ /* 0x000fe40000011412 */
[----:B-1----:R-:W-:-:S05]  /*1bb0*/  ISETP.NE.AND P0, PT, R0, 0x1, PT ;  /* 0x000000010000780c */ /* 0x002fca0003f05270 */
[----:B------:R-:W1:Y:S01]  /*1bc0*/  LDC.64 R112, c[0x0][0x3e8] ;  /* 0x0000fa00ff707b82 */ /* 0x000e620000000a00 */
[-C--:B------:R-:W-:Y:S02]  /*1bd0*/  IMAD R6, R13, R96.reuse, RZ ;  /* 0x000000600d067224 */ /* 0x080fe400078e02ff */
[----:B0-----:R-:W-:-:S05]  /*1be0*/  IMAD.WIDE.U32 R4, R123, R96, RZ ;  /* 0x000000607b047225 */ /* 0x001fca00078e00ff */
[----:B------:R-:W0:Y:S08]  /*1bf0*/  @P0 LDC R3, c[0x0][0x42c] ;  /* 0x00010b00ff030b82 */ /* 0x000e300000000800 */
[----:B------:R-:W1:Y:S01]  /*1c00*/  @P0 LDC R7, c[0x0][0x430] ;  /* 0x00010c00ff070b82 */ /* 0x000e620000000800 */
[----:B------:R-:W-:Y:S01]  /*1c10*/  SHF.R.U32.HI R20, RZ, 0x7, R20 ;  /* 0x00000007ff147819 */ /* 0x000fe20000011614 */
[----:B------:R-:W-:-:S03]  /*1c20*/  IMAD.WIDE.U32 R102, R22, R106, R18 ;  /* 0x0000006a16667225 */ /* 0x000fc600078e0012 */
[----:B------:R-:W-:Y:S01]  /*1c30*/  ISETP.NE.AND P6, PT, R20, 0x1, PT ;  /* 0x000000011400780c */ /* 0x000fe20003fc5270 */
[----:B0-----:R-:W-:-:S04]  /*1c40*/  @P0 IMAD.HI.U32 R0, R158, R3, RZ ;  /* 0x000000039e000227 */ /* 0x001fc800078e00ff */
[----:B------:R-:W-:Y:S01]  /*1c50*/  IMAD R3, R123, R97, R6 ;  /* 0x000000617b037224 */ /* 0x000fe200078e0206 */
[----:B-1----:R-:W-:-:S03]  /*1c60*/  @P0 SHF.R.U32.HI R158, RZ, R7, R0 ;  /* 0x00000007ff9e0219 */ /* 0x002fc60000011600 */
[----:B------:R-:W-:Y:S01]  /*1c70*/  IMAD.IADD R5, R5, 0x1, R3 ;  /* 0x0000000105057824 */ /* 0x000fe200078e0203 */
[----:B------:R-:W-:Y:S02]  /*1c80*/  ISETP.NE.U32.AND P0, PT, RZ, UR6, PT ;  /* 0x00000006ff007c0c */ /* 0x000fe4000bf05070 */
[----:B------:R-:W-:Y:S01]  /*1c90*/  SHF.R.S32.HI R6, RZ, 0x1f, R158 ;  /* 0x0000001fff067819 */ /* 0x000fe2000001149e */
[----:B------:R-:W-:Y:S01]  /*1ca0*/  IMAD.WIDE.U32 R4, R158, UR4, R4 ;  /* 0x000000049e047c25 */ /* 0x000fe2000f8e0004 */
[----:B------:R-:W-:-:S03]  /*1cb0*/  ISETP.NE.AND.EX P0, PT, RZ, UR7, PT, P0 ;  /* 0x00000007ff007c0c */ /* 0x000fc6000bf05300 */
[----:B------:R-:W-:-:S04]  /*1cc0*/  IMAD R3, R6, UR4, RZ ;  /* 0x0000000406037c24 */ /* 0x000fc8000f8e02ff */
[----:B------:R-:W-:Y:S01]  /*1cd0*/  IMAD R3, R158, UR5, R3 ;  /* 0x000000059e037c24 */ /* 0x000fe2000f8e0203 */
[----:B------:R-:W-:-:S04]  /*1ce0*/  ULDC.64 UR4, c[0x0][0x300] ;  /* 0x0000c00000047ab9 */ /* 0x000fc80000000a00 */
[----:B------:R-:W-:Y:S02]  /*1cf0*/  IADD3 R5, R5, R3, RZ ;  /* 0x0000000305057210 */ /* 0x000fe40007ffe0ff */
[----:B--2---:R-:W-:-:S04]  /*1d00*/  LOP3.LUT R21, R21, 0xfffffffe, RZ, 0xc0, !PT ;  /* 0xfffffffe15157812 */ /* 0x004fc800078ec0ff */
[----:B------:R-:W-:-:S05]  /*1d10*/  @P2 LOP3.LUT R21, R21, 0x1, RZ, 0xfc, !PT ;  /* 0x0000000115152812 */ /* 0x000fca00078efcff */
[----:B------:R0:W-:Y:S04]  /*1d20*/  STL [R1], R21 ;  /* 0x0000001501007387 */ /* 0x0001e80000100800 */
[----:B------:R-:W2:Y:S04]  /*1d30*/  LDL R31, [R1+0x58] ;  /* 0x00005800011f7983 */ /* 0x000ea80000100800 */
[----:B------:R-:W2:Y:S04]  /*1d40*/  LDL R33, [R1+0x48] ;  /* 0x0000480001217983 */ /* 0x000ea80000100800 */
[----:B------:R-:W2:Y:S04]  /*1d50*/  LDL R34, [R1+0x4c] ;  /* 0x00004c0001227983 */ /* 0x000ea80000100800 */
[----:B------:R-:W2:Y:S01]  /*1d60*/  LDL R29, [R1+0x3c] ;  /* 0x00003c00011d7983 */ /* 0x000ea20000100800 */
[----:B---3--:R-:W-:-:S03]  /*1d70*/  SHF.R.S32.HI R0, RZ, 0x1f, R27 ;  /* 0x0000001fff007819 */ /* 0x008fc6000001141b */
[----:B------:R-:W3:Y:S01]  /*1d80*/  LDL R26, [R1+0x54] ;  /* 0x00005400011a7983 */ /* 0x000ee20000100800 */
[----:B------:R-:W-:Y:S02]  /*1d90*/  SEL R9, R27, RZ, !P0 ;  /* 0x000000ff1b097207 */ /* 0x000fe40004000000 */
[----:B------:R-:W-:Y:S01]  /*1da0*/  SEL R8, R0, RZ, !P0 ;  /* 0x000000ff00087207 */ /* 0x000fe20004000000 */
[----:B------:R-:W3:Y:S02]  /*1db0*/  LDL R27, [R1+0x44] ;  /* 0x00004400011b7983 */ /* 0x000ee40000100800 */
[----:B------:R-:W-:Y:S02]  /*1dc0*/  IMAD.WIDE.U32 R98, R9, UR4, R4 ;  /* 0x0000000409627c25 */ /* 0x000fe4000f8e0004 */
[----:B0-----:R-:W3:Y:S02]  /*1dd0*/  LDL R21, [R1+0x6c] ;  /* 0x00006c0001157983 */ /* 0x001ee40000100800 */
[----:B------:R-:W-:-:S02]  /*1de0*/  IMAD R0, R8, UR4, RZ ;  /* 0x0000000408007c24 */ /* 0x000fc4000f8e02ff */
[----:B------:R-:W3:Y:S02]  /*1df0*/  LDL R14, [R1+0x68] ;  /* 0x00006800010e7983 */ /* 0x000ee40000100800 */
[----:B------:R-:W-:Y:S01]  /*1e00*/  IMAD R15, R9, UR5, R0 ;  /* 0x00000005090f7c24 */ /* 0x000fe2000f8e0200 */
[----:B------:R-:W-:Y:S05]  /*1e10*/  @!P6 WARPSYNC.ALL ;  /* 0x000000000000e948 */ /* 0x000fea0003800000 */
[----:B------:R-:W3:Y:S01]  /*1e20*/  LDL R12, [R1+0x64] ;  /* 0x00006400010c7983 */ /* 0x000ee20000100800 */
[----:B------:R-:W-:Y:S01]  /*1e30*/  ULDC.64 UR4, c[0x0][0x320] ;  /* 0x0000c80000047ab9 */ /* 0x000fe20000000a00 */
[----:B------:R-:W-:-:S02]  /*1e40*/  IMAD R0, R23, R106, RZ ;  /* 0x0000006a17007224 */ /* 0x000fc400078e02ff */
[----:B------:R-:W3:Y:S01]  /*1e50*/  LDL R30, [R1+0x40] ;  /* 0x00004000011e7983 */ /* 0x000ee20000100800 */
[----:B------:R-:W-:Y:S02]  /*1e60*/  IMAD R3, R6, UR4, RZ ;  /* 0x0000000406037c24 */ /* 0x000fe4000f8e02ff */
[C---:B------:R-:W-:Y:S01]  /*1e70*/  IMAD.WIDE.U32 R4, R158.reuse, UR4, R16 ;  /* 0x000000049e047c25 */ /* 0x040fe2000f8e0010 */
[----:B------:R-:W3:Y:S03]  /*1e80*/  LDL R32, [R1+0x30] ;  /* 0x0000300001207983 */ /* 0x000ee60000100800 */
[----:B------:R-:W-:Y:S01]  /*1e90*/  IMAD R3, R158, UR5, R3 ;  /* 0x000000059e037c24 */ /* 0x000fe2000f8e0203 */
[----:B------:R-:W3:Y:S01]  /*1ea0*/  LDL R28, [R1+0x50] ;  /* 0x00005000011c7983 */ /* 0x000ee20000100800 */
[----:B------:R-:W-:Y:S01]  /*1eb0*/  ULDC.64 UR4, c[0x0][0x328] ;  /* 0x0000ca0000047ab9 */ /* 0x000fe20000000a00 */
[----:B------:R-:W-:-:S02]  /*1ec0*/  IMAD R7, R22, R107, R0 ;  /* 0x0000006b16077224 */ /* 0x000fc400078e0200 */
[----:B------:R-:W-:Y:S01]  /*1ed0*/  IMAD.IADD R101, R5, 0x1, R3 ;  /* 0x0000000105657824 */ /* 0x000fe200078e0203 */
[----:B------:R-:W-:Y:S01]  /*1ee0*/  SEL R3, R11, RZ, P2 ;  /* 0x000000ff0b037207 */ /* 0x000fe20001000000 */
[----:B------:R-:W-:-:S03]  /*1ef0*/  IMAD R0, R8, UR4, RZ ;  /* 0x0000000408007c24 */ /* 0x000fc6000f8e02ff */
[----:B------:R-:W-:Y:S01]  /*1f00*/  IADD3 R3, R16, R3, RZ ;  /* 0x0000000310037210 */ /* 0x000fe20007ffe0ff */
[----:B------:R-:W-:Y:S02]  /*1f10*/  IMAD R41, R9, UR5, R0 ;  /* 0x0000000509297c24 */ /* 0x000fe4000f8e0200 */
[----:B------:R-:W-:Y:S01]  /*1f20*/  IMAD.MOV.U32 R100, RZ, RZ, R4 ;  /* 0x000000ffff647224 */ /* 0x000fe200078e0004 */
[----:B------:R-:W-:Y:S01]  /*1f30*/  SHF.R.S32.HI R0, RZ, 0x1f, R3 ;  /* 0x0000001fff007819 */ /* 0x000fe20000011403 */
[----:B------:R-:W-:-:S03]  /*1f40*/  IMAD.WIDE.U32 R4, R22, R106, R16 ;  /* 0x0000006a16047225 */ /* 0x000fc600078e0010 */
[----:B------:R-:W-:Y:S01]  /*1f50*/  LEA.HI R10, R0, R3, RZ, 0x3 ;  /* 0x00000003000a7211 */ /* 0x000fe200078f18ff */
[-C--:B------:R-:W-:Y:S02]  /*1f60*/  IMAD R6, R23, R112.reuse, RZ ;  /* 0x0000007017067224 */ /* 0x080fe400078e02ff */
[----:B------:R-:W-:Y:S02]  /*1f70*/  IMAD.IADD R103, R103, 0x1, R7 ;  /* 0x0000000167677824 */ /* 0x000fe400078e0207 */
[----:B------:R-:W-:Y:S02]  /*1f80*/  IMAD.IADD R5, R7, 0x1, R5 ;  /* 0x0000000107057824 */ /* 0x000fe400078e0205 */
[----:B------:R-:W-:-:S04]  /*1f90*/  IMAD.WIDE.U32 R108, R22, R112, R18 ;  /* 0x00000070166c7225 */ /* 0x000fc800078e0012 */
[----:B------:R-:W-:Y:S01]  /*1fa0*/  IMAD R7, R22, R113, R6 ;  /* 0x0000007116077224 */ /* 0x000fe200078e0206 */
[----:B------:R-:W-:Y:S01]  /*1fb0*/  LOP3.LUT R6, R36, 0x38, R10, 0xf8, !PT ;  /* 0x0000003824067812 */ /* 0x000fe200078ef80a */
[----:B------:R-:W-:-:S04]  /*1fc0*/  IMAD.WIDE.U32 R110, R22, R112, R16 ;  /* 0x00000070166e7225 */ /* 0x000fc800078e0010 */
[----:B------:R-:W-:Y:S02]  /*1fd0*/  IMAD.IADD R109, R109, 0x1, R7 ;  /* 0x000000016d6d7824 */ /* 0x000fe400078e0207 */
[----:B------:R-:W-:Y:S01]  /*1fe0*/  IMAD.IADD R111, R7, 0x1, R111 ;  /* 0x00000001076f7824 */ /* 0x000fe200078e026f */
[----:B------:R-:W-:-:S04]  /*1ff0*/  LEA.HI R0, R0, R3, RZ, 0x6 ;  /* 0x0000000300007211 */ /* 0x000fc800078f30ff */
[----:B------:R-:W-:Y:S02]  /*2000*/  SHF.R.S32.HI R3, RZ, 0x6, R0 ;  /* 0x00000006ff037819 */ /* 0x000fe40000011400 */
[----:B----4-:R-:W-:-:S04]  /*2010*/  LOP3.LUT R0, R37, 0x38, R10, 0xf8, !PT ;  /* 0x0000003825007812 */ /* 0x010fc800078ef80a */
[----:B------:R-:W-:Y:S01]  /*2020*/  LOP3.LUT R0, R0, R35, RZ, 0x3c, !PT ;  /* 0x0000002300007212 */ /* 0x000fe200078e3cff */
[----:B------:R-:W-:Y:S01]  /*2030*/  IMAD.WIDE.U32 R100, R9, UR4, R100 ;  /* 0x0000000409647c25 */ /* 0x000fe2000f8e0064 */
[----:B-----5:R-:W-:Y:S01]  /*2040*/  SHF.R.S32.HI R9, RZ, 0x1f, R155 ;  /* 0x0000001fff097819 */ /* 0x020fe2000001149b */
[----:B------:R-:W-:Y:S01]  /*2050*/  ULDC UR4, c[0x0][0x2e4] ;  /* 0x0000b90000047ab9 */ /* 0x000fe20000000800 */
[C---:B------:R-:W-:Y:S01]  /*2060*/  SHF.L.U64.HI R115, R96.reuse, 0x5, R97 ;  /* 0x0000000560737819 */ /* 0x040fe20000010261 */
[----:B------:R-:W-:Y:S01]  /*2070*/  IMAD.SHL.U32 R114, R96, 0x20, RZ ;  /* 0x0000002060727824 */ /* 0x000fe200078e00ff */
[----:B------:R-:W-:-:S03]  /*2080*/  IADD3 R122, P0, R22, R123, RZ ;  /* 0x0000007b167a7210 */ /* 0x000fc60007f1e0ff */
[----:B------:R-:W-:-:S03]  /*2090*/  IMAD.WIDE.U32 R116, R22, R96, R114 ;  /* 0x0000006016747225 */ /* 0x000fc600078e0072 */
[----:B------:R-:W-:Y:S01]  /*20a0*/  IADD3 R127, P1, R114, R116, RZ ;  /* 0x00000074727f7210 */ /* 0x000fe20007f3e0ff */
[----:B------:R-:W-:-:S03]  /*20b0*/  IMAD.X R123, R23, 0x1, R13, P0 ;  /* 0x00000001177b7824 */ /* 0x000fc600000e060d */
[----:B------:R-:W-:Y:S01]  /*20c0*/  IADD3 R130, P0, R127, R114, RZ ;  /* 0x000000727f827210 */ /* 0x000fe20007f1e0ff */
[----:B------:R-:W-:Y:S01]  /*20d0*/  IMAD.WIDE.U32 R118, R22, R96, R16 ;  /* 0x0000006016767225 */ /* 0x000fe200078e0010 */
[C-C-:B------:R-:W-:Y:S02]  /*20e0*/  SHF.L.U64.HI R144, R96.reuse, 0x6, R97.reuse ;  /* 0x0000000660907819 */ /* 0x140fe40000010261 */
[----:B------:R-:W-:Y:S01]  /*20f0*/  SHF.L.U64.HI R139, R96, 0x7, R97 ;  /* 0x00000007608b7819 */ /* 0x000fe20000010261 */
[----:B------:R-:W-:Y:S02]  /*2100*/  IMAD.IADD R15, R99, 0x1, R15 ;  /* 0x00000001630f7824 */ /* 0x000fe400078e020f */
[----:B------:R-:W-:Y:S01]  /*2110*/  IMAD R39, R97, 0xb0, RZ ;  /* 0x000000b061277824 */ /* 0x000fe200078e02ff */
[C---:B------:R-:W-:Y:S01]  /*2120*/  SHF.L.U64.HI R38, R106.reuse, 0x5, R107 ;  /* 0x000000056a267819 */ /* 0x040fe2000001026b */
[----:B------:R-:W-:Y:S01]  /*2130*/  IMAD.WIDE.U32 R104, R155, R106, R4 ;  /* 0x0000006a9b687225 */ /* 0x000fe200078e0004 */
[----:B------:R-:W-:-:S02]  /*2140*/  SHF.L.U64.HI R37, R106, 0x6, R107 ;  /* 0x000000066a257819 */ /* 0x000fc4000001026b */
[C---:B------:R-:W-:Y:S01]  /*2150*/  SHF.L.U64.HI R36, R106.reuse, 0x7, R107 ;  /* 0x000000076a247819 */ /* 0x040fe2000001026b */
[----:B------:R-:W-:Y:S01]  /*2160*/  IMAD R143, R107, 0xb0, RZ ;  /* 0x000000b06b8f7824 */ /* 0x000fe200078e02ff */
[----:B------:R-:W-:Y:S01]  /*2170*/  SHF.L.U32 R35, R106, 0x5, RZ ;  /* 0x000000056a237819 */ /* 0x000fe200000006ff */
[----:B------:R-:W-:Y:S01]  /*2180*/  IMAD.WIDE.U32 R102, R155, R106, R102 ;  /* 0x0000006a9b667225 */ /* 0x000fe200078e0066 */
[----:B------:R-:W-:Y:S02]  /*2190*/  SHF.L.U64.HI R120, R112, 0x7, R113 ;  /* 0x0000000770787819 */ /* 0x000fe40000010271 */
[----:B------:R-:W-:Y:S01]  /*21a0*/  IADD3 R13, P2, R98, 0x40, RZ ;  /* 0x00000040620d7810 */ /* 0x000fe20007f5e0ff */
[----:B------:R-:W-:Y:S02]  /*21b0*/  IMAD R5, R113, 0xb0, RZ ;  /* 0x000000b071057824 */ /* 0x000fe400078e02ff */
[----:B------:R-:W-:Y:S02]  /*21c0*/  IMAD.SHL.U32 R121, R112, 0x80, RZ ;  /* 0x0000008070797824 */ /* 0x000fe400078e00ff */
[----:B------:R-:W-:-:S04]  /*21d0*/  IMAD.WIDE.U32 R108, R155, R112, R108 ;  /* 0x000000709b6c7225 */ /* 0x000fc800078e006c */
[----:B------:R-:W-:-:S04]  /*21e0*/  IMAD.WIDE.U32 R110, R155, R112, R110 ;  /* 0x000000709b6e7225 */ /* 0x000fc800078e006e */
[----:B------:R-:W-:Y:S01]  /*21f0*/  VIADD R162, R20, 0x8 ;  /* 0x0000000814a27836 */ /* 0x000fe20000000000 */
[----:B------:R-:W-:Y:S01]  /*2200*/  LOP3.LUT R20, R10, 0xfffffff8, RZ, 0xc0, !PT ;  /* 0xfffffff80a147812 */ /* 0x000fe200078ec0ff */
[----:B------:R-:W-:Y:S01]  /*2210*/  IMAD.WIDE.U32 R158, R96, 0xb0, RZ ;  /* 0x000000b0609e7825 */ /* 0x000fe200078e00ff */
[----:B------:R-:W-:Y:S02]  /*2220*/  SHF.R.S32.HI R146, RZ, 0x1f, R225 ;  /* 0x0000001fff927819 */ /* 0x000fe400000114e1 */
[----:B------:R-:W-:Y:S01]  /*2230*/  SHF.R.S32.HI R145, RZ, 0x1f, R226 ;  /* 0x0000001fff917819 */ /* 0x000fe200000114e2 */
[----:B------:R-:W-:Y:S01]  /*2240*/  IMAD.IADD R39, R159, 0x1, R39 ;  /* 0x000000019f277824 */ /* 0x000fe200078e0227 */
[----:B--2---:R-:W-:Y:S02]  /*2250*/  LOP3.LUT R7, R6, R31, RZ, 0x3c, !PT ;  /* 0x0000001f06077212 */ /* 0x004fe400078e3cff */
[----:B------:R-:W0:Y:S01]  /*2260*/  S2R R31, SR_TID.X ;  /* 0x00000000001f7919 */ /* 0x000e220000002100 */
[----:B------:R-:W-:-:S04]  /*2270*/  IMAD R150, R3, 0x2c00, R33 ;  /* 0x00002c0003967824 */ /* 0x000fc800078e0221 */
[----:B------:R-:W-:Y:S02]  /*2280*/  IMAD.IADD R150, R150, 0x1, R7 ;  /* 0x0000000196967824 */ /* 0x000fe400078e0207 */
[----:B------:R-:W-:Y:S01]  /*2290*/  IMAD R151, R3, 0x2c00, R34 ;  /* 0x00002c0003977824 */ /* 0x000fe200078e0222 */
[----:B---3--:R-:W-:Y:S02]  /*22a0*/  SHF.R.U32.HI R138, RZ, 0x3, R27 ;  /* 0x00000003ff8a7819 */ /* 0x008fe4000001161b */
[----:B------:R-:W-:Y:S01]  /*22b0*/  LOP3.LUT R7, R27, 0x38, R10, 0xf8, !PT ;  /* 0x000000381b077812 */ /* 0x000fe200078ef80a */
[----:B0-----:R-:W-:-:S05]  /*22c0*/  VIADD R31, R31, 0xffffff80 ;  /* 0xffffff801f1f7836 */ /* 0x001fca0000000000 */
[----:B------:R-:W-:-:S04]  /*22d0*/  SHF.R.S32.HI R27, RZ, 0x1f, R31 ;  /* 0x0000001fff1b7819 */ /* 0x000fc8000001141f */
[----:B------:R-:W-:Y:S02]  /*22e0*/  LEA.HI R27, R27, R31, RZ, 0x6 ;  /* 0x0000001f1b1b7211 */ /* 0x000fe400078f30ff */
[----:B------:R-:W-:-:S03]  /*22f0*/  IADD3 R151, R151, R0, RZ ;  /* 0x0000000097977210 */ /* 0x000fc60007ffe0ff */
[----:B------:R-:W-:Y:S01]  /*2300*/  IMAD.SHL.U32 R27, R27, 0x8, RZ ;  /* 0x000000081b1b7824 */ /* 0x000fe200078e00ff */
[----:B------:R-:W-:-:S04]  /*2310*/  LOP3.LUT R0, R10, 0x38, RZ, 0xc0, !PT ;  /* 0x000000380a007812 */ /* 0x000fc800078ec0ff */
[----:B------:R-:W-:Y:S02]  /*2320*/  LOP3.LUT R27, R27, 0xfffffe00, RZ, 0xc0, !PT ;  /* 0xfffffe001b1b7812 */ /* 0x000fe400078ec0ff */
[----:B------:R-:W-:Y:S01]  /*2330*/  LOP3.LUT R0, R0, 0x1c0, R29, 0xf8, !PT ;  /* 0x000001c000007812 */ /* 0x000fe200078ef81d */
[C---:B------:R-:W-:Y:S02]  /*2340*/  IMAD R149, R3.reuse, 0x2c00, R26 ;  /* 0x00002c0003957824 */ /* 0x040fe400078e021a */
[C---:B------:R-:W-:Y:S02]  /*2350*/  IMAD R154, R3.reuse, 0x2c00, R27 ;  /* 0x00002c00039a7824 */ /* 0x040fe400078e021b */
[C---:B------:R-:W-:Y:S02]  /*2360*/  IMAD R148, R3.reuse, 0x2c00, R21 ;  /* 0x00002c0003947824 */ /* 0x040fe400078e0215 */
[----:B------:R-:W-:Y:S01]  /*2370*/  IMAD R147, R3, 0x2c00, R14 ;  /* 0x00002c0003937824 */ /* 0x000fe200078e020e */
[----:B------:R-:W-:Y:S01]  /*2380*/  LOP3.LUT R3, R0, R12, RZ, 0x3c, !PT ;  /* 0x0000000c00037212 */ /* 0x000fe200078e3cff */
[----:B------:R-:W-:-:S04]  /*2390*/  IMAD R0, R9, R106, RZ ;  /* 0x0000006a09007224 */ /* 0x000fc800078e02ff */
[----:B------:R-:W-:Y:S02]  /*23a0*/  IMAD R27, R155, R107, R0 ;  /* 0x0000006b9b1b7224 */ /* 0x000fe400078e0200 */
[----:B------:R-:W-:-:S04]  /*23b0*/  IMAD R0, R9, R112, RZ ;  /* 0x0000007009007224 */ /* 0x000fc800078e02ff */
[----:B------:R-:W-:Y:S02]  /*23c0*/  IMAD R21, R155, R113, R0 ;  /* 0x000000719b157224 */ /* 0x000fe400078e0200 */
[----:B------:R-:W-:Y:S02]  /*23d0*/  IMAD R0, R23, R96, RZ ;  /* 0x0000006017007224 */ /* 0x000fe400078e02ff */
[----:B------:R-:W-:Y:S02]  /*23e0*/  IMAD.IADD R154, R154, 0x1, R3 ;  /* 0x000000019a9a7824 */ /* 0x000fe400078e0203 */
[----:B------:R-:W-:-:S05]  /*23f0*/  IMAD R3, R22, R97, R0 ;  /* 0x0000006116037224 */ /* 0x000fca00078e0200 */
[----:B------:R-:W-:-:S04]  /*2400*/  IADD3 R125, R3, R117, RZ ;  /* 0x00000075037d7210 */ /* 0x000fc80007ffe0ff */
[----:B------:R-:W-:-:S04]  /*2410*/  IADD3.X R126, R125, R115, RZ, P1, !PT ;  /* 0x000000737d7e7210 */ /* 0x000fc80000ffe4ff */
[----:B------:R-:W-:Y:S02]  /*2420*/  IADD3.X R128, R126, R115, RZ, P0, !PT ;  /* 0x000000737e807210 */ /* 0x000fe400007fe4ff */
[----:B------:R-:W-:Y:S02]  /*2430*/  IADD3 R136, P0, R130, R114, RZ ;  /* 0x0000007282887210 */ /* 0x000fe40007f1e0ff */
[----:B------:R-:W-:Y:S02]  /*2440*/  SHF.R.U32.HI R137, RZ, 0x3, R30 ;  /* 0x00000003ff897819 */ /* 0x000fe4000001161e */
[--C-:B------:R-:W-:Y:S01]  /*2450*/  LOP3.LUT R8, R30, 0x38, R10.reuse, 0xf8, !PT ;  /* 0x000000381e087812 */ /* 0x100fe200078ef80a */
[----:B------:R-:W-:Y:S01]  /*2460*/  IMAD.X R131, R128, 0x1, R115, P0 ;  /* 0x0000000180837824 */ /* 0x000fe200000e0673 */
[----:B------:R-:W-:Y:S01]  /*2470*/  LOP3.LUT R6, R32, 0x38, R10, 0xf8, !PT ;  /* 0x0000003820067812 */ /* 0x000fe200078ef80a */
[----:B------:R-:W-:Y:S01]  /*2480*/  IMAD.IADD R124, R119, 0x1, R3 ;  /* 0x00000001777c7824 */ /* 0x000fe200078e0203 */
[----:B------:R-:W-:Y:S01]  /*2490*/  IADD3 R14, P0, R98, R118, RZ ;  /* 0x00000076620e7210 */ /* 0x000fe20007f1e0ff */
[----:B------:R-:W-:Y:S01]  /*24a0*/  IMAD.SHL.U32 R97, R11, 0x2, RZ ;  /* 0x000000020b617824 */ /* 0x000fe200078e00ff */
[----:B------:R-:W-:Y:S01]  /*24b0*/  LOP3.LUT R7, R7, R138, RZ, 0x3c, !PT ;  /* 0x0000008a07077212 */ /* 0x000fe200078e3cff */
[----:B------:R-:W-:Y:S01]  /*24c0*/  IMAD.SHL.U32 R34, R106, 0x40, RZ ;  /* 0x000000406a227824 */ /* 0x000fe200078e00ff */
[----:B------:R-:W-:Y:S01]  /*24d0*/  LOP3.LUT R8, R8, R137, RZ, 0x3c, !PT ;  /* 0x0000008908087212 */ /* 0x000fe200078e3cff */
[----:B------:R-:W-:Y:S01]  /*24e0*/  IMAD.SHL.U32 R33, R106, 0x80, RZ ;  /* 0x000000806a217824 */ /* 0x000fe200078e00ff */
[----:B------:R-:W-:Y:S01]  /*24f0*/  LOP3.LUT R6, R6, R28, RZ, 0x3c, !PT ;  /* 0x0000001c06067212 */ /* 0x000fe200078e3cff */
[C---:B------:R-:W-:Y:S01]  /*2500*/  IMAD.SHL.U32 R30, R112.reuse, 0x20, RZ ;  /* 0x00000020701e7824 */ /* 0x040fe200078e00ff */
[--C-:B------:R-:W-:Y:S01]  /*2510*/  SHF.L.U64.HI R32, R112, 0x5, R113.reuse ;  /* 0x0000000570207819 */ /* 0x100fe20000010271 */
[----:B------:R-:W-:Y:S01]  /*2520*/  IMAD.WIDE.U32 R106, R106, 0xb0, RZ ;  /* 0x000000b06a6a7825 */ /* 0x000fe200078e00ff */
[----:B------:R-:W-:-:S02]  /*2530*/  SHF.L.U64.HI R31, R112, 0x6, R113 ;  /* 0x00000006701f7819 */ /* 0x000fc40000010271 */
[C---:B------:R-:W-:Y:S01]  /*2540*/  SHF.L.U32 R29, R112.reuse, 0x6, RZ ;  /* 0x00000006701d7819 */ /* 0x040fe200000006ff */
[----:B------:R-:W-:Y:S01]  /*2550*/  IMAD.WIDE.U32 R112, R112, 0xb0, RZ ;  /* 0x000000b070707825 */ /* 0x000fe200078e00ff */
[----:B------:R-:W-:Y:S02]  /*2560*/  IADD3 R11, P4, R14, 0x40, RZ ;  /* 0x000000400e0b7810 */ /* 0x000fe40007f9e0ff */
[----:B------:R-:W-:Y:S01]  /*2570*/  IADD3 R141, P3, R136, R114, RZ ;  /* 0x00000072888d7210 */ /* 0x000fe20007f7e0ff */
[----:B------:R-:W-:Y:S01]  /*2580*/  IMAD.X R12, R124, 0x1, R15, P0 ;  /* 0x000000017c0c7824 */ /* 0x000fe200000e060f */
[----:B------:R-:W-:Y:S01]  /*2590*/  IADD3 R149, R149, R6, RZ ;  /* 0x0000000695957210 */ /* 0x000fe20007ffe0ff */
[----:B------:R-:W-:Y:S01]  /*25a0*/  IMAD.IADD R148, R148, 0x1, R7 ;  /* 0x0000000194947824 */ /* 0x000fe200078e0207 */
[----:B------:R-:W-:Y:S01]  /*25b0*/  ISETP.GE.AND P0, PT, R16, UR4, PT ;  /* 0x0000000410007c0c */ /* 0x000fe2000bf06270 */
[----:B------:R-:W-:Y:S01]  /*25c0*/  IMAD.IADD R147, R147, 0x1, R8 ;  /* 0x0000000193937824 */ /* 0x000fe200078e0208 */
[----:B------:R-:W-:Y:S01]  /*25d0*/  ISETP.GE.AND P1, PT, R227, UR4, PT ;  /* 0x00000004e3007c0c */ /* 0x000fe2000bf26270 */
[----:B------:R-:W-:Y:S01]  /*25e0*/  IMAD.IADD R28, R103, 0x1, R27 ;  /* 0x00000001671c7824 */ /* 0x000fe200078e021b */
[----:B------:R-:W-:Y:S01]  /*25f0*/  SHF.R.S32.HI R10, RZ, 0x3, R10 ;  /* 0x00000003ff0a7819 */ /* 0x000fe2000001140a */
[----:B------:R-:W-:Y:S01]  /*2600*/  IMAD.IADD R26, R109, 0x1, R21 ;  /* 0x000000016d1a7824 */ /* 0x000fe200078e0215 */
[----:B------:R-:W-:Y:S01]  /*2610*/  IADD3 R21, R21, R111, RZ ;  /* 0x0000006f15157210 */ /* 0x000fe20007ffe0ff */
[----:B------:R-:W-:Y:S01]  /*2620*/  IMAD.IADD R143, R107, 0x1, R143 ;  /* 0x000000016b8f7824 */ /* 0x000fe200078e028f */
[----:B------:R-:W-:Y:S01]  /*2630*/  SHF.R.S32.HI R9, RZ, 0x1f, R20 ;  /* 0x0000001fff097819 */ /* 0x000fe20000011414 */
[----:B------:R-:W-:Y:S01]  /*2640*/  IMAD.IADD R142, R113, 0x1, R5 ;  /* 0x00000001718e7824 */ /* 0x000fe200078e0205 */
[----:B------:R-:W-:Y:S01]  /*2650*/  IADD3.X R140, R131, R115, RZ, P3, !PT ;  /* 0x00000073838c7210 */ /* 0x000fe20001ffe4ff */
[----:B------:R-:W-:-:S02]  /*2660*/  IMAD.IADD R27, R27, 0x1, R105 ;  /* 0x000000011b1b7824 */ /* 0x000fc400078e0269 */
[----:B------:R-:W-:Y:S02]  /*2670*/  IMAD.X R8, RZ, RZ, R15, P2 ;  /* 0x000000ffff087224 */ /* 0x000fe400010e060f */
[----:B------:R-:W-:Y:S02]  /*2680*/  IMAD.X R7, RZ, RZ, R12, P4 ;  /* 0x000000ffff077224 */ /* 0x000fe400020e060c */
[----:B------:R-:W-:Y:S01]  /*2690*/  IMAD.IADD R6, R101, 0x1, R41 ;  /* 0x0000000165067824 */ /* 0x000fe200078e0229 */
[----:B------:R-:W-:Y:S06]  /*26a0*/  @!P6 BAR.SYNC.DEFER_BLOCKING 0x9, 0x100 ;  /* 0x024400000000eb1d */ /* 0x000fec0000010000 */
.L_x_577:
[----:B------:R-:W2:Y:S01]  /*26b0*/  LDL R3, [R1+0x60] ;  /* 0x0000600001037983 */ /* 0x000ea20000100800 */
[----:B------:R-:W0:Y:S03]  /*26c0*/  LDC R80, c[0x0][0x3d4] ;  /* 0x0000f500ff507b82 */ /* 0x000e260000000800 */
[----:B---3--:R-:W3:Y:S01]  /*26d0*/  LDL.LU R0, [R1] ;  /* 0x0000000001007983 */ /* 0x008ee20000300800 */
[----:B------:R-:W-:Y:S01]  /*26e0*/  IADD3 R24, R24, -0x1, RZ ;  /* 0xffffffff18187810 */ /* 0x000fe20007ffe0ff */
[----:B------:R-:W-:Y:S05]  /*26f0*/  YIELD ;  /* 0x0000000000007946 */ /* 0x000fea0003800000 */
[----:B------:R-:W-:Y:S01]  /*2700*/  ISETP.GT.AND P3, PT, R24, R129, PT ;  /* 0x000000811800720c */ /* 0x000fe20003f64270 */
[----:B------:R-:W-:Y:S01]  /*2710*/  BSSY B0, `(.L_x_454) ;  /* 0x0000897000007945 */ /* 0x000fe20003800000 */
[----:B0-----:R-:W-:Y:S01]  /*2720*/  ISETP.GE.AND P2, PT, R80, 0x1, PT ;  /* 0x000000015000780c */ /* 0x001fe20003f46270 */
[----:B--2---:R-:W-:Y:S01]  /*2730*/  IMAD R5, R220, 0x5800, R3 ;  /* 0x00005800dc057824 */ /* 0x004fe200078e0203 */
[----:B---3--:R-:W-:-:S03]  /*2740*/  LOP3.LUT R0, R0, 0xffffffef, RZ, 0xc0, !PT ;  /* 0xffffffef00007812 */ /* 0x008fc600078ec0ff */
[----:B------:R-:W-:-:S06]  /*2750*/  IMAD R5, R5, 0x2, R2 ;  /* 0x0000000205057824 */ /* 0x000fcc00078e0202 */
[----:B------:R-:W-:-:S05]  /*2760*/  @P3 LOP3.LUT R0, R0, 0x10, RZ, 0xfc, !PT ;  /* 0x0000001000003812 */ /* 0x000fca00078efcff */
[----:B------:R0:W-:Y:S01]  /*2770*/  STL [R1], R0 ;  /* 0x0000000001007387 */ /* 0x0001e20000100800 */
[----:B-1--4-:R-:W-:Y:S05]  /*2780*/  @!P2 BRA `(.L_x_455) ;  /* 0x0000007c00f0a947 */ /* 0x012fea0003800000 */
[----:B------:R-:W-:Y:S01]  /*2790*/  ULDC.U8 UR4, c[0x0][0x3f0] ;  /* 0x0000fc0000047ab9 */ /* 0x000fe20000000000 */
[----:B------:R-:W-:Y:S01]  /*27a0*/  SHF.R.S32.HI R3, RZ, 0x1f, R24 ;  /* 0x0000001fff037819 */ /* 0x000fe20000011418 */
[-C--:B------:R-:W-:Y:S01]  /*27b0*/  IMAD R4, R143, R24.reuse, RZ ;  /* 0x000000188f047224 */ /* 0x080fe200078e02ff */
[----:B------:R-:W-:Y:S01]  /*27c0*/  ISETP.NE.AND P2, PT, RZ, UR4, PT ;  /* 0x00000004ff007c0c */ /* 0x000fe2000bf45270 */
[-C--:B------:R-:W-:Y:S02]  /*27d0*/  IMAD R40, R142, R24.reuse, RZ ;  /* 0x000000188e287224 */ /* 0x080fe400078e02ff */
[----:B0-----:R-:W-:Y:S02]  /*27e0*/  IMAD R0, R39, R24, RZ ;  /* 0x0000001827007224 */ /* 0x001fe400078e02ff */
[C---:B------:R-:W-:Y:S02]  /*27f0*/  IMAD R43, R3.reuse, R106, R4 ;  /* 0x0000006a032b7224 */ /* 0x040fe400078e0204 */
[----:B------:R-:W-:-:S02]  /*2800*/  IMAD R45, R3, R112, R40 ;  /* 0x00000070032d7224 */ /* 0x000fc400078e0228 */
[----:B------:R-:W-:Y:S02]  /*2810*/  IMAD R4, R24, -0xb0, R25 ;  /* 0xffffff5018047824 */ /* 0x000fe400078e0219 */
[----:B------:R-:W-:-:S03]  /*2820*/  IMAD.WIDE.U32 R90, R112, R24, RZ ;  /* 0x00000018705a7225 */ /* 0x000fc600078e00ff */
[----:B------:R-:W-:Y:S01]  /*2830*/  VIMNMX R4, R4, 0xb0, PT ;  /* 0x000000b004047848 */ /* 0x000fe20003fe0100 */
[----:B------:R-:W-:Y:S01]  /*2840*/  IMAD R41, R3, R158, R0 ;  /* 0x0000009e03297224 */ /* 0x000fe200078e0200 */
[----:B------:R-:W-:Y:S01]  /*2850*/  IADD3 R0, R91, R45, RZ ;  /* 0x0000002d5b007210 */ /* 0x000fe20007ffe0ff */
[----:B------:R-:W-:-:S04]  /*2860*/  IMAD.WIDE.U32 R132, R158, R24, RZ ;  /* 0x000000189e847225 */ /* 0x000fc800078e00ff */
[----:B------:R-:W-:-:S04]  /*2870*/  IMAD.WIDE.U32 R92, R106, R24, RZ ;  /* 0x000000186a5c7225 */ /* 0x000fc800078e00ff */
[----:B------:R-:W-:Y:S02]  /*2880*/  IMAD.IADD R88, R133, 0x1, R41 ;  /* 0x0000000185587824 */ /* 0x000fe400078e0229 */
[----:B------:R-:W-:Y:S01]  /*2890*/  IMAD.IADD R3, R93, 0x1, R43 ;  /* 0x000000015d037824 */ /* 0x000fe200078e022b */
[----:B------:R-:W-:Y:S06]  /*28a0*/  @!P2 BRA `(.L_x_456) ;  /* 0x0000003c0054a947 */ /* 0x000fec0003800000 */
[----:B------:R-:W-:Y:S01]  /*28b0*/  ISETP.GE.AND P3, PT, R22, R4, PT ;  /* 0x000000041600720c */ /* 0x000fe20003f66270 */
[----:B------:R-:W-:Y:S01]  /*28c0*/  BSSY B1, `(.L_x_457) ;  /* 0x000001c000017945 */ /* 0x000fe20003800000 */
[----:B------:R-:W-:Y:S02]  /*28d0*/  CS2R R76, SRZ ;  /* 0x00000000004c7805 */ /* 0x000fe4000001ff00 */
[----:B------:R-:W-:Y:S02]  /*28e0*/  CS2R R86, SRZ ;  /* 0x0000000000567805 */ /* 0x000fe4000001ff00 */
[----:B------:R-:W-:Y:S02]  /*28f0*/  CS2R R134, SRZ ;  /* 0x0000000000867805 */ /* 0x000fe4000001ff00 */
[----:B------:R-:W-:Y:S02]  /*2900*/  CS2R R94, SRZ ;  /* 0x00000000005e7805 */ /* 0x000fe4000001ff00 */
[----:B------:R-:W-:-:S03]  /*2910*/  CS2R R152, SRZ ;  /* 0x0000000000987805 */ /* 0x000fc6000001ff00 */
[----:B------:R-:W-:Y:S05]  /*2920*/  @P3 BRA `(.L_x_458) ;  /* 0x0000000000543947 */ /* 0x000fea0003800000 */
[----:B------:R-:W-:Y:S01]  /*2930*/  IADD3 R41, P2, R102, R92, RZ ;  /* 0x0000005c66297210 */ /* 0x000fe20007f5e0ff */
[----:B------:R-:W-:Y:S01]  /*2940*/  ULDC.64 UR4, c[0x0][0x3c8] ;  /* 0x0000f20000047ab9 */ /* 0x000fe20000000a00 */
[----:B------:R-:W-:Y:S02]  /*2950*/  CS2R R134, SRZ ;  /* 0x0000000000867805 */ /* 0x000fe4000001ff00 */
[----:B------:R-:W-:Y:S01]  /*2960*/  CS2R R152, SRZ ;  /* 0x0000000000987805 */ /* 0x000fe2000001ff00 */
[----:B------:R-:W-:Y:S01]  /*2970*/  ULDC.64 UR6, c[0x0][0x208] ;  /* 0x0000820000067ab9 */ /* 0x000fe20000000a00 */
[----:B------:R-:W-:Y:S01]  /*2980*/  IMAD.X R42, R3, 0x1, R28, P2 ;  /* 0x00000001032a7824 */ /* 0x000fe200010e061c */
[----:B------:R-:W-:-:S04]  /*2990*/  LEA R40, P2, R41, UR4, 0x1 ;  /* 0x0000000429287c11 */ /* 0x000fc8000f8408ff */
[----:B------:R-:W-:Y:S01]  /*29a0*/  LEA.HI.X R41, R41, UR5, R42, 0x1, P2 ;  /* 0x0000000529297c11 */ /* 0x000fe200090f0c2a */
[----:B------:R-:W-:Y:S01]  /*29b0*/  ULDC.64 UR4, c[0x0][0x3e0] ;  /* 0x0000f80000047ab9 */ /* 0x000fe20000000a00 */
[----:B------:R-:W-:-:S05]  /*29c0*/  IADD3 R43, P2, R108, R90, RZ ;  /* 0x0000005a6c2b7210 */ /* 0x000fca0007f5e0ff */
[----:B------:R-:W-:Y:S01]  /*29d0*/  IMAD.X R44, R0, 0x1, R26, P2 ;  /* 0x00000001002c7824 */ /* 0x000fe200010e061a */
[----:B------:R-:W-:-:S04]  /*29e0*/  LEA R42, P2, R43, UR4, 0x1 ;  /* 0x000000042b2a7c11 */ /* 0x000fc8000f8408ff */
[----:B------:R-:W-:Y:S02]  /*29f0*/  LEA.HI.X R43, R43, UR5, R44, 0x1, P2 ;  /* 0x000000052b2b7c11 */ /* 0x000fe400090f0c2c */
[----:B------:R-:W-:Y:S02]  /*2a00*/  ISETP.GE.AND P2, PT, R18, R80, PT ;  /* 0x000000501200720c */ /* 0x000fe40003f46270 */
[----:B------:R-:W-:Y:S02]  /*2a10*/  CS2R R86, SRZ ;  /* 0x0000000000567805 */ /* 0x000fe4000001ff00 */
[----:B------:R-:W-:-:S09]  /*2a20*/  CS2R R94, SRZ ;  /* 0x00000000005e7805 */ /* 0x000fd2000001ff00 */
[----:B------:R0:W5:Y:S04]  /*2a30*/  @!P2 LDG.E.64 R134, desc[UR6][R40.64] ;  /* 0x000000062886a981 */ /* 0x000168000c1e1b00 */
[----:B------:R0:W5:Y:S01]  /*2a40*/  @!P2 LDG.E.64 R152, desc[UR6][R42.64] ;  /* 0x000000062a98a981 */ /* 0x000162000c1e1b00 */
[----:B------:R-:W-:-:S13]  /*2a50*/  ISETP.GE.AND P2, PT, R221, R80, PT ;  /* 0x00000050dd00720c */ /* 0x000fda0003f46270 */
[----:B------:R0:W5:Y:S04]  /*2a60*/  @!P2 LDG.E.64 R86, desc[UR6][R40.64+0x40] ;  /* 0x000040062856a981 */ /* 0x000168000c1e1b00 */
[----:B------:R0:W5:Y:S02]  /*2a70*/  @!P2 LDG.E.64 R94, desc[UR6][R42.64+0x40] ;  /* 0x000040062a5ea981 */ /* 0x000164000c1e1b00 */
.L_x_458:
[----:B------:R-:W-:Y:S05]  /*2a80*/  BSYNC B1 ;  /* 0x0000000000017941 */ /* 0x000fea0003800000 */
.L_x_457:
[----:B------:R-:W-:Y:S01]  /*2a90*/  ISETP.GE.AND P4, PT, R223, R4, PT ;  /* 0x00000004df00720c */ /* 0x000fe20003f86270 */
[----:B0----5:R-:W-:Y:S01]  /*2aa0*/  IMAD.MOV.U32 R40, RZ, RZ, R86 ;  /* 0x000000ffff287224 */ /* 0x021fe200078e0056 */
[----:B------:R-:W-:Y:S01]  /*2ab0*/  MOV R41, R87 ;  /* 0x0000005700297202 */ /* 0x000fe20000000f00 */
[----:B------:R-:W-:Y:S01]  /*2ac0*/  IMAD.MOV.U32 R42, RZ, RZ, R134 ;  /* 0x000000ffff2a7224 */ /* 0x000fe200078e0086 */
[----:B------:R-:W-:Y:S01]  /*2ad0*/  BSSY B1, `(.L_x_459) ;  /* 0x0000024000017945 */ /* 0x000fe20003800000 */
[----:B------:R-:W-:Y:S01]  /*2ae0*/  IMAD.MOV.U32 R43, RZ, RZ, R135 ;  /* 0x000000ffff2b7224 */ /* 0x000fe200078e0087 */
[----:B------:R-:W-:Y:S01]  /*2af0*/  PRMT R189, R40, 0x5410, R41 ;  /* 0x0000541028bd7816 */ /* 0x000fe20000000029 */
[----:B------:R-:W-:Y:S01]  /*2b00*/  IMAD.MOV.U32 R40, RZ, RZ, R94 ;  /* 0x000000ffff287224 */ /* 0x000fe200078e005e */
[----:B------:R-:W-:Y:S02]  /*2b10*/  MOV R41, R95 ;  /* 0x0000005f00297202 */ /* 0x000fe40000000f00 */
[----:B------:R-:W-:-:S02]  /*2b20*/  CS2R R82, SRZ ;  /* 0x0000000000527805 */ /* 0x000fc4000001ff00 */
[----:B------:R-:W-:Y:S01]  /*2b30*/  PRMT R190, R42, 0x5410, R43 ;  /* 0x000054102abe7816 */ /* 0x000fe2000000002b */
[----:B------:R-:W-:Y:S01]  /*2b40*/  IMAD.MOV.U32 R42, RZ, RZ, R152 ;  /* 0x000000ffff2a7224 */ /* 0x000fe200078e0098 */
[----:B------:R-:W-:Y:S01]  /*2b50*/  PRMT R191, R40, 0x5410, R41 ;  /* 0x0000541028bf7816 */ /* 0x000fe20000000029 */
[----:B------:R-:W-:Y:S01]  /*2b60*/  IMAD.MOV.U32 R43, RZ, RZ, R153 ;  /* 0x000000ffff2b7224 */ /* 0x000fe200078e0099 */
[----:B------:R-:W-:Y:S02]  /*2b70*/  CS2R R78, SRZ ;  /* 0x00000000004e7805 */ /* 0x000fe4000001ff00 */
[----:B------:R-:W-:Y:S02]  /*2b80*/  CS2R R84, SRZ ;  /* 0x0000000000547805 */ /* 0x000fe4000001ff00 */
[----:B------:R-:W-:Y:S02]  /*2b90*/  PRMT R181, R42, 0x7610, R181 ;  /* 0x000076102ab57816 */ /* 0x000fe400000000b5 */
[----:B------:R-:W-:Y:S01]  /*2ba0*/  PRMT R192, R43, 0x7610, R192 ;  /* 0x000076102bc07816 */ /* 0x000fe200000000c0 */
[----:B------:R-:W-:Y:S06]  /*2bb0*/  @P4 BRA `(.L_x_460) ;  /* 0x0000000000544947 */ /* 0x000fec0003800000 */
[----:B------:R-:W-:Y:S01]  /*2bc0*/  IADD3 R41, P2, P5, R102, R92, R35 ;  /* 0x0000005c66297210 */ /* 0x000fe20007d5e023 */
[----:B------:R-:W-:Y:S01]  /*2bd0*/  ULDC.64 UR4, c[0x0][0x3c8] ;  /* 0x0000f20000047ab9 */ /* 0x000fe20000000a00 */
[----:B------:R-:W-:Y:S02]  /*2be0*/  CS2R R82, SRZ ;  /* 0x0000000000527805 */ /* 0x000fe4000001ff00 */
[----:B------:R-:W-:Y:S02]  /*2bf0*/  CS2R R84, SRZ ;  /* 0x0000000000547805 */ /* 0x000fe4000001ff00 */
[----:B------:R-:W-:Y:S01]  /*2c00*/  IADD3.X R42, R28, R3, R38, P2, P5 ;  /* 0x000000031c2a7210 */ /* 0x000fe200017ea426 */
[----:B------:R-:W-:Y:S01]  /*2c10*/  ULDC.64 UR6, c[0x0][0x208] ;  /* 0x0000820000067ab9 */ /* 0x000fe20000000a00 */
[----:B------:R-:W-:-:S04]  /*2c20*/  IADD3 R43, P2, P5, R108, R90, R30 ;  /* 0x0000005a6c2b7210 */ /* 0x000fc80007d5e01e */
[----:B------:R-:W-:Y:S02]  /*2c30*/  IADD3.X R44, R26, R0, R32, P2, P5 ;  /* 0x000000001a2c7210 */ /* 0x000fe400017ea420 */
[----:B------:R-:W-:-:S04]  /*2c40*/  LEA R40, P2, R41, UR4, 0x1 ;  /* 0x0000000429287c11 */ /* 0x000fc8000f8408ff */
[----:B------:R-:W-:Y:S01]  /*2c50*/  LEA.HI.X R41, R41, UR5, R42, 0x1, P2 ;  /* 0x0000000529297c11 */ /* 0x000fe200090f0c2a */
[----:B------:R-:W-:Y:S02]  /*2c60*/  ULDC.64 UR4, c[0x0][0x3e0] ;  /* 0x0000f80000047ab9 */ /* 0x000fe40000000a00 */
        /* <DEDUP_REMOVED lines=10> */
.L_x_460:
[----:B------:R-:W-:Y:S05]  /*2d10*/  BSYNC B1 ;  /* 0x0000000000017941 */ /* 0x000fea0003800000 */
.L_x_459:
        /* <DEDUP_REMOVED lines=16> */
[----:B------:R-:W-:Y:S02]  /*2e20*/  CS2R R70, SRZ ;  /* 0x0000000000467805 */ /* 0x000fe4000001ff00 */
[----:B------:R-:W-:-:S02]  /*2e30*/  CS2R R74, SRZ ;  /* 0x00000000004a7805 */ /* 0x000fc4000001ff00 */
[----:B------:R-:W-:Y:S02]  /*2e40*/  PRMT R188, R42, 0x5410, R43 ;  /* 0x000054102abc7816 */ /* 0x000fe4000000002b */
[----:B------:R-:W-:Y:S01]  /*2e50*/  P2R R89, PR, RZ, 0x4 ;  /* 0x00000004ff597803 */ /* 0x000fe20000000000 */
        /* <DEDUP_REMOVED lines=22> */
.L_x_462:
[----:B------:R-:W-:Y:S05]  /*2fc0*/  BSYNC B1 ;  /* 0x0000000000017941 */ /* 0x000fea0003800000 */
.L_x_461:
        /* <DEDUP_REMOVED lines=8> */
[----:B------:R-:W-:Y:S01]  /*3050*/  PRMT R168, R42, 0x7610, R168 ;  /* 0x000076102aa87816 */ /* 0x000fe200000000a8 */
[----:B------:R-:W-:Y:S01]  /*3060*/  IMAD.MOV.U32 R42, RZ, RZ, R74 ;  /* 0x000000ffff2a7224 */ /* 0x000fe200078e004a */
[----:B------:R-:W-:Y:S01]  /*3070*/  PRMT R170, R170, 0x5410, R43 ;  /* 0x00005410aaaa7816 */ /* 0x000fe2000000002b */
[----:B------:R-:W-:Y:S01]  /*3080*/  IMAD.MOV.U32 R43, RZ, RZ, R75 ;  /* 0x000000ffff2b7224 */ /* 0x000fe200078e004b */
[----:B------:R-:W-:-:S02]  /*3090*/  MOV R41, R71 ;  /* 0x0000004700297202 */ /* 0x000fc40000000f00 */
[----:B------:R-:W-:Y:S02]  /*30a0*/  CS2R R64, SRZ ;  /* 0x0000000000407805 */ /* 0x000fe4000001ff00 */
[----:B------:R-:W-:Y:S02]  /*30b0*/  CS2R R62, SRZ ;  /* 0x00000000003e7805 */ /* 0x000fe4000001ff00 */
[----:B------:R-:W-:Y:S02]  /*30c0*/  CS2R R66, SRZ ;  /* 0x0000000000427805 */ /* 0x000fe4000001ff00 */
[----:B------:R-:W-:Y:S02]  /*30d0*/  PRMT R164, R41, 0x5410, R40 ;  /* 0x0000541029a47816 */ /* 0x000fe40000000028 */
[----:B------:R-:W-:Y:S02]  /*30e0*/  PRMT R171, R42, 0x5410, R43 ;  /* 0x000054102aab7816 */ /* 0x000fe4000000002b */
[----:B------:R-:W-:Y:S01]  /*30f0*/  P2R R81, PR, RZ, 0x4 ;  /* 0x00000004ff517803 */ /* 0x000fe20000000000 */
[----:B------:R-:W-:Y:S06]  /*3100*/  @P2 BRA `(.L_x_464) ;  /* 0x00000000007c2947 */ /* 0x000fec0003800000 */
[----:B------:R-:W0:Y:S01]  /*3110*/  LDC.64 R40, c[0x0][0x3d8] ;  /* 0x0000f600ff287b82 */ /* 0x000e220000000a00 */
[----:B------:R-:W-:Y:S01]  /*3120*/  MOV R43, R3 ;  /* 0x00000003002b7202 */ /* 0x000fe20000000f00 */
[----:B------:R-:W-:Y:S01]  /*3130*/  IMAD.MOV.U32 R42, RZ, RZ, R92 ;  /* 0x000000ffff2a7224 */ /* 0x000fe200078e005c */
[----:B------:R-:W-:Y:S01]  /*3140*/  ULDC.64 UR4, c[0x0][0x3c8] ;  /* 0x0000f20000047ab9 */ /* 0x000fe20000000a00 */
[----:B------:R-:W-:Y:S02]  /*3150*/  CS2R R64, SRZ ;  /* 0x0000000000407805 */ /* 0x000fe4000001ff00 */
[----:B------:R-:W-:Y:S01]  /*3160*/  CS2R R66, SRZ ;  /* 0x0000000000427805 */ /* 0x000fe2000001ff00 */
[----:B------:R-:W-:Y:S01]  /*3170*/  ULDC.64 UR6, c[0x0][0x208] ;  /* 0x0000820000067ab9 */ /* 0x000fe20000000a00 */
[----:B0-----:R-:W-:-:S04]  /*3180*/  IMAD.WIDE.U32 R42, R40, 0x60, R42 ;  /* 0x00000060282a7825 */ /* 0x001fc800078e002a */
[----:B------:R-:W-:Y:S01]  /*3190*/  IMAD R41, R41, 0x60, RZ ;  /* 0x0000006029297824 */ /* 0x000fe200078e02ff */
[----:B------:R-:W-:Y:S01]  /*31a0*/  IADD3 R45, P2, R102, R42, RZ ;  /* 0x0000002a662d7210 */ /* 0x000fe20007f5e0ff */
[----:B------:R-:W-:-:S03]  /*31b0*/  IMAD.MOV.U32 R42, RZ, RZ, R90 ;  /* 0x000000ffff2a7224 */ /* 0x000fc600078e005a */
[----:B------:R-:W-:Y:S01]  /*31c0*/  IADD3.X R46, R28, R43, R41, P2, !PT ;  /* 0x0000002b1c2e7210 */ /* 0x000fe200017fe429 */
[----:B------:R-:W-:Y:S01]  /*31d0*/  IMAD.MOV.U32 R43, RZ, RZ, R0 ;  /* 0x000000ffff2b7224 */ /* 0x000fe200078e0000 */
[----:B------:R-:W0:Y:S02]  /*31e0*/  LDC.64 R40, c[0x0][0x3e8] ;  /* 0x0000fa00ff287b82 */ /* 0x000e240000000a00 */
[----:B0-----:R-:W-:-:S04]  /*31f0*/  IMAD.WIDE.U32 R42, R40, 0x60, R42 ;  /* 0x00000060282a7825 */ /* 0x001fc800078e002a */
[----:B------:R-:W-:Y:S01]  /*3200*/  IMAD R41, R41, 0x60, RZ ;  /* 0x0000006029297824 */ /* 0x000fe200078e02ff */
[----:B------:R-:W-:-:S04]  /*3210*/  IADD3 R44, P2, R108, R42, RZ ;  /* 0x0000002a6c2c7210 */ /* 0x000fc80007f5e0ff */
[----:B------:R-:W-:Y:S02]  /*3220*/  IADD3.X R43, R26, R43, R41, P2, !PT ;  /* 0x0000002b1a2b7210 */ /* 0x000fe400017fe429 */
        /* <DEDUP_REMOVED lines=13> */
.L_x_464:
[----:B------:R-:W-:Y:S05]  /*3300*/  BSYNC B1 ;  /* 0x0000000000017941 */ /* 0x000fea0003800000 */
.L_x_463:
        /* <DEDUP_REMOVED lines=14> */
[----:B------:R-:W-:Y:S02]  /*33f0*/  PRMT R169, R169, 0x5410, R42 ;  /* 0x00005410a9a97816 */ /* 0x000fe4000000002a */
[----:B------:R-:W-:Y:S02]  /*3400*/  CS2R R52, SRZ ;  /* 0x0000000000347805 */ /* 0x000fe4000001ff00 */
[----:B------:R-:W-:Y:S02]  /*3410*/  PRMT R166, R41, 0x5410, R40 ;  /* 0x0000541029a67816 */ /* 0x000fe40000000028 */
[----:B------:R-:W-:Y:S02]  /*3420*/  CS2R R56, SRZ ;  /* 0x0000000000387805 */ /* 0x000fe4000001ff00 */
[----:B------:R-:W-:-:S02]  /*3430*/  PRMT R170, R43, 0x7610, R170 ;  /* 0x000076102baa7816 */ /* 0x000fc400000000aa */
[----:B------:R-:W-:Y:S02]  /*3440*/  CS2R R54, SRZ ;  /* 0x0000000000367805 */ /* 0x000fe4000001ff00 */
[----:B------:R-:W-:Y:S02]  /*3450*/  CS2R R58, SRZ ;  /* 0x00000000003a7805 */ /* 0x000fe4000001ff00 */
[----:B------:R-:W-:Y:S02]  /*3460*/  CS2R R48, SRZ ;  /* 0x0000000000307805 */ /* 0x000fe4000001ff00 */
[----:B------:R-:W-:Y:S02]  /*3470*/  CS2R R46, SRZ ;  /* 0x00000000002e7805 */ /* 0x000fe4000001ff00 */
[----:B------:R-:W-:Y:S02]  /*3480*/  CS2R R50, SRZ ;  /* 0x0000000000327805 */ /* 0x000fe4000001ff00 */
        /* <DEDUP_REMOVED lines=23> */
.L_x_466:
[----:B------:R-:W-:Y:S05]  /*3600*/  BSYNC B1 ;  /* 0x0000000000017941 */ /* 0x000fea0003800000 */
.L_x_465:
[----:B------:R-:W-:Y:S01]  /*3610*/  ISETP.GE.AND P5, PT, R226, R4, PT ;  /* 0x00000004e200720c */ /* 0x000fe20003fa6270 */
[----:B------:R-:W-:-:S12]  /*3620*/  BSSY B1, `(.L_x_467) ;  /* 0x000001f000017945 */ /* 0x000fd80003800000 */
[----:B------:R-:W-:Y:S05]  /*3630*/  @P5 BRA `(.L_x_468) ;  /* 0x0000000000745947 */ /* 0x000fea0003800000 */
[----:B0-----:R-:W0:Y:S01]  /*3640*/  LDC.64 R40, c[0x0][0x3d8] ;  /* 0x0000f600ff287b82 */ /* 0x001e220000000a00 */
[----:B------:R-:W-:Y:S01]  /*3650*/  IMAD.MOV.U32 R93, RZ, RZ, R3 ;  /* 0x000000ffff5d7224 */ /* 0x000fe200078e0003 */
[----:B------:R-:W-:Y:S01]  /*3660*/  MOV R91, R0 ;  /* 0x00000000005b7202 */ /* 0x000fe20000000f00 */
[----:B------:R-:W-:Y:S01]  /*3670*/  ULDC.64 UR4, c[0x0][0x3c8] ;  /* 0x0000f20000047ab9 */ /* 0x000fe20000000a00 */
[----:B------:R-:W-:Y:S02]  /*3680*/  CS2R R48, SRZ ;  /* 0x0000000000307805 */ /* 0x000fe4000001ff00 */
[----:B------:R-:W-:Y:S01]  /*3690*/  CS2R R50, SRZ ;  /* 0x0000000000327805 */ /* 0x000fe2000001ff00 */
[----:B------:R-:W-:Y:S01]  /*36a0*/  ULDC.64 UR6, c[0x0][0x208] ;  /* 0x0000820000067ab9 */ /* 0x000fe20000000a00 */
[----:B0-----:R-:W-:-:S04]  /*36b0*/  IMAD.WIDE.U32 R92, R40, 0xa0, R92 ;  /* 0x000000a0285c7825 */ /* 0x001fc800078e005c */
[----:B------:R-:W-:Y:S01]  /*36c0*/  IMAD R41, R41, 0xa0, RZ ;  /* 0x000000a029297824 */ /* 0x000fe200078e02ff */
[----:B------:R-:W-:-:S04]  /*36d0*/  IADD3 R3, P2, R102, R92, RZ ;  /* 0x0000005c66037210 */ /* 0x000fc80007f5e0ff */
[----:B------:R-:W-:Y:S02]  /*36e0*/  IADD3.X R92, R28, R93, R41, P2, !PT ;  /* 0x0000005d1c5c7210 */ /* 0x000fe400017fe429 */
        /* <DEDUP_REMOVED lines=18> */
.L_x_468:
[----:B------:R-:W-:Y:S05]  /*3810*/  BSYNC B1 ;  /* 0x0000000000017941 */ /* 0x000fea0003800000 */
.L_x_467:
[----:B------:R-:W-:Y:S01]  /*3820*/  ULOP3.LUT UR4, UR60, 0x1, URZ, 0xfc, !UPT ;  /* 0x000000013c047892 */ /* 0x000fe2000f8efc3f */
[----:B-----5:R-:W-:Y:S01]  /*3830*/  IMAD.MOV.U32 R3, RZ, RZ, R53 ;  /* 0x000000ffff037224 */ /* 0x020fe200078e0035 */
[----:B01----:R-:W-:Y:S01]  /*3840*/  MOV R41, R57 ;  /* 0x0000003900297202 */ /* 0x003fe20000000f00 */
[----:B------:R-:W-:Y:S01]  /*3850*/  IMAD.MOV.U32 R40, RZ, RZ, R56 ;  /* 0x000000ffff287224 */ /* 0x000fe200078e0038 */
[----:B------:R-:W-:Y:S01]  /*3860*/  UISETP.NE.AND UP0, UPT, UR4, 0x3, UPT ;  /* 0x000000030400788c */ /* 0x000fe2000bf05270 */
        /* <DEDUP_REMOVED lines=8> */
[----:B------:R-:W-:Y:S02]  /*38f0*/  PLOP3.LUT P2, PT, PT, PT, UP0, 0x80, 0x0 ;  /* 0x000000000000781c */ /* 0x000fe40003f4f008 */
[----:B------:R-:W-:Y:S01]  /*3900*/  PRMT R174, R174, 0x5410, R3 ;  /* 0x00005410aeae7816 */ /* 0x000fe20000000003 */
[----:B------:R-:W-:Y:S01]  /*3910*/  IMAD.MOV.U32 R3, RZ, RZ, R48 ;  /* 0x000000ffff037224 */ /* 0x000fe200078e0030 */
[----:B------:R-:W-:Y:S01]  /*3920*/  PRMT R183, R40, 0x5410, R41 ;  /* 0x0000541028b77816 */ /* 0x000fe20000000029 */
[----:B------:R-:W-:Y:S01]  /*3930*/  IMAD.MOV.U32 R41, RZ, RZ, R44 ;  /* 0x000000ffff297224 */ /* 0x000fe200078e002c */
[----:B------:R-:W-:Y:S01]  /*3940*/  PRMT R173, R0, 0x7610, R173 ;  /* 0x0000761000ad7816 */ /* 0x000fe200000000ad */
[----:B------:R-:W-:Y:S01]  /*3950*/  IMAD.MOV.U32 R40, RZ, RZ, R45 ;  /* 0x000000ffff287224 */ /* 0x000fe200078e002d */
[----:B------:R-:W-:-:S04]  /*3960*/  MOV R0, R49 ;  /* 0x0000003100007202 */ /* 0x000fc80000000f00 */
[----:B------:R-:W-:Y:S01]  /*3970*/  PRMT R92, R41, 0x5410, R40 ;  /* 0x00005410295c7816 */ /* 0x000fe20000000028 */
[----:B------:R-:W-:Y:S01]  /*3980*/  IMAD.MOV.U32 R41, RZ, RZ, R46 ;  /* 0x000000ffff297224 */ /* 0x000fe200078e002e */
[----:B------:R-:W-:Y:S01]  /*3990*/  PRMT R172, R3, 0x5410, R0 ;  /* 0x0000541003ac7816 */ /* 0x000fe20000000000 */
[----:B------:R-:W-:Y:S01]  /*39a0*/  IMAD.MOV.U32 R40, RZ, RZ, R47 ;  /* 0x000000ffff287224 */ /* 0x000fe200078e002f */
[----:B------:R-:W-:Y:S01]  /*39b0*/  MOV R0, R51 ;  /* 0x0000003300007202 */ /* 0x000fe20000000f00 */
[----:B------:R-:W-:-:S03]  /*39c0*/  IMAD.MOV.U32 R3, RZ, RZ, R50 ;  /* 0x000000ffff037224 */ /* 0x000fc600078e0032 */
[----:B------:R-:W-:Y:S02]  /*39d0*/  PRMT R93, R41, 0x5410, R40 ;  /* 0x00005410295d7816 */ /* 0x000fe40000000028 */
[----:B------:R-:W-:Y:S01]  /*39e0*/  PRMT R175, R3, 0x5410, R0 ;  /* 0x0000541003af7816 */ /* 0x000fe20000000000 */
[----:B------:R-:W-:Y:S06]  /*39f0*/  @!P2 BRA `(.L_x_469) ;  /* 0x000000000004a947 */ /* 0x000fec0003800000 */
[----:B------:R-:W-:Y:S01]  /*3a00*/  BPT.TRAP 0x1 ;  /* 0x000000040000795c */ /* 0x000fe20000300000 */
.L_x_469:
[----:B------:R-:W-:Y:S01]  /*3a10*/  IMAD R3, R220, 0x8, R2 ;  /* 0x00000008dc037824 */ /* 0x000fe200078e0202 */
[----:B------:R-:W-:Y:S01]  /*3a20*/  SHF.L.U32 R0, R229, 0x1f, RZ ;  /* 0x0000001fe5007819 */ /* 0x000fe200000006ff */
[----:B------:R-:W-:Y:S03]  /*3a30*/  BSSY B1, `(.L_x_470) ;  /* 0x0000003000017945 */ /* 0x000fe60003800000 */
[----:B------:R-:W0:Y:S02]  /*3a40*/  SYNCS.PHASECHK.TRANS64.TRYWAIT P6, [R3+URZ+0x34890], R0 ;  /* 0x03489000030075a7 */ /* 0x000e2400080c017f */
[----:B0-----:R-:W-:Y:S05]  /*3a50*/  @!P6 BRA `(.L_x_471) ;  /* 0x00000214005ce947 */ /* 0x001fea0003800000 */
.L_x_765:
[----:B------:R-:W-:Y:S05]  /*3a60*/  BSYNC B1 ;  /* 0x0000000000017941 */ /* 0x000fea0003800000 */
.L_x_470:
[----:B------:R-:W-:Y:S04]  /*3a70*/  BSSY B1, `(.L_x_472) ;  /* 0x0000075000017945 */ /* 0x000fe80003800000 */
[----:B------:R-:W-:Y:S05]  /*3a80*/  @P3 BRA `(.L_x_473) ;  /* 0x0000000400cc3947 */ /* 0x000fea0003800000 */
[----:B------:R-:W-:Y:S01]  /*3a90*/  IADD3 R176, P3, R118, R132, RZ ;  /* 0x0000008476b07210 */ /* 0x000fe20007f7e0ff */
[----:B------:R-:W-:Y:S04]  /*3aa0*/  BSSY B2, `(.L_x_474) ;  /* 0x000003b000027945 */ /* 0x000fe80003800000 */
[----:B------:R-:W-:Y:S01]  /*3ab0*/  IMAD.X R177, R88, 0x1, R124, P3 ;  /* 0x0000000158b17824 */ /* 0x000fe200018e067c */
[----:B------:R-:W-:Y:S07]  /*3ac0*/  @P0 BRA `(.L_x_475) ;  /* 0x0000000000e00947 */ /* 0x000fee0003800000 */
[----:B------:R1:W2:Y:S01]  /*3ad0*/  LDS.128 R40, [R5+0x1e400] ;  /* 0x01e4000005287984 */ /* 0x0002a20000000c00 */
[----:B------:R-:W-:Y:S01]  /*3ae0*/  IADD3 R91, P3, R176, R98, RZ ;  /* 0x00000062b05b7210 */ /* 0x000fe20007f7e0ff */
[----:B------:R-:W-:Y:S04]  /*3af0*/  BSSY B3, `(.L_x_476) ;  /* 0x0000030000037945 */ /* 0x000fe80003800000 */
[----:B------:R-:W-:Y:S01]  /*3b00*/  IMAD.X R178, R177, 0x1, R15, P3 ;  /* 0x00000001b1b27824 */ /* 0x000fe200018e060f */
[----:B------:R-:W-:-:S13]  /*3b10*/  ISETP.GE.AND P3, PT, R18, R80, PT ;  /* 0x000000501200720c */ /* 0x000fda0003f66270 */
[----:B-1----:R-:W-:Y:S05]  /*3b20*/  @P3 BRA `(.L_x_477) ;  /* 0x0000000000b03947 */ /* 0x002fea0003800000 */
[----:B------:R-:W-:Y:S01]  /*3b30*/  SHF.R.U64 R152, R152, 0x10, R153 ;  /* 0x0000001098987819 */ /* 0x000fe20000001299 */
[----:B------:R-:W-:Y:S01]  /*3b40*/  HADD2.F32 R181, -RZ, R181.H0_H0 ;  /* 0x200000b5ffb57230 */ /* 0x000fe20000004100 */
[----:B--2---:R-:W-:Y:S02]  /*3b50*/  MOV R179, R41 ;  /* 0x0000002900b37202 */ /* 0x004fe40000000f00 */
[--C-:B------:R-:W-:Y:S01]  /*3b60*/  SHF.R.U64 R90, R134, 0x10, R135.reuse ;  /* 0x00000010865a7819 */ /* 0x100fe20000001287 */
[----:B------:R-:W-:Y:S01]  /*3b70*/  HADD2.F32 R152, -RZ, R152.H0_H0 ;  /* 0x20000098ff987230 */ /* 0x000fe20000004100 */
[----:B------:R-:W-:Y:S01]  /*3b80*/  SHF.R.U32.HI R135, RZ, 0x10, R135 ;  /* 0x00000010ff877819 */ /* 0x000fe20000011687 */
[--C-:B------:R-:W-:Y:S02]  /*3b90*/  HADD2.F32 R41, -RZ, R179.reuse.H1_H1 ;  /* 0x300000b3ff297230 */ /* 0x100fe40000004100 */
[----:B------:R-:W-:Y:S02]  /*3ba0*/  HADD2.F32 R179, -RZ, R179.H0_H0 ;  /* 0x200000b3ffb37230 */ /* 0x000fe40000004100 */
[----:B------:R-:W-:-:S02]  /*3bb0*/  HADD2.F32 R90, -RZ, R90.H0_H0 ;  /* 0x2000005aff5a7230 */ /* 0x000fc40000004100 */
[-C--:B------:R-:W-:Y:S01]  /*3bc0*/  FMUL.FTZ R134, R41, R152.reuse ;  /* 0x0000009829867220 */ /* 0x080fe20000410000 */
[----:B------:R-:W-:-:S03]  /*3bd0*/  FMUL.FTZ R152, R179, R152 ;  /* 0x00000098b3987220 */ /* 0x000fc60000410000 */
[-C--:B------:R-:W-:Y:S01]  /*3be0*/  FFMA.FTZ R134, R179, R90.reuse, -R134 ;  /* 0x0000005ab3867223 */ /* 0x080fe20000010886 */
[----:B------:R-:W-:Y:S02]  /*3bf0*/  HADD2.F32 R179, -RZ, R190.H0_H0 ;  /* 0x200000beffb37230 */ /* 0x000fe40000004100 */
[----:B------:R-:W-:Y:S01]  /*3c00*/  FFMA.FTZ R41, R41, R90, R152 ;  /* 0x0000005a29297223 */ /* 0x000fe20000010098 */
[----:B------:R-:W-:Y:S01]  /*3c10*/  SHF.R.U32.HI R152, RZ, 0x10, R153 ;  /* 0x00000010ff987819 */ /* 0x000fe20000011699 */
[----:B------:R-:W-:Y:S02]  /*3c20*/  IMAD.MOV.U32 R153, RZ, RZ, R43 ;  /* 0x000000ffff997224 */ /* 0x000fe400078e002b */
[----:B------:R-:W-:Y:S01]  /*3c30*/  IMAD.MOV.U32 R90, RZ, RZ, R40 ;  /* 0x000000ffff5a7224 */ /* 0x000fe200078e0028 */
[----:B------:R-:W-:Y:S01]  /*3c40*/  F2FP.F16.F32.PACK_AB R41, R41, R134 ;  /* 0x000000862929723e */ /* 0x000fe200000000ff */
[----:B------:R-:W-:Y:S02]  /*3c50*/  HADD2.F32 R40, -RZ, R152.H0_H0 ;  /* 0x20000098ff287230 */ /* 0x000fe40000004100 */
[----:B------:R-:W-:-:S02]  /*3c60*/  HADD2.F32 R43, -RZ, R153.H1_H1 ;  /* 0x30000099ff2b7230 */ /* 0x000fc40000004100 */
[----:B------:R-:W-:Y:S02]  /*3c70*/  HADD2.F32 R153, -RZ, R153.H0_H0 ;  /* 0x20000099ff997230 */ /* 0x000fe40000004100 */
[----:B------:R-:W-:Y:S02]  /*3c80*/  HADD2.F32 R152, -RZ, R135.H0_H0 ;  /* 0x20000087ff987230 */ /* 0x000fe40000004100 */
[-C--:B------:R-:W-:Y:S01]  /*3c90*/  FMUL.FTZ R182, R43, R40.reuse ;  /* 0x000000282bb67220 */ /* 0x080fe20000410000 */
[----:B------:R-:W-:-:S03]  /*3ca0*/  FMUL.FTZ R184, R153, R40 ;  /* 0x0000002899b87220 */ /* 0x000fc60000410000 */
[-C--:B------:R-:W-:Y:S01]  /*3cb0*/  FFMA.FTZ R40, R153, R152.reuse, -R182 ;  /* 0x0000009899287223 */ /* 0x080fe200000108b6 */
[----:B------:R-:W-:Y:S02]  /*3cc0*/  IMAD.MOV.U32 R153, RZ, RZ, R42 ;  /* 0x000000ffff997224 */ /* 0x000fe400078e002a */
[----:B------:R-:W-:Y:S01]  /*3cd0*/  FFMA.FTZ R43, R43, R152, R184 ;  /* 0x000000982b2b7223 */ /* 0x000fe200000100b8 */
[--C-:B------:R-:W-:Y:S02]  /*3ce0*/  HADD2.F32 R42, -RZ, R90.reuse.H1_H1 ;  /* 0x3000005aff2a7230 */ /* 0x100fe40000004100 */
[----:B------:R-:W-:Y:S02]  /*3cf0*/  HADD2.F32 R152, -RZ, R90.H0_H0 ;  /* 0x2000005aff987230 */ /* 0x000fe40000004100 */
[----:B------:R-:W-:Y:S02]  /*3d00*/  HADD2.F32 R90, -RZ, R153.H1_H1 ;  /* 0x30000099ff5a7230 */ /* 0x000fe40000004100 */
[-C--:B------:R-:W-:Y:S01]  /*3d10*/  FMUL.FTZ R135, R42, R181.reuse ;  /* 0x000000b52a877220 */ /* 0x080fe20000410000 */
[----:B------:R-:W-:Y:S01]  /*3d20*/  F2FP.F16.F32.PACK_AB R43, R43, R40 ;  /* 0x000000282b2b723e */ /* 0x000fe200000000ff */
[----:B------:R-:W-:-:S02]  /*3d30*/  FMUL.FTZ R181, R152, R181 ;  /* 0x000000b598b57220 */ /* 0x000fc40000410000 */
[-C--:B------:R-:W-:Y:S01]  /*3d40*/  FFMA.FTZ R135, R152, R179.reuse, -R135 ;  /* 0x000000b398877223 */ /* 0x080fe20000010887 */
[----:B------:R-:W-:Y:S02]  /*3d50*/  HADD2.F32 R152, -RZ, R153.H0_H0 ;  /* 0x20000099ff987230 */ /* 0x000fe40000004100 */
[----:B------:R-:W-:Y:S01]  /*3d60*/  FFMA.FTZ R42, R42, R179, R181 ;  /* 0x000000b32a2a7223 */ /* 0x000fe200000100b5 */
[----:B------:R-:W-:Y:S02]  /*3d70*/  HADD2.F32 R181, -RZ, R192.H0_H0 ;  /* 0x200000c0ffb57230 */ /* 0x000fe40000004100 */
[----:B------:R-:W-:Y:S02]  /*3d80*/  HADD2.F32 R153, -RZ, R190.H1_H1 ;  /* 0x300000beff997230 */ /* 0x000fe40000004100 */
[----:B------:R-:W-:Y:S01]  /*3d90*/  F2FP.F16.F32.PACK_AB R40, R42, R135 ;  /* 0x000000872a28723e */ /* 0x000fe200000000ff */
[-C--:B------:R-:W-:Y:S01]  /*3da0*/  FMUL.FTZ R179, R90, R181.reuse ;  /* 0x000000b55ab37220 */ /* 0x080fe20000410000 */
[----:B------:R-:W-:-:S03]  /*3db0*/  FMUL.FTZ R181, R152, R181 ;  /* 0x000000b598b57220 */ /* 0x000fc60000410000 */
[-C--:B------:R-:W-:Y:S01]  /*3dc0*/  FFMA.FTZ R179, R152, R153.reuse, -R179 ;  /* 0x0000009998b37223 */ /* 0x080fe200000108b3 */
[----:B------:R-:W-:-:S05]  /*3dd0*/  FFMA.FTZ R90, R90, R153, R181 ;  /* 0x000000995a5a7223 */ /* 0x000fca00000100b5 */
[----:B------:R-:W-:-:S07]  /*3de0*/  F2FP.F16.F32.PACK_AB R42, R90, R179 ;  /* 0x000000b35a2a723e */ /* 0x000fce00000000ff */
.L_x_477:
[----:B------:R-:W-:Y:S05]  /*3df0*/  BSYNC B3 ;  /* 0x0000000000037941 */ /* 0x000fea0003800000 */
.L_x_476:
[----:B------:R-:W-:Y:S01]  /*3e00*/  ULDC.64 UR4, c[0x0][0x2d8] ;  /* 0x0000b60000047ab9 */ /* 0x000fe20000000a00 */
[----:B------:R-:W-:Y:S01]  /*3e10*/  ULDC.64 UR6, c[0x0][0x208] ;  /* 0x0000820000067ab9 */ /* 0x000fe20000000a00 */
[----:B------:R-:W-:-:S04]  /*3e20*/  LEA R90, P3, R91, UR4, 0x1 ;  /* 0x000000045b5a7c11 */ /* 0x000fc8000f8608ff */
[----:B------:R-:W-:-:S05]  /*3e30*/  LEA.HI.X R91, R91, UR5, R178, 0x1, P3 ;  /* 0x000000055b5b7c11 */ /* 0x000fca00098f0cb2 */
[----:B--2---:R1:W-:Y:S04]  /*3e40*/  STG.E.128 desc[UR6][R90.64], R40 ;  /* 0x000000285a007986 */ /* 0x0043e8000c101d06 */
.L_x_475:
[----:B------:R-:W-:Y:S05]  /*3e50*/  BSYNC B2 ;  /* 0x0000000000027941 */ /* 0x000fea0003800000 */
.L_x_474:
[----:B------:R-:W-:Y:S05]  /*3e60*/  @P1 BRA `(.L_x_473) ;  /* 0x0000000000d41947 */ /* 0x000fea0003800000 */
[----:B-1----:R1:W2:Y:S01]  /*3e70*/  LDS.128 R40, [R5+0x23c00] ;  /* 0x023c000005287984 */ /* 0x0022a20000000c00 */
[----:B------:R-:W-:Y:S01]  /*3e80*/  IADD3 R176, P3, R176, R13, RZ ;  /* 0x0000000db0b07210 */ /* 0x000fe20007f7e0ff */
[----:B------:R-:W-:Y:S03]  /*3e90*/  BSSY B2, `(.L_x_478) ;  /* 0x000002d000027945 */ /* 0x000fe60003800000 */
[----:B------:R-:W-:Y:S02]  /*3ea0*/  IADD3.X R177, R177, R8, RZ, P3, !PT ;  /* 0x00000008b1b17210 */ /* 0x000fe40001ffe4ff */
[----:B------:R-:W-:-:S13]  /*3eb0*/  ISETP.GE.AND P3, PT, R221, R80, PT ;  /* 0x00000050dd00720c */ /* 0x000fda0003f66270 */
[----:B-1----:R-:W-:Y:S05]  /*3ec0*/  @P3 BRA `(.L_x_479) ;  /* 0x0000000000a43947 */ /* 0x002fea0003800000 */
[--C-:B------:R-:W-:Y:S01]  /*3ed0*/  SHF.R.U64 R90, R86, 0x10, R87.reuse ;  /* 0x00000010565a7819 */ /* 0x100fe20000001257 */
[--C-:B--2---:R-:W-:Y:S01]  /*3ee0*/  HADD2.F32 R91, -RZ, R41.reuse.H1_H1 ;  /* 0x30000029ff5b7230 */ /* 0x104fe20000004100 */
[----:B------:R-:W-:Y:S01]  /*3ef0*/  SHF.R.U32.HI R86, RZ, 0x10, R87 ;  /* 0x00000010ff567819 */ /* 0x000fe20000011657 */
[----:B------:R-:W-:Y:S01]  /*3f00*/  HADD2.F32 R41, -RZ, R41.H0_H0 ;  /* 0x20000029ff297230 */ /* 0x000fe20000004100 */
[--C-:B------:R-:W-:Y:S01]  /*3f10*/  SHF.R.U64 R87, R94, 0x10, R95.reuse ;  /* 0x000000105e577819 */ /* 0x100fe2000000125f */
[----:B------:R-:W-:Y:S01]  /*3f20*/  HADD2.F32 R90, -RZ, R90.H0_H0 ;  /* 0x2000005aff5a7230 */ /* 0x000fe20000004100 */
[----:B------:R-:W-:Y:S01]  /*3f30*/  SHF.R.U32.HI R134, RZ, 0x10, R95 ;  /* 0x00000010ff867819 */ /* 0x000fe2000001165f */
[----:B------:R-:W-:Y:S02]  /*3f40*/  HADD2.F32 R94, -RZ, R86.H0_H0 ;  /* 0x20000056ff5e7230 */ /* 0x000fe40000004100 */
[----:B------:R-:W-:Y:S02]  /*3f50*/  HADD2.F32 R152, -RZ, R87.H0_H0 ;  /* 0x20000057ff987230 */ /* 0x000fe40000004100 */
[----:B------:R-:W-:-:S02]  /*3f60*/  HADD2.F32 R134, -RZ, R134.H0_H0 ;  /* 0x20000086ff867230 */ /* 0x000fc40000004100 */
[--C-:B------:R-:W-:Y:S02]  /*3f70*/  HADD2.F32 R87, -RZ, R43.reuse.H1_H1 ;  /* 0x3000002bff577230 */ /* 0x100fe40000004100 */
[-C--:B------:R-:W-:Y:S01]  /*3f80*/  FMUL.FTZ R86, R91, R152.reuse ;  /* 0x000000985b567220 */ /* 0x080fe20000410000 */
[----:B------:R-:W-:Y:S02]  /*3f90*/  HADD2.F32 R43, -RZ, R43.H0_H0 ;  /* 0x2000002bff2b7230 */ /* 0x000fe40000004100 */
[----:B------:R-:W-:Y:S01]  /*3fa0*/  FMUL.FTZ R178, R41, R152 ;  /* 0x0000009829b27220 */ /* 0x000fe20000410000 */
[----:B------:R-:W-:Y:S02]  /*3fb0*/  HADD2.F32 R95, -RZ, R40.H1_H1 ;  /* 0x30000028ff5f7230 */ /* 0x000fe40000004100 */
[----:B------:R-:W-:Y:S01]  /*3fc0*/  FMUL.FTZ R152, R87, R134 ;  /* 0x0000008657987220 */ /* 0x000fe20000410000 */
[----:B------:R-:W-:Y:S01]  /*3fd0*/  FFMA.FTZ R41, R41, R90, -R86 ;  /* 0x0000005a29297223 */ /* 0x000fe20000010856 */
[----:B------:R-:W-:Y:S01]  /*3fe0*/  FMUL.FTZ R134, R43, R134 ;  /* 0x000000862b867220 */ /* 0x000fe20000410000 */
[----:B------:R-:W-:Y:S01]  /*3ff0*/  FFMA.FTZ R86, R91, R90, R178 ;  /* 0x0000005a5b567223 */ /* 0x000fe200000100b2 */
[----:B------:R-:W-:-:S02]  /*4000*/  HADD2.F32 R91, -RZ, R191.H0_H0 ;  /* 0x200000bfff5b7230 */ /* 0x000fc40000004100 */
[-C--:B------:R-:W-:Y:S01]  /*4010*/  FFMA.FTZ R43, R43, R94.reuse, -R152 ;  /* 0x0000005e2b2b7223 */ /* 0x080fe20000010898 */
[----:B------:R-:W-:Y:S01]  /*4020*/  FFMA.FTZ R90, R87, R94, R134 ;  /* 0x0000005e575a7223 */ /* 0x000fe20000010086 */
[----:B------:R-:W-:Y:S01]  /*4030*/  HADD2.F32 R134, -RZ, R40.H0_H0 ;  /* 0x20000028ff867230 */ /* 0x000fe20000004100 */
[----:B------:R-:W-:Y:S01]  /*4040*/  F2FP.F16.F32.PACK_AB R41, R86, R41 ;  /* 0x000000295629723e */ /* 0x000fe200000000ff */
[----:B------:R-:W-:Y:S02]  /*4050*/  HADD2.F32 R87, -RZ, R191.H1_H1 ;  /* 0x300000bfff577230 */ /* 0x000fe40000004100 */
[-C--:B------:R-:W-:Y:S01]  /*4060*/  FMUL.FTZ R135, R95, R91.reuse ;  /* 0x0000005b5f877220 */ /* 0x080fe20000410000 */
[--C-:B------:R-:W-:Y:S02]  /*4070*/  HADD2.F32 R40, -RZ, R42.reuse.H1_H1 ;  /* 0x3000002aff287230 */ /* 0x100fe40000004100 */
[----:B------:R-:W-:Y:S01]  /*4080*/  FMUL.FTZ R152, R134, R91 ;  /* 0x0000005b86987220 */ /* 0x000fe20000410000 */
[----:B------:R-:W-:Y:S01]  /*4090*/  HADD2.F32 R94, -RZ, R189.H0_H0 ;  /* 0x200000bdff5e7230 */ /* 0x000fe20000004100 */
[----:B------:R-:W-:Y:S01]  /*40a0*/  F2FP.F16.F32.PACK_AB R43, R90, R43 ;  /* 0x0000002b5a2b723e */ /* 0x000fe200000000ff */
[----:B------:R-:W-:-:S02]  /*40b0*/  HADD2.F32 R42, -RZ, R42.H0_H0 ;  /* 0x2000002aff2a7230 */ /* 0x000fc40000004100 */
[-C--:B------:R-:W-:Y:S01]  /*40c0*/  FMUL.FTZ R91, R40, R87.reuse ;  /* 0x00000057285b7220 */ /* 0x080fe20000410000 */
[----:B------:R-:W-:Y:S02]  /*40d0*/  HADD2.F32 R153, -RZ, R189.H1_H1 ;  /* 0x300000bdff997230 */ /* 0x000fe40000004100 */
[-C--:B------:R-:W-:Y:S01]  /*40e0*/  FFMA.FTZ R135, R134, R94.reuse, -R135 ;  /* 0x0000005e86877223 */ /* 0x080fe20000010887 */
[----:B------:R-:W-:Y:S01]  /*40f0*/  FFMA.FTZ R152, R95, R94, R152 ;  /* 0x0000005e5f987223 */ /* 0x000fe20000010098 */
[C---:B------:R-:W-:Y:S01]  /*4100*/  FMUL.FTZ R87, R42.reuse, R87 ;  /* 0x000000572a577220 */ /* 0x040fe20000410000 */
[----:B------:R-:W-:-:S03]  /*4110*/  FFMA.FTZ R91, R42, R153, -R91 ;  /* 0x000000992a5b7223 */ /* 0x000fc6000001085b */
[----:B------:R-:W-:Y:S01]  /*4120*/  FFMA.FTZ R40, R40, R153, R87 ;  /* 0x0000009928287223 */ /* 0x000fe20000010057 */
[----:B------:R-:W-:-:S04]  /*4130*/  F2FP.F16.F32.PACK_AB R152, R152, R135 ;  /* 0x000000879898723e */ /* 0x000fc800000000ff */
[----:B------:R-:W-:Y:S01]  /*4140*/  F2FP.F16.F32.PACK_AB R42, R40, R91 ;  /* 0x0000005b282a723e */ /* 0x000fe200000000ff */
[----:B------:R-:W-:-:S07]  /*4150*/  IMAD.MOV.U32 R40, RZ, RZ, R152 ;  /* 0x000000ffff287224 */ /* 0x000fce00078e0098 */
.L_x_479:
[----:B------:R-:W-:Y:S05]  /*4160*/  BSYNC B2 ;  /* 0x0000000000027941 */ /* 0x000fea0003800000 */
.L_x_478:
[----:B------:R-:W-:Y:S01]  /*4170*/  ULDC.64 UR4, c[0x0][0x2d8] ;  /* 0x0000b60000047ab9 */ /* 0x000fe20000000a00 */
[----:B------:R-:W-:Y:S01]  /*4180*/  ULDC.64 UR6, c[0x0][0x208] ;  /* 0x0000820000067ab9 */ /* 0x000fe20000000a00 */
[----:B------:R-:W-:-:S04]  /*4190*/  LEA R86, P3, R176, UR4, 0x1 ;  /* 0x00000004b0567c11 */ /* 0x000fc8000f8608ff */
[----:B------:R-:W-:-:S05]  /*41a0*/  LEA.HI.X R87, R176, UR5, R177, 0x1, P3 ;  /* 0x00000005b0577c11 */ /* 0x000fca00098f0cb1 */
[----:B--2---:R2:W-:Y:S04]  /*41b0*/  STG.E.128 desc[UR6][R86.64], R40 ;  /* 0x0000002856007986 */ /* 0x0045e8000c101d06 */
.L_x_473:
[----:B------:R-:W-:Y:S05]  /*41c0*/  BSYNC B1 ;  /* 0x0000000000017941 */ /* 0x000fea0003800000 */
.L_x_472:
[----:B------:R-:W-:Y:S04]  /*41d0*/  BSSY B1, `(.L_x_480) ;  /* 0x0000072000017945 */ /* 0x000fe80003800000 */
[----:B------:R-:W-:Y:S05]  /*41e0*/  @P4 BRA `(.L_x_481) ;  /* 0x0000000400c04947 */ /* 0x000fea0003800000 */
[----:B--2---:R-:W-:Y:S01]  /*41f0*/  IADD3 R86, P3, P4, R116, R132, R16 ;  /* 0x0000008474567210 */ /* 0x004fe20007c7e010 */
[----:B------:R-:W-:Y:S03]  /*4200*/  BSSY B2, `(.L_x_482) ;  /* 0x0000038000027945 */ /* 0x000fe60003800000 */
[----:B------:R-:W-:Y:S01]  /*4210*/  IADD3.X R87, R125, R88, R17, P3, P4 ;  /* 0x000000587d577210 */ /* 0x000fe20001fe8411 */
[----:B------:R-:W-:Y:S08]  /*4220*/  @P0 BRA `(.L_x_483) ;  /* 0x0000000000d40947 */ /* 0x000ff00003800000 */
[----:B-1----:R1:W2:Y:S01]  /*4230*/  LDS.128 R40, [R5+0x1f400] ;  /* 0x01f4000005287984 */ /* 0x0022a20000000c00 */
[----:B------:R-:W-:Y:S01]  /*4240*/  IADD3 R90, P3, R86, R98, RZ ;  /* 0x00000062565a7210 */ /* 0x000fe20007f7e0ff */
[----:B------:R-:W-:Y:S04]  /*4250*/  BSSY B3, `(.L_x_484) ;  /* 0x000002d000037945 */ /* 0x000fe80003800000 */
[----:B------:R-:W-:Y:S01]  /*4260*/  IMAD.X R91, R87, 0x1, R15, P3 ;  /* 0x00000001575b7824 */ /* 0x000fe200018e060f */
[----:B------:R-:W-:-:S13]  /*4270*/  ISETP.GE.AND P3, PT, R18, R80, PT ;  /* 0x000000501200720c */ /* 0x000fda0003f66270 */
[----:B-1----:R-:W-:Y:S05]  /*4280*/  @P3 BRA `(.L_x_485) ;  /* 0x0000000000a43947 */ /* 0x002fea0003800000 */
[----:B------:R-:W-:Y:S01]  /*4290*/  SHF.R.U64 R94, R82, 0x10, R83 ;  /* 0x00000010525e7819 */ /* 0x000fe20000001253 */
[----:B--2---:R-:W-:Y:S01]  /*42a0*/  HADD2.F32 R134, -RZ, R43.H0_H0 ;  /* 0x2000002bff867230 */ /* 0x004fe20000004100 */
[----:B------:R-:W-:Y:S01]  /*42b0*/  SHF.R.U32.HI R95, RZ, 0x10, R85 ;  /* 0x00000010ff5f7819 */ /* 0x000fe20000011655 */
[----:B------:R-:W-:Y:S01]  /*42c0*/  HADD2.F32 R153, -RZ, R187.H0_H0 ;  /* 0x200000bbff997230 */ /* 0x000fe20000004100 */
[----:B------:R-:W-:Y:S01]  /*42d0*/  SHF.R.U32.HI R82, RZ, 0x10, R83 ;  /* 0x00000010ff527819 */ /* 0x000fe20000011653 */
[----:B------:R-:W-:Y:S01]  /*42e0*/  HADD2.F32 R94, -RZ, R94.H0_H0 ;  /* 0x2000005eff5e7230 */ /* 0x000fe20000004100 */
[----:B------:R-:W-:Y:S01]  /*42f0*/  SHF.R.U64 R83, R84, 0x10, R85 ;  /* 0x0000001054537819 */ /* 0x000fe20000001255 */
[----:B------:R-:W-:Y:S02]  /*4300*/  HADD2.F32 R95, -RZ, R95.H0_H0 ;  /* 0x2000005fff5f7230 */ /* 0x000fe40000004100 */
[----:B------:R-:W-:Y:S02]  /*4310*/  HADD2.F32 R84, -RZ, R43.H1_H1 ;  /* 0x3000002bff547230 */ /* 0x000fe40000004100 */
[----:B------:R-:W-:-:S02]  /*4320*/  HADD2.F32 R152, -RZ, R83.H0_H0 ;  /* 0x20000053ff987230 */ /* 0x000fc40000004100 */
[--C-:B------:R-:W-:Y:S02]  /*4330*/  HADD2.F32 R83, -RZ, R41.reuse.H1_H1 ;  /* 0x30000029ff537230 */ /* 0x100fe40000004100 */
[-C--:B------:R-:W-:Y:S01]  /*4340*/  FMUL.FTZ R43, R84, R95.reuse ;  /* 0x0000005f542b7220 */ /* 0x080fe20000410000 */
[----:B------:R-:W-:Y:S02]  /*4350*/  HADD2.F32 R41, -RZ, R41.H0_H0 ;  /* 0x20000029ff297230 */ /* 0x000fe40000004100 */
[C---:B------:R-:W-:Y:S01]  /*4360*/  FMUL.FTZ R95, R134.reuse, R95 ;  /* 0x0000005f865f7220 */ /* 0x040fe20000410000 */
[----:B------:R-:W-:Y:S02]  /*4370*/  HADD2.F32 R85, -RZ, R82.H0_H0 ;  /* 0x20000052ff557230 */ /* 0x000fe40000004100 */
[-C--:B------:R-:W-:Y:S01]  /*4380*/  FMUL.FTZ R82, R83, R152.reuse ;  /* 0x0000009853527220 */ /* 0x080fe20000410000 */
[----:B------:R-:W-:Y:S02]  /*4390*/  FMUL.FTZ R152, R41, R152 ;  /* 0x0000009829987220 */ /* 0x000fe40000410000 */
[-C--:B------:R-:W-:Y:S01]  /*43a0*/  FFMA.FTZ R43, R134, R85.reuse, -R43 ;  /* 0x00000055862b7223 */ /* 0x080fe2000001082b */
[----:B------:R-:W-:Y:S01]  /*43b0*/  FFMA.FTZ R84, R84, R85, R95 ;  /* 0x0000005554547223 */ /* 0x000fe2000001005f */
[----:B------:R-:W-:-:S02]  /*43c0*/  HADD2.F32 R85, -RZ, R188.H0_H0 ;  /* 0x200000bcff557230 */ /* 0x000fc40000004100 */
[-C--:B------:R-:W-:Y:S01]  /*43d0*/  FFMA.FTZ R41, R41, R94.reuse, -R82 ;  /* 0x0000005e29297223 */ /* 0x080fe20000010852 */
[--C-:B------:R-:W-:Y:S02]  /*43e0*/  HADD2.F32 R95, -RZ, R40.reuse.H1_H1 ;  /* 0x30000028ff5f7230 */ /* 0x100fe40000004100 */
[----:B------:R-:W-:Y:S01]  /*43f0*/  FFMA.FTZ R82, R83, R94, R152 ;  /* 0x0000005e53527223 */ /* 0x000fe20000010098 */
[----:B------:R-:W-:Y:S01]  /*4400*/  HADD2.F32 R134, -RZ, R40.H0_H0 ;  /* 0x20000028ff867230 */ /* 0x000fe20000004100 */
[----:B------:R-:W-:Y:S01]  /*4410*/  F2FP.F16.F32.PACK_AB R43, R84, R43 ;  /* 0x0000002b542b723e */ /* 0x000fe200000000ff */
[----:B------:R-:W-:Y:S02]  /*4420*/  HADD2.F32 R83, -RZ, R188.H1_H1 ;  /* 0x300000bcff537230 */ /* 0x000fe40000004100 */
[-C--:B------:R-:W-:Y:S01]  /*4430*/  FMUL.FTZ R135, R95, R85.reuse ;  /* 0x000000555f877220 */ /* 0x080fe20000410000 */
[--C-:B------:R-:W-:Y:S02]  /*4440*/  HADD2.F32 R40, -RZ, R42.reuse.H1_H1 ;  /* 0x3000002aff287230 */ /* 0x100fe40000004100 */
[----:B------:R-:W-:Y:S01]  /*4450*/  FMUL.FTZ R152, R134, R85 ;  /* 0x0000005586987220 */ /* 0x000fe20000410000 */
[----:B------:R-:W-:Y:S01]  /*4460*/  HADD2.F32 R94, -RZ, R187.H1_H1 ;  /* 0x300000bbff5e7230 */ /* 0x000fe20000004100 */
[----:B------:R-:W-:Y:S01]  /*4470*/  F2FP.F16.F32.PACK_AB R41, R82, R41 ;  /* 0x000000295229723e */ /* 0x000fe200000000ff */
[----:B------:R-:W-:-:S02]  /*4480*/  HADD2.F32 R42, -RZ, R42.H0_H0 ;  /* 0x2000002aff2a7230 */ /* 0x000fc40000004100 */
[-C--:B------:R-:W-:Y:S01]  /*4490*/  FMUL.FTZ R85, R40, R83.reuse ;  /* 0x0000005328557220 */ /* 0x080fe20000410000 */
        /* <DEDUP_REMOVED lines=8> */
.L_x_485:
[----:B------:R-:W-:Y:S05]  /*4520*/  BSYNC B3 ;  /* 0x0000000000037941 */ /* 0x000fea0003800000 */
.L_x_484:
[----:B------:R-:W-:Y:S01]  /*4530*/  ULDC.64 UR4, c[0x0][0x2d8] ;  /* 0x0000b60000047ab9 */ /* 0x000fe20000000a00 */
[----:B------:R-:W-:Y:S01]  /*4540*/  ULDC.64 UR6, c[0x0][0x208] ;  /* 0x0000820000067ab9 */ /* 0x000fe20000000a00 */
[----:B------:R-:W-:-:S04]  /*4550*/  LEA R82, P3, R90, UR4, 0x1 ;  /* 0x000000045a527c11 */ /* 0x000fc8000f8608ff */
[----:B------:R-:W-:-:S05]  /*4560*/  LEA.HI.X R83, R90, UR5, R91, 0x1, P3 ;  /* 0x000000055a537c11 */ /* 0x000fca00098f0c5b */
[----:B--2---:R2:W-:Y:S04]  /*4570*/  STG.E.128 desc[UR6][R82.64], R40 ;  /* 0x0000002852007986 */ /* 0x0045e8000c101d06 */
.L_x_483:
[----:B------:R-:W-:Y:S05]  /*4580*/  BSYNC B2 ;  /* 0x0000000000027941 */ /* 0x000fea0003800000 */
.L_x_482:
[----:B------:R-:W-:Y:S05]  /*4590*/  @P1 BRA `(.L_x_481) ;  /* 0x0000000000d41947 */ /* 0x000fea0003800000 */
[----:B-12---:R1:W2:Y:S01]  /*45a0*/  LDS.128 R40, [R5+0x24c00] ;  /* 0x024c000005287984 */ /* 0x0062a20000000c00 */
[----:B------:R-:W-:Y:S01]  /*45b0*/  IADD3 R86, P3, R86, R13, RZ ;  /* 0x0000000d56567210 */ /* 0x000fe20007f7e0ff */
[----:B------:R-:W-:Y:S03]  /*45c0*/  BSSY B2, `(.L_x_486) ;  /* 0x000002d000027945 */ /* 0x000fe60003800000 */
[----:B------:R-:W-:Y:S02]  /*45d0*/  IADD3.X R87, R87, R8, RZ, P3, !PT ;  /* 0x0000000857577210 */ /* 0x000fe40001ffe4ff */
[----:B------:R-:W-:-:S13]  /*45e0*/  ISETP.GE.AND P3, PT, R221, R80, PT ;  /* 0x00000050dd00720c */ /* 0x000fda0003f66270 */
[----:B-1----:R-:W-:Y:S05]  /*45f0*/  @P3 BRA `(.L_x_487) ;  /* 0x0000000000a43947 */ /* 0x002fea0003800000 */
[----:B------:R-:W-:Y:S02]  /*4600*/  SHF.R.U64 R82, R76, 0x10, R77 ;  /* 0x000000104c527819 */ /* 0x000fe4000000124d */
[----:B------:R-:W-:Y:S01]  /*4610*/  SHF.R.U64 R83, R78, 0x10, R79 ;  /* 0x000000104e537819 */ /* 0x000fe2000000124f */
[----:B--2---:R-:W-:Y:S01]  /*4620*/  HADD2.F32 R78, -RZ, R41.H0_H0 ;  /* 0x20000029ff4e7230 */ /* 0x004fe20000004100 */
[----:B------:R-:W-:Y:S01]  /*4630*/  SHF.R.U32.HI R76, RZ, 0x10, R77 ;  /* 0x00000010ff4c7819 */ /* 0x000fe2000001164d */
[----:B------:R-:W-:Y:S01]  /*4640*/  IMAD.MOV.U32 R77, RZ, RZ, R43 ;  /* 0x000000ffff4d7224 */ /* 0x000fe200078e002b */
[----:B------:R-:W-:Y:S01]  /*4650*/  SHF.R.U32.HI R90, RZ, 0x10, R79 ;  /* 0x00000010ff5a7819 */ /* 0x000fe2000001164f */
[----:B------:R-:W-:Y:S02]  /*4660*/  HADD2.F32 R43, -RZ, R82.H0_H0 ;  /* 0x20000052ff2b7230 */ /* 0x000fe40000004100 */
[----:B------:R-:W-:Y:S02]  /*4670*/  HADD2.F32 R83, -RZ, R83.H0_H0 ;  /* 0x20000053ff537230 */ /* 0x000fe40000004100 */
[----:B------:R-:W-:-:S02]  /*4680*/  HADD2.F32 R82, -RZ, R41.H1_H1 ;  /* 0x30000029ff527230 */ /* 0x000fc40000004100 */
[----:B------:R-:W-:Y:S02]  /*4690*/  HADD2.F32 R90, -RZ, R90.H0_H0 ;  /* 0x2000005aff5a7230 */ /* 0x000fe40000004100 */
[--C-:B------:R-:W-:Y:S02]  /*46a0*/  HADD2.F32 R79, -RZ, R77.reuse.H1_H1 ;  /* 0x3000004dff4f7230 */ /* 0x100fe40000004100 */
[-C--:B------:R-:W-:Y:S01]  /*46b0*/  FMUL.FTZ R41, R82, R83.reuse ;  /* 0x0000005352297220 */ /* 0x080fe20000410000 */
[----:B------:R-:W-:Y:S02]  /*46c0*/  HADD2.F32 R77, -RZ, R77.H0_H0 ;  /* 0x2000004dff4d7230 */ /* 0x000fe40000004100 */
[C---:B------:R-:W-:Y:S01]  /*46d0*/  FMUL.FTZ R83, R78.reuse, R83 ;  /* 0x000000534e537220 */ /* 0x040fe20000410000 */
[----:B------:R-:W-:Y:S02]  /*46e0*/  HADD2.F32 R84, -RZ, R76.H0_H0 ;  /* 0x2000004cff547230 */ /* 0x000fe40000004100 */
[-C--:B------:R-:W-:Y:S01]  /*46f0*/  FMUL.FTZ R94, R79, R90.reuse ;  /* 0x0000005a4f5e7220 */ /* 0x080fe20000410000 */
[-C--:B------:R-:W-:Y:S01]  /*4700*/  FFMA.FTZ R41, R78, R43.reuse, -R41 ;  /* 0x0000002b4e297223 */ /* 0x080fe20000010829 */
[C---:B------:R-:W-:Y:S01]  /*4710*/  FMUL.FTZ R90, R77.reuse, R90 ;  /* 0x0000005a4d5a7220 */ /* 0x040fe20000410000 */
[----:B------:R-:W-:Y:S01]  /*4720*/  FFMA.FTZ R76, R82, R43, R83 ;  /* 0x0000002b524c7223 */ /* 0x000fe20000010053 */
[----:B------:R-:W-:Y:S01]  /*4730*/  FFMA.FTZ R43, R77, R84, -R94 ;  /* 0x000000544d2b7223 */ /* 0x000fe2000001085e */
[----:B------:R-:W-:-:S02]  /*4740*/  HADD2.F32 R77, -RZ, R40.H1_H1 ;  /* 0x30000028ff4d7230 */ /* 0x000fc40000004100 */
[----:B------:R-:W-:Y:S01]  /*4750*/  FFMA.FTZ R78, R79, R84, R90 ;  /* 0x000000544f4e7223 */ /* 0x000fe2000001005a */
[----:B------:R-:W-:Y:S01]  /*4760*/  HADD2.F32 R83, -RZ, R186.H1_H1 ;  /* 0x300000baff537230 */ /* 0x000fe20000004100 */
[----:B------:R-:W-:Y:S01]  /*4770*/  F2FP.F16.F32.PACK_AB R41, R76, R41 ;  /* 0x000000294c29723e */ /* 0x000fe200000000ff */
[----:B------:R-:W-:Y:S02]  /*4780*/  HADD2.F32 R40, -RZ, R40.H0_H0 ;  /* 0x20000028ff287230 */ /* 0x000fe40000004100 */
[----:B------:R-:W-:Y:S02]  /*4790*/  HADD2.F32 R186, -RZ, R186.H0_H0 ;  /* 0x200000baffba7230 */ /* 0x000fe40000004100 */
[-C--:B------:R-:W-:Y:S01]  /*47a0*/  FMUL.FTZ R85, R77, R83.reuse ;  /* 0x000000534d557220 */ /* 0x080fe20000410000 */
[--C-:B------:R-:W-:Y:S02]  /*47b0*/  HADD2.F32 R79, -RZ, R42.reuse.H1_H1 ;  /* 0x3000002aff4f7230 */ /* 0x100fe40000004100 */
[----:B------:R-:W-:Y:S01]  /*47c0*/  FMUL.FTZ R84, R40, R83 ;  /* 0x0000005328547220 */ /* 0x000fe20000410000 */
[----:B------:R-:W-:Y:S01]  /*47d0*/  HADD2.F32 R42, -RZ, R42.H0_H0 ;  /* 0x2000002aff2a7230 */ /* 0x000fe20000004100 */
[----:B------:R-:W-:Y:S01]  /*47e0*/  F2FP.F16.F32.PACK_AB R43, R78, R43 ;  /* 0x0000002b4e2b723e */ /* 0x000fe200000000ff */
[----:B------:R-:W-:-:S02]  /*47f0*/  HADD2.F32 R82, -RZ, R185.H1_H1 ;  /* 0x300000b9ff527230 */ /* 0x000fc40000004100 */
[-C--:B------:R-:W-:Y:S01]  /*4800*/  FMUL.FTZ R83, R79, R186.reuse ;  /* 0x000000ba4f537220 */ /* 0x080fe20000410000 */
[----:B------:R-:W-:Y:S02]  /*4810*/  HADD2.F32 R185, -RZ, R185.H0_H0 ;  /* 0x200000b9ffb97230 */ /* 0x000fe40000004100 */
[----:B------:R-:W-:Y:S01]  /*4820*/  FMUL.FTZ R186, R42, R186 ;  /* 0x000000ba2aba7220 */ /* 0x000fe20000410000 */
[-C--:B------:R-:W-:Y:S01]  /*4830*/  FFMA.FTZ R85, R40, R82.reuse, -R85 ;  /* 0x0000005228557223 */ /* 0x080fe20000010855 */
[----:B------:R-:W-:Y:S01]  /*4840*/  FFMA.FTZ R84, R77, R82, R84 ;  /* 0x000000524d547223 */ /* 0x000fe20000010054 */
[-C--:B------:R-:W-:Y:S01]  /*4850*/  FFMA.FTZ R83, R42, R185.reuse, -R83 ;  /* 0x000000b92a537223 */ /* 0x080fe20000010853 */
[----:B------:R-:W-:-:S03]  /*4860*/  FFMA.FTZ R186, R79, R185, R186 ;  /* 0x000000b94fba7223 */ /* 0x000fc600000100ba */
[----:B------:R-:W-:Y:S02]  /*4870*/  F2FP.F16.F32.PACK_AB R40, R84, R85 ;  /* 0x000000555428723e */ /* 0x000fe400000000ff */
[----:B------:R-:W-:-:S07]  /*4880*/  F2FP.F16.F32.PACK_AB R42, R186, R83 ;  /* 0x00000053ba2a723e */ /* 0x000fce00000000ff */
.L_x_487:
[----:B------:R-:W-:Y:S05]  /*4890*/  BSYNC B2 ;  /* 0x0000000000027941 */ /* 0x000fea0003800000 */
.L_x_486:
[----:B------:R-:W-:Y:S01]  /*48a0*/  ULDC.64 UR4, c[0x0][0x2d8] ;  /* 0x0000b60000047ab9 */ /* 0x000fe20000000a00 */
[----:B------:R-:W-:Y:S01]  /*48b0*/  ULDC.64 UR6, c[0x0][0x208] ;  /* 0x0000820000067ab9 */ /* 0x000fe20000000a00 */
[----:B------:R-:W-:-:S04]  /*48c0*/  LEA R76, P3, R86, UR4, 0x1 ;  /* 0x00000004564c7c11 */ /* 0x000fc8000f8608ff */
[----:B------:R-:W-:-:S05]  /*48d0*/  LEA.HI.X R77, R86, UR5, R87, 0x1, P3 ;  /* 0x00000005564d7c11 */ /* 0x000fca00098f0c57 */
[----:B--2---:R3:W-:Y:S04]  /*48e0*/  STG.E.128 desc[UR6][R76.64], R40 ;  /* 0x000000284c007986 */ /* 0x0047e8000c101d06 */
.L_x_481:
[----:B------:R-:W-:Y:S05]  /*48f0*/  BSYNC B1 ;  /* 0x0000000000017941 */ /* 0x000fea0003800000 */
.L_x_480:
[----:B------:R-:W-:Y:S01]  /*4900*/  ISETP.NE.AND P3, PT, R89, RZ, PT ;  /* 0x000000ff5900720c */ /* 0x000fe20003f65270 */
[----:B------:R-:W-:-:S12]  /*4910*/  BSSY B1, `(.L_x_488) ;  /* 0x0000073000017945 */ /* 0x000fd80003800000 */
[----:B------:R-:W-:Y:S05]  /*4920*/  @P3 BRA `(.L_x_489) ;  /* 0x0000000400c43947 */ /* 0x000fea0003800000 */
[----:B---3--:R-:W-:Y:S01]  /*4930*/  IADD3 R77, P3, P4, R127, R132, R16 ;  /* 0x000000847f4d7210 */ /* 0x008fe20007c7e010 */
[----:B------:R-:W-:Y:S03]  /*4940*/  BSSY B2, `(.L_x_490) ;  /* 0x0000039000027945 */ /* 0x000fe60003800000 */
[----:B------:R-:W-:Y:S01]  /*4950*/  IADD3.X R76, R126, R88, R17, P3, P4 ;  /* 0x000000587e4c7210 */ /* 0x000fe20001fe8411 */
[----:B------:R-:W-:Y:S08]  /*4960*/  @P0 BRA `(.L_x_491) ;  /* 0x0000000000d80947 */ /* 0x000ff00003800000 */
[----:B-12---:R1:W2:Y:S01]  /*4970*/  LDS.128 R40, [R5+0x20400] ;  /* 0x0204000005287984 */ /* 0x0062a20000000c00 */
[----:B------:R-:W-:Y:S01]  /*4980*/  IADD3 R78, P3, R77, R98, RZ ;  /* 0x000000624d4e7210 */ /* 0x000fe20007f7e0ff */
[----:B------:R-:W-:Y:S04]  /*4990*/  BSSY B3, `(.L_x_492) ;  /* 0x000002e000037945 */ /* 0x000fe80003800000 */
[----:B------:R-:W-:Y:S01]  /*49a0*/  IMAD.X R79, R76, 0x1, R15, P3 ;  /* 0x000000014c4f7824 */ /* 0x000fe200018e060f */
[----:B------:R-:W-:-:S13]  /*49b0*/  ISETP.GE.AND P3, PT, R18, R80, PT ;  /* 0x000000501200720c */ /* 0x000fda0003f66270 */
[----:B-1----:R-:W-:Y:S05]  /*49c0*/  @P3 BRA `(.L_x_493) ;  /* 0x0000000000a83947 */ /* 0x002fea0003800000 */
[--C-:B------:R-:W-:Y:S01]  /*49d0*/  SHF.R.U64 R85, R72, 0x10, R73.reuse ;  /* 0x0000001048557819 */ /* 0x100fe20000001249 */
[----:B--2---:R-:W-:Y:S01]  /*49e0*/  IMAD.MOV.U32 R72, RZ, RZ, R40 ;  /* 0x000000ffff487224 */ /* 0x004fe200078e0028 */
[----:B------:R-:W-:Y:S01]  /*49f0*/  SHF.R.U32.HI R82, RZ, 0x10, R73 ;  /* 0x00000010ff527819 */ /* 0x000fe20000011649 */
[--C-:B------:R-:W-:Y:S01]  /*4a00*/  HADD2.F32 R40, -RZ, R41.reuse.H0_H0 ;  /* 0x20000029ff287230 */ /* 0x100fe20000004100 */
[--C-:B------:R-:W-:Y:S02]  /*4a10*/  SHF.R.U64 R83, R74, 0x10, R75.reuse ;  /* 0x000000104a537819 */ /* 0x100fe4000000124b */
[----:B------:R-:W-:Y:S01]  /*4a20*/  MOV R73, R43 ;  /* 0x0000002b00497202 */ /* 0x000fe20000000f00 */
[----:B------:R-:W-:Y:S01]  /*4a30*/  HADD2.F32 R43, -RZ, R41.H1_H1 ;  /* 0x30000029ff2b7230 */ /* 0x000fe20000004100 */
[----:B------:R-:W-:Y:S01]  /*4a40*/  SHF.R.U32.HI R84, RZ, 0x10, R75 ;  /* 0x00000010ff547819 */ /* 0x000fe2000001164b */
[----:B------:R-:W-:Y:S02]  /*4a50*/  HADD2.F32 R83, -RZ, R83.H0_H0 ;  /* 0x20000053ff537230 */ /* 0x000fe40000004100 */
[----:B------:R-:W-:-:S02]  /*4a60*/  HADD2.F32 R74, -RZ, R73.H1_H1 ;  /* 0x30000049ff4a7230 */ /* 0x000fc40000004100 */
[----:B------:R-:W-:Y:S02]  /*4a70*/  HADD2.F32 R84, -RZ, R84.H0_H0 ;  /* 0x20000054ff547230 */ /* 0x000fe40000004100 */
[-C--:B------:R-:W-:Y:S01]  /*4a80*/  FMUL.FTZ R41, R43, R83.reuse ;  /* 0x000000532b297220 */ /* 0x080fe20000410000 */
[----:B------:R-:W-:Y:S02]  /*4a90*/  HADD2.F32 R73, -RZ, R73.H0_H0 ;  /* 0x20000049ff497230 */ /* 0x000fe40000004100 */
[----:B------:R-:W-:Y:S01]  /*4aa0*/  FMUL.FTZ R86, R40, R83 ;  /* 0x0000005328567220 */ /* 0x000fe20000410000 */
[----:B------:R-:W-:Y:S02]  /*4ab0*/  HADD2.F32 R75, -RZ, R85.H0_H0 ;  /* 0x20000055ff4b7230 */ /* 0x000fe40000004100 */
[-C--:B------:R-:W-:Y:S01]  /*4ac0*/  FMUL.FTZ R90, R74, R84.reuse ;  /* 0x000000544a5a7220 */ /* 0x080fe20000410000 */
[----:B------:R-:W-:Y:S02]  /*4ad0*/  HADD2.F32 R82, -RZ, R82.H0_H0 ;  /* 0x20000052ff527230 */ /* 0x000fe40000004100 */
[----:B------:R-:W-:Y:S01]  /*4ae0*/  FMUL.FTZ R83, R73, R84 ;  /* 0x0000005449537220 */ /* 0x000fe20000410000 */
[-C--:B------:R-:W-:Y:S01]  /*4af0*/  FFMA.FTZ R40, R40, R75.reuse, -R41 ;  /* 0x0000004b28287223 */ /* 0x080fe20000010829 */
[----:B------:R-:W-:Y:S01]  /*4b00*/  FFMA.FTZ R41, R43, R75, R86 ;  /* 0x0000004b2b297223 */ /* 0x000fe20000010056 */
[-C--:B------:R-:W-:Y:S01]  /*4b10*/  FFMA.FTZ R90, R73, R82.reuse, -R90 ;  /* 0x00000052495a7223 */ /* 0x080fe2000001085a */
[----:B------:R-:W-:Y:S01]  /*4b20*/  FFMA.FTZ R87, R74, R82, R83 ;  /* 0x000000524a577223 */ /* 0x000fe20000010053 */
[----:B------:R-:W-:-:S02]  /*4b30*/  HADD2.F32 R82, -RZ, R171.H0_H0 ;  /* 0x200000abff527230 */ /* 0x000fc40000004100 */
[----:B------:R-:W-:Y:S01]  /*4b40*/  HADD2.F32 R43, -RZ, R72.H1_H1 ;  /* 0x30000048ff2b7230 */ /* 0x000fe20000004100 */
[----:B------:R-:W-:Y:S01]  /*4b50*/  F2FP.F16.F32.PACK_AB R41, R41, R40 ;  /* 0x000000282929723e */ /* 0x000fe200000000ff */
[----:B------:R-:W-:Y:S02]  /*4b60*/  HADD2.F32 R73, -RZ, R42.H1_H1 ;  /* 0x3000002aff497230 */ /* 0x000fe40000004100 */
[----:B------:R-:W-:Y:S02]  /*4b70*/  HADD2.F32 R171, -RZ, R171.H1_H1 ;  /* 0x300000abffab7230 */ /* 0x000fe40000004100 */
[----:B------:R-:W-:Y:S01]  /*4b80*/  FMUL.FTZ R83, R43, R82 ;  /* 0x000000522b537220 */ /* 0x000fe20000410000 */
[----:B------:R-:W-:Y:S02]  /*4b90*/  HADD2.F32 R72, -RZ, R72.H0_H0 ;  /* 0x20000048ff487230 */ /* 0x000fe40000004100 */
[----:B------:R-:W-:Y:S02]  /*4ba0*/  HADD2.F32 R42, -RZ, R42.H0_H0 ;  /* 0x2000002aff2a7230 */ /* 0x000fe40000004100 */
[----:B------:R-:W-:Y:S01]  /*4bb0*/  FMUL.FTZ R85, R73, R171 ;  /* 0x000000ab49557220 */ /* 0x000fe20000410000 */
[----:B------:R-:W-:-:S02]  /*4bc0*/  HADD2.F32 R74, -RZ, R168.H0_H0 ;  /* 0x200000a8ff4a7230 */ /* 0x000fc40000004100 */
[----:B------:R-:W-:Y:S01]  /*4bd0*/  FMUL.FTZ R82, R72, R82 ;  /* 0x0000005248527220 */ /* 0x000fe20000410000 */
[----:B------:R-:W-:Y:S02]  /*4be0*/  HADD2.F32 R75, -RZ, R170.H1_H1 ;  /* 0x300000aaff4b7230 */ /* 0x000fe40000004100 */
[----:B------:R-:W-:Y:S01]  /*4bf0*/  FMUL.FTZ R84, R42, R171 ;  /* 0x000000ab2a547220 */ /* 0x000fe20000410000 */
[-C--:B------:R-:W-:Y:S01]  /*4c00*/  FFMA.FTZ R83, R72, R74.reuse, -R83 ;  /* 0x0000004a48537223 */ /* 0x080fe20000010853 */
[----:B------:R-:W-:Y:S01]  /*4c10*/  FFMA.FTZ R82, R43, R74, R82 ;  /* 0x0000004a2b527223 */ /* 0x000fe20000010052 */
[-C--:B------:R-:W-:Y:S01]  /*4c20*/  FFMA.FTZ R85, R42, R75.reuse, -R85 ;  /* 0x0000004b2a557223 */ /* 0x080fe20000010855 */
[----:B------:R-:W-:Y:S01]  /*4c30*/  FFMA.FTZ R84, R73, R75, R84 ;  /* 0x0000004b49547223 */ /* 0x000fe20000010054 */
[----:B------:R-:W-:Y:S02]  /*4c40*/  F2FP.F16.F32.PACK_AB R43, R87, R90 ;  /* 0x0000005a572b723e */ /* 0x000fe400000000ff */
[----:B------:R-:W-:-:S02]  /*4c50*/  F2FP.F16.F32.PACK_AB R40, R82, R83 ;  /* 0x000000535228723e */ /* 0x000fc400000000ff */
[----:B------:R-:W-:-:S07]  /*4c60*/  F2FP.F16.F32.PACK_AB R42, R84, R85 ;  /* 0x00000055542a723e */ /* 0x000fce00000000ff */
.L_x_493:
[----:B------:R-:W-:Y:S05]  /*4c70*/  BSYNC B3 ;  /* 0x0000000000037941 */ /* 0x000fea0003800000 */
.L_x_492:
[----:B------:R-:W-:Y:S01]  /*4c80*/  ULDC.64 UR4, c[0x0][0x2d8] ;  /* 0x0000b60000047ab9 */ /* 0x000fe20000000a00 */
[----:B------:R-:W-:Y:S01]  /*4c90*/  ULDC.64 UR6, c[0x0][0x208] ;  /* 0x0000820000067ab9 */ /* 0x000fe20000000a00 */
[----:B------:R-:W-:-:S04]  /*4ca0*/  LEA R72, P3, R78, UR4, 0x1 ;  /* 0x000000044e487c11 */ /* 0x000fc8000f8608ff */
[----:B------:R-:W-:-:S05]  /*4cb0*/  LEA.HI.X R73, R78, UR5, R79, 0x1, P3 ;  /* 0x000000054e497c11 */ /* 0x000fca00098f0c4f */
[----:B--2---:R3:W-:Y:S04]  /*4cc0*/  STG.E.128 desc[UR6][R72.64], R40 ;  /* 0x0000002848007986 */ /* 0x0047e8000c101d06 */
.L_x_491:
[----:B------:R-:W-:Y:S05]  /*4cd0*/  BSYNC B2 ;  /* 0x0000000000027941 */ /* 0x000fea0003800000 */
.L_x_490:
[----:B------:R-:W-:Y:S05]  /*4ce0*/  @P1 BRA `(.L_x_489) ;  /* 0x0000000000d41947 */ /* 0x000fea0003800000 */
[----:B-123--:R1:W2:Y:S01]  /*4cf0*/  LDS.128 R40, [R5+0x25c00] ;  /* 0x025c000005287984 */ /* 0x00e2a20000000c00 */
        /* <DEDUP_REMOVED lines=8> */
[--C-:B------:R-:W-:Y:S01]  /*4d80*/  HADD2.F32 R42, -RZ, R41.reuse.H1_H1 ;  /* 0x30000029ff2a7230 */ /* 0x100fe20000004100 */
        /* <DEDUP_REMOVED lines=10> */
[----:B------:R-:W-:Y:S02]  /*4e30*/  HADD2.F32 R72, -RZ, R72.H0_H0 ;  /* 0x20000048ff487230 */ /* 0x000fe40000004100 */
[----:B------:R-:W-:Y:S01]  /*4e40*/  FMUL.FTZ R82, R69, R74 ;  /* 0x0000004a45527220 */ /* 0x000fe20000410000 */
[----:B------:R-:W-:Y:S01]  /*4e50*/  FFMA.FTZ R78, R41, R70, -R78 ;  /* 0x00000046294e7223 */ /* 0x000fe2000001084e */
[----:B------:R-:W-:Y:S01]  /*4e60*/  FMUL.FTZ R74, R43, R74 ;  /* 0x0000004a2b4a7220 */ /* 0x000fe20000410000 */
[----:B------:R-:W-:-:S02]  /*4e70*/  HADD2.F32 R41, -RZ, R40.H1_H1 ;  /* 0x30000028ff297230 */ /* 0x000fc40000004100 */
[----:B------:R-:W-:Y:S01]  /*4e80*/  FFMA.FTZ R75, R42, R70, R71 ;  /* 0x000000462a4b7223 */ /* 0x000fe20000010047 */
[----:B------:R-:W-:Y:S02]  /*4e90*/  HADD2.F32 R40, -RZ, R40.H0_H0 ;  /* 0x20000028ff287230 */ /* 0x000fe40000004100 */
[-C--:B------:R-:W-:Y:S01]  /*4ea0*/  FFMA.FTZ R79, R69, R72.reuse, R74 ;  /* 0x00000048454f7223 */ /* 0x080fe2000001004a */
[--C-:B------:R-:W-:Y:S02]  /*4eb0*/  HADD2.F32 R69, -RZ, R164.reuse.H1_H1 ;  /* 0x300000a4ff457230 */ /* 0x100fe40000004100 */
[----:B------:R-:W-:Y:S01]  /*4ec0*/  FFMA.FTZ R82, R43, R72, -R82 ;  /* 0x000000482b527223 */ /* 0x000fe20000010852 */
[----:B------:R-:W-:Y:S02]  /*4ed0*/  HADD2.F32 R71, -RZ, R164.H0_H0 ;  /* 0x200000a4ff477230 */ /* 0x000fe40000004100 */
[--C-:B------:R-:W-:Y:S02]  /*4ee0*/  HADD2.F32 R42, -RZ, R68.reuse.H1_H1 ;  /* 0x30000044ff2a7230 */ /* 0x100fe40000004100 */
[----:B------:R-:W-:Y:S01]  /*4ef0*/  FMUL.FTZ R73, R41, R69 ;  /* 0x0000004529497220 */ /* 0x000fe20000410000 */
[----:B------:R-:W-:-:S02]  /*4f00*/  HADD2.F32 R68, -RZ, R68.H0_H0 ;  /* 0x20000044ff447230 */ /* 0x000fc40000004100 */
[----:B------:R-:W-:Y:S01]  /*4f10*/  FMUL.FTZ R70, R40, R69 ;  /* 0x0000004528467220 */ /* 0x000fe20000410000 */
[--C-:B------:R-:W-:Y:S02]  /*4f20*/  HADD2.F32 R43, -RZ, R165.reuse.H1_H1 ;  /* 0x300000a5ff2b7230 */ /* 0x100fe40000004100 */
[-C--:B------:R-:W-:Y:S01]  /*4f30*/  FMUL.FTZ R69, R42, R71.reuse ;  /* 0x000000472a457220 */ /* 0x080fe20000410000 */
[----:B------:R-:W-:Y:S02]  /*4f40*/  HADD2.F32 R165, -RZ, R165.H0_H0 ;  /* 0x200000a5ffa57230 */ /* 0x000fe40000004100 */
[----:B------:R-:W-:Y:S01]  /*4f50*/  FMUL.FTZ R71, R68, R71 ;  /* 0x0000004744477220 */ /* 0x000fe20000410000 */
[-C--:B------:R-:W-:Y:S01]  /*4f60*/  FFMA.FTZ R73, R40, R43.reuse, -R73 ;  /* 0x0000002b28497223 */ /* 0x080fe20000010849 */
[----:B------:R-:W-:Y:S01]  /*4f70*/  FFMA.FTZ R70, R41, R43, R70 ;  /* 0x0000002b29467223 */ /* 0x000fe20000010046 */
[-C--:B------:R-:W-:Y:S01]  /*4f80*/  FFMA.FTZ R69, R68, R165.reuse, -R69 ;  /* 0x000000a544457223 */ /* 0x080fe20000010845 */
[----:B------:R-:W-:Y:S01]  /*4f90*/  FFMA.FTZ R42, R42, R165, R71 ;  /* 0x000000a52a2a7223 */ /* 0x000fe20000010047 */
[----:B------:R-:W-:-:S02]  /*4fa0*/  F2FP.F16.F32.PACK_AB R41, R75, R78 ;  /* 0x0000004e4b29723e */ /* 0x000fc400000000ff */
[----:B------:R-:W-:Y:S02]  /*4fb0*/  F2FP.F16.F32.PACK_AB R43, R79, R82 ;  /* 0x000000524f2b723e */ /* 0x000fe400000000ff */
[----:B------:R-:W-:Y:S02]  /*4fc0*/  F2FP.F16.F32.PACK_AB R40, R70, R73 ;  /* 0x000000494628723e */ /* 0x000fe400000000ff */
[----:B------:R-:W-:-:S07]  /*4fd0*/  F2FP.F16.F32.PACK_AB R42, R42, R69 ;  /* 0x000000452a2a723e */ /* 0x000fce00000000ff */
.L_x_495:
[----:B------:R-:W-:Y:S05]  /*4fe0*/  BSYNC B2 ;  /* 0x0000000000027941 */ /* 0x000fea0003800000 */
.L_x_494:
[----:B------:R-:W-:Y:S01]  /*4ff0*/  ULDC.64 UR4, c[0x0][0x2d8] ;  /* 0x0000b60000047ab9 */ /* 0x000fe20000000a00 */
[----:B------:R-:W-:Y:S01]  /*5000*/  ULDC.64 UR6, c[0x0][0x208] ;  /* 0x0000820000067ab9 */ /* 0x000fe20000000a00 */
[----:B------:R-:W-:-:S04]  /*5010*/  LEA R68, P3, R77, UR4, 0x1 ;  /* 0x000000044d447c11 */ /* 0x000fc8000f8608ff */
[----:B------:R-:W-:-:S05]  /*5020*/  LEA.HI.X R69, R77, UR5, R76, 0x1, P3 ;  /* 0x000000054d457c11 */ /* 0x000fca00098f0c4c */
[----:B--2---:R4:W-:Y:S04]  /*5030*/  STG.E.128 desc[UR6][R68.64], R40 ;  /* 0x0000002844007986 */ /* 0x0049e8000c101d06 */
.L_x_489:
[----:B------:R-:W-:Y:S05]  /*5040*/  BSYNC B1 ;  /* 0x0000000000017941 */ /* 0x000fea0003800000 */
.L_x_488:
[----:B------:R-:W-:Y:S01]  /*5050*/  ISETP.NE.AND P3, PT, R81, RZ, PT ;  /* 0x000000ff5100720c */ /* 0x000fe20003f65270 */
[----:B------:R-:W-:-:S12]  /*5060*/  BSSY B1, `(.L_x_496) ;  /* 0x0000073000017945 */ /* 0x000fd80003800000 */
[----:B------:R-:W-:Y:S05]  /*5070*/  @P3 BRA `(.L_x_497) ;  /* 0x0000000400c43947 */ /* 0x000fea0003800000 */
[----:B----4-:R-:W-:Y:S01]  /*5080*/  IADD3 R69, P3, P4, R130, R132, R16 ;  /* 0x0000008482457210 */ /* 0x010fe20007c7e010 */
[----:B------:R-:W-:Y:S03]  /*5090*/  BSSY B2, `(.L_x_498) ;  /* 0x0000039000027945 */ /* 0x000fe60003800000 */
[----:B------:R-:W-:Y:S01]  /*50a0*/  IADD3.X R68, R128, R88, R17, P3, P4 ;  /* 0x0000005880447210 */ /* 0x000fe20001fe8411 */
[----:B------:R-:W-:Y:S08]  /*50b0*/  @P0 BRA `(.L_x_499) ;  /* 0x0000000000d80947 */ /* 0x000ff00003800000 */
[----:B-123--:R1:W2:Y:S01]  /*50c0*/  LDS.128 R40, [R5+0x21400] ;  /* 0x0214000005287984 */ /* 0x00e2a20000000c00 */
[----:B------:R-:W-:Y:S01]  /*50d0*/  IADD3 R70, P3, R69, R98, RZ ;  /* 0x0000006245467210 */ /* 0x000fe20007f7e0ff */
[----:B------:R-:W-:Y:S04]  /*50e0*/  BSSY B3, `(.L_x_500) ;  /* 0x000002e000037945 */ /* 0x000fe80003800000 */
[----:B------:R-:W-:Y:S01]  /*50f0*/  IMAD.X R71, R68, 0x1, R15, P3 ;  /* 0x0000000144477824 */ /* 0x000fe200018e060f */
[----:B------:R-:W-:-:S13]  /*5100*/  ISETP.GE.AND P3, PT, R18, R80, PT ;  /* 0x000000501200720c */ /* 0x000fda0003f66270 */
[----:B-1----:R-:W-:Y:S05]  /*5110*/  @P3 BRA `(.L_x_501) ;  /* 0x0000000000a83947 */ /* 0x002fea0003800000 */
[--C-:B------:R-:W-:Y:S01]  /*5120*/  SHF.R.U64 R73, R64, 0x10, R65.reuse ;  /* 0x0000001040497819 */ /* 0x100fe20000001241 */
[----:B------:R-:W-:Y:S01]  /*5130*/  HADD2.F32 R168, -RZ, R168.H1_H1 ;  /* 0x300000a8ffa87230 */ /* 0x000fe20000004100 */
[----:B------:R-:W-:Y:S02]  /*5140*/  SHF.R.U32.HI R72, RZ, 0x10, R65 ;  /* 0x00000010ff487819 */ /* 0x000fe40000011641 */
[--C-:B------:R-:W-:Y:S01]  /*5150*/  SHF.R.U64 R65, R66, 0x10, R67.reuse ;  /* 0x0000001042417819 */ /* 0x100fe20000001243 */
[----:B------:R-:W-:Y:S01]  /*5160*/  HADD2.F32 R66, -RZ, R73.H0_H0 ;  /* 0x20000049ff427230 */ /* 0x000fe20000004100 */
[----:B------:R-:W-:Y:S01]  /*5170*/  SHF.R.U32.HI R74, RZ, 0x10, R67 ;  /* 0x00000010ff4a7819 */ /* 0x000fe20000011643 */
[----:B------:R-:W-:Y:S01]  /*5180*/  HADD2.F32 R72, -RZ, R72.H0_H0 ;  /* 0x20000048ff487230 */ /* 0x000fe20000004100 */
[----:B--2---:R-:W-:Y:S01]  /*5190*/  MOV R64, R42 ;  /* 0x0000002a00407202 */ /* 0x004fe20000000f00 */
[----:B------:R-:W-:Y:S02]  /*51a0*/  HADD2.F32 R67, -RZ, R65.H0_H0 ;  /* 0x20000041ff437230 */ /* 0x000fe40000004100 */
[----:B------:R-:W-:-:S02]  /*51b0*/  HADD2.F32 R42, -RZ, R41.H1_H1 ;  /* 0x30000029ff2a7230 */ /* 0x000fc40000004100 */
[----:B------:R-:W-:Y:S02]  /*51c0*/  HADD2.F32 R74, -RZ, R74.H0_H0 ;  /* 0x2000004aff4a7230 */ /* 0x000fe40000004100 */
[----:B------:R-:W-:Y:S02]  /*51d0*/  HADD2.F32 R65, -RZ, R43.H1_H1 ;  /* 0x3000002bff417230 */ /* 0x000fe40000004100 */
[-C--:B------:R-:W-:Y:S01]  /*51e0*/  FMUL.FTZ R76, R42, R67.reuse ;  /* 0x000000432a4c7220 */ /* 0x080fe20000410000 */
[----:B------:R-:W-:Y:S02]  /*51f0*/  HADD2.F32 R41, -RZ, R41.H0_H0 ;  /* 0x20000029ff297230 */ /* 0x000fe40000004100 */
[----:B------:R-:W-:Y:S02]  /*5200*/  HADD2.F32 R43, -RZ, R43.H0_H0 ;  /* 0x2000002bff2b7230 */ /* 0x000fe40000004100 */
[----:B------:R-:W-:Y:S01]  /*5210*/  FMUL.FTZ R78, R65, R74 ;  /* 0x0000004a414e7220 */ /* 0x000fe20000410000 */
[C---:B------:R-:W-:Y:S01]  /*5220*/  FMUL.FTZ R67, R41.reuse, R67 ;  /* 0x0000004329437220 */ /* 0x040fe20000410000 */
[----:B------:R-:W-:Y:S01]  /*5230*/  FFMA.FTZ R76, R41, R66, -R76 ;  /* 0x00000042294c7223 */ /* 0x000fe2000001084c */
[C---:B------:R-:W-:Y:S01]  /*5240*/  FMUL.FTZ R74, R43.reuse, R74 ;  /* 0x0000004a2b4a7220 */ /* 0x040fe20000410000 */
[----:B------:R-:W-:Y:S01]  /*5250*/  FFMA.FTZ R78, R43, R72, -R78 ;  /* 0x000000482b4e7223 */ /* 0x000fe2000001084e */
[----:B------:R-:W-:-:S02]  /*5260*/  HADD2.F32 R41, -RZ, R40.H1_H1 ;  /* 0x30000028ff297230 */ /* 0x000fc40000004100 */
[----:B------:R-:W-:Y:S01]  /*5270*/  FFMA.FTZ R73, R42, R66, R67 ;  /* 0x000000422a497223 */ /* 0x000fe20000010043 */
[----:B------:R-:W-:Y:S01]  /*5280*/  FFMA.FTZ R75, R65, R72, R74 ;  /* 0x00000048414b7223 */ /* 0x000fe2000001004a */
[----:B------:R-:W-:Y:S02]  /*5290*/  HADD2.F32 R43, -RZ, R169.H1_H1 ;  /* 0x300000a9ff2b7230 */ /* 0x000fe40000004100 */
[----:B------:R-:W-:Y:S02]  /*52a0*/  HADD2.F32 R40, -RZ, R40.H0_H0 ;  /* 0x20000028ff287230 */ /* 0x000fe40000004100 */
[----:B------:R-:W-:Y:S02]  /*52b0*/  HADD2.F32 R65, -RZ, R170.H0_H0 ;  /* 0x200000aaff417230 */ /* 0x000fe40000004100 */
[-C--:B------:R-:W-:Y:S01]  /*52c0*/  FMUL.FTZ R67, R41, R43.reuse ;  /* 0x0000002b29437220 */ /* 0x080fe20000410000 */
[--C-:B------:R-:W-:Y:S02]  /*52d0*/  HADD2.F32 R42, -RZ, R64.reuse.H1_H1 ;  /* 0x30000040ff2a7230 */ /* 0x100fe40000004100 */
[----:B------:R-:W-:Y:S01]  /*52e0*/  FMUL.FTZ R66, R40, R43 ;  /* 0x0000002b28427220 */ /* 0x000fe20000410000 */
[----:B------:R-:W-:-:S02]  /*52f0*/  HADD2.F32 R64, -RZ, R64.H0_H0 ;  /* 0x20000040ff407230 */ /* 0x000fc40000004100 */
[-C--:B------:R-:W-:Y:S01]  /*5300*/  FFMA.FTZ R67, R40, R168.reuse, -R67 ;  /* 0x000000a828437223 */ /* 0x080fe20000010843 */
[----:B------:R-:W-:Y:S02]  /*5310*/  HADD2.F32 R169, -RZ, R169.H0_H0 ;  /* 0x200000a9ffa97230 */ /* 0x000fe40000004100 */
[-C--:B------:R-:W-:Y:S01]  /*5320*/  FMUL.FTZ R43, R42, R65.reuse ;  /* 0x000000412a2b7220 */ /* 0x080fe20000410000 */
[----:B------:R-:W-:Y:S01]  /*5330*/  FFMA.FTZ R66, R41, R168, R66 ;  /* 0x000000a829427223 */ /* 0x000fe20000010042 */
[C---:B------:R-:W-:Y:S01]  /*5340*/  FMUL.FTZ R65, R64.reuse, R65 ;  /* 0x0000004140417220 */ /* 0x040fe20000410000 */
[----:B------:R-:W-:Y:S01]  /*5350*/  F2FP.F16.F32.PACK_AB R75, R75, R78 ;  /* 0x0000004e4b4b723e */ /* 0x000fe200000000ff */
[-C--:B------:R-:W-:Y:S01]  /*5360*/  FFMA.FTZ R43, R64, R169.reuse, -R43 ;  /* 0x000000a9402b7223 */ /* 0x080fe2000001082b */
[----:B------:R-:W-:Y:S01]  /*5370*/  F2FP.F16.F32.PACK_AB R41, R73, R76 ;  /* 0x0000004c4929723e */ /* 0x000fe200000000ff */
[----:B------:R-:W-:Y:S01]  /*5380*/  FFMA.FTZ R42, R42, R169, R65 ;  /* 0x000000a92a2a7223 */ /* 0x000fe20000010041 */
[----:B------:R-:W-:-:S04]  /*5390*/  F2FP.F16.F32.PACK_AB R40, R66, R67 ;  /* 0x000000434228723e */ /* 0x000fc800000000ff */
[----:B------:R-:W-:Y:S01]  /*53a0*/  F2FP.F16.F32.PACK_AB R42, R42, R43 ;  /* 0x0000002b2a2a723e */ /* 0x000fe200000000ff */
[----:B------:R-:W-:-:S07]  /*53b0*/  IMAD.MOV.U32 R43, RZ, RZ, R75 ;  /* 0x000000ffff2b7224 */ /* 0x000fce00078e004b */
.L_x_501:
[----:B------:R-:W-:Y:S05]  /*53c0*/  BSYNC B3 ;  /* 0x0000000000037941 */ /* 0x000fea0003800000 */
.L_x_500:
[----:B------:R-:W-:Y:S01]  /*53d0*/  ULDC.64 UR4, c[0x0][0x2d8] ;  /* 0x0000b60000047ab9 */ /* 0x000fe20000000a00 */
[----:B------:R-:W-:Y:S01]  /*53e0*/  ULDC.64 UR6, c[0x0][0x208] ;  /* 0x0000820000067ab9 */ /* 0x000fe20000000a00 */
[----:B------:R-:W-:-:S04]  /*53f0*/  LEA R64, P3, R70, UR4, 0x1 ;  /* 0x0000000446407c11 */ /* 0x000fc8000f8608ff */
[----:B------:R-:W-:-:S05]  /*5400*/  LEA.HI.X R65, R70, UR5, R71, 0x1, P3 ;  /* 0x0000000546417c11 */ /* 0x000fca00098f0c47 */
[----:B--2---:R4:W-:Y:S04]  /*5410*/  STG.E.128 desc[UR6][R64.64], R40 ;  /* 0x0000002840007986 */ /* 0x0049e8000c101d06 */
.L_x_499:
[----:B------:R-:W-:Y:S05]  /*5420*/  BSYNC B2 ;  /* 0x0000000000027941 */ /* 0x000fea0003800000 */
.L_x_498:
[----:B------:R-:W-:Y:S05]  /*5430*/  @P1 BRA `(.L_x_497) ;  /* 0x0000000000d41947 */ /* 0x000fea0003800000 */
[----:B-1234-:R1:W2:Y:S01]  /*5440*/  LDS.128 R40, [R5+0x26c00] ;  /* 0x026c000005287984 */ /* 0x01e2a20000000c00 */
        /* <DEDUP_REMOVED lines=46> */
.L_x_503:
[----:B------:R-:W-:Y:S05]  /*5730*/  BSYNC B2 ;  /* 0x0000000000027941 */ /* 0x000fea0003800000 */
.L_x_502:
[----:B------:R-:W-:Y:S01]  /*5740*/  ULDC.64 UR4, c[0x0][0x2d8] ;  /* 0x0000b60000047ab9 */ /* 0x000fe20000000a00 */
[----:B------:R-:W-:Y:S01]  /*5750*/  ULDC.64 UR6, c[0x0][0x208] ;  /* 0x0000820000067ab9 */ /* 0x000fe20000000a00 */
[----:B------:R-:W-:-:S04]  /*5760*/  LEA R60, P3, R69, UR4, 0x1 ;  /* 0x00000004453c7c11 */ /* 0x000fc8000f8608ff */
[----:B------:R-:W-:-:S05]  /*5770*/  LEA.HI.X R61, R69, UR5, R68, 0x1, P3 ;  /* 0x00000005453d7c11 */ /* 0x000fca00098f0c44 */
[----:B--2---:R1:W-:Y:S04]  /*5780*/  STG.E.128 desc[UR6][R60.64], R40 ;  /* 0x000000283c007986 */ /* 0x0043e8000c101d06 */
.L_x_497:
[----:B------:R-:W-:Y:S05]  /*5790*/  BSYNC B1 ;  /* 0x0000000000017941 */ /* 0x000fea0003800000 */
.L_x_496:
        /* <DEDUP_REMOVED lines=9> */
[----:B------:R-:W-:Y:S03]  /*5830*/  BSSY B3, `(.L_x_508) ;  /* 0x000002d000037945 */ /* 0x000fe60003800000 */
[----:B------:R-:W-:Y:S02]  /*5840*/  IADD3.X R68, R70, R15, RZ, P3, !PT ;  /* 0x0000000f46447210 */ /* 0x000fe40001ffe4ff */
        /* <DEDUP_REMOVED lines=13> */
[CC--:B------:R-:W-:Y:S01]  /*5920*/  FMUL.FTZ R64, R42.reuse, R59.reuse ;  /* 0x0000003b2a407220 */ /* 0x0c0fe20000410000 */
[C---:B------:R-:W-:Y:S01]  /*5930*/  FMUL.FTZ R59, R41.reuse, R59 ;  /* 0x0000003b293b7220 */ /* 0x040fe20000410000 */
[----:B------:R-:W-:Y:S02]  /*5940*/  HADD2.F32 R43, -RZ, R43.H0_H0 ;  /* 0x2000002bff2b7230 */ /* 0x000fe40000004100 */
[-C--:B------:R-:W-:Y:S01]  /*5950*/  FFMA.FTZ R64, R41, R58.reuse, -R64 ;  /* 0x0000003a29407223 */ /* 0x080fe20000010840 */
[----:B------:R-:W-:Y:S01]  /*5960*/  FFMA.FTZ R61, R42, R58, R59 ;  /* 0x0000003a2a3d7223 */ /* 0x000fe2000001003b */
[----:B------:R-:W-:Y:S02]  /*5970*/  HADD2.F32 R60, -RZ, R60.H0_H0 ;  /* 0x2000003cff3c7230 */ /* 0x000fe40000004100 */
[----:B------:R-:W-:Y:S01]  /*5980*/  FMUL.FTZ R66, R57, R62 ;  /* 0x0000003e39427220 */ /* 0x000fe20000410000 */
[----:B------:R-:W-:-:S02]  /*5990*/  HADD2.F32 R58, -RZ, R183.H0_H0 ;  /* 0x200000b7ff3a7230 */ /* 0x000fc40000004100 */
[C---:B------:R-:W-:Y:S01]  /*59a0*/  FMUL.FTZ R62, R43.reuse, R62 ;  /* 0x0000003e2b3e7220 */ /* 0x040fe20000410000 */
[----:B------:R-:W-:Y:S02]  /*59b0*/  HADD2.F32 R183, -RZ, R183.H1_H1 ;  /* 0x300000b7ffb77230 */ /* 0x000fe40000004100 */
[-C--:B------:R-:W-:Y:S01]  /*59c0*/  FFMA.FTZ R66, R43, R60.reuse, -R66 ;  /* 0x0000003c2b427223 */ /* 0x080fe20000010842 */
[----:B------:R-:W-:Y:S02]  /*59d0*/  HADD2.F32 R41, -RZ, R40.H1_H1 ;  /* 0x30000028ff297230 */ /* 0x000fe40000004100 */
[----:B------:R-:W-:Y:S01]  /*59e0*/  FFMA.FTZ R65, R57, R60, R62 ;  /* 0x0000003c39417223 */ /* 0x000fe2000001003e */
[----:B------:R-:W-:Y:S02]  /*59f0*/  HADD2.F32 R42, -RZ, R56.H1_H1 ;  /* 0x30000038ff2a7230 */ /* 0x000fe40000004100 */
[----:B------:R-:W-:Y:S02]  /*5a00*/  HADD2.F32 R40, -RZ, R40.H0_H0 ;  /* 0x20000028ff287230 */ /* 0x000fe40000004100 */
[----:B------:R-:W-:Y:S01]  /*5a10*/  FMUL.FTZ R59, R41, R58 ;  /* 0x0000003a293b7220 */ /* 0x000fe20000410000 */
[----:B------:R-:W-:-:S02]  /*5a20*/  HADD2.F32 R56, -RZ, R56.H0_H0 ;  /* 0x20000038ff387230 */ /* 0x000fc40000004100 */
[-C--:B------:R-:W-:Y:S01]  /*5a30*/  FMUL.FTZ R63, R42, R183.reuse ;  /* 0x000000b72a3f7220 */ /* 0x080fe20000410000 */
[--C-:B------:R-:W-:Y:S02]  /*5a40*/  HADD2.F32 R43, -RZ, R180.reuse.H0_H0 ;  /* 0x200000b4ff2b7230 */ /* 0x100fe40000004100 */
[----:B------:R-:W-:Y:S01]  /*5a50*/  FMUL.FTZ R58, R40, R58 ;  /* 0x0000003a283a7220 */ /* 0x000fe20000410000 */
[----:B------:R-:W-:Y:S02]  /*5a60*/  HADD2.F32 R57, -RZ, R180.H1_H1 ;  /* 0x300000b4ff397230 */ /* 0x000fe40000004100 */
        /* <DEDUP_REMOVED lines=9> */
.L_x_509:
[----:B------:R-:W-:Y:S05]  /*5b00*/  BSYNC B3 ;  /* 0x0000000000037941 */ /* 0x000fea0003800000 */
.L_x_508:
[----:B------:R-:W-:Y:S01]  /*5b10*/  ULDC.64 UR4, c[0x0][0x2d8] ;  /* 0x0000b60000047ab9 */ /* 0x000fe20000000a00 */
[----:B------:R-:W-:Y:S01]  /*5b20*/  ULDC.64 UR6, c[0x0][0x208] ;  /* 0x0000820000067ab9 */ /* 0x000fe20000000a00 */
[----:B------:R-:W-:-:S04]  /*5b30*/  LEA R56, P3, R67, UR4, 0x1 ;  /* 0x0000000443387c11 */ /* 0x000fc8000f8608ff */
[----:B------:R-:W-:-:S05]  /*5b40*/  LEA.HI.X R57, R67, UR5, R68, 0x1, P3 ;  /* 0x0000000543397c11 */ /* 0x000fca00098f0c44 */
[----:B--2---:R4:W-:Y:S04]  /*5b50*/  STG.E.128 desc[UR6][R56.64], R40 ;  /* 0x0000002838007986 */ /* 0x0049e8000c101d06 */
.L_x_507:
[----:B------:R-:W-:Y:S05]  /*5b60*/  BSYNC B2 ;  /* 0x0000000000027941 */ /* 0x000fea0003800000 */
.L_x_506:
        /* <DEDUP_REMOVED lines=29> */
[----:B------:R-:W-:Y:S02]  /*5d40*/  HADD2.F32 R53, -RZ, R173.H0_H0 ;  /* 0x200000adff357230 */ /* 0x000fe40000004100 */
[----:B------:R-:W-:Y:S01]  /*5d50*/  FFMA.FTZ R62, R43, R56, -R62 ;  /* 0x000000382b3e7223 */ /* 0x000fe2000001083e */
[----:B------:R-:W-:Y:S02]  /*5d60*/  HADD2.F32 R55, -RZ, R174.H1_H1 ;  /* 0x300000aeff377230 */ /* 0x000fe40000004100 */
[--C-:B------:R-:W-:Y:S02]  /*5d70*/  HADD2.F32 R42, -RZ, R52.reuse.H1_H1 ;  /* 0x30000034ff2a7230 */ /* 0x100fe40000004100 */
[----:B------:R-:W-:Y:S01]  /*5d80*/  FMUL.FTZ R57, R41, R53 ;  /* 0x0000003529397220 */ /* 0x000fe20000410000 */
[----:B------:R-:W-:-:S02]  /*5d90*/  HADD2.F32 R52, -RZ, R52.H0_H0 ;  /* 0x20000034ff347230 */ /* 0x000fc40000004100 */
[----:B------:R-:W-:Y:S01]  /*5da0*/  FMUL.FTZ R54, R40, R53 ;  /* 0x0000003528367220 */ /* 0x000fe20000410000 */
[----:B------:R-:W-:Y:S02]  /*5db0*/  HADD2.F32 R43, -RZ, R174.H0_H0 ;  /* 0x200000aeff2b7230 */ /* 0x000fe40000004100 */
[-C--:B------:R-:W-:Y:S01]  /*5dc0*/  FMUL.FTZ R53, R42, R55.reuse ;  /* 0x000000372a357220 */ /* 0x080fe20000410000 */
        /* <DEDUP_REMOVED lines=10> */
.L_x_511:
[----:B------:R-:W-:Y:S05]  /*5e70*/  BSYNC B2 ;  /* 0x0000000000027941 */ /* 0x000fea0003800000 */
.L_x_510:
[----:B------:R-:W-:Y:S01]  /*5e80*/  ULDC.64 UR4, c[0x0][0x2d8] ;  /* 0x0000b60000047ab9 */ /* 0x000fe20000000a00 */
[----:B------:R-:W-:Y:S01]  /*5e90*/  ULDC.64 UR6, c[0x0][0x208] ;  /* 0x0000820000067ab9 */ /* 0x000fe20000000a00 */
[----:B------:R-:W-:-:S04]  /*5ea0*/  LEA R52, P3, R63, UR4, 0x1 ;  /* 0x000000043f347c11 */ /* 0x000fc8000f8608ff */
[----:B------:R-:W-:-:S05]  /*5eb0*/  LEA.HI.X R53, R63, UR5, R64, 0x1, P3 ;  /* 0x000000053f357c11 */ /* 0x000fca00098f0c40 */
[----:B--2---:R1:W-:Y:S04]  /*5ec0*/  STG.E.128 desc[UR6][R52.64], R40 ;  /* 0x0000002834007986 */ /* 0x0043e8000c101d06 */
.L_x_505:
[----:B------:R-:W-:Y:S05]  /*5ed0*/  BSYNC B1 ;  /* 0x0000000000017941 */ /* 0x000fea0003800000 */
.L_x_504:
[----:B------:R-:W-:Y:S05]  /*5ee0*/  @P5 BRA `(.L_x_512) ;  /* 0x0000005000645947 */ /* 0x000fea0003800000 */
[----:B------:R-:W-:Y:S01]  /*5ef0*/  IADD3 R132, P3, P4, R141, R132, R16 ;  /* 0x000000848d847210 */ /* 0x000fe20007c7e010 */
[----:B------:R-:W-:Y:S03]  /*5f00*/  BSSY B1, `(.L_x_513) ;  /* 0x0000038000017945 */ /* 0x000fe60003800000 */
[----:B------:R-:W-:Y:S01]  /*5f10*/  IADD3.X R88, R140, R88, R17, P3, P4 ;  /* 0x000000588c587210 */ /* 0x000fe20001fe8411 */
[----:B------:R-:W-:Y:S08]  /*5f20*/  @P0 BRA `(.L_x_514) ;  /* 0x0000000000d40947 */ /* 0x000ff00003800000 */
[----:B-1234-:R1:W2:Y:S01]  /*5f30*/  LDS.128 R40, [R5+0x23400] ;  /* 0x0234000005287984 */ /* 0x01e2a20000000c00 */
[----:B------:R-:W-:Y:S01]  /*5f40*/  ISETP.GE.AND P4, PT, R18, R80, PT ;  /* 0x000000501200720c */ /* 0x000fe20003f86270 */
[----:B------:R-:W-:Y:S01]  /*5f50*/  BSSY B2, `(.L_x_515) ;  /* 0x000002c000027945 */ /* 0x000fe20003800000 */
[----:B------:R-:W-:-:S11]  /*5f60*/  IADD3 R59, P3, R132, R98, RZ ;  /* 0x00000062843b7210 */ /* 0x000fd60007f7e0ff */
[----:B-1----:R-:W-:Y:S05]  /*5f70*/  @P4 BRA `(.L_x_516) ;  /* 0x0000000000a44947 */ /* 0x002fea0003800000 */
[--C-:B------:R-:W-:Y:S02]  /*5f80*/  SHF.R.U64 R53, R48, 0x10, R49.reuse ;  /* 0x0000001030357819 */ /* 0x100fe40000001231 */
        /* <DEDUP_REMOVED lines=9> */
[----:B------:R-:W-:Y:S02]  /*6020*/  HADD2.F32 R54, -RZ, R54.H0_H0 ;  /* 0x20000036ff367230 */ /* 0x000fe40000004100 */
[-C--:B------:R-:W-:Y:S01]  /*6030*/  FMUL.FTZ R56, R42, R51.reuse ;  /* 0x000000332a387220 */ /* 0x080fe20000410000 */
[--C-:B------:R-:W-:Y:S02]  /*6040*/  HADD2.F32 R49, -RZ, R43.reuse.H1_H1 ;  /* 0x3000002bff317230 */ /* 0x100fe40000004100 */
[C---:B------:R-:W-:Y:S01]  /*6050*/  FMUL.FTZ R51, R41.reuse, R51 ;  /* 0x0000003329337220 */ /* 0x040fe20000410000 */
[----:B------:R-:W-:Y:S02]  /*6060*/  HADD2.F32 R43, -RZ, R43.H0_H0 ;  /* 0x2000002bff2b7230 */ /* 0x000fe40000004100 */
[----:B------:R-:W-:Y:S01]  /*6070*/  FFMA.FTZ R56, R41, R50, -R56 ;  /* 0x0000003229387223 */ /* 0x000fe20000010838 */
[----:B------:R-:W-:-:S02]  /*6080*/  HADD2.F32 R41, -RZ, R40.H1_H1 ;  /* 0x30000028ff297230 */ /* 0x000fc40000004100 */
[----:B------:R-:W-:Y:S01]  /*6090*/  FFMA.FTZ R53, R42, R50, R51 ;  /* 0x000000322a357223 */ /* 0x000fe20000010033 */
[-C--:B------:R-:W-:Y:S01]  /*60a0*/  FMUL.FTZ R58, R49, R54.reuse ;  /* 0x00000036313a7220 */ /* 0x080fe20000410000 */
[--C-:B------:R-:W-:Y:S02]  /*60b0*/  HADD2.F32 R50, -RZ, R175.reuse.H0_H0 ;  /* 0x200000afff327230 */ /* 0x100fe40000004100 */
[C---:B------:R-:W-:Y:S01]  /*60c0*/  FMUL.FTZ R54, R43.reuse, R54 ;  /* 0x000000362b367220 */ /* 0x040fe20000410000 */
[----:B------:R-:W-:Y:S02]  /*60d0*/  HADD2.F32 R175, -RZ, R175.H1_H1 ;  /* 0x300000afffaf7230 */ /* 0x000fe40000004100 */
[-C--:B------:R-:W-:Y:S01]  /*60e0*/  FFMA.FTZ R58, R43, R52.reuse, -R58 ;  /* 0x000000342b3a7223 */ /* 0x080fe2000001083a */
[----:B------:R-:W-:Y:S02]  /*60f0*/  HADD2.F32 R42, -RZ, R48.H1_H1 ;  /* 0x30000030ff2a7230 */ /* 0x000fe40000004100 */
[----:B------:R-:W-:Y:S01]  /*6100*/  FFMA.FTZ R57, R49, R52, R54 ;  /* 0x0000003431397223 */ /* 0x000fe20000010036 */
[----:B------:R-:W-:-:S02]  /*6110*/  HADD2.F32 R40, -RZ, R40.H0_H0 ;  /* 0x20000028ff287230 */ /* 0x000fc40000004100 */
[CC--:B------:R-:W-:Y:S01]  /*6120*/  FMUL.FTZ R51, R41.reuse, R50.reuse ;  /* 0x0000003229337220 */ /* 0x0c0fe20000410000 */
[----:B------:R-:W-:Y:S02]  /*6130*/  HADD2.F32 R48, -RZ, R48.H0_H0 ;  /* 0x20000030ff307230 */ /* 0x000fe40000004100 */
        /* <DEDUP_REMOVED lines=13> */
.L_x_516:
[----:B------:R-:W-:Y:S05]  /*6210*/  BSYNC B2 ;  /* 0x0000000000027941 */ /* 0x000fea0003800000 */
.L_x_515:
[----:B------:R-:W-:Y:S01]  /*6220*/  ULDC.64 UR4, c[0x0][0x2d8] ;  /* 0x0000b60000047ab9 */ /* 0x000fe20000000a00 */
[----:B------:R-:W-:Y:S01]  /*6230*/  IMAD.X R50, R88, 0x1, R15, P3 ;  /* 0x0000000158327824 */ /* 0x000fe200018e060f */
[----:B------:R-:W-:Y:S01]  /*6240*/  LEA R48, P3, R59, UR4, 0x1 ;  /* 0x000000043b307c11 */ /* 0x000fe2000f8608ff */
[----:B------:R-:W-:-:S03]  /*6250*/  ULDC.64 UR6, c[0x0][0x208] ;  /* 0x0000820000067ab9 */ /* 0x000fc60000000a00 */
[----:B------:R-:W-:-:S05]  /*6260*/  LEA.HI.X R49, R59, UR5, R50, 0x1, P3 ;  /* 0x000000053b317c11 */ /* 0x000fca00098f0c32 */
[----:B--2---:R1:W-:Y:S04]  /*6270*/  STG.E.128 desc[UR6][R48.64], R40 ;  /* 0x0000002830007986 */ /* 0x0043e8000c101d06 */
.L_x_514:
[----:B------:R-:W-:Y:S05]  /*6280*/  BSYNC B1 ;  /* 0x0000000000017941 */ /* 0x000fea0003800000 */
.L_x_513:
[----:B------:R-:W-:Y:S05]  /*6290*/  @P1 BRA `(.L_x_512) ;  /* 0x0000004c00781947 */ /* 0x000fea0003800000 */
[----:B-1234-:R1:W2:Y:S01]  /*62a0*/  LDS.128 R40, [R5+0x28c00] ;  /* 0x028c000005287984 */ /* 0x01e2a20000000c00 */
[----:B------:R-:W-:Y:S01]  /*62b0*/  ISETP.GE.AND P4, PT, R221, R80, PT ;  /* 0x00000050dd00720c */ /* 0x000fe20003f86270 */
[----:B------:R-:W-:Y:S01]  /*62c0*/  BSSY B1, `(.L_x_517) ;  /* 0x000002c000017945 */ /* 0x000fe20003800000 */
[----:B------:R-:W-:-:S11]  /*62d0*/  IADD3 R55, P3, R132, R13, RZ ;  /* 0x0000000d84377210 */ /* 0x000fd60007f7e0ff */
        /* <DEDUP_REMOVED lines=42> */
.L_x_518:
[----:B------:R-:W-:Y:S05]  /*6580*/  BSYNC B1 ;  /* 0x0000000000017941 */ /* 0x000fea0003800000 */
.L_x_517:
[----:B------:R-:W-:Y:S01]  /*6590*/  ULDC.64 UR4, c[0x0][0x2d8] ;  /* 0x0000b60000047ab9 */ /* 0x000fe20000000a00 */
[----:B------:R-:W-:Y:S01]  /*65a0*/  IMAD.X R88, R88, 0x1, R8, P3 ;  /* 0x0000000158587824 */ /* 0x000fe200018e0608 */
[----:B------:R-:W-:Y:S01]  /*65b0*/  LEA R44, P3, R55, UR4, 0x1 ;  /* 0x00000004372c7c11 */ /* 0x000fe2000f8608ff */
[----:B------:R-:W-:-:S03]  /*65c0*/  ULDC.64 UR6, c[0x0][0x208] ;  /* 0x0000820000067ab9 */ /* 0x000fc60000000a00 */
[----:B------:R-:W-:-:S05]  /*65d0*/  LEA.HI.X R45, R55, UR5, R88, 0x1, P3 ;  /* 0x00000005372d7c11 */ /* 0x000fca00098f0c58 */
[----:B--2---:R1:W-:Y:S01]  /*65e0*/  STG.E.128 desc[UR6][R44.64], R40 ;  /* 0x000000282c007986 */ /* 0x0043e2000c101d06 */
[----:B------:R-:W-:Y:S05]  /*65f0*/  BRA `(.L_x_512) ;  /* 0x0000004800a07947 */ /* 0x000fea0003800000 */
.L_x_456:
[----:B------:R-:W-:Y:S01]  /*6600*/  ISETP.GE.AND P4, PT, R223, R4, PT ;  /* 0x00000004df00720c */ /* 0x000fe20003f86270 */
[----:B------:R-:W-:-:S03]  /*6610*/  ULDC.64 UR4, c[0x0][0x208] ;  /* 0x0000820000047ab9 */ /* 0x000fc60000000a00 */
[----:B------:R-:W-:-:S13]  /*6620*/  ISETP.GE.OR P4, PT, R16, R80, P4 ;  /* 0x000000501000720c */ /* 0x000fda0002786670 */
[----:B------:R-:W-:Y:S01]  /*6630*/  @!P4 IADD3 R46, P2, P3, R104, R92, R35 ;  /* 0x0000005c682ec210 */ /* 0x000fe20007b5e023 */
[----:B------:R-:W0:Y:S03]  /*6640*/  @!P4 LDC.64 R56, c[0x0][0x3c8] ;  /* 0x0000f200ff38cb82 */ /* 0x000e260000000a00 */
[----:B------:R-:W-:Y:S02]  /*6650*/  @!P4 IADD3.X R47, R27, R3, R38, P2, P3 ;  /* 0x000000031b2fc210 */ /* 0x000fe400017e6426 */
[----:B------:R-:W-:-:S03]  /*6660*/  @!P4 IADD3 R44, P2, P3, R110, R90, R30 ;  /* 0x0000005a6e2cc210 */ /* 0x000fc60007b5e01e */
[----:B------:R-:W1:Y:S01]  /*6670*/  @!P4 LDC.64 R58, c[0x0][0x3e0] ;  /* 0x0000f800ff3acb82 */ /* 0x000e620000000a00 */
[----:B------:R-:W-:Y:S02]  /*6680*/  @!P4 IADD3.X R45, R21, R0, R32, P2, P3 ;  /* 0x00000000152dc210 */ /* 0x000fe400017e6420 */
[----:B------:R-:W-:-:S04]  /*6690*/  ISETP.GE.AND P3, PT, R222, R4, PT ;  /* 0x00000004de00720c */ /* 0x000fc80003f66270 */
[----:B------:R-:W-:-:S13]  /*66a0*/  ISETP.GE.OR P3, PT, R16, R80, P3 ;  /* 0x000000501000720c */ /* 0x000fda0001f66670 */
[----:B------:R-:W-:Y:S01]  /*66b0*/  @!P3 IADD3 R42, P2, P5, R104, R34, R92 ;  /* 0x00000022682ab210 */ /* 0x000fe20007d5e05c */
[----:B------:R-:W2:Y:S03]  /*66c0*/  @!P3 LDC.64 R64, c[0x0][0x3c8] ;  /* 0x0000f200ff40bb82 */ /* 0x000ea60000000a00 */
[----:B------:R-:W-:Y:S02]  /*66d0*/  @!P3 IADD3.X R43, R27, R37, R3, P2, P5 ;  /* 0x000000251b2bb210 */ /* 0x000fe400017ea403 */
[----:B------:R-:W-:-:S03]  /*66e0*/  @!P3 IADD3 R40, P2, P5, R110, R29, R90 ;  /* 0x0000001d6e28b210 */ /* 0x000fc60007d5e05a */
[----:B------:R-:W3:Y:S01]  /*66f0*/  @!P3 LDC.64 R66, c[0x0][0x3e0] ;  /* 0x0000f800ff42bb82 */ /* 0x000ee20000000a00 */
[----:B------:R-:W-:Y:S02]  /*6700*/  @!P3 IADD3.X R41, R21, R31, R0, P2, P5 ;  /* 0x0000001f1529b210 */ /* 0x000fe400017ea400 */
[----:B------:R-:W-:-:S04]  /*6710*/  ISETP.GE.AND P2, PT, R225, R4, PT ;  /* 0x00000004e100720c */ /* 0x000fc80003f46270 */
[----:B------:R-:W-:-:S13]  /*6720*/  ISETP.GE.OR P2, PT, R16, R80, P2 ;  /* 0x000000501000720c */ /* 0x000fda0001746670 */
[----:B------:R-:W-:Y:S01]  /*6730*/  @!P2 IADD3 R70, P5, P6, R104, R33, R92 ;  /* 0x000000216846a210 */ /* 0x000fe20007ebe05c */
[----:B------:R-:W4:Y:S03]  /*6740*/  @!P2 LDC.64 R72, c[0x0][0x3c8] ;  /* 0x0000f200ff48ab82 */ /* 0x000f260000000a00 */
[----:B------:R-:W-:Y:S02]  /*6750*/  @!P2 IADD3.X R71, R27, R36, R3, P5, P6 ;  /* 0x000000241b47a210 */ /* 0x000fe40002fec403 */
[----:B------:R-:W-:-:S03]  /*6760*/  @!P2 IADD3 R68, P5, P6, R110, R121, R90 ;  /* 0x000000796e44a210 */ /* 0x000fc60007ebe05a */
[----:B------:R-:W4:Y:S01]  /*6770*/  @!P2 LDC.64 R74, c[0x0][0x3e0] ;  /* 0x0000f800ff4aab82 */ /* 0x000f220000000a00 */
[----:B------:R-:W-:Y:S02]  /*6780*/  @!P2 IADD3.X R69, R21, R120, R0, P5, P6 ;  /* 0x000000781545a210 */ /* 0x000fe40002fec400 */
[----:B------:R-:W-:-:S04]  /*6790*/  ISETP.GE.AND P5, PT, R22, R4, PT ;  /* 0x000000041600720c */ /* 0x000fc80003fa6270 */
[----:B------:R-:W-:-:S13]  /*67a0*/  ISETP.GE.OR P5, PT, R16, R80, P5 ;  /* 0x000000501000720c */ /* 0x000fda0002fa6670 */
[----:B------:R-:W0:Y:S01]  /*67b0*/  @!P5 LDC.64 R48, c[0x0][0x3c8] ;  /* 0x0000f200ff30db82 */ /* 0x000e220000000a00 */
[----:B------:R-:W-:-:S04]  /*67c0*/  @!P5 IADD3 R50, P6, R104, R92, RZ ;  /* 0x0000005c6832d210 */ /* 0x000fc80007fde0ff */
[----:B------:R-:W-:Y:S02]  /*67d0*/  @!P5 IADD3.X R51, R3, R27, RZ, P6, !PT ;  /* 0x0000001b0333d210 */ /* 0x000fe400037fe4ff */
[----:B0-----:R-:W-:-:S04]  /*67e0*/  @!P5 LEA R48, P6, R50, R48, 0x1 ;  /* 0x000000303230d211 */ /* 0x001fc800078c08ff */
[----:B------:R-:W-:Y:S02]  /*67f0*/  @!P5 LEA.HI.X R49, R50, R49, R51, 0x1, P6 ;  /* 0x000000313231d211 */ /* 0x000fe400030f0c33 */
[----:B------:R-:W0:Y:S01]  /*6800*/  @!P5 LDC.64 R50, c[0x0][0x3e0] ;  /* 0x0000f800ff32db82 */ /* 0x000e220000000a00 */
[----:B------:R-:W-:-:S05]  /*6810*/  @!P5 IADD3 R52, P6, R110, R90, RZ ;  /* 0x0000005a6e34d210 */ /* 0x000fca0007fde0ff */
[----:B------:R-:W-:Y:S01]  /*6820*/  @!P5 IMAD.X R53, R0, 0x1, R21, P6 ;  /* 0x000000010035d824 */ /* 0x000fe200030e0615 */
[----:B0-----:R-:W-:-:S04]  /*6830*/  @!P5 LEA R50, P6, R52, R50, 0x1 ;  /* 0x000000323432d211 */ /* 0x001fc800078c08ff */
[----:B------:R-:W-:Y:S02]  /*6840*/  @!P5 LEA.HI.X R51, R52, R51, R53, 0x1, P6 ;  /* 0x000000333433d211 */ /* 0x000fe400030f0c35 */
[----:B------:R-:W-:-:S04]  /*6850*/  @!P4 LEA R56, P6, R46, R56, 0x1 ;  /* 0x000000382e38c211 */ /* 0x000fc800078c08ff */
[----:B------:R-:W-:Y:S02]  /*6860*/  @!P4 LEA.HI.X R57, R46, R57, R47, 0x1, P6 ;  /* 0x000000392e39c211 */ /* 0x000fe400030f0c2f */
[----:B------:R-:W-:Y:S02]  /*6870*/  CS2R R46, SRZ ;  /* 0x00000000002e7805 */ /* 0x000fe4000001ff00 */
[----:B-1----:R-:W-:-:S04]  /*6880*/  @!P4 LEA R58, P6, R44, R58, 0x1 ;  /* 0x0000003a2c3ac211 */ /* 0x002fc800078c08ff */
[----:B------:R-:W-:Y:S02]  /*6890*/  @!P4 LEA.HI.X R59, R44, R59, R45, 0x1, P6 ;  /* 0x0000003b2c3bc211 */ /* 0x000fe400030f0c2d */
[----:B------:R-:W-:Y:S02]  /*68a0*/  CS2R R44, SRZ ;  /* 0x00000000002c7805 */ /* 0x000fe4000001ff00 */
[----:B--2---:R-:W-:-:S04]  /*68b0*/  @!P3 LEA R64, P6, R42, R64, 0x1 ;  /* 0x000000402a40b211 */ /* 0x004fc800078c08ff */
[----:B------:R-:W-:Y:S02]  /*68c0*/  @!P3 LEA.HI.X R65, R42, R65, R43, 0x1, P6 ;  /* 0x000000412a41b211 */ /* 0x000fe400030f0c2b */
[----:B------:R-:W-:Y:S02]  /*68d0*/  CS2R R42, SRZ ;  /* 0x00000000002a7805 */ /* 0x000fe4000001ff00 */
[C---:B---3--:R-:W-:Y:S01]  /*68e0*/  @!P3 LEA R66, P6, R40.reuse, R66, 0x1 ;  /* 0x000000422842b211 */ /* 0x048fe200078c08ff */
[----:B------:R0:W5:Y:S03]  /*68f0*/  @!P5 LDG.E.128 R44, desc[UR4][R50.64] ;  /* 0x00000004322cd981 */ /* 0x000166000c1e1d00 */
[----:B------:R-:W-:Y:S02]  /*6900*/  @!P3 LEA.HI.X R67, R40, R67, R41, 0x1, P6 ;  /* 0x000000432843b211 */ /* 0x000fe400030f0c29 */
[----:B------:R-:W-:-:S02]  /*6910*/  CS2R R40, SRZ ;  /* 0x0000000000287805 */ /* 0x000fc4000001ff00 */
[----:B------:R-:W-:Y:S02]  /*6920*/  CS2R R54, SRZ ;  /* 0x0000000000367805 */ /* 0x000fe4000001ff00 */
[----:B------:R-:W-:Y:S02]  /*6930*/  CS2R R52, SRZ ;  /* 0x0000000000347805 */ /* 0x000fe4000001ff00 */
[----:B------:R1:W5:Y:S01]  /*6940*/  @!P5 LDG.E.128 R40, desc[UR4][R48.64] ;  /* 0x000000043028d981 */ /* 0x000362000c1e1d00 */
[----:B0-----:R-:W-:Y:S02]  /*6950*/  CS2R R50, SRZ ;  /* 0x0000000000327805 */ /* 0x001fe4000001ff00 */
[----:B------:R-:W-:Y:S02]  /*6960*/  CS2R R62, SRZ ;  /* 0x00000000003e7805 */ /* 0x000fe4000001ff00 */
[----:B------:R-:W-:Y:S01]  /*6970*/  CS2R R60, SRZ ;  /* 0x00000000003c7805 */ /* 0x000fe2000001ff00 */
[----:B------:R0:W5:Y:S05]  /*6980*/  @!P4 LDG.E.128 R52, desc[UR4][R58.64] ;  /* 0x000000043a34c981 */ /* 0x00016a000c1e1d00 */
[----:B------:R-:W5:Y:S01]  /*6990*/  @!P3 LDG.E.128 R60, desc[UR4][R66.64] ;  /* 0x00000004423cb981 */ /* 0x000f62000c1e1d00 */
[----:B-1----:R-:W-:-:S02]  /*69a0*/  CS2R R48, SRZ ;  /* 0x0000000000307805 */ /* 0x002fc4000001ff00 */
[----:B0-----:R-:W-:-:S04]  /*69b0*/  CS2R R58, SRZ ;  /* 0x00000000003a7805 */ /* 0x001fc8000001ff00 */
[----:B------:R0:W5:Y:S02]  /*69c0*/  @!P4 LDG.E.128 R48, desc[UR4][R56.64] ;  /* 0x000000043830c981 */ /* 0x000164000c1e1d00 */
[----:B0-----:R-:W-:-:S06]  /*69d0*/  CS2R R56, SRZ ;  /* 0x0000000000387805 */ /* 0x001fcc000001ff00 */
[----:B------:R0:W5:Y:S01]  /*69e0*/  @!P3 LDG.E.128 R56, desc[UR4][R64.64] ;  /* 0x000000044038b981 */ /* 0x000162000c1e1d00 */
[----:B----4-:R-:W-:-:S04]  /*69f0*/  @!P2 LEA R72, P3, R70, R72, 0x1 ;  /* 0x000000484648a211 */ /* 0x010fc800078608ff */
[----:B------:R-:W-:Y:S02]  /*6a00*/  @!P2 LEA.HI.X R73, R70, R73, R71, 0x1, P3 ;  /* 0x000000494649a211 */ /* 0x000fe400018f0c47 */
[----:B------:R-:W-:-:S04]  /*6a10*/  @!P2 LEA R74, P3, R68, R74, 0x1 ;  /* 0x0000004a444aa211 */ /* 0x000fc800078608ff */
[----:B------:R-:W-:Y:S02]  /*6a20*/  @!P2 LEA.HI.X R75, R68, R75, R69, 0x1, P3 ;  /* 0x0000004b444ba211 */ /* 0x000fe400018f0c45 */
[----:B------:R-:W-:-:S04]  /*6a30*/  ISETP.GE.AND P3, PT, R224, R4, PT ;  /* 0x00000004e000720c */ /* 0x000fc80003f66270 */
[----:B------:R-:W-:Y:S02]  /*6a40*/  ISETP.GE.OR P3, PT, R16, R80, P3 ;  /* 0x000000501000720c */ /* 0x000fe40001f66670 */
[----:B------:R-:W-:Y:S02]  /*6a50*/  CS2R R66, SRZ ;  /* 0x0000000000427805 */ /* 0x000fe4000001ff00 */
[----:B0-----:R-:W-:Y:S02]  /*6a60*/  CS2R R64, SRZ ;  /* 0x0000000000407805 */ /* 0x001fe4000001ff00 */
[----:B------:R-:W-:Y:S02]  /*6a70*/  CS2R R70, SRZ ;  /* 0x0000000000467805 */ /* 0x000fe4000001ff00 */
[----:B------:R-:W-:Y:S01]  /*6a80*/  CS2R R68, SRZ ;  /* 0x0000000000447805 */ /* 0x000fe2000001ff00 */
[----:B------:R-:W-:Y:S01]  /*6a90*/  BSSY B1, `(.L_x_519) ;  /* 0x0000021000017945 */ /* 0x000fe20003800000 */
[----:B------:R0:W5:Y:S04]  /*6aa0*/  @!P2 LDG.E.128 R64, desc[UR4][R72.64] ;  /* 0x000000044840a981 */ /* 0x000168000c1e1d00 */
[----:B------:R1:W5:Y:S01]  /*6ab0*/  @!P2 LDG.E.128 R68, desc[UR4][R74.64] ;  /* 0x000000044a44a981 */ /* 0x000362000c1e1d00 */
[----:B------:R-:W-:-:S02]  /*6ac0*/  ISETP.GE.AND P2, PT, R226, R4, PT ;  /* 0x00000004e200720c */ /* 0x000fc40003f46270 */
[----:B------:R-:W-:Y:S02]  /*6ad0*/  CS2R R78, SRZ ;  /* 0x00000000004e7805 */ /* 0x000fe4000001ff00 */
[----:B------:R-:W-:Y:S02]  /*6ae0*/  CS2R R76, SRZ ;  /* 0x00000000004c7805 */ /* 0x000fe4000001ff00 */
[----:B------:R-:W-:Y:S02]  /*6af0*/  ISETP.GE.OR P2, PT, R16, R80, P2 ;  /* 0x000000501000720c */ /* 0x000fe40001746670 */
[----:B0-----:R-:W-:Y:S02]  /*6b00*/  CS2R R72, SRZ ;  /* 0x0000000000487805 */ /* 0x001fe4000001ff00 */
[----:B-1----:R-:W-:Y:S01]  /*6b10*/  CS2R R74, SRZ ;  /* 0x00000000004a7805 */ /* 0x002fe2000001ff00 */
[----:B------:R-:W-:Y:S08]  /*6b20*/  @P3 BRA `(.L_x_520) ;  /* 0x00000000005c3947 */ /* 0x000ff00003800000 */
[----:B------:R-:W0:Y:S01]  /*6b30*/  LDC.64 R76, c[0x0][0x3d8] ;  /* 0x0000f600ff4c7b82 */ /* 0x000e220000000a00 */
[----:B------:R-:W-:Y:S01]  /*6b40*/  IMAD.MOV.U32 R74, RZ, RZ, R92 ;  /* 0x000000ffff4a7224 */ /* 0x000fe200078e005c */
[----:B------:R-:W-:Y:S01]  /*6b50*/  MOV R78, R90 ;  /* 0x0000005a004e7202 */ /* 0x000fe20000000f00 */
[----:B------:R-:W-:Y:S01]  /*6b60*/  IMAD.MOV.U32 R75, RZ, RZ, R3 ;  /* 0x000000ffff4b7224 */ /* 0x000fe200078e0003 */
[----:B------:R-:W-:Y:S01]  /*6b70*/  ULDC.64 UR4, c[0x0][0x3c8] ;  /* 0x0000f20000047ab9 */ /* 0x000fe20000000a00 */
[----:B------:R-:W-:Y:S01]  /*6b80*/  IMAD.MOV.U32 R79, RZ, RZ, R0 ;  /* 0x000000ffff4f7224 */ /* 0x000fe200078e0000 */
[----:B------:R-:W-:Y:S01]  /*6b90*/  ULDC.64 UR6, c[0x0][0x3e0] ;  /* 0x0000f80000067ab9 */ /* 0x000fe20000000a00 */
[----:B------:R-:W-:Y:S01]  /*6ba0*/  ULDC.64 UR8, c[0x0][0x208] ;  /* 0x0000820000087ab9 */ /* 0x000fe20000000a00 */
[----:B------:R-:W1:Y:S01]  /*6bb0*/  LDC.64 R72, c[0x0][0x3e8] ;  /* 0x0000fa00ff487b82 */ /* 0x000e620000000a00 */
[----:B0-----:R-:W-:-:S04]  /*6bc0*/  IMAD.WIDE.U32 R74, R76, 0x60, R74 ;  /* 0x000000604c4a7825 */ /* 0x001fc800078e004a */
[----:B------:R-:W-:Y:S01]  /*6bd0*/  IMAD R77, R77, 0x60, RZ ;  /* 0x000000604d4d7824 */ /* 0x000fe200078e02ff */
[----:B------:R-:W-:Y:S01]  /*6be0*/  IADD3 R76, P3, R104, R74, RZ ;  /* 0x0000004a684c7210 */ /* 0x000fe20007f7e0ff */
[----:B-1----:R-:W-:-:S03]  /*6bf0*/  IMAD.WIDE.U32 R78, R72, 0x60, R78 ;  /* 0x00000060484e7825 */ /* 0x002fc600078e004e */
[----:B------:R-:W-:Y:S01]  /*6c00*/  IADD3.X R75, R27, R75, R77, P3, !PT ;  /* 0x0000004b1b4b7210 */ /* 0x000fe20001ffe44d */
[----:B------:R-:W-:Y:S01]  /*6c10*/  IMAD R73, R73, 0x60, RZ ;  /* 0x0000006049497824 */ /* 0x000fe200078e02ff */
[----:B------:R-:W-:-:S04]  /*6c20*/  IADD3 R74, P3, R110, R78, RZ ;  /* 0x0000004e6e4a7210 */ /* 0x000fc80007f7e0ff */
[----:B------:R-:W-:Y:S02]  /*6c30*/  IADD3.X R79, R21, R79, R73, P3, !PT ;  /* 0x0000004f154f7210 */ /* 0x000fe40001ffe449 */
[----:B------:R-:W-:-:S04]  /*6c40*/  LEA R72, P3, R76, UR4, 0x1 ;  /* 0x000000044c487c11 */ /* 0x000fc8000f8608ff */
[----:B------:R-:W-:Y:S02]  /*6c50*/  LEA.HI.X R73, R76, UR5, R75, 0x1, P3 ;  /* 0x000000054c497c11 */ /* 0x000fe400098f0c4b */
[----:B------:R-:W-:-:S04]  /*6c60*/  LEA R76, P3, R74, UR6, 0x1 ;  /* 0x000000064a4c7c11 */ /* 0x000fc8000f8608ff */
[----:B------:R-:W-:Y:S02]  /*6c70*/  LEA.HI.X R77, R74, UR7, R79, 0x1, P3 ;  /* 0x000000074a4d7c11 */ /* 0x000fe400098f0c4f */
[----:B------:R-:W5:Y:S04]  /*6c80*/  LDG.E.128 R72, desc[UR8][R72.64] ;  /* 0x0000000848487981 */ /* 0x000f68000c1e1d00 */
[----:B------:R-:W5:Y:S03]  /*6c90*/  LDG.E.128 R76, desc[UR8][R76.64] ;  /* 0x000000084c4c7981 */ /* 0x000f66000c1e1d00 */
.L_x_520:
[----:B------:R-:W-:Y:S05]  /*6ca0*/  BSYNC B1 ;  /* 0x0000000000017941 */ /* 0x000fea0003800000 */
.L_x_519:
[----:B------:R-:W-:Y:S01]  /*6cb0*/  BSSY B1, `(.L_x_521) ;  /* 0x000001d000017945 */ /* 0x000fe20003800000 */
[----:B------:R-:W-:Y:S02]  /*6cc0*/  ISETP.GE.AND P3, PT, R16, R80, PT ;  /* 0x000000501000720c */ /* 0x000fe40003f66270 */
[----:B------:R-:W-:Y:S02]  /*6cd0*/  CS2R R82, SRZ ;  /* 0x0000000000527805 */ /* 0x000fe4000001ff00 */
[----:B------:R-:W-:Y:S02]  /*6ce0*/  CS2R R80, SRZ ;  /* 0x0000000000507805 */ /* 0x000fe4000001ff00 */
[----:B------:R-:W-:Y:S01]  /*6cf0*/  CS2R R86, SRZ ;  /* 0x0000000000567805 */ /* 0x000fe2000001ff00 */
[----:B-----5:R-:W-:Y:S01]  /*6d00*/  IMAD.MOV.U32 R89, RZ, RZ, R74 ;  /* 0x000000ffff597224 */ /* 0x020fe200078e004a */
[----:B------:R-:W-:Y:S01]  /*6d10*/  CS2R R84, SRZ ;  /* 0x0000000000547805 */ /* 0x000fe2000001ff00 */
[----:B------:R-:W-:Y:S06]  /*6d20*/  @P2 BRA `(.L_x_522) ;  /* 0x0000000000542947 */ /* 0x000fec0003800000 */
[----:B------:R-:W0:Y:S01]  /*6d30*/  LDC.64 R82, c[0x0][0x3d8] ;  /* 0x0000f600ff527b82 */ /* 0x000e220000000a00 */
[----:B------:R-:W-:Y:S01]  /*6d40*/  IMAD.MOV.U32 R93, RZ, RZ, R3 ;  /* 0x000000ffff5d7224 */ /* 0x000fe200078e0003 */
[----:B------:R-:W-:Y:S01]  /*6d50*/  MOV R91, R0 ;  /* 0x00000000005b7202 */ /* 0x000fe20000000f00 */
[----:B------:R-:W-:Y:S01]  /*6d60*/  ULDC.64 UR4, c[0x0][0x3c8] ;  /* 0x0000f20000047ab9 */ /* 0x000fe20000000a00 */
[----:B------:R-:W-:Y:S01]  /*6d70*/  ULDC.64 UR6, c[0x0][0x3e0] ;  /* 0x0000f80000067ab9 */ /* 0x000fe20000000a00 */
[----:B------:R-:W-:-:S03]  /*6d80*/  ULDC.64 UR8, c[0x0][0x208] ;  /* 0x0000820000087ab9 */ /* 0x000fc60000000a00 */
        /* <DEDUP_REMOVED lines=12> */
[----:B------:R-:W-:Y:S01]  /*6e50*/  LEA.HI.X R85, R0, UR7, R91, 0x1, P2 ;  /* 0x0000000700557c11 */ /* 0x000fe200090f0c5b */
[----:B------:R-:W5:Y:S05]  /*6e60*/  LDG.E.128 R80, desc[UR8][R80.64] ;  /* 0x0000000850507981 */ /* 0x000f6a000c1e1d00 */
[----:B------:R-:W5:Y:S03]  /*6e70*/  LDG.E.128 R84, desc[UR8][R84.64] ;  /* 0x0000000854547981 */ /* 0x000f66000c1e1d00 */
.L_x_522:
[----:B------:R-:W-:Y:S05]  /*6e80*/  BSYNC B1 ;  /* 0x0000000000017941 */ /* 0x000fea0003800000 */
.L_x_521:
[----:B------:R-:W-:Y:S01]  /*6e90*/  PRMT R171, R89, 0x7610, R171 ;  /* 0x0000761059ab7816 */ /* 0x000fe200000000ab */
[----:B------:R-:W-:Y:S01]  /*6ea0*/  IMAD.MOV.U32 R3, RZ, RZ, R72 ;  /* 0x000000ffff037224 */ /* 0x000fe200078e0048 */
[----:B------:R-:W-:Y:S01]  /*6eb0*/  MOV R90, R78 ;  /* 0x0000004e005a7202 */ /* 0x000fe20000000f00 */
[----:B------:R-:W-:Y:S01]  /*6ec0*/  IMAD.MOV.U32 R89, RZ, RZ, R73 ;  /* 0x000000ffff597224 */ /* 0x000fe200078e0049 */
[----:B------:R-:W-:Y:S01]  /*6ed0*/  ULOP3.LUT UR4, UR60, 0x1, URZ, 0xfc, !UPT ;  /* 0x000000013c047892 */ /* 0x000fe2000f8efc3f */
[----:B------:R-:W-:Y:S01]  /*6ee0*/  IMAD.MOV.U32 R0, RZ, RZ, R75 ;  /* 0x000000ffff007224 */ /* 0x000fe200078e004b */
[----:B------:R-:W-:Y:S02]  /*6ef0*/  PRMT R173, R90, 0x7610, R173 ;  /* 0x000076105aad7816 */ /* 0x000fe400000000ad */
[----:B------:R-:W-:Y:S01]  /*6f00*/  PRMT R172, R3, 0x5410, R89 ;  /* 0x0000541003ac7816 */ /* 0x000fe20000000059 */
[----:B------:R-:W-:Y:S01]  /*6f10*/  IMAD.MOV.U32 R3, RZ, RZ, R76 ;  /* 0x000000ffff037224 */ /* 0x000fe200078e004c */
[----:B------:R-:W-:Y:S01]  /*6f20*/  PRMT R171, R171, 0x5410, R0 ;  /* 0x00005410abab7816 */ /* 0x000fe20000000000 */
[----:B------:R-:W-:Y:S01]  /*6f30*/  IMAD.MOV.U32 R89, RZ, RZ, R77 ;  /* 0x000000ffff597224 */ /* 0x000fe200078e004d */
[----:B-----5:R-:W-:Y:S01]  /*6f40*/  MOV R90, R82 ;  /* 0x00000052005a7202 */ /* 0x020fe20000000f00 */
[----:B------:R-:W-:Y:S01]  /*6f50*/  IMAD.MOV.U32 R0, RZ, RZ, R79 ;  /* 0x000000ffff007224 */ /* 0x000fe200078e004f */
[----:B------:R-:W-:-:S02]  /*6f60*/  UISETP.NE.AND UP0, UPT, UR4, 0x3, UPT ;  /* 0x000000030400788c */ /* 0x000fc4000bf05270 */
[----:B------:R-:W-:Y:S01]  /*6f70*/  PRMT R183, R3, 0x5410, R89 ;  /* 0x0000541003b77816 */ /* 0x000fe20000000059 */
[----:B------:R-:W-:Y:S01]  /*6f80*/  IMAD.MOV.U32 R3, RZ, RZ, R80 ;  /* 0x000000ffff037224 */ /* 0x000fe200078e0050 */
[----:B------:R-:W-:Y:S01]  /*6f90*/  PRMT R173, R173, 0x5410, R0 ;  /* 0x00005410adad7816 */ /* 0x000fe20000000000 */
[----:B------:R-:W-:Y:S01]  /*6fa0*/  IMAD.MOV.U32 R89, RZ, RZ, R81 ;  /* 0x000000ffff597224 */ /* 0x000fe200078e0051 */
[----:B------:R-:W-:Y:S01]  /*6fb0*/  PRMT R156, R90, 0x7610, R156 ;  /* 0x000076105a9c7816 */ /* 0x000fe2000000009c */
[----:B------:R-:W-:Y:S01]  /*6fc0*/  IMAD.MOV.U32 R0, RZ, RZ, R83 ;  /* 0x000000ffff007224 */ /* 0x000fe200078e0053 */
[----:B------:R-:W-:Y:S02]  /*6fd0*/  MOV R90, R86 ;  /* 0x00000056005a7202 */ /* 0x000fe40000000f00 */
[----:B------:R-:W-:Y:S01]  /*6fe0*/  PRMT R164, R3, 0x5410, R89 ;  /* 0x0000541003a47816 */ /* 0x000fe20000000059 */
[----:B------:R-:W-:Y:S01]  /*6ff0*/  IMAD.MOV.U32 R3, RZ, RZ, R87 ;  /* 0x000000ffff037224 */ /* 0x000fe200078e0057 */
[----:B------:R-:W-:Y:S01]  /*7000*/  PRMT R165, R90, 0x7610, R165 ;  /* 0x000076105aa57816 */ /* 0x000fe200000000a5 */
[----:B------:R-:W-:Y:S01]  /*7010*/  IMAD.MOV.U32 R89, RZ, RZ, R84 ;  /* 0x000000ffff597224 */ /* 0x000fe200078e0054 */
[----:B------:R-:W-:Y:S01]  /*7020*/  PRMT R156, R156, 0x5410, R0 ;  /* 0x000054109c9c7816 */ /* 0x000fe20000000000 */
[----:B------:R-:W-:Y:S01]  /*7030*/  IMAD.MOV.U32 R90, RZ, RZ, R85 ;  /* 0x000000ffff5a7224 */ /* 0x000fe200078e0055 */
[----:B------:R-:W-:-:S02]  /*7040*/  MOV R0, R42 ;  /* 0x0000002a00007202 */ /* 0x000fc40000000f00 */
        /* <DEDUP_REMOVED lines=41> */
[----:B------:R-:W-:-:S02]  /*72e0*/  PLOP3.LUT P2, PT, PT, PT, UP0, 0x80, 0x0 ;  /* 0x000000000000781c */ /* 0x000fc40003f4f008 */
[----:B------:R-:W-:Y:S01]  /*72f0*/  PRMT R188, R188, 0x5410, R0 ;  /* 0x00005410bcbc7816 */ /* 0x000fe20000000000 */
[----:B------:R-:W-:Y:S01]  /*7300*/  IMAD.MOV.U32 R0, RZ, RZ, R67 ;  /* 0x000000ffff007224 */ /* 0x000fe200078e0043 */
[----:B------:R-:W-:Y:S01]  /*7310*/  PRMT R189, R3, 0x5410, R89 ;  /* 0x0000541003bd7816 */ /* 0x000fe20000000059 */
[----:B------:R-:W-:Y:S01]  /*7320*/  IMAD.MOV.U32 R3, RZ, RZ, R64 ;  /* 0x000000ffff037224 */ /* 0x000fe200078e0040 */
[----:B------:R-:W-:Y:S01]  /*7330*/  MOV R90, R66 ;  /* 0x00000042005a7202 */ /* 0x000fe20000000f00 */
[----:B------:R-:W-:-:S03]  /*7340*/  IMAD.MOV.U32 R89, RZ, RZ, R65 ;  /* 0x000000ffff597224 */ /* 0x000fc600078e0041 */
[----:B------:R-:W-:Y:S01]  /*7350*/  PRMT R169, R3, 0x5410, R0 ;  /* 0x0000541003a97816 */ /* 0x000fe20000000000 */
[----:B------:R-:W-:Y:S01]  /*7360*/  IMAD.MOV.U32 R3, RZ, RZ, R68 ;  /* 0x000000ffff037224 */ /* 0x000fe200078e0044 */
[----:B------:R-:W-:Y:S01]  /*7370*/  PRMT R168, R168, 0x5410, R89 ;  /* 0x00005410a8a87816 */ /* 0x000fe20000000059 */
[----:B------:R-:W-:Y:S01]  /*7380*/  IMAD.MOV.U32 R89, RZ, RZ, R71 ;  /* 0x000000ffff597224 */ /* 0x000fe200078e0047 */
[----:B------:R-:W-:Y:S01]  /*7390*/  PRMT R170, R90, 0x7610, R170 ;  /* 0x000076105aaa7816 */ /* 0x000fe200000000aa */
[----:B------:R-:W-:Y:S01]  /*73a0*/  IMAD.MOV.U32 R0, RZ, RZ, R69 ;  /* 0x000000ffff007224 */ /* 0x000fe200078e0045 */
[----:B------:R-:W-:Y:S02]  /*73b0*/  MOV R90, R70 ;  /* 0x00000046005a7202 */ /* 0x000fe40000000f00 */
[----:B------:R-:W-:Y:S02]  /*73c0*/  PRMT R167, R3, 0x5410, R89 ;  /* 0x0000541003a77816 */ /* 0x000fe40000000059 */
[----:B------:R-:W-:-:S02]  /*73d0*/  PRMT R168, R90, 0x7610, R168 ;  /* 0x000076105aa87816 */ /* 0x000fc400000000a8 */
[----:B------:R-:W-:Y:S01]  /*73e0*/  PRMT R170, R170, 0x5410, R0 ;  /* 0x00005410aaaa7816 */ /* 0x000fe20000000000 */
[----:B------:R-:W-:Y:S06]  /*73f0*/  @!P2 BRA `(.L_x_523) ;  /* 0x000000000004a947 */ /* 0x000fec0003800000 */
[----:B------:R-:W-:Y:S01]  /*7400*/  BPT.TRAP 0x1 ;  /* 0x000000040000795c */ /* 0x000fe20000300000 */
.L_x_523:
[----:B------:R-:W-:Y:S01]  /*7410*/  LEA R3, R220, R2, 0x3 ;  /* 0x00000002dc037211 */ /* 0x000fe200078e18ff */
[----:B------:R-:W0:Y:S01]  /*7420*/  LDC R152, c[0x0][0x2e4] ;  /* 0x0000b900ff987b82 */ /* 0x000e220000000800 */
[----:B------:R-:W-:Y:S01]  /*7430*/  SHF.L.U32 R0, R229, 0x1f, RZ ;  /* 0x0000001fe5007819 */ /* 0x000fe200000006ff */
[----:B------:R-:W-:Y:S01]  /*7440*/  BSSY B1, `(.L_x_524) ;  /* 0x0000006000017945 */ /* 0x000fe20003800000 */
[----:B------:R-:W-:Y:S02]  /*7450*/  IMAD.MOV.U32 R133, RZ, RZ, R88 ;  /* 0x000000ffff857224 */ /* 0x000fe400078e0058 */
[----:B------:R-:W1:Y:S03]  /*7460*/  SYNCS.PHASECHK.TRANS64.TRYWAIT P4, [R3+URZ+0x34890], R0 ;  /* 0x03489000030075a7 */ /* 0x000e66000808017f */
[----:B------:R-:W2:Y:S01]  /*7470*/  LDC.64 R134, c[0x0][0x2f0] ;  /* 0x0000bc00ff867b82 */ /* 0x000ea20000000a00 */
[----:B0-----:R-:W-:Y:S01]  /*7480*/  IMAD.IADD R153, R152, 0x1, -R97 ;  /* 0x0000000198997824 */ /* 0x001fe200078e0a61 */
[----:B-1----:R-:W-:Y:S06]  /*7490*/  @!P4 BRA `(.L_x_525) ;  /* 0x000001d800e0c947 */ /* 0x002fec0003800000 */
.L_x_766:
[----:B------:R-:W-:Y:S05]  /*74a0*/  BSYNC B1 ;  /* 0x0000000000017941 */ /* 0x000fea0003800000 */
.L_x_524:
[----:B------:R-:W-:Y:S01]  /*74b0*/  ISETP.GE.OR P4, PT, R22, R4, P0 ;  /* 0x000000041600720c */ /* 0x000fe20000786670 */
[----:B------:R-:W-:-:S12]  /*74c0*/  BSSY B1, `(.L_x_526) ;  /* 0x000008b000017945 */ /* 0x000fd80003800000 */
[----:B------:R-:W-:Y:S05]  /*74d0*/  @P4 BRA `(.L_x_527) ;  /* 0x0000000800244947 */ /* 0x000fea0003800000 */
[----:B------:R-:W3:Y:S04]  /*74e0*/  LDL R88, [R1] ;  /* 0x0000000001587983 */ /* 0x000ee80000100800 */
[----:B------:R-:W4:Y:S04]  /*74f0*/  LDL R92, [R1+0x3c] ;  /* 0x00003c00015c7983 */ /* 0x000f280000100800 */
[----:B------:R-:W5:Y:S01]  /*7500*/  LDL R90, [R1+0x64] ;  /* 0x00006400015a7983 */ /* 0x000f620000100800 */
[----:B------:R-:W-:Y:S01]  /*7510*/  BSSY B2, `(.L_x_528) ;  /* 0x0000073000027945 */ /* 0x000fe20003800000 */
[----:B------:R-:W1:Y:S02]  /*7520*/  S2R R93, SR_TID.X ;  /* 0x00000000005d7919 */ /* 0x000e640000002100 */
[----:B-1----:R-:W-:-:S05]  /*7530*/  VIADD R93, R93, 0xffffff80 ;  /* 0xffffff805d5d7836 */ /* 0x002fca0000000000 */
[----:B------:R-:W-:-:S04]  /*7540*/  SHF.R.S32.HI R91, RZ, 0x1f, R93 ;  /* 0x0000001fff5b7819 */ /* 0x000fc8000001145d */
[----:B------:R-:W-:-:S05]  /*7550*/  LEA.HI R91, R91, R93, RZ, 0x6 ;  /* 0x0000005d5b5b7211 */ /* 0x000fca00078f30ff */
[----:B------:R-:W-:-:S05]  /*7560*/  IMAD.SHL.U32 R91, R91, 0x8, RZ ;  /* 0x000000085b5b7824 */ /* 0x000fca00078e00ff */
[----:B------:R-:W-:Y:S02]  /*7570*/  LOP3.LUT R91, R91, 0xfffffe00, RZ, 0xc0, !PT ;  /* 0xfffffe005b5b7812 */ /* 0x000fe400078ec0ff */
[----:B---3--:R-:W-:-:S04]  /*7580*/  LOP3.LUT P5, RZ, R88, 0x1, RZ, 0xc0, !PT ;  /* 0x0000000158ff7812 */ /* 0x008fc800078ac0ff */
[----:B------:R-:W-:-:S04]  /*7590*/  SEL R88, R97, R153, !P5 ;  /* 0x0000009961587207 */ /* 0x000fc80006800000 */
[----:B------:R-:W-:-:S04]  /*75a0*/  SHF.R.S32.HI R89, RZ, 0x1f, R88 ;  /* 0x0000001fff597819 */ /* 0x000fc80000011458 */
[----:B------:R-:W-:-:S04]  /*75b0*/  LEA.HI R89, R89, R88, RZ, 0x4 ;  /* 0x0000005859597211 */ /* 0x000fc800078f20ff */
[----:B------:R-:W-:-:S04]  /*75c0*/  LEA.HI.SX32 R88, R89, R10, 0x1c ;  /* 0x0000000a59587211 */ /* 0x000fc800078fe2ff */
[----:B------:R-:W-:Y:S02]  /*75d0*/  SHF.R.S32.HI R89, RZ, 0x1f, R88 ;  /* 0x0000001fff597819 */ /* 0x000fe40000011458 */
[----:B------:R-:W-:Y:S02]  /*75e0*/  SHF.L.U32 R175, R88, 0x3, RZ ;  /* 0x0000000358af7819 */ /* 0x000fe400000006ff */
[----:B------:R-:W-:Y:S02]  /*75f0*/  LEA.HI R88, R89, R88, RZ, 0x3 ;  /* 0x0000005859587211 */ /* 0x000fe400078f18ff */
[----:B------:R-:W-:Y:S02]  /*7600*/  LOP3.LUT R89, R175, 0x38, RZ, 0xc0, !PT ;  /* 0x00000038af597812 */ /* 0x000fe400078ec0ff */
[----:B------:R-:W-:Y:S02]  /*7610*/  SHF.R.S32.HI R88, RZ, 0x3, R88 ;  /* 0x00000003ff587819 */ /* 0x000fe40000011458 */
[----:B----4-:R-:W-:-:S03]  /*7620*/  LOP3.LUT R89, R89, 0x1c0, R92, 0xf8, !PT ;  /* 0x000001c059597812 */ /* 0x010fc600078ef85c */
[----:B------:R-:W-:Y:S01]  /*7630*/  IMAD R88, R88, 0x2c00, R91 ;  /* 0x00002c0058587824 */ /* 0x000fe200078e025b */
[----:B-----5:R-:W-:Y:S01]  /*7640*/  LOP3.LUT R89, R89, R90, RZ, 0x3c, !PT ;  /* 0x0000005a59597212 */ /* 0x020fe200078e3cff */
[----:B------:R-:W-:-:S04]  /*7650*/  IMAD R91, R220, 0x5800, R154 ;  /* 0x00005800dc5b7824 */ /* 0x000fc800078e029a */
[----:B------:R-:W-:Y:S02]  /*7660*/  IMAD.IADD R89, R88, 0x1, R89 ;  /* 0x0000000158597824 */ /* 0x000fe400078e0259 */
[----:B------:R-:W-:Y:S02]  /*7670*/  IMAD R88, R91, 0x2, R2 ;  /* 0x000000025b587824 */ /* 0x000fe400078e0202 */
[----:B------:R-:W-:-:S05]  /*7680*/  IMAD R89, R220, 0x5800, R89 ;  /* 0x00005800dc597824 */ /* 0x000fca00078e0259 */
[----:B------:R-:W-:Y:S02]  /*7690*/  LEA R92, R89, R2, 0x1 ;  /* 0x00000002595c7211 */ /* 0x000fe400078e08ff */
[----:B------:R-:W1:Y:S04]  /*76a0*/  LDS.128 R88, [R88+0x1e400] ;  /* 0x01e4000058587984 */ /* 0x000e680000000c00 */
[----:B------:R-:W3:Y:S01]  /*76b0*/  LDS.128 R92, [R92+0x1e400] ;  /* 0x01e400005c5c7984 */ /* 0x000ee20000000c00 */
[----:B------:R-:W-:Y:S05]  /*76c0*/  @P3 BRA `(.L_x_529) ;  /* 0x00000004005c3947 */ /* 0x000fea0003800000 */
[----:B---3--:R-:W-:Y:S01]  /*76d0*/  IMAD.MOV.U32 R177, RZ, RZ, R93 ;  /* 0x000000ffffb17224 */ /* 0x008fe200078e005d */
[----:B------:R-:W-:Y:S01]  /*76e0*/  SHF.R.U32.HI R180, RZ, 0x10, R45 ;  /* 0x00000010ffb47819 */ /* 0x000fe2000001162d */
[----:B-1----:R-:W-:Y:S01]  /*76f0*/  IMAD.MOV.U32 R93, RZ, RZ, R89 ;  /* 0x000000ffff5d7224 */ /* 0x002fe200078e0059 */
[----:B------:R-:W-:Y:S01]  /*7700*/  SHF.R.U64 R44, R44, 0x10, R45 ;  /* 0x000000102c2c7819 */ /* 0x000fe2000000122d */
[----:B------:R-:W-:Y:S01]  /*7710*/  HADD2.F32 R179, -RZ, R179.H0_H0 ;  /* 0x200000b3ffb37230 */ /* 0x000fe20000004100 */
[----:B------:R-:W-:Y:S01]  /*7720*/  SHF.R.U64 R40, R40, 0x10, R41 ;  /* 0x0000001028287819 */ /* 0x000fe20000001229 */
[----:B------:R-:W-:Y:S01]  /*7730*/  HADD2.F32 R174, -RZ, R177.H0_H0 ;  /* 0x200000b1ffae7230 */ /* 0x000fe20000004100 */
[----:B------:R-:W-:Y:S01]  /*7740*/  SHF.R.U64 R46, R46, 0x10, R47 ;  /* 0x000000102e2e7819 */ /* 0x000fe2000000122f */
[----:B------:R-:W-:Y:S01]  /*7750*/  HADD2.F32 R176, -RZ, R93.H0_H0 ;  /* 0x2000005dffb07230 */ /* 0x000fe20000004100 */
[----:B------:R-:W-:Y:S01]  /*7760*/  SHF.R.U64 R42, R42, 0x10, R43 ;  /* 0x000000102a2a7819 */ /* 0x000fe2000000122b */
[----:B------:R-:W-:-:S02]  /*7770*/  HADD2.F32 R89, -RZ, R178.H0_H0 ;  /* 0x200000b2ff597230 */ /* 0x000fc40000004100 */
[-C--:B------:R-:W-:Y:S01]  /*7780*/  FMUL.FTZ R181, R174, R179.reuse ;  /* 0x000000b3aeb57220 */ /* 0x080fe20000410000 */
[----:B------:R-:W-:Y:S02]  /*7790*/  HADD2.F32 R180, -RZ, R180.H0_H0 ;  /* 0x200000b4ffb47230 */ /* 0x000fe40000004100 */
[C---:B------:R-:W-:Y:S01]  /*77a0*/  FMUL.FTZ R179, R176.reuse, R179 ;  /* 0x000000b3b0b37220 */ /* 0x040fe20000410000 */
[----:B------:R-:W-:Y:S01]  /*77b0*/  SHF.R.U32.HI R178, RZ, 0x10, R41 ;  /* 0x00000010ffb27819 */ /* 0x000fe20000011629 */
[-C--:B------:R-:W-:Y:S01]  /*77c0*/  FFMA.FTZ R176, R176, R89.reuse, -R181 ;  /* 0x00000059b0b07223 */ /* 0x080fe200000108b5 */
[----:B------:R-:W-:Y:S02]  /*77d0*/  HADD2.F32 R93, -RZ, R93.H1_H1 ;  /* 0x3000005dff5d7230 */ /* 0x000fe40000004100 */
[----:B------:R-:W-:Y:S01]  /*77e0*/  FFMA.FTZ R174, R174, R89, R179 ;  /* 0x00000059aeae7223 */ /* 0x000fe200000100b3 */
[----:B------:R-:W-:Y:S02]  /*77f0*/  HADD2.F32 R89, -RZ, R177.H1_H1 ;  /* 0x300000b1ff597230 */ /* 0x000fe40000004100 */
[----:B------:R-:W-:-:S02]  /*7800*/  HADD2.F32 R178, -RZ, R178.H0_H0 ;  /* 0x200000b2ffb27230 */ /* 0x000fc40000004100 */
[----:B------:R-:W-:Y:S02]  /*7810*/  IMAD.MOV.U32 R177, RZ, RZ, R95 ;  /* 0x000000ffffb17224 */ /* 0x000fe400078e005f */
[-C--:B------:R-:W-:Y:S01]  /*7820*/  FMUL.FTZ R182, R89, R180.reuse ;  /* 0x000000b459b67220 */ /* 0x080fe20000410000 */
[C---:B------:R-:W-:Y:S01]  /*7830*/  FMUL.FTZ R180, R93.reuse, R180 ;  /* 0x000000b45db47220 */ /* 0x040fe20000410000 */
[----:B------:R-:W-:Y:S02]  /*7840*/  HADD2.F32 R181, -RZ, R186.H0_H0 ;  /* 0x200000baffb57230 */ /* 0x000fe40000004100 */
[-C--:B------:R-:W-:Y:S01]  /*7850*/  FFMA.FTZ R93, R93, R178.reuse, -R182 ;  /* 0x000000b25d5d7223 */ /* 0x080fe200000108b6 */
[----:B------:R-:W-:Y:S01]  /*7860*/  FFMA.FTZ R89, R89, R178, R180 ;  /* 0x000000b259597223 */ /* 0x000fe200000100b4 */
[----:B------:R-:W-:Y:S02]  /*7870*/  HADD2.F32 R178, -RZ, R177.H0_H0 ;  /* 0x200000b1ffb27230 */ /* 0x000fe40000004100 */
[----:B------:R-:W-:Y:S01]  /*7880*/  HADD2.F32 R180, -RZ, R91.H0_H0 ;  /* 0x2000005bffb47230 */ /* 0x000fe20000004100 */
[----:B------:R-:W-:Y:S01]  /*7890*/  F2FP.F16.F32.PACK_AB R93, R93, R176 ;  /* 0x000000b05d5d723e */ /* 0x000fe200000000ff */
[----:B------:R-:W-:-:S02]  /*78a0*/  HADD2.F32 R179, -RZ, R184.H1_H1 ;  /* 0x300000b8ffb37230 */ /* 0x000fc40000004100 */
[-C--:B------:R-:W-:Y:S01]  /*78b0*/  FMUL.FTZ R95, R178, R181.reuse ;  /* 0x000000b5b25f7220 */ /* 0x080fe20000410000 */
[----:B------:R-:W-:Y:S02]  /*78c0*/  HADD2.F32 R177, -RZ, R177.H1_H1 ;  /* 0x300000b1ffb17230 */ /* 0x000fe40000004100 */
[C---:B------:R-:W-:Y:S01]  /*78d0*/  FMUL.FTZ R181, R180.reuse, R181 ;  /* 0x000000b5b4b57220 */ /* 0x040fe20000410000 */
[----:B------:R-:W-:Y:S02]  /*78e0*/  HADD2.F32 R91, -RZ, R91.H1_H1 ;  /* 0x3000005bff5b7230 */ /* 0x000fe40000004100 */
[-C--:B------:R-:W-:Y:S01]  /*78f0*/  FFMA.FTZ R95, R180, R179.reuse, -R95 ;  /* 0x000000b3b45f7223 */ /* 0x080fe2000001085f */
[----:B------:R-:W-:Y:S01]  /*7900*/  SHF.R.U32.HI R180, RZ, 0x10, R43 ;  /* 0x00000010ffb47819 */ /* 0x000fe2000001162b */
[----:B------:R-:W-:Y:S01]  /*7910*/  FFMA.FTZ R181, R178, R179, R181 ;  /* 0x000000b3b2b57223 */ /* 0x000fe200000100b5 */
[----:B------:R-:W-:Y:S01]  /*7920*/  SHF.R.U32.HI R178, RZ, 0x10, R47 ;  /* 0x00000010ffb27819 */ /* 0x000fe2000001162f */
[----:B------:R-:W-:Y:S01]  /*7930*/  HADD2.F32 R186, -RZ, R186.H1_H1 ;  /* 0x300000baffba7230 */ /* 0x000fe20000004100 */
[----:B------:R-:W-:Y:S01]  /*7940*/  F2FP.F16.F32.PACK_AB R174, R89, R174 ;  /* 0x000000ae59ae723e */ /* 0x000fe200000000ff */
[----:B------:R-:W-:Y:S01]  /*7950*/  HADD2.F32 R180, -RZ, R180.H0_H0 ;  /* 0x200000b4ffb47230 */ /* 0x000fe20000004100 */
[----:B------:R-:W-:Y:S01]  /*7960*/  MOV R89, R93 ;  /* 0x0000005d00597202 */ /* 0x000fe20000000f00 */
[----:B------:R-:W-:-:S02]  /*7970*/  HADD2.F32 R178, -RZ, R178.H0_H0 ;  /* 0x200000b2ffb27230 */ /* 0x000fc40000004100 */
[----:B------:R-:W-:Y:S02]  /*7980*/  HADD2.F32 R45, -RZ, R92.H0_H0 ;  /* 0x2000005cff2d7230 */ /* 0x000fe40000004100 */
[----:B------:R-:W-:Y:S02]  /*7990*/  HADD2.F32 R44, -RZ, R44.H0_H0 ;  /* 0x2000002cff2c7230 */ /* 0x000fe40000004100 */
[-C--:B------:R-:W-:Y:S01]  /*79a0*/  FMUL.FTZ R182, R177, R178.reuse ;  /* 0x000000b2b1b67220 */ /* 0x080fe20000410000 */
[C---:B------:R-:W-:Y:S01]  /*79b0*/  FMUL.FTZ R178, R91.reuse, R178 ;  /* 0x000000b25bb27220 */ /* 0x040fe20000410000 */
[----:B------:R-:W-:Y:S02]  /*79c0*/  HADD2.F32 R41, -RZ, R92.H1_H1 ;  /* 0x3000005cff297230 */ /* 0x000fe40000004100 */
[-C--:B------:R-:W-:Y:S01]  /*79d0*/  FFMA.FTZ R182, R91, R180.reuse, -R182 ;  /* 0x000000b45bb67223 */ /* 0x080fe200000108b6 */
[----:B------:R-:W-:Y:S02]  /*79e0*/  HADD2.F32 R91, -RZ, R88.H0_H0 ;  /* 0x20000058ff5b7230 */ /* 0x000fe40000004100 */
[----:B------:R-:W-:Y:S01]  /*79f0*/  FFMA.FTZ R178, R177, R180, R178 ;  /* 0x000000b4b1b27223 */ /* 0x000fe200000100b2 */
[----:B------:R-:W-:-:S02]  /*7a00*/  HADD2.F32 R180, -RZ, R184.H0_H0 ;  /* 0x200000b8ffb47230 */ /* 0x000fc40000004100 */
[-C--:B------:R-:W-:Y:S01]  /*7a10*/  FMUL.FTZ R184, R45, R186.reuse ;  /* 0x000000ba2db87220 */ /* 0x080fe20000410000 */
[----:B------:R-:W-:Y:S02]  /*7a20*/  HADD2.F32 R40, -RZ, R40.H0_H0 ;  /* 0x20000028ff287230 */ /* 0x000fe40000004100 */
[C---:B------:R-:W-:Y:S01]  /*7a30*/  FMUL.FTZ R186, R91.reuse, R186 ;  /* 0x000000ba5bba7220 */ /* 0x040fe20000410000 */
[--C-:B------:R-:W-:Y:S02]  /*7a40*/  HADD2.F32 R177, -RZ, R191.reuse.H1_H1 ;  /* 0x300000bfffb17230 */ /* 0x100fe40000004100 */
[-C--:B------:R-:W-:Y:S01]  /*7a50*/  FFMA.FTZ R184, R91, R180.reuse, -R184 ;  /* 0x000000b45bb87223 */ /* 0x080fe200000108b8 */
[----:B------:R-:W-:Y:S02]  /*7a60*/  HADD2.F32 R47, -RZ, R191.H0_H0 ;  /* 0x200000bfff2f7230 */ /* 0x000fe40000004100 */
[----:B------:R-:W-:Y:S01]  /*7a70*/  FFMA.FTZ R186, R45, R180, R186 ;  /* 0x000000b42dba7223 */ /* 0x000fe200000100ba */
[----:B------:R-:W-:-:S02]  /*7a80*/  HADD2.F32 R45, -RZ, R88.H1_H1 ;  /* 0x30000058ff2d7230 */ /* 0x000fc40000004100 */
[-C--:B------:R-:W-:Y:S01]  /*7a90*/  FMUL.FTZ R88, R41, R44.reuse ;  /* 0x0000002c29587220 */ /* 0x080fe20000410000 */
[----:B------:R-:W-:Y:S01]  /*7aa0*/  HADD2.F32 R46, -RZ, R46.H0_H0 ;  /* 0x2000002eff2e7230 */ /* 0x000fe20000004100 */
[----:B------:R-:W-:Y:S01]  /*7ab0*/  F2FP.F16.F32.PACK_AB R95, R182, R95 ;  /* 0x0000005fb65f723e */ /* 0x000fe200000000ff */
[----:B------:R-:W-:Y:S02]  /*7ac0*/  HADD2.F32 R43, -RZ, R94.H1_H1 ;  /* 0x3000005eff2b7230 */ /* 0x000fe40000004100 */
[C---:B------:R-:W-:Y:S01]  /*7ad0*/  FMUL.FTZ R44, R45.reuse, R44 ;  /* 0x0000002c2d2c7220 */ /* 0x040fe20000410000 */
[-C--:B------:R-:W-:Y:S01]  /*7ae0*/  FFMA.FTZ R45, R45, R40.reuse, -R88 ;  /* 0x000000282d2d7223 */ /* 0x080fe20000010858 */
[----:B------:R-:W-:Y:S01]  /*7af0*/  HADD2.F32 R42, -RZ, R42.H0_H0 ;  /* 0x2000002aff2a7230 */ /* 0x000fe20000004100 */
[----:B------:R-:W-:Y:S01]  /*7b00*/  F2FP.F16.F32.PACK_AB R178, R178, R181 ;  /* 0x000000b5b2b2723e */ /* 0x000fe200000000ff */
[----:B------:R-:W-:Y:S01]  /*7b10*/  FFMA.FTZ R41, R41, R40, R44 ;  /* 0x0000002829297223 */ /* 0x000fe2000001002c */
[----:B------:R-:W-:Y:S01]  /*7b20*/  HADD2.F32 R40, -RZ, R94.H0_H0 ;  /* 0x2000005eff287230 */ /* 0x000fe20000004100 */
[----:B------:R-:W-:Y:S01]  /*7b30*/  F2FP.F16.F32.PACK_AB R88, R45, R184 ;  /* 0x000000b82d58723e */ /* 0x000fe200000000ff */
[----:B------:R-:W-:-:S02]  /*7b40*/  HADD2.F32 R44, -RZ, R90.H0_H0 ;  /* 0x2000005aff2c7230 */ /* 0x000fc40000004100 */
[----:B------:R-:W-:Y:S01]  /*7b50*/  F2FP.F16.F32.PACK_AB R92, R41, R186 ;  /* 0x000000ba295c723e */ /* 0x000fe200000000ff */
[-C--:B------:R-:W-:Y:S01]  /*7b60*/  FMUL.FTZ R91, R40, R177.reuse ;  /* 0x000000b1285b7220 */ /* 0x080fe20000410000 */
[----:B------:R-:W-:Y:S02]  /*7b70*/  IMAD.MOV.U32 R93, RZ, RZ, R174 ;  /* 0x000000ffff5d7224 */ /* 0x000fe400078e00ae */
[C---:B------:R-:W-:Y:S01]  /*7b80*/  FMUL.FTZ R177, R44.reuse, R177 ;  /* 0x000000b12cb17220 */ /* 0x040fe20000410000 */
[----:B------:R-:W-:-:S03]  /*7b90*/  FFMA.FTZ R91, R44, R47, -R91 ;  /* 0x0000002f2c5b7223 */ /* 0x000fc6000001085b */
[----:B------:R-:W-:Y:S01]  /*7ba0*/  FFMA.FTZ R177, R40, R47, R177 ;  /* 0x0000002f28b17223 */ /* 0x000fe200000100b1 */
[----:B------:R-:W-:Y:S02]  /*7bb0*/  HADD2.F32 R47, -RZ, R90.H1_H1 ;  /* 0x3000005aff2f7230 */ /* 0x000fe40000004100 */
[----:B------:R-:W-:-:S03]  /*7bc0*/  FMUL.FTZ R40, R43, R46 ;  /* 0x0000002e2b287220 */ /* 0x000fc60000410000 */
[C---:B------:R-:W-:Y:S01]  /*7bd0*/  FMUL.FTZ R46, R47.reuse, R46 ;  /* 0x0000002e2f2e7220 */ /* 0x040fe20000410000 */
[----:B------:R-:W-:-:S03]  /*7be0*/  FFMA.FTZ R40, R47, R42, -R40 ;  /* 0x0000002a2f287223 */ /* 0x000fc60000010828 */
[----:B------:R-:W-:Y:S02]  /*7bf0*/  FFMA.FTZ R46, R43, R42, R46 ;  /* 0x0000002a2b2e7223 */ /* 0x000fe4000001002e */
[----:B------:R-:W-:Y:S01]  /*7c00*/  F2FP.F16.F32.PACK_AB R90, R40, R91 ;  /* 0x0000005b285a723e */ /* 0x000fe200000000ff */
[----:B------:R-:W-:Y:S02]  /*7c10*/  IMAD.MOV.U32 R91, RZ, RZ, R95 ;  /* 0x000000ffff5b7224 */ /* 0x000fe400078e005f */
[----:B------:R-:W-:Y:S01]  /*7c20*/  F2FP.F16.F32.PACK_AB R94, R46, R177 ;  /* 0x000000b12e5e723e */ /* 0x000fe200000000ff */
[----:B------:R-:W-:-:S07]  /*7c30*/  IMAD.MOV.U32 R95, RZ, RZ, R178 ;  /* 0x000000ffff5f7224 */ /* 0x000fce00078e00b2 */
.L_x_529:
[----:B------:R-:W-:Y:S05]  /*7c40*/  BSYNC B2 ;  /* 0x0000000000027941 */ /* 0x000fea0003800000 */
.L_x_528:
[-C--:B--2---:R-:W-:Y:S01]  /*7c50*/  IMAD R42, R23, R134.reuse, RZ ;  /* 0x00000086172a7224 */ /* 0x084fe200078e02ff */
[----:B------:R-:W-:Y:S01]  /*7c60*/  ULDC.64 UR4, c[0x0][0x2d8] ;  /* 0x0000b60000047ab9 */ /* 0x000fe20000000a00 */
[----:B------:R-:W-:Y:S01]  /*7c70*/  IMAD.WIDE.U32 R40, R22, R134, R132 ;  /* 0x0000008616287225 */ /* 0x000fe200078e0084 */
[----:B------:R-:W-:-:S03]  /*7c80*/  ULDC.64 UR6, c[0x0][0x208] ;  /* 0x0000820000067ab9 */ /* 0x000fc60000000a00 */
[----:B------:R-:W-:-:S05]  /*7c90*/  IMAD R43, R22, R135, R42 ;  /* 0x00000087162b7224 */ /* 0x000fca00078e022a */
[----:B------:R-:W-:Y:S02]  /*7ca0*/  IADD3 R44, R43, R41, RZ ;  /* 0x000000292b2c7210 */ /* 0x000fe40007ffe0ff */
[----:B------:R-:W-:-:S04]  /*7cb0*/  IADD3 R41, P4, P5, R98, R40, R20 ;  /* 0x0000002862297210 */ /* 0x000fc80007d9e014 */
[----:B------:R-:W-:Y:S02]  /*7cc0*/  IADD3.X R42, R15, R44, R9, P4, P5 ;  /* 0x0000002c0f2a7210 */ /* 0x000fe400027ea409 */
[----:B------:R-:W-:-:S13]  /*7cd0*/  ISETP.GE.AND P4, PT, R175, R152, PT ;  /* 0x00000098af00720c */ /* 0x000fda0003f86270 */
[--C-:B------:R-:W-:Y:S02]  /*7ce0*/  @!P4 SHF.R.S32.HI R43, RZ, 0x1f, R175.reuse ;  /* 0x0000001fff2bc819 */ /* 0x100fe400000114af */
[----:B------:R-:W-:-:S04]  /*7cf0*/  @!P4 IADD3 R175, P5, P6, R98, R40, R175 ;  /* 0x0000002862afc210 */ /* 0x000fc80007ebe0af */
[----:B------:R-:W-:Y:S02]  /*7d00*/  @!P4 IADD3.X R44, R15, R44, R43, P5, P6 ;  /* 0x0000002c0f2cc210 */ /* 0x000fe40002fec42b */
[----:B------:R-:W-:-:S04]  /*7d10*/  LEA R40, P5, R41, UR4, 0x1 ;  /* 0x0000000429287c11 */ /* 0x000fc8000f8a08ff */
[----:B------:R-:W-:Y:S02]  /*7d20*/  LEA.HI.X R41, R41, UR5, R42, 0x1, P5 ;  /* 0x0000000529297c11 */ /* 0x000fe4000a8f0c2a */
[----:B------:R-:W-:-:S03]  /*7d30*/  @!P4 LEA R42, P5, R175, UR4, 0x1 ;  /* 0x00000004af2acc11 */ /* 0x000fc6000f8a08ff */
[----:B-1----:R1:W-:Y:S01]  /*7d40*/  STG.E.128 desc[UR6][R40.64], R88 ;  /* 0x0000005828007986 */ /* 0x0023e2000c101d06 */
[----:B------:R-:W-:-:S05]  /*7d50*/  @!P4 LEA.HI.X R43, R175, UR5, R44, 0x1, P5 ;  /* 0x00000005af2bcc11 */ /* 0x000fca000a8f0c2c */
[----:B---3--:R1:W-:Y:S04]  /*7d60*/  @!P4 STG.E.128 desc[UR6][R42.64], R92 ;  /* 0x0000005c2a00c986 */ /* 0x0083e8000c101d06 */
.L_x_527:
[----:B------:R-:W-:Y:S05]  /*7d70*/  BSYNC B1 ;  /* 0x0000000000017941 */ /* 0x000fea0003800000 */
.L_x_526:
[----:B------:R-:W-:Y:S01]  /*7d80*/  ISETP.GE.OR P4, PT, R223, R4, P0 ;  /* 0x00000004df00720c */ /* 0x000fe20000786670 */
[----:B------:R-:W-:-:S12]  /*7d90*/  BSSY B1, `(.L_x_530) ;  /* 0x0000083000017945 */ /* 0x000fd80003800000 */
[----:B------:R-:W-:Y:S05]  /*7da0*/  @P4 BRA `(.L_x_531) ;  /* 0x0000000800044947 */ /* 0x000fea0003800000 */
[----:B-1----:R-:W3:Y:S04]  /*7db0*/  LDL R40, [R1+0x78] ;  /* 0x0000780001287983 */ /* 0x002ee80000100800 */
[----:B------:R-:W4:Y:S04]  /*7dc0*/  LDL R41, [R1] ;  /* 0x0000000001297983 */ /* 0x000f280000100800 */
[----:B------:R-:W5:Y:S04]  /*7dd0*/  LDL R44, [R1+0x38] ;  /* 0x00003800012c7983 */ /* 0x000f680000100800 */
[----:B------:R-:W5:Y:S04]  /*7de0*/  LDL R42, [R1+0x5c] ;  /* 0x00005c00012a7983 */ /* 0x000f680000100800 */
[----:B------:R-:W5:Y:S01]  /*7df0*/  LDL R43, [R1+0x4c] ;  /* 0x00004c00012b7983 */ /* 0x000f620000100800 */
[----:B--2---:R-:W-:Y:S01]  /*7e00*/  IMAD.WIDE.U32 R88, R223, R134, R132 ;  /* 0x00000086df587225 */ /* 0x004fe200078e0084 */
[----:B------:R-:W-:Y:S02]  /*7e10*/  BSSY B2, `(.L_x_532) ;  /* 0x000006e000027945 */ /* 0x000fe40003800000 */
[----:B------:R-:W-:Y:S01]  /*7e20*/  IADD3 R90, P4, P5, R98, R88, R20 ;  /* 0x00000058625a7210 */ /* 0x000fe20007d9e014 */
[----:B---3--:R-:W-:Y:S01]  /*7e30*/  IMAD R40, R40, R134, RZ ;  /* 0x0000008628287224 */ /* 0x008fe200078e02ff */
[----:B----4-:R-:W-:-:S03]  /*7e40*/  LOP3.LUT P6, RZ, R41, 0x1, RZ, 0xc0, !PT ;  /* 0x0000000129ff7812 */ /* 0x010fc600078cc0ff */
[----:B------:R-:W-:Y:S01]  /*7e50*/  IMAD R41, R223, R135, R40 ;  /* 0x00000087df297224 */ /* 0x000fe200078e0228 */
[----:B------:R-:W-:-:S03]  /*7e60*/  SEL R40, R97, R153, !P6 ;  /* 0x0000009961287207 */ /* 0x000fc60007000000 */
[----:B------:R-:W-:Y:S01]  /*7e70*/  IMAD.IADD R92, R89, 0x1, R41 ;  /* 0x00000001595c7824 */ /* 0x000fe200078e0229 */
[----:B------:R-:W-:-:S04]  /*7e80*/  SHF.R.S32.HI R41, RZ, 0x1f, R40 ;  /* 0x0000001fff297819 */ /* 0x000fc80000011428 */
[----:B------:R-:W-:-:S04]  /*7e90*/  LEA.HI R41, R41, R40, RZ, 0x4 ;  /* 0x0000002829297211 */ /* 0x000fc800078f20ff */
[----:B------:R-:W-:-:S04]  /*7ea0*/  LEA.HI.SX32 R41, R41, R10, 0x1c ;  /* 0x0000000a29297211 */ /* 0x000fc800078fe2ff */
[----:B------:R-:W-:Y:S01]  /*7eb0*/  SHF.R.S32.HI R40, RZ, 0x1f, R41 ;  /* 0x0000001fff287819 */ /* 0x000fe20000011429 */
[----:B------:R-:W-:-:S03]  /*7ec0*/  IMAD.SHL.U32 R93, R41, 0x8, RZ ;  /* 0x00000008295d7824 */ /* 0x000fc600078e00ff */
[----:B------:R-:W-:-:S04]  /*7ed0*/  LEA.HI R40, R40, R41, RZ, 0x3 ;  /* 0x0000002928287211 */ /* 0x000fc800078f18ff */
[----:B------:R-:W-:Y:S02]  /*7ee0*/  SHF.R.S32.HI R41, RZ, 0x3, R40 ;  /* 0x00000003ff297819 */ /* 0x000fe40000011428 */
[----:B-----5:R-:W-:-:S03]  /*7ef0*/  LOP3.LUT R40, R44, 0x38, R93, 0xf8, !PT ;  /* 0x000000382c287812 */ /* 0x020fc600078ef85d */
[----:B------:R-:W-:Y:S01]  /*7f00*/  IMAD R41, R41, 0x2c00, R43 ;  /* 0x00002c0029297824 */ /* 0x000fe200078e022b */
[----:B------:R-:W-:-:S05]  /*7f10*/  LOP3.LUT R40, R40, R42, RZ, 0x3c, !PT ;  /* 0x0000002a28287212 */ /* 0x000fca00078e3cff */
[----:B------:R-:W-:Y:S02]  /*7f20*/  IMAD.IADD R43, R41, 0x1, R40 ;  /* 0x00000001292b7824 */ /* 0x000fe400078e0228 */
[C---:B------:R-:W-:Y:S02]  /*7f30*/  IMAD R41, R220.reuse, 0x5800, R151 ;  /* 0x00005800dc297824 */ /* 0x040fe400078e0297 */
[----:B------:R-:W-:-:S03]  /*7f40*/  IMAD R43, R220, 0x5800, R43 ;  /* 0x00005800dc2b7824 */ /* 0x000fc600078e022b */
[----:B------:R-:W-:Y:S01]  /*7f50*/  LEA R41, R41, R2, 0x1 ;  /* 0x0000000229297211 */ /* 0x000fe200078e08ff */
[----:B------:R-:W-:-:S05]  /*7f60*/  IMAD R44, R43, 0x2, R2 ;  /* 0x000000022b2c7824 */ /* 0x000fca00078e0202 */
[----:B------:R-:W1:Y:S04]  /*7f70*/  LDS.128 R40, [R41+0x1e400] ;  /* 0x01e4000029287984 */ /* 0x000e680000000c00 */
[----:B------:R-:W2:Y:S01]  /*7f80*/  LDS.128 R44, [R44+0x1e400] ;  /* 0x01e400002c2c7984 */ /* 0x000ea20000000c00 */
[----:B------:R-:W-:Y:S01]  /*7f90*/  IADD3.X R91, R15, R92, R9, P4, P5 ;  /* 0x0000005c0f5b7210 */ /* 0x000fe200027ea409 */
[----:B------:R-:W-:Y:S06]  /*7fa0*/  @P3 BRA `(.L_x_533) ;  /* 0x0000000400503947 */ /* 0x000fec0003800000 */
[----:B--2---:R-:W-:Y:S01]  /*7fb0*/  IMAD.MOV.U32 R95, RZ, RZ, R45 ;  /* 0x000000ffff5f7224 */ /* 0x004fe200078e002d */
[----:B------:R-:W-:Y:S01]  /*7fc0*/  SHF.R.U32.HI R178, RZ, 0x10, R53 ;  /* 0x00000010ffb27819 */ /* 0x000fe20000011635 */
[----:B-1----:R-:W-:Y:S01]  /*7fd0*/  IMAD.MOV.U32 R45, RZ, RZ, R41 ;  /* 0x000000ffff2d7224 */ /* 0x002fe200078e0029 */
[--C-:B------:R-:W-:Y:S01]  /*7fe0*/  SHF.R.U32.HI R176, RZ, 0x10, R49.reuse ;  /* 0x00000010ffb07819 */ /* 0x100fe20000011631 */
[----:B------:R-:W-:Y:S01]  /*7ff0*/  HADD2.F32 R175, -RZ, R194.H1_H1 ;  /* 0x300000c2ffaf7230 */ /* 0x000fe20000004100 */
[----:B------:R-:W-:Y:S01]  /*8000*/  SHF.R.U64 R48, R48, 0x10, R49 ;  /* 0x0000001030307819 */ /* 0x000fe20000001231 */
[----:B------:R-:W-:Y:S01]  /*8010*/  HADD2.F32 R94, -RZ, R95.H0_H0 ;  /* 0x2000005fff5e7230 */ /* 0x000fe20000004100 */
[--C-:B------:R-:W-:Y:S01]  /*8020*/  SHF.R.U64 R49, R50, 0x10, R51.reuse ;  /* 0x0000001032317819 */ /* 0x100fe20000001233 */
[----:B------:R-:W-:Y:S01]  /*8030*/  HADD2.F32 R174, -RZ, R45.H0_H0 ;  /* 0x2000002dffae7230 */ /* 0x000fe20000004100 */
[----:B------:R-:W-:Y:S01]  /*8040*/  SHF.R.U32.HI R50, RZ, 0x10, R51 ;  /* 0x00000010ff327819 */ /* 0x000fe20000011633 */
[----:B------:R-:W-:-:S02]  /*8050*/  HADD2.F32 R41, -RZ, R193.H0_H0 ;  /* 0x200000c1ff297230 */ /* 0x000fc40000004100 */
[-C--:B------:R-:W-:Y:S01]  /*8060*/  FMUL.FTZ R177, R94, R175.reuse ;  /* 0x000000af5eb17220 */ /* 0x080fe20000410000 */
[----:B------:R-:W-:Y:S02]  /*8070*/  HADD2.F32 R178, -RZ, R178.H0_H0 ;  /* 0x200000b2ffb27230 */ /* 0x000fe40000004100 */
[C---:B------:R-:W-:Y:S01]  /*8080*/  FMUL.FTZ R175, R174.reuse, R175 ;  /* 0x000000afaeaf7220 */ /* 0x040fe20000410000 */
[----:B------:R-:W-:Y:S02]  /*8090*/  HADD2.F32 R45, -RZ, R45.H1_H1 ;  /* 0x3000002dff2d7230 */ /* 0x000fe40000004100 */
[-C--:B------:R-:W-:Y:S01]  /*80a0*/  FFMA.FTZ R174, R174, R41.reuse, -R177 ;  /* 0x00000029aeae7223 */ /* 0x080fe200000108b1 */
[----:B------:R-:W-:Y:S02]  /*80b0*/  HADD2.F32 R176, -RZ, R176.H0_H0 ;  /* 0x200000b0ffb07230 */ /* 0x000fe40000004100 */
[----:B------:R-:W-:Y:S01]  /*80c0*/  FFMA.FTZ R94, R94, R41, R175 ;  /* 0x000000295e5e7223 */ /* 0x000fe200000100af */
[----:B------:R-:W-:Y:S01]  /*80d0*/  HADD2.F32 R41, -RZ, R95.H1_H1 ;  /* 0x3000005fff297230 */ /* 0x000fe20000004100 */
[----:B------:R-:W-:Y:S01]  /*80e0*/  SHF.R.U32.HI R51, RZ, 0x10, R55 ;  /* 0x00000010ff337819 */ /* 0x000fe20000011637 */
[----:B------:R-:W-:Y:S01]  /*80f0*/  HADD2.F32 R95, -RZ, R47.H0_H0 ;  /* 0x2000002fff5f7230 */ /* 0x000fe20000004100 */
[----:B------:R-:W-:Y:S01]  /*8100*/  SHF.R.U64 R52, R52, 0x10, R53 ;  /* 0x0000001034347819 */ /* 0x000fe20000001235 */
[----:B------:R-:W-:-:S02]  /*8110*/  HADD2.F32 R175, -RZ, R43.H0_H0 ;  /* 0x2000002bffaf7230 */ /* 0x000fc40000004100 */
[-C--:B------:R-:W-:Y:S01]  /*8120*/  FMUL.FTZ R180, R41, R178.reuse ;  /* 0x000000b229b47220 */ /* 0x080fe20000410000 */
[C---:B------:R-:W-:Y:S01]  /*8130*/  FMUL.FTZ R178, R45.reuse, R178 ;  /* 0x000000b22db27220 */ /* 0x040fe20000410000 */
[----:B------:R-:W-:Y:S01]  /*8140*/  HADD2.F32 R47, -RZ, R47.H1_H1 ;  /* 0x3000002fff2f7230 */ /* 0x000fe20000004100 */
[----:B------:R-:W-:Y:S01]  /*8150*/  SHF.R.U64 R54, R54, 0x10, R55 ;  /* 0x0000001036367819 */ /* 0x000fe20000001237 */
[-C--:B------:R-:W-:Y:S01]  /*8160*/  FFMA.FTZ R45, R45, R176.reuse, -R180 ;  /* 0x000000b02d2d7223 */ /* 0x080fe200000108b4 */
[----:B------:R-:W-:Y:S02]  /*8170*/  HADD2.F32 R180, -RZ, R193.H1_H1 ;  /* 0x300000c1ffb47230 */ /* 0x000fe40000004100 */
[----:B------:R-:W-:Y:S01]  /*8180*/  FFMA.FTZ R41, R41, R176, R178 ;  /* 0x000000b029297223 */ /* 0x000fe200000100b2 */
[----:B------:R-:W-:Y:S02]  /*8190*/  HADD2.F32 R176, -RZ, R192.H0_H0 ;  /* 0x200000c0ffb07230 */ /* 0x000fe40000004100 */
[----:B------:R-:W-:-:S02]  /*81a0*/  HADD2.F32 R43, -RZ, R43.H1_H1 ;  /* 0x3000002bff2b7230 */ /* 0x000fc40000004100 */
[-C--:B------:R-:W-:Y:S01]  /*81b0*/  FMUL.FTZ R178, R95, R180.reuse ;  /* 0x000000b45fb27220 */ /* 0x080fe20000410000 */
[----:B------:R-:W-:Y:S01]  /*81c0*/  FMUL.FTZ R180, R175, R180 ;  /* 0x000000b4afb47220 */ /* 0x000fe20000410000 */
[----:B------:R-:W-:Y:S01]  /*81d0*/  HADD2.F32 R182, -RZ, R50.H0_H0 ;  /* 0x20000032ffb67230 */ /* 0x000fe20000004100 */
[----:B------:R-:W-:Y:S01]  /*81e0*/  F2FP.F16.F32.PACK_AB R45, R45, R174 ;  /* 0x000000ae2d2d723e */ /* 0x000fe200000000ff */
[-C--:B------:R-:W-:Y:S01]  /*81f0*/  FFMA.FTZ R178, R175, R176.reuse, -R178 ;  /* 0x000000b0afb27223 */ /* 0x080fe200000108b2 */
[----:B------:R-:W-:Y:S01]  /*8200*/  FFMA.FTZ R180, R95, R176, R180 ;  /* 0x000000b05fb47223 */ /* 0x000fe200000100b4 */
[----:B------:R-:W-:Y:S01]  /*8210*/  HADD2.F32 R176, -RZ, R51.H0_H0 ;  /* 0x20000033ffb07230 */ /* 0x000fe20000004100 */
[----:B------:R-:W-:Y:S01]  /*8220*/  F2FP.F16.F32.PACK_AB R94, R41, R94 ;  /* 0x0000005e295e723e */ /* 0x000fe200000000ff */
[----:B------:R-:W-:Y:S01]  /*8230*/  HADD2.F32 R51, -RZ, R44.H0_H0 ;  /* 0x2000002cff337230 */ /* 0x000fe20000004100 */
[----:B------:R-:W-:Y:S01]  /*8240*/  MOV R41, R45 ;  /* 0x0000002d00297202 */ /* 0x000fe20000000f00 */
[----:B------:R-:W-:-:S02]  /*8250*/  HADD2.F32 R53, -RZ, R40.H0_H0 ;  /* 0x20000028ff357230 */ /* 0x000fc40000004100 */
[-C--:B------:R-:W-:Y:S01]  /*8260*/  FMUL.FTZ R50, R47, R176.reuse ;  /* 0x000000b02f327220 */ /* 0x080fe20000410000 */
[C---:B------:R-:W-:Y:S01]  /*8270*/  FMUL.FTZ R176, R43.reuse, R176 ;  /* 0x000000b02bb07220 */ /* 0x040fe20000410000 */
[----:B------:R-:W-:Y:S02]  /*8280*/  HADD2.F32 R55, -RZ, R52.H0_H0 ;  /* 0x20000034ff377230 */ /* 0x000fe40000004100 */
[-C--:B------:R-:W-:Y:S01]  /*8290*/  FFMA.FTZ R43, R43, R182.reuse, -R50 ;  /* 0x000000b62b2b7223 */ /* 0x080fe20000010832 */
[----:B------:R-:W-:Y:S02]  /*82a0*/  HADD2.F32 R50, -RZ, R194.H0_H0 ;  /* 0x200000c2ff327230 */ /* 0x000fe40000004100 */
[----:B------:R-:W-:Y:S01]  /*82b0*/  FFMA.FTZ R47, R47, R182, R176 ;  /* 0x000000b62f2f7223 */ /* 0x000fe200000100b0 */
[----:B------:R-:W-:Y:S02]  /*82c0*/  HADD2.F32 R176, -RZ, R192.H1_H1 ;  /* 0x300000c0ffb07230 */ /* 0x000fe40000004100 */
[----:B------:R-:W-:-:S02]  /*82d0*/  HADD2.F32 R44, -RZ, R44.H1_H1 ;  /* 0x3000002cff2c7230 */ /* 0x000fc40000004100 */
[-C--:B------:R-:W-:Y:S01]  /*82e0*/  FMUL.FTZ R52, R51, R50.reuse ;  /* 0x0000003233347220 */ /* 0x080fe20000410000 */
[----:B------:R-:W-:Y:S02]  /*82f0*/  HADD2.F32 R40, -RZ, R40.H1_H1 ;  /* 0x30000028ff287230 */ /* 0x000fe40000004100 */
[C---:B------:R-:W-:Y:S01]  /*8300*/  FMUL.FTZ R50, R53.reuse, R50 ;  /* 0x0000003235327220 */ /* 0x040fe20000410000 */
[----:B------:R-:W-:Y:S02]  /*8310*/  HADD2.F32 R54, -RZ, R54.H0_H0 ;  /* 0x20000036ff367230 */ /* 0x000fe40000004100 */
[-C--:B------:R-:W-:Y:S01]  /*8320*/  FFMA.FTZ R52, R53, R176.reuse, -R52 ;  /* 0x000000b035347223 */ /* 0x080fe20000010834 */
[----:B------:R-:W-:Y:S02]  /*8330*/  HADD2.F32 R53, -RZ, R48.H0_H0 ;  /* 0x20000030ff357230 */ /* 0x000fe40000004100 */
[-C--:B------:R-:W-:Y:S01]  /*8340*/  FMUL.FTZ R95, R44, R55.reuse ;  /* 0x000000372c5f7220 */ /* 0x080fe20000410000 */
[----:B------:R-:W-:Y:S01]  /*8350*/  FMUL.FTZ R55, R40, R55 ;  /* 0x0000003728377220 */ /* 0x000fe20000410000 */
[----:B------:R-:W-:Y:S01]  /*8360*/  FFMA.FTZ R50, R51, R176, R50 ;  /* 0x000000b033327223 */ /* 0x000fe20000010032 */
[----:B------:R-:W-:-:S02]  /*8370*/  HADD2.F32 R51, -RZ, R42.H0_H0 ;  /* 0x2000002aff337230 */ /* 0x000fc40000004100 */
[-C--:B------:R-:W-:Y:S01]  /*8380*/  FFMA.FTZ R95, R40, R53.reuse, -R95 ;  /* 0x00000035285f7223 */ /* 0x080fe2000001085f */
[----:B------:R-:W-:Y:S01]  /*8390*/  FFMA.FTZ R55, R44, R53, R55 ;  /* 0x000000352c377223 */ /* 0x000fe20000010037 */
[----:B------:R-:W-:Y:S01]  /*83a0*/  HADD2.F32 R40, -RZ, R190.H1_H1 ;  /* 0x300000beff287230 */ /* 0x000fe20000004100 */
[----:B------:R-:W-:Y:S01]  /*83b0*/  F2FP.F16.F32.PACK_AB R43, R43, R178 ;  /* 0x000000b22b2b723e */ /* 0x000fe200000000ff */
[--C-:B------:R-:W-:Y:S01]  /*83c0*/  HADD2.F32 R53, -RZ, R46.reuse.H0_H0 ;  /* 0x2000002eff357230 */ /* 0x100fe20000004100 */
[----:B------:R-:W-:Y:S01]  /*83d0*/  F2FP.F16.F32.PACK_AB R47, R47, R180 ;  /* 0x000000b42f2f723e */ /* 0x000fe200000000ff */
[----:B------:R-:W-:Y:S02]  /*83e0*/  HADD2.F32 R175, -RZ, R46.H1_H1 ;  /* 0x3000002effaf7230 */ /* 0x000fe40000004100 */
[-C--:B------:R-:W-:Y:S01]  /*83f0*/  FMUL.FTZ R48, R51, R40.reuse ;  /* 0x0000002833307220 */ /* 0x080fe20000410000 */
[----:B------:R-:W-:Y:S02]  /*8400*/  HADD2.F32 R177, -RZ, R42.H1_H1 ;  /* 0x3000002affb17230 */ /* 0x000fe40000004100 */
[----:B------:R-:W-:Y:S01]  /*8410*/  FMUL.FTZ R42, R53, R40 ;  /* 0x00000028352a7220 */ /* 0x000fe20000410000 */
[----:B------:R-:W-:-:S02]  /*8420*/  HADD2.F32 R44, -RZ, R190.H0_H0 ;  /* 0x200000beff2c7230 */ /* 0x000fc40000004100 */
[-C--:B------:R-:W-:Y:S01]  /*8430*/  FMUL.FTZ R40, R175, R54.reuse ;  /* 0x00000036af287220 */ /* 0x080fe20000410000 */
[----:B------:R-:W-:Y:S02]  /*8440*/  HADD2.F32 R46, -RZ, R49.H0_H0 ;  /* 0x20000031ff2e7230 */ /* 0x000fe40000004100 */
[----:B------:R-:W-:Y:S01]  /*8450*/  FMUL.FTZ R54, R177, R54 ;  /* 0x00000036b1367220 */ /* 0x000fe20000410000 */
[----:B------:R-:W-:Y:S02]  /*8460*/  IMAD.MOV.U32 R45, RZ, RZ, R94 ;  /* 0x000000ffff2d7224 */ /* 0x000fe400078e005e */
        /* <DEDUP_REMOVED lines=8> */
.L_x_533:
[----:B------:R-:W-:Y:S05]  /*84f0*/  BSYNC B2 ;  /* 0x0000000000027941 */ /* 0x000fea0003800000 */
.L_x_532:
[----:B------:R-:W-:Y:S01]  /*8500*/  ISETP.GE.AND P4, PT, R93, R152, PT ;  /* 0x000000985d00720c */ /* 0x000fe20003f86270 */
[----:B------:R-:W-:Y:S01]  /*8510*/  ULDC.64 UR4, c[0x0][0x2d8] ;  /* 0x0000b60000047ab9 */ /* 0x000fe20000000a00 */
[----:B------:R-:W-:-:S11]  /*8520*/  ULDC.64 UR6, c[0x0][0x208] ;  /* 0x0000820000067ab9 */ /* 0x000fd60000000a00 */
        /* <DEDUP_REMOVED lines=8> */
[----:B--2---:R3:W-:Y:S04]  /*85b0*/  @!P4 STG.E.128 desc[UR6][R50.64], R44 ;  /* 0x0000002c3200c986 */ /* 0x0047e8000c101d06 */
.L_x_531:
[----:B------:R-:W-:Y:S05]  /*85c0*/  BSYNC B1 ;  /* 0x0000000000017941 */ /* 0x000fea0003800000 */
.L_x_530:
[----:B------:R-:W-:Y:S01]  /*85d0*/  ISETP.GE.OR P4, PT, R222, R4, P0 ;  /* 0x00000004de00720c */ /* 0x000fe20000786670 */
[----:B------:R-:W-:-:S12]  /*85e0*/  BSSY B1, `(.L_x_534) ;  /* 0x0000083000017945 */ /* 0x000fd80003800000 */
[----:B------:R-:W-:Y:S05]  /*85f0*/  @P4 BRA `(.L_x_535) ;  /* 0x0000000800044947 */ /* 0x000fea0003800000 */
[----:B-1-3--:R-:W3:Y:S04]  /*8600*/  LDL R40, [R1+0x74] ;  /* 0x0000740001287983 */ /* 0x00aee80000100800 */
        /* <DEDUP_REMOVED lines=21> */
[----:B------:R-:W-:-:S04]  /*8760*/  LOP3.LUT R40, R40, R42, RZ, 0x3c, !PT ;  /* 0x0000002a28287212 */ /* 0x000fc800078e3cff */
[----:B------:R-:W-:Y:S01]  /*8770*/  IADD3 R43, R41, R40, RZ ;  /* 0x00000028292b7210 */ /* 0x000fe20007ffe0ff */
[----:B------:R-:W-:-:S04]  /*8780*/  IMAD R41, R220, 0x5800, R150 ;  /* 0x00005800dc297824 */ /* 0x000fc800078e0296 */
[----:B------:R-:W-:Y:S02]  /*8790*/  IMAD R43, R220, 0x5800, R43 ;  /* 0x00005800dc2b7824 */ /* 0x000fe400078e022b */
[--C-:B------:R-:W-:Y:S02]  /*87a0*/  IMAD R41, R41, 0x2, R2.reuse ;  /* 0x0000000229297824 */ /* 0x100fe400078e0202 */
[----:B------:R-:W-:-:S04]  /*87b0*/  IMAD R44, R43, 0x2, R2 ;  /* 0x000000022b2c7824 */ /* 0x000fc800078e0202 */
[----:B------:R-:W1:Y:S04]  /*87c0*/  LDS.128 R40, [R41+0x1e400] ;  /* 0x01e4000029287984 */ /* 0x000e680000000c00 */
[----:B------:R-:W2:Y:S01]  /*87d0*/  LDS.128 R44, [R44+0x1e400] ;  /* 0x01e400002c2c7984 */ /* 0x000ea20000000c00 */
[----:B------:R-:W-:Y:S01]  /*87e0*/  IADD3.X R51, R15, R52, R9, P4, P5 ;  /* 0x000000340f337210 */ /* 0x000fe200027ea409 */
[----:B------:R-:W-:Y:S06]  /*87f0*/  @P3 BRA `(.L_x_537) ;  /* 0x0000000400503947 */ /* 0x000fec0003800000 */
[----:B------:R-:W-:Y:S01]  /*8800*/  SHF.R.U64 R54, R56, 0x10, R57 ;  /* 0x0000001038367819 */ /* 0x000fe20000001239 */
[----:B------:R-:W-:Y:S01]  /*8810*/  HADD2.F32 R92, -RZ, R189.H1_H1 ;  /* 0x300000bdff5c7230 */ /* 0x000fe20000004100 */
[--C-:B------:R-:W-:Y:S01]  /*8820*/  SHF.R.U64 R56, R58, 0x10, R59.reuse ;  /* 0x000000103a387819 */ /* 0x100fe2000000123b */
[----:B------:R-:W-:Y:S01]  /*8830*/  HADD2.F32 R90, -RZ, R187.H1_H1 ;  /* 0x300000bbff5a7230 */ /* 0x000fe20000004100 */
[----:B------:R-:W-:Y:S01]  /*8840*/  SHF.R.U32.HI R58, RZ, 0x10, R59 ;  /* 0x00000010ff3a7819 */ /* 0x000fe2000001163b */
[----:B--2---:R-:W-:Y:S01]  /*8850*/  IMAD.MOV.U32 R59, RZ, RZ, R45 ;  /* 0x000000ffff3b7224 */ /* 0x004fe200078e002d */
[--C-:B------:R-:W-:Y:S01]  /*8860*/  SHF.R.U64 R55, R60, 0x10, R61.reuse ;  /* 0x000000103c377819 */ /* 0x100fe2000000123d */
[----:B------:R-:W-:Y:S01]  /*8870*/  HADD2.F32 R54, -RZ, R54.H0_H0 ;  /* 0x20000036ff367230 */ /* 0x000fe20000004100 */
[----:B------:R-:W-:Y:S02]  /*8880*/  SHF.R.U32.HI R60, RZ, 0x10, R61 ;  /* 0x00000010ff3c7819 */ /* 0x000fe4000001163d */
[----:B------:R-:W-:Y:S01]  /*8890*/  SHF.R.U32.HI R88, RZ, 0x10, R57 ;  /* 0x00000010ff587819 */ /* 0x000fe20000011639 */
[--C-:B------:R-:W-:Y:S01]  /*88a0*/  HADD2.F32 R61, -RZ, R59.reuse.H0_H0 ;  /* 0x2000003bff3d7230 */ /* 0x100fe20000004100 */
[--C-:B------:R-:W-:Y:S01]  /*88b0*/  SHF.R.U64 R57, R62, 0x10, R63.reuse ;  /* 0x000000103e397819 */ /* 0x100fe2000000123f */
[----:B------:R-:W-:Y:S01]  /*88c0*/  HADD2.F32 R94, -RZ, R60.H0_H0 ;  /* 0x2000003cff5e7230 */ /* 0x000fe20000004100 */
[----:B------:R-:W-:Y:S01]  /*88d0*/  SHF.R.U32.HI R62, RZ, 0x10, R63 ;  /* 0x00000010ff3e7819 */ /* 0x000fe2000001163f */
[----:B------:R-:W-:Y:S01]  /*88e0*/  HADD2.F32 R63, -RZ, R59.H1_H1 ;  /* 0x3000003bff3f7230 */ /* 0x000fe20000004100 */
[----:B-1----:R-:W-:Y:S01]  /*88f0*/  MOV R45, R43 ;  /* 0x0000002b002d7202 */ /* 0x002fe20000000f00 */
[----:B------:R-:W-:-:S02]  /*8900*/  HADD2.F32 R43, -RZ, R41.H0_H0 ;  /* 0x20000029ff2b7230 */ /* 0x000fc40000004100 */
[----:B------:R-:W-:Y:S02]  /*8910*/  HADD2.F32 R59, -RZ, R41.H1_H1 ;  /* 0x30000029ff3b7230 */ /* 0x000fe40000004100 */
[----:B------:R-:W-:Y:S01]  /*8920*/  FMUL.FTZ R174, R63, R94 ;  /* 0x0000005e3fae7220 */ /* 0x000fe20000410000 */
[----:B------:R-:W-:Y:S02]  /*8930*/  HADD2.F32 R60, -RZ, R88.H0_H0 ;  /* 0x20000058ff3c7230 */ /* 0x000fe40000004100 */
[-C--:B------:R-:W-:Y:S01]  /*8940*/  FMUL.FTZ R88, R61, R92.reuse ;  /* 0x0000005c3d587220 */ /* 0x080fe20000410000 */
[----:B------:R-:W-:Y:S01]  /*8950*/  FMUL.FTZ R92, R43, R92 ;  /* 0x0000005c2b5c7220 */ /* 0x000fe20000410000 */
[----:B------:R-:W-:Y:S02]  /*8960*/  FMUL.FTZ R94, R59, R94 ;  /* 0x0000005e3b5e7220 */ /* 0x000fe40000410000 */
[-C--:B------:R-:W-:Y:S01]  /*8970*/  FFMA.FTZ R43, R43, R90.reuse, -R88 ;  /* 0x0000005a2b2b7223 */ /* 0x080fe20000010858 */
[----:B------:R-:W-:Y:S01]  /*8980*/  FFMA.FTZ R41, R61, R90, R92 ;  /* 0x0000005a3d297223 */ /* 0x000fe2000001005c */
[-C--:B------:R-:W-:Y:S01]  /*8990*/  FFMA.FTZ R88, R59, R60.reuse, -R174 ;  /* 0x0000003c3b587223 */ /* 0x080fe200000108ae */
[----:B------:R-:W-:Y:S01]  /*89a0*/  FFMA.FTZ R60, R63, R60, R94 ;  /* 0x0000003c3f3c7223 */ /* 0x000fe2000001005e */
[----:B------:R-:W-:-:S02]  /*89b0*/  HADD2.F32 R92, -RZ, R188.H1_H1 ;  /* 0x300000bcff5c7230 */ /* 0x000fc40000004100 */
[--C-:B------:R-:W-:Y:S01]  /*89c0*/  HADD2.F32 R61, -RZ, R47.reuse.H0_H0 ;  /* 0x2000002fff3d7230 */ /* 0x100fe20000004100 */
[----:B------:R-:W-:Y:S01]  /*89d0*/  F2FP.F16.F32.PACK_AB R43, R88, R43 ;  /* 0x0000002b582b723e */ /* 0x000fe200000000ff */
[----:B------:R-:W-:Y:S02]  /*89e0*/  HADD2.F32 R63, -RZ, R47.H1_H1 ;  /* 0x3000002fff3f7230 */ /* 0x000fe40000004100 */
[----:B------:R-:W-:Y:S02]  /*89f0*/  HADD2.F32 R94, -RZ, R62.H0_H0 ;  /* 0x2000003eff5e7230 */ /* 0x000fe40000004100 */
[--C-:B------:R-:W-:Y:S02]  /*8a00*/  HADD2.F32 R59, -RZ, R45.reuse.H1_H1 ;  /* 0x3000002dff3b7230 */ /* 0x100fe40000004100 */
[----:B------:R-:W-:Y:S02]  /*8a10*/  HADD2.F32 R47, -RZ, R45.H0_H0 ;  /* 0x2000002dff2f7230 */ /* 0x000fe40000004100 */
[----:B------:R-:W-:Y:S01]  /*8a20*/  FMUL.FTZ R174, R63, R94 ;  /* 0x0000005e3fae7220 */ /* 0x000fe20000410000 */
[----:B------:R-:W-:-:S02]  /*8a30*/  HADD2.F32 R90, -RZ, R185.H1_H1 ;  /* 0x300000b9ff5a7230 */ /* 0x000fc40000004100 */
[----:B------:R-:W-:Y:S01]  /*8a40*/  FMUL.FTZ R94, R59, R94 ;  /* 0x0000005e3b5e7220 */ /* 0x000fe20000410000 */
[----:B------:R-:W-:Y:S02]  /*8a50*/  HADD2.F32 R62, -RZ, R58.H0_H0 ;  /* 0x2000003aff3e7230 */ /* 0x000fe40000004100 */
[-C--:B------:R-:W-:Y:S01]  /*8a60*/  FMUL.FTZ R58, R61, R92.reuse ;  /* 0x0000005c3d3a7220 */ /* 0x080fe20000410000 */
[C---:B------:R-:W-:Y:S01]  /*8a70*/  FMUL.FTZ R92, R47.reuse, R92 ;  /* 0x0000005c2f5c7220 */ /* 0x040fe20000410000 */
[----:B------:R-:W-:Y:S02]  /*8a80*/  HADD2.F32 R188, -RZ, R188.H0_H0 ;  /* 0x200000bcffbc7230 */ /* 0x000fe40000004100 */
[----:B------:R-:W-:Y:S01]  /*8a90*/  FFMA.FTZ R45, R47, R90, -R58 ;  /* 0x0000005a2f2d7223 */ /* 0x000fe2000001083a */
[-C--:B------:R-:W-:Y:S01]  /*8aa0*/  FFMA.FTZ R58, R59, R62.reuse, -R174 ;  /* 0x0000003e3b3a7223 */ /* 0x080fe200000108ae */
[----:B------:R-:W-:Y:S01]  /*8ab0*/  FFMA.FTZ R62, R63, R62, R94 ;  /* 0x0000003e3f3e7223 */ /* 0x000fe2000001005e */
[----:B------:R-:W-:Y:S01]  /*8ac0*/  FFMA.FTZ R47, R61, R90, R92 ;  /* 0x0000005a3d2f7223 */ /* 0x000fe2000001005c */
[----:B------:R-:W-:-:S02]  /*8ad0*/  HADD2.F32 R94, -RZ, R55.H0_H0 ;  /* 0x20000037ff5e7230 */ /* 0x000fc40000004100 */
[----:B------:R-:W-:Y:S01]  /*8ae0*/  HADD2.F32 R92, -RZ, R189.H0_H0 ;  /* 0x200000bdff5c7230 */ /* 0x000fe20000004100 */
[----:B------:R-:W-:Y:S01]  /*8af0*/  F2FP.F16.F32.PACK_AB R58, R58, R45 ;  /* 0x0000002d3a3a723e */ /* 0x000fe200000000ff */
[----:B------:R-:W-:Y:S01]  /*8b00*/  HADD2.F32 R61, -RZ, R44.H0_H0 ;  /* 0x2000002cff3d7230 */ /* 0x000fe20000004100 */
[----:B------:R-:W-:Y:S01]  /*8b10*/  F2FP.F16.F32.PACK_AB R45, R60, R41 ;  /* 0x000000293c2d723e */ /* 0x000fe200000000ff */
[----:B------:R-:W-:Y:S01]  /*8b20*/  HADD2.F32 R55, -RZ, R40.H0_H0 ;  /* 0x20000028ff377230 */ /* 0x000fe20000004100 */
[----:B------:R-:W-:Y:S01]  /*8b30*/  F2FP.F16.F32.PACK_AB R47, R62, R47 ;  /* 0x0000002f3e2f723e */ /* 0x000fe200000000ff */
[----:B------:R-:W-:Y:S02]  /*8b40*/  HADD2.F32 R63, -RZ, R44.H1_H1 ;  /* 0x3000002cff3f7230 */ /* 0x000fe40000004100 */
[----:B------:R-:W-:Y:S02]  /*8b50*/  HADD2.F32 R59, -RZ, R40.H1_H1 ;  /* 0x30000028ff3b7230 */ /* 0x000fe40000004100 */
[----:B------:R-:W-:Y:S01]  /*8b60*/  FMUL.FTZ R40, R61, R92 ;  /* 0x0000005c3d287220 */ /* 0x000fe20000410000 */
[----:B------:R-:W-:-:S02]  /*8b70*/  HADD2.F32 R90, -RZ, R187.H0_H0 ;  /* 0x200000bbff5a7230 */ /* 0x000fc40000004100 */
[----:B------:R-:W-:Y:S01]  /*8b80*/  FMUL.FTZ R44, R55, R92 ;  /* 0x0000005c372c7220 */ /* 0x000fe20000410000 */
[-C--:B------:R-:W-:Y:S01]  /*8b90*/  FMUL.FTZ R92, R63, R94.reuse ;  /* 0x0000005e3f5c7220 */ /* 0x080fe20000410000 */
[----:B------:R-:W-:Y:S01]  /*8ba0*/  FMUL.FTZ R94, R59, R94 ;  /* 0x0000005e3b5e7220 */ /* 0x000fe20000410000 */
[----:B------:R-:W-:Y:S02]  /*8bb0*/  HADD2.F32 R185, -RZ, R185.H0_H0 ;  /* 0x200000b9ffb97230 */ /* 0x000fe40000004100 */
[----:B------:R-:W-:Y:S01]  /*8bc0*/  FFMA.FTZ R40, R55, R90, -R40 ;  /* 0x0000005a37287223 */ /* 0x000fe20000010828 */
[-C--:B------:R-:W-:Y:S01]  /*8bd0*/  FFMA.FTZ R55, R59, R54.reuse, -R92 ;  /* 0x000000363b377223 */ /* 0x080fe2000001085c */
[----:B------:R-:W-:Y:S01]  /*8be0*/  FFMA.FTZ R59, R63, R54, R94 ;  /* 0x000000363f3b7223 */ /* 0x000fe2000001005e */
[----:B------:R-:W-:Y:S02]  /*8bf0*/  HADD2.F32 R63, -RZ, R57.H0_H0 ;  /* 0x20000039ff3f7230 */ /* 0x000fe40000004100 */
[----:B------:R-:W-:Y:S01]  /*8c00*/  FFMA.FTZ R44, R61, R90, R44 ;  /* 0x0000005a3d2c7223 */ /* 0x000fe2000001002c */
[----:B------:R-:W-:Y:S01]  /*8c10*/  HADD2.F32 R57, -RZ, R46.H0_H0 ;  /* 0x2000002eff397230 */ /* 0x000fe20000004100 */
[----:B------:R-:W-:Y:S01]  /*8c20*/  F2FP.F16.F32.PACK_AB R40, R55, R40 ;  /* 0x000000283728723e */ /* 0x000fe200000000ff */
[----:B------:R-:W-:-:S02]  /*8c30*/  HADD2.F32 R54, -RZ, R42.H0_H0 ;  /* 0x2000002aff367230 */ /* 0x000fc40000004100 */
[----:B------:R-:W-:Y:S02]  /*8c40*/  HADD2.F32 R46, -RZ, R46.H1_H1 ;  /* 0x3000002eff2e7230 */ /* 0x000fe40000004100 */
[CC--:B------:R-:W-:Y:S01]  /*8c50*/  FMUL.FTZ R89, R57.reuse, R188.reuse ;  /* 0x000000bc39597220 */ /* 0x0c0fe20000410000 */
[----:B------:R-:W-:Y:S02]  /*8c60*/  HADD2.F32 R42, -RZ, R42.H1_H1 ;  /* 0x3000002aff2a7230 */ /* 0x000fe40000004100 */
[----:B------:R-:W-:Y:S01]  /*8c70*/  FMUL.FTZ R188, R54, R188 ;  /* 0x000000bc36bc7220 */ /* 0x000fe20000410000 */
[----:B------:R-:W-:Y:S02]  /*8c80*/  HADD2.F32 R61, -RZ, R56.H0_H0 ;  /* 0x20000038ff3d7230 */ /* 0x000fe40000004100 */
[----:B------:R-:W-:Y:S01]  /*8c90*/  FMUL.FTZ R91, R46, R63 ;  /* 0x0000003f2e5b7220 */ /* 0x000fe20000410000 */
[----:B------:R-:W-:Y:S01]  /*8ca0*/  FFMA.FTZ R89, R54, R185, -R89 ;  /* 0x000000b936597223 */ /* 0x000fe20000010859 */
[C---:B------:R-:W-:Y:S01]  /*8cb0*/  FMUL.FTZ R63, R42.reuse, R63 ;  /* 0x0000003f2a3f7220 */ /* 0x040fe20000410000 */
[----:B------:R-:W-:Y:S01]  /*8cc0*/  FFMA.FTZ R188, R57, R185, R188 ;  /* 0x000000b939bc7223 */ /* 0x000fe200000100bc */
[----:B------:R-:W-:Y:S01]  /*8cd0*/  FFMA.FTZ R42, R42, R61, -R91 ;  /* 0x0000003d2a2a7223 */ /* 0x000fe2000001085b */
[----:B------:R-:W-:-:S02]  /*8ce0*/  IMAD.MOV.U32 R41, RZ, RZ, R43 ;  /* 0x000000ffff297224 */ /* 0x000fc400078e002b */
[----:B------:R-:W-:Y:S01]  /*8cf0*/  FFMA.FTZ R63, R46, R61, R63 ;  /* 0x0000003d2e3f7223 */ /* 0x000fe2000001003f */
[----:B------:R-:W-:Y:S01]  /*8d00*/  F2FP.F16.F32.PACK_AB R44, R59, R44 ;  /* 0x0000002c3b2c723e */ /* 0x000fe200000000ff */
[----:B------:R-:W-:Y:S01]  /*8d10*/  IMAD.MOV.U32 R43, RZ, RZ, R58 ;  /* 0x000000ffff2b7224 */ /* 0x000fe200078e003a */
[----:B------:R-:W-:Y:S02]  /*8d20*/  F2FP.F16.F32.PACK_AB R42, R42, R89 ;  /* 0x000000592a2a723e */ /* 0x000fe400000000ff */
[----:B------:R-:W-:-:S07]  /*8d30*/  F2FP.F16.F32.PACK_AB R46, R63, R188 ;  /* 0x000000bc3f2e723e */ /* 0x000fce00000000ff */
.L_x_537:
[----:B------:R-:W-:Y:S05]  /*8d40*/  BSYNC B2 ;  /* 0x0000000000027941 */ /* 0x000fea0003800000 */
.L_x_536:
        /* <DEDUP_REMOVED lines=12> */
.L_x_535:
[----:B------:R-:W-:Y:S05]  /*8e10*/  BSYNC B1 ;  /* 0x0000000000017941 */ /* 0x000fea0003800000 */
.L_x_534:
[----:B------:R-:W-:Y:S01]  /*8e20*/  ISETP.GE.OR P4, PT, R224, R4, P0 ;  /* 0x00000004e000720c */ /* 0x000fe20000786670 */
[----:B------:R-:W-:-:S12]  /*8e30*/  BSSY B1, `(.L_x_538) ;  /* 0x0000083000017945 */ /* 0x000fd80003800000 */
[----:B------:R-:W-:Y:S05]  /*8e40*/  @P4 BRA `(.L_x_539) ;  /* 0x0000000800044947 */ /* 0x000fea0003800000 */
[----:B-1-34-:R-:W3:Y:S04]  /*8e50*/  LDL R40, [R1+0x70] ;  /* 0x0000700001287983 */ /* 0x01aee80000100800 */
        /* <DEDUP_REMOVED lines=15> */
[----:B------:R-:W-:Y:S02]  /*8f50*/  SHF.R.S32.HI R40, RZ, 0x1f, R41 ;  /* 0x0000001fff287819 */ /* 0x000fe40000011429 */
[----:B------:R-:W-:Y:S02]  /*8f60*/  SHF.L.U32 R53, R41, 0x3, RZ ;  /* 0x0000000329357819 */ /* 0x000fe400000006ff */
[----:B------:R-:W-:-:S04]  /*8f70*/  LEA.HI R40, R40, R41, RZ, 0x3 ;  /* 0x0000002928287211 */ /* 0x000fc800078f18ff */
[----:B------:R-:W-:Y:S02]  /*8f80*/  SHF.R.S32.HI R41, RZ, 0x3, R40 ;  /* 0x00000003ff297819 */ /* 0x000fe40000011428 */
[----:B-----5:R-:W-:-:S03]  /*8f90*/  LOP3.LUT R40, R44, 0x38, R53, 0xf8, !PT ;  /* 0x000000382c287812 */ /* 0x020fc600078ef835 */
[----:B------:R-:W-:Y:S01]  /*8fa0*/  IMAD R41, R41, 0x2c00, R43 ;  /* 0x00002c0029297824 */ /* 0x000fe200078e022b */
[----:B------:R-:W-:-:S05]  /*8fb0*/  LOP3.LUT R40, R40, R42, RZ, 0x3c, !PT ;  /* 0x0000002a28287212 */ /* 0x000fca00078e3cff */
[----:B------:R-:W-:Y:S02]  /*8fc0*/  IMAD.IADD R43, R41, 0x1, R40 ;  /* 0x00000001292b7824 */ /* 0x000fe400078e0228 */
[C---:B------:R-:W-:Y:S02]  /*8fd0*/  IMAD R41, R220.reuse, 0x5800, R149 ;  /* 0x00005800dc297824 */ /* 0x040fe400078e0295 */
[----:B------:R-:W-:Y:S02]  /*8fe0*/  IMAD R43, R220, 0x5800, R43 ;  /* 0x00005800dc2b7824 */ /* 0x000fe400078e022b */
[--C-:B------:R-:W-:Y:S02]  /*8ff0*/  IMAD R41, R41, 0x2, R2.reuse ;  /* 0x0000000229297824 */ /* 0x100fe400078e0202 */
[----:B------:R-:W-:-:S04]  /*9000*/  IMAD R44, R43, 0x2, R2 ;  /* 0x000000022b2c7824 */ /* 0x000fc800078e0202 */
[----:B------:R-:W1:Y:S04]  /*9010*/  LDS.128 R40, [R41+0x1e400] ;  /* 0x01e4000029287984 */ /* 0x000e680000000c00 */
[----:B------:R-:W2:Y:S01]  /*9020*/  LDS.128 R44, [R44+0x1e400] ;  /* 0x01e400002c2c7984 */ /* 0x000ea20000000c00 */
[----:B------:R-:W-:Y:S01]  /*9030*/  IADD3.X R51, R15, R52, R9, P4, P5 ;  /* 0x000000340f337210 */ /* 0x000fe200027ea409 */
[----:B------:R-:W-:Y:S06]  /*9040*/  @P3 BRA `(.L_x_541) ;  /* 0x0000000400503947 */ /* 0x000fec0003800000 */
[----:B------:R-:W-:Y:S01]  /*9050*/  SHF.R.U32.HI R63, RZ, 0x10, R77 ;  /* 0x00000010ff3f7819 */ /* 0x000fe2000001164d */
[----:B--2---:R-:W-:Y:S01]  /*9060*/  IMAD.MOV.U32 R59, RZ, RZ, R47 ;  /* 0x000000ffff3b7224 */ /* 0x004fe200078e002f */
[----:B------:R-:W-:Y:S01]  /*9070*/  MOV R58, R45 ;  /* 0x0000002d003a7202 */ /* 0x000fe20000000f00 */
[----:B-1----:R-:W-:Y:S01]  /*9080*/  IMAD.MOV.U32 R45, RZ, RZ, R43 ;  /* 0x000000ffff2d7224 */ /* 0x002fe200078e002b */
[--C-:B------:R-:W-:Y:S01]  /*9090*/  SHF.R.U64 R54, R72, 0x10, R73.reuse ;  /* 0x0000001048367819 */ /* 0x100fe20000001249 */
[----:B------:R-:W-:Y:S01]  /*90a0*/  HADD2.F32 R63, -RZ, R63.H0_H0 ;  /* 0x2000003fff3f7230 */ /* 0x000fe20000004100 */
[----:B------:R-:W-:Y:S01]  /*90b0*/  SHF.R.U32.HI R61, RZ, 0x10, R73 ;  /* 0x00000010ff3d7819 */ /* 0x000fe20000011649 */
[--C-:B------:R-:W-:Y:S01]  /*90c0*/  HADD2.F32 R47, -RZ, R58.reuse.H0_H0 ;  /* 0x2000003aff2f7230 */ /* 0x100fe20000004100 */
[----:B------:R-:W-:Y:S01]  /*90d0*/  SHF.R.U64 R56, R76, 0x10, R77 ;  /* 0x000000104c387819 */ /* 0x000fe2000000124d */
[----:B------:R-:W-:Y:S01]  /*90e0*/  HADD2.F32 R60, -RZ, R58.H1_H1 ;  /* 0x3000003aff3c7230 */ /* 0x000fe20000004100 */
[--C-:B------:R-:W-:Y:S01]  /*90f0*/  SHF.R.U64 R57, R78, 0x10, R79.reuse ;  /* 0x000000104e397819 */ /* 0x100fe2000000124f */
[----:B------:R-:W-:Y:S01]  /*9100*/  HADD2.F32 R72, -RZ, R183.H1_H1 ;  /* 0x300000b7ff487230 */ /* 0x000fe20000004100 */
[----:B------:R-:W-:Y:S01]  /*9110*/  SHF.R.U32.HI R78, RZ, 0x10, R79 ;  /* 0x00000010ff4e7819 */ /* 0x000fe2000001164f */
[----:B------:R-:W-:-:S02]  /*9120*/  HADD2.F32 R58, -RZ, R41.H1_H1 ;  /* 0x30000029ff3a7230 */ /* 0x000fc40000004100 */
[-C--:B------:R-:W-:Y:S01]  /*9130*/  FMUL.FTZ R73, R60, R63.reuse ;  /* 0x0000003f3c497220 */ /* 0x080fe20000410000 */
[----:B------:R-:W-:Y:S02]  /*9140*/  HADD2.F32 R43, -RZ, R41.H0_H0 ;  /* 0x20000029ff2b7230 */ /* 0x000fe40000004100 */
[-C--:B------:R-:W-:Y:S01]  /*9150*/  FMUL.FTZ R76, R47, R72.reuse ;  /* 0x000000482f4c7220 */ /* 0x080fe20000410000 */
[----:B------:R-:W-:Y:S02]  /*9160*/  HADD2.F32 R62, -RZ, R172.H1_H1 ;  /* 0x300000acff3e7230 */ /* 0x000fe40000004100 */
[----:B------:R-:W-:Y:S01]  /*9170*/  FMUL.FTZ R63, R58, R63 ;  /* 0x0000003f3a3f7220 */ /* 0x000fe20000410000 */
[----:B------:R-:W-:Y:S02]  /*9180*/  HADD2.F32 R61, -RZ, R61.H0_H0 ;  /* 0x2000003dff3d7230 */ /* 0x000fe40000004100 */
[C---:B------:R-:W-:Y:S01]  /*9190*/  FMUL.FTZ R72, R43.reuse, R72 ;  /* 0x000000482b487220 */ /* 0x040fe20000410000 */
[----:B------:R-:W-:Y:S01]  /*91a0*/  SHF.R.U64 R55, R74, 0x10, R75 ;  /* 0x000000104a377819 */ /* 0x000fe2000000124b */
[----:B------:R-:W-:Y:S01]  /*91b0*/  FFMA.FTZ R41, R43, R62, -R76 ;  /* 0x0000003e2b297223 */ /* 0x000fe2000001084c */
[----:B------:R-:W-:-:S02]  /*91c0*/  HADD2.F32 R76, -RZ, R173.H1_H1 ;  /* 0x300000adff4c7230 */ /* 0x000fc40000004100 */
[-C--:B------:R-:W-:Y:S01]  /*91d0*/  FFMA.FTZ R58, R58, R61.reuse, -R73 ;  /* 0x0000003d3a3a7223 */ /* 0x080fe20000010849 */
[----:B------:R-:W-:Y:S01]  /*91e0*/  FFMA.FTZ R60, R60, R61, R63 ;  /* 0x0000003d3c3c7223 */ /* 0x000fe2000001003f */
[----:B------:R-:W-:Y:S01]  /*91f0*/  FFMA.FTZ R43, R47, R62, R72 ;  /* 0x0000003e2f2b7223 */ /* 0x000fe20000010048 */
[--C-:B------:R-:W-:Y:S01]  /*9200*/  HADD2.F32 R61, -RZ, R59.reuse.H0_H0 ;  /* 0x2000003bff3d7230 */ /* 0x100fe20000004100 */
[----:B------:R-:W-:Y:S01]  /*9210*/  SHF.R.U32.HI R74, RZ, 0x10, R75 ;  /* 0x00000010ff4a7819 */ /* 0x000fe2000001164b */
[----:B------:R-:W-:Y:S01]  /*9220*/  HADD2.F32 R59, -RZ, R59.H1_H1 ;  /* 0x3000003bff3b7230 */ /* 0x000fe20000004100 */
[----:B------:R-:W-:Y:S01]  /*9230*/  F2FP.F16.F32.PACK_AB R41, R58, R41 ;  /* 0x000000293a29723e */ /* 0x000fe200000000ff */
[----:B------:R-:W-:Y:S02]  /*9240*/  HADD2.F32 R47, -RZ, R45.H0_H0 ;  /* 0x2000002dff2f7230 */ /* 0x000fe40000004100 */
[----:B------:R-:W-:Y:S01]  /*9250*/  FMUL.FTZ R88, R61, R76 ;  /* 0x0000004c3d587220 */ /* 0x000fe20000410000 */
[----:B------:R-:W-:-:S02]  /*9260*/  HADD2.F32 R78, -RZ, R78.H0_H0 ;  /* 0x2000004eff4e7230 */ /* 0x000fc40000004100 */
[----:B------:R-:W-:Y:S02]  /*9270*/  HADD2.F32 R62, -RZ, R45.H1_H1 ;  /* 0x3000002dff3e7230 */ /* 0x000fe40000004100 */
[----:B------:R-:W-:Y:S01]  /*9280*/  FMUL.FTZ R76, R47, R76 ;  /* 0x0000004c2f4c7220 */ /* 0x000fe20000410000 */
[----:B------:R-:W-:Y:S02]  /*9290*/  HADD2.F32 R72, -RZ, R171.H1_H1 ;  /* 0x300000abff487230 */ /* 0x000fe40000004100 */
[-C--:B------:R-:W-:Y:S01]  /*92a0*/  FMUL.FTZ R63, R59, R78.reuse ;  /* 0x0000004e3b3f7220 */ /* 0x080fe20000410000 */
[----:B------:R-:W-:Y:S02]  /*92b0*/  HADD2.F32 R74, -RZ, R74.H0_H0 ;  /* 0x2000004aff4a7230 */ /* 0x000fe40000004100 */
[C---:B------:R-:W-:Y:S01]  /*92c0*/  FMUL.FTZ R78, R62.reuse, R78 ;  /* 0x0000004e3e4e7220 */ /* 0x040fe20000410000 */
[----:B------:R-:W-:Y:S02]  /*92d0*/  HADD2.F32 R183, -RZ, R183.H0_H0 ;  /* 0x200000b7ffb77230 */ /* 0x000fe40000004100 */
[-C--:B------:R-:W-:Y:S01]  /*92e0*/  FFMA.FTZ R45, R47, R72.reuse, -R88 ;  /* 0x000000482f2d7223 */ /* 0x080fe20000010858 */
[----:B------:R-:W-:Y:S01]  /*92f0*/  FFMA.FTZ R47, R61, R72, R76 ;  /* 0x000000483d2f7223 */ /* 0x000fe2000001004c */
[-C--:B------:R-:W-:Y:S01]  /*9300*/  FFMA.FTZ R62, R62, R74.reuse, -R63 ;  /* 0x0000004a3e3e7223 */ /* 0x080fe2000001083f */
[----:B------:R-:W-:Y:S01]  /*9310*/  FFMA.FTZ R72, R59, R74, R78 ;  /* 0x0000004a3b487223 */ /* 0x000fe2000001004e */
[----:B------:R-:W-:-:S02]  /*9320*/  HADD2.F32 R63, -RZ, R56.H0_H0 ;  /* 0x20000038ff3f7230 */ /* 0x000fc40000004100 */
[----:B------:R-:W-:Y:S01]  /*9330*/  HADD2.F32 R59, -RZ, R44.H0_H0 ;  /* 0x2000002cff3b7230 */ /* 0x000fe20000004100 */
[----:B------:R-:W-:Y:S01]  /*9340*/  F2FP.F16.F32.PACK_AB R62, R62, R45 ;  /* 0x0000002d3e3e723e */ /* 0x000fe200000000ff */
[----:B------:R-:W-:Y:S01]  /*9350*/  HADD2.F32 R56, -RZ, R40.H0_H0 ;  /* 0x20000028ff387230 */ /* 0x000fe20000004100 */
[----:B------:R-:W-:Y:S01]  /*9360*/  F2FP.F16.F32.PACK_AB R45, R60, R43 ;  /* 0x0000002b3c2d723e */ /* 0x000fe200000000ff */
[----:B------:R-:W-:Y:S02]  /*9370*/  HADD2.F32 R44, -RZ, R44.H1_H1 ;  /* 0x3000002cff2c7230 */ /* 0x000fe40000004100 */
[----:B------:R-:W-:Y:S01]  /*9380*/  FMUL.FTZ R73, R59, R183 ;  /* 0x000000b73b497220 */ /* 0x000fe20000410000 */
[----:B------:R-:W-:Y:S01]  /*9390*/  HADD2.F32 R40, -RZ, R40.H1_H1 ;  /* 0x30000028ff287230 */ /* 0x000fe20000004100 */
[----:B------:R-:W-:Y:S01]  /*93a0*/  F2FP.F16.F32.PACK_AB R47, R72, R47 ;  /* 0x0000002f482f723e */ /* 0x000fe200000000ff */
[----:B------:R-:W-:Y:S02]  /*93b0*/  HADD2.F32 R172, -RZ, R172.H0_H0 ;  /* 0x200000acffac7230 */ /* 0x000fe40000004100 */
[----:B------:R-:W-:Y:S01]  /*93c0*/  FMUL.FTZ R75, R44, R63 ;  /* 0x0000003f2c4b7220 */ /* 0x000fe20000410000 */
[----:B------:R-:W-:-:S02]  /*93d0*/  HADD2.F32 R61, -RZ, R54.H0_H0 ;  /* 0x20000036ff3d7230 */ /* 0x000fc40000004100 */
[----:B------:R-:W-:Y:S01]  /*93e0*/  FMUL.FTZ R63, R40, R63 ;  /* 0x0000003f283f7220 */ /* 0x000fe20000410000 */
[C---:B------:R-:W-:Y:S01]  /*93f0*/  FMUL.FTZ R54, R56.reuse, R183 ;  /* 0x000000b738367220 */ /* 0x040fe20000410000 */
[-C--:B------:R-:W-:Y:S01]  /*9400*/  FFMA.FTZ R73, R56, R172.reuse, -R73 ;  /* 0x000000ac38497223 */ /* 0x080fe20000010849 */
[----:B------:R-:W-:Y:S02]  /*9410*/  HADD2.F32 R173, -RZ, R173.H0_H0 ;  /* 0x200000adffad7230 */ /* 0x000fe40000004100 */
[-C--:B------:R-:W-:Y:S01]  /*9420*/  FFMA.FTZ R63, R44, R61.reuse, R63 ;  /* 0x0000003d2c3f7223 */ /* 0x080fe2000001003f */
[----:B------:R-:W-:Y:S01]  /*9430*/  FFMA.FTZ R56, R40, R61, -R75 ;  /* 0x0000003d28387223 */ /* 0x000fe2000001084b */
[----:B------:R-:W-:Y:S02]  /*9440*/  HADD2.F32 R44, -RZ, R46.H0_H0 ;  /* 0x2000002eff2c7230 */ /* 0x000fe40000004100 */
[----:B------:R-:W-:Y:S01]  /*9450*/  FFMA.FTZ R54, R59, R172, R54 ;  /* 0x000000ac3b367223 */ /* 0x000fe20000010036 */
[----:B------:R-:W-:-:S02]  /*9460*/  HADD2.F32 R57, -RZ, R57.H0_H0 ;  /* 0x20000039ff397230 */ /* 0x000fc40000004100 */
[----:B------:R-:W-:Y:S02]  /*9470*/  HADD2.F32 R40, -RZ, R42.H0_H0 ;  /* 0x2000002aff287230 */ /* 0x000fe40000004100 */
[-C--:B------:R-:W-:Y:S01]  /*9480*/  FMUL.FTZ R59, R44, R173.reuse ;  /* 0x000000ad2c3b7220 */ /* 0x080fe20000410000 */
[----:B------:R-:W-:Y:S02]  /*9490*/  HADD2.F32 R46, -RZ, R46.H1_H1 ;  /* 0x3000002eff2e7230 */ /* 0x000fe40000004100 */
[----:B------:R-:W-:Y:S02]  /*94a0*/  HADD2.F32 R42, -RZ, R42.H1_H1 ;  /* 0x3000002aff2a7230 */ /* 0x000fe40000004100 */
[----:B------:R-:W-:Y:S01]  /*94b0*/  FMUL.FTZ R173, R40, R173 ;  /* 0x000000ad28ad7220 */ /* 0x000fe20000410000 */
[----:B------:R-:W-:Y:S02]  /*94c0*/  HADD2.F32 R171, -RZ, R171.H0_H0 ;  /* 0x200000abffab7230 */ /* 0x000fe40000004100 */
[----:B------:R-:W-:Y:S01]  /*94d0*/  FMUL.FTZ R61, R46, R57 ;  /* 0x000000392e3d7220 */ /* 0x000fe20000410000 */
[----:B------:R-:W-:-:S02]  /*94e0*/  HADD2.F32 R55, -RZ, R55.H0_H0 ;  /* 0x20000037ff377230 */ /* 0x000fc40000004100 */
[----:B------:R-:W-:Y:S01]  /*94f0*/  FMUL.FTZ R57, R42, R57 ;  /* 0x000000392a397220 */ /* 0x000fe20000410000 */
[----:B------:R-:W-:Y:S02]  /*9500*/  IMAD.MOV.U32 R43, RZ, RZ, R62 ;  /* 0x000000ffff2b7224 */ /* 0x000fe400078e003e */
[-C--:B------:R-:W-:Y:S01]  /*9510*/  FFMA.FTZ R59, R40, R171.reuse, -R59 ;  /* 0x000000ab283b7223 */ /* 0x080fe2000001083b */
[----:B------:R-:W-:Y:S01]  /*9520*/  FFMA.FTZ R173, R44, R171, R173 ;  /* 0x000000ab2cad7223 */ /* 0x000fe200000100ad */
[-C--:B------:R-:W-:Y:S01]  /*9530*/  FFMA.FTZ R42, R42, R55.reuse, -R61 ;  /* 0x000000372a2a7223 */ /* 0x080fe2000001083d */
[----:B------:R-:W-:Y:S01]  /*9540*/  FFMA.FTZ R46, R46, R55, R57 ;  /* 0x000000372e2e7223 */ /* 0x000fe20000010039 */
[----:B------:R-:W-:Y:S02]  /*9550*/  F2FP.F16.F32.PACK_AB R40, R56, R73 ;  /* 0x000000493828723e */ /* 0x000fe400000000ff */
[----:B------:R-:W-:Y:S02]  /*9560*/  F2FP.F16.F32.PACK_AB R44, R63, R54 ;  /* 0x000000363f2c723e */ /* 0x000fe400000000ff */
[----:B------:R-:W-:-:S02]  /*9570*/  F2FP.F16.F32.PACK_AB R42, R42, R59 ;  /* 0x0000003b2a2a723e */ /* 0x000fc400000000ff */
[----:B------:R-:W-:-:S07]  /*9580*/  F2FP.F16.F32.PACK_AB R46, R46, R173 ;  /* 0x000000ad2e2e723e */ /* 0x000fce00000000ff */
.L_x_541:
[----:B------:R-:W-:Y:S05]  /*9590*/  BSYNC B2 ;  /* 0x0000000000027941 */ /* 0x000fea0003800000 */
.L_x_540:
        /* <DEDUP_REMOVED lines=12> */
.L_x_539:
[----:B------:R-:W-:Y:S05]  /*9660*/  BSYNC B1 ;  /* 0x0000000000017941 */ /* 0x000fea0003800000 */
.L_x_538:
[----:B------:R-:W-:Y:S01]  /*9670*/  ISETP.GE.OR P4, PT, R225, R4, P0 ;  /* 0x00000004e100720c */ /* 0x000fe20000786670 */
[----:B------:R-:W-:-:S12]  /*9680*/  BSSY B1, `(.L_x_542) ;  /* 0x0000084000017945 */ /* 0x000fd80003800000 */
[----:B------:R-:W-:Y:S05]  /*9690*/  @P4 BRA `(.L_x_543) ;  /* 0x0000000800084947 */ /* 0x000fea0003800000 */
[----:B-1-34-:R-:W3:Y:S04]  /*96a0*/  LDL R40, [R1] ;  /* 0x0000000001287983 */ /* 0x01aee80000100800 */
[----:B------:R-:W4:Y:S04]  /*96b0*/  LDL R43, [R1+0x44] ;  /* 0x00004400012b7983 */ /* 0x000f280000100800 */
[----:B------:R-:W5:Y:S01]  /*96c0*/  LDL R42, [R1+0x6c] ;  /* 0x00006c00012a7983 */ /* 0x000f620000100800 */
[----:B--2---:R-:W-:Y:S01]  /*96d0*/  IMAD.WIDE.U32 R48, R225, R134, R132 ;  /* 0x00000086e1307225 */ /* 0x004fe200078e0084 */
[----:B------:R-:W-:Y:S02]  /*96e0*/  BSSY B2, `(.L_x_544) ;  /* 0x0000071000027945 */ /* 0x000fe40003800000 */
[----:B------:R-:W-:-:S02]  /*96f0*/  IADD3 R50, P4, P5, R98, R48, R20 ;  /* 0x0000003062327210 */ /* 0x000fc40007d9e014 */
[----:B---3--:R-:W-:Y:S01]  /*9700*/  LOP3.LUT P6, RZ, R40, 0x1, RZ, 0xc0, !PT ;  /* 0x0000000128ff7812 */ /* 0x008fe200078cc0ff */
[----:B------:R-:W-:-:S04]  /*9710*/  IMAD R40, R146, R134, RZ ;  /* 0x0000008692287224 */ /* 0x000fc800078e02ff */
[----:B------:R-:W-:Y:S01]  /*9720*/  IMAD R41, R225, R135, R40 ;  /* 0x00000087e1297224 */ /* 0x000fe200078e0228 */
[----:B------:R-:W-:-:S04]  /*9730*/  SEL R40, R97, R153, !P6 ;  /* 0x0000009961287207 */ /* 0x000fc80007000000 */
[----:B------:R-:W-:Y:S02]  /*9740*/  IADD3 R52, R49, R41, RZ ;  /* 0x0000002931347210 */ /* 0x000fe40007ffe0ff */
[----:B------:R-:W-:Y:S02]  /*9750*/  SHF.R.S32.HI R41, RZ, 0x1f, R40 ;  /* 0x0000001fff297819 */ /* 0x000fe40000011428 */
[----:B------:R-:W-:Y:S02]  /*9760*/  IADD3.X R51, R15, R52, R9, P4, P5 ;  /* 0x000000340f337210 */ /* 0x000fe400027ea409 */
[----:B------:R-:W-:-:S04]  /*9770*/  LEA.HI R41, R41, R40, RZ, 0x4 ;  /* 0x0000002829297211 */ /* 0x000fc800078f20ff */
[----:B------:R-:W-:-:S04]  /*9780*/  LEA.HI.SX32 R41, R41, R10, 0x1c ;  /* 0x0000000a29297211 */ /* 0x000fc800078fe2ff */
[----:B------:R-:W-:Y:S01]  /*9790*/  SHF.R.S32.HI R40, RZ, 0x1f, R41 ;  /* 0x0000001fff287819 */ /* 0x000fe20000011429 */
[----:B------:R-:W-:-:S03]  /*97a0*/  IMAD.SHL.U32 R53, R41, 0x8, RZ ;  /* 0x0000000829357824 */ /* 0x000fc600078e00ff */
[----:B------:R-:W-:Y:S02]  /*97b0*/  LEA.HI R40, R40, R41, RZ, 0x3 ;  /* 0x0000002928287211 */ /* 0x000fe400078f18ff */
[----:B----4-:R-:W-:Y:S02]  /*97c0*/  LOP3.LUT R41, R43, 0x38, R53, 0xf8, !PT ;  /* 0x000000382b297812 */ /* 0x010fe400078ef835 */
[----:B------:R-:W-:Y:S02]  /*97d0*/  SHF.R.S32.HI R40, RZ, 0x3, R40 ;  /* 0x00000003ff287819 */ /* 0x000fe40000011428 */
[----:B------:R-:W-:-:S03]  /*97e0*/  LOP3.LUT R41, R41, R138, RZ, 0x3c, !PT ;  /* 0x0000008a29297212 */ /* 0x000fc600078e3cff */
[----:B-----5:R-:W-:-:S04]  /*97f0*/  IMAD R40, R40, 0x2c00, R42 ;  /* 0x00002c0028287824 */ /* 0x020fc800078e022a */
[----:B------:R-:W-:Y:S02]  /*9800*/  IMAD.IADD R43, R40, 0x1, R41 ;  /* 0x00000001282b7824 */ /* 0x000fe400078e0229 */
[C---:B------:R-:W-:Y:S02]  /*9810*/  IMAD R41, R220.reuse, 0x5800, R148 ;  /* 0x00005800dc297824 */ /* 0x040fe400078e0294 */
[----:B------:R-:W-:Y:S02]  /*9820*/  IMAD R43, R220, 0x5800, R43 ;  /* 0x00005800dc2b7824 */ /* 0x000fe400078e022b */
[----:B------:R-:W-:-:S03]  /*9830*/  IMAD R41, R41, 0x2, R2 ;  /* 0x0000000229297824 */ /* 0x000fc600078e0202 */
[----:B------:R-:W-:-:S03]  /*9840*/  LEA R44, R43, R2, 0x1 ;  /* 0x000000022b2c7211 */ /* 0x000fc600078e08ff */
[----:B------:R-:W1:Y:S04]  /*9850*/  LDS.128 R40, [R41+0x1e400] ;  /* 0x01e4000029287984 */ /* 0x000e680000000c00 */
[----:B------:R-:W2:Y:S01]  /*9860*/  LDS.128 R44, [R44+0x1e400] ;  /* 0x01e400002c2c7984 */ /* 0x000ea20000000c00 */
[----:B------:R-:W-:Y:S05]  /*9870*/  @P3 BRA `(.L_x_545) ;  /* 0x00000004005c3947 */ /* 0x000fea0003800000 */
[----:B-1----:R-:W-:Y:S01]  /*9880*/  IMAD.MOV.U32 R58, RZ, RZ, R40 ;  /* 0x000000ffff3a7224 */ /* 0x002fe200078e0028 */
[----:B------:R-:W-:Y:S01]  /*9890*/  SHF.R.U64 R56, R64, 0x10, R65 ;  /* 0x0000001040387819 */ /* 0x000fe20000001241 */
[----:B--2---:R-:W-:Y:S01]  /*98a0*/  IMAD.MOV.U32 R40, RZ, RZ, R45 ;  /* 0x000000ffff287224 */ /* 0x004fe200078e002d */
[----:B------:R-:W-:Y:S01]  /*98b0*/  SHF.R.U32.HI R64, RZ, 0x10, R69 ;  /* 0x00000010ff407819 */ /* 0x000fe20000011645 */
[----:B------:R-:W-:Y:S01]  /*98c0*/  IMAD.MOV.U32 R59, RZ, RZ, R44 ;  /* 0x000000ffff3b7224 */ /* 0x000fe200078e002c */
[----:B------:R-:W-:Y:S01]  /*98d0*/  SHF.R.U32.HI R62, RZ, 0x10, R65 ;  /* 0x00000010ff3e7819 */ /* 0x000fe20000011641 */
[----:B------:R-:W-:Y:S01]  /*98e0*/  IMAD.MOV.U32 R60, RZ, RZ, R47 ;  /* 0x000000ffff3c7224 */ /* 0x000fe200078e002f */
[----:B------:R-:W-:Y:S01]  /*98f0*/  MOV R45, R43 ;  /* 0x0000002b002d7202 */ /* 0x000fe20000000f00 */
[----:B------:R-:W-:Y:S01]  /*9900*/  HADD2.F32 R63, -RZ, R170.H1_H1 ;  /* 0x300000aaff3f7230 */ /* 0x000fe20000004100 */
[----:B------:R-:W-:Y:S01]  /*9910*/  SHF.R.U64 R54, R66, 0x10, R67 ;  /* 0x0000001042367819 */ /* 0x000fe20000001243 */
[--C-:B------:R-:W-:Y:S01]  /*9920*/  HADD2.F32 R44, -RZ, R40.reuse.H0_H0 ;  /* 0x20000028ff2c7230 */ /* 0x100fe20000004100 */
[----:B------:R-:W-:Y:S01]  /*9930*/  SHF.R.U32.HI R65, RZ, 0x10, R71 ;  /* 0x00000010ff417819 */ /* 0x000fe20000011647 */
[----:B------:R-:W-:Y:S01]  /*9940*/  HADD2.F32 R47, -RZ, R40.H1_H1 ;  /* 0x30000028ff2f7230 */ /* 0x000fe20000004100 */
[----:B------:R-:W-:Y:S01]  /*9950*/  SHF.R.U32.HI R67, RZ, 0x10, R67 ;  /* 0x00000010ff437819 */ /* 0x000fe20000011643 */
[--C-:B------:R-:W-:Y:S01]  /*9960*/  HADD2.F32 R40, -RZ, R41.reuse.H0_H0 ;  /* 0x20000029ff287230 */ /* 0x100fe20000004100 */
[----:B------:R-:W-:Y:S01]  /*9970*/  SHF.R.U64 R57, R68, 0x10, R69 ;  /* 0x0000001044397819 */ /* 0x000fe20000001245 */
[----:B------:R-:W-:Y:S01]  /*9980*/  HADD2.F32 R64, -RZ, R64.H0_H0 ;  /* 0x20000040ff407230 */ /* 0x000fe20000004100 */
[----:B------:R-:W-:Y:S01]  /*9990*/  SHF.R.U64 R55, R70, 0x10, R71 ;  /* 0x0000001046377819 */ /* 0x000fe20000001247 */
[----:B------:R-:W-:-:S02]  /*99a0*/  HADD2.F32 R43, -RZ, R41.H1_H1 ;  /* 0x30000029ff2b7230 */ /* 0x000fc40000004100 */
[-C--:B------:R-:W-:Y:S01]  /*99b0*/  FMUL.FTZ R41, R44, R63.reuse ;  /* 0x0000003f2c297220 */ /* 0x080fe20000410000 */
[----:B------:R-:W-:Y:S02]  /*99c0*/  HADD2.F32 R61, -RZ, R168.H1_H1 ;  /* 0x300000a8ff3d7230 */ /* 0x000fe40000004100 */
[C---:B------:R-:W-:Y:S01]  /*99d0*/  FMUL.FTZ R63, R40.reuse, R63 ;  /* 0x0000003f283f7220 */ /* 0x040fe20000410000 */
[----:B------:R-:W-:Y:S02]  /*99e0*/  HADD2.F32 R62, -RZ, R62.H0_H0 ;  /* 0x2000003eff3e7230 */ /* 0x000fe40000004100 */
[-C--:B------:R-:W-:Y:S01]  /*99f0*/  FMUL.FTZ R66, R47, R64.reuse ;  /* 0x000000402f427220 */ /* 0x080fe20000410000 */
[----:B------:R-:W-:Y:S01]  /*9a00*/  FMUL.FTZ R64, R43, R64 ;  /* 0x000000402b407220 */ /* 0x000fe20000410000 */
[-C--:B------:R-:W-:Y:S01]  /*9a10*/  FFMA.FTZ R40, R40, R61.reuse, -R41 ;  /* 0x0000003d28287223 */ /* 0x080fe20000010829 */
[----:B------:R-:W-:Y:S01]  /*9a20*/  FFMA.FTZ R41, R44, R61, R63 ;  /* 0x0000003d2c297223 */ /* 0x000fe2000001003f */
[----:B------:R-:W-:-:S02]  /*9a30*/  HADD2.F32 R61, -RZ, R60.H0_H0 ;  /* 0x2000003cff3d7230 */ /* 0x000fc40000004100 */
[-C--:B------:R-:W-:Y:S01]  /*9a40*/  FFMA.FTZ R44, R47, R62.reuse, R64 ;  /* 0x0000003e2f2c7223 */ /* 0x080fe20000010040 */
[----:B------:R-:W-:Y:S02]  /*9a50*/  HADD2.F32 R64, -RZ, R167.H1_H1 ;  /* 0x300000a7ff407230 */ /* 0x000fe40000004100 */
[----:B------:R-:W-:Y:S01]  /*9a60*/  FFMA.FTZ R43, R43, R62, -R66 ;  /* 0x0000003e2b2b7223 */ /* 0x000fe20000010842 */
[----:B------:R-:W-:Y:S02]  /*9a70*/  HADD2.F32 R47, -RZ, R45.H0_H0 ;  /* 0x2000002dff2f7230 */ /* 0x000fe40000004100 */
[----:B------:R-:W-:Y:S02]  /*9a80*/  HADD2.F32 R60, -RZ, R60.H1_H1 ;  /* 0x3000003cff3c7230 */ /* 0x000fe40000004100 */
[-C--:B------:R-:W-:Y:S01]  /*9a90*/  FMUL.FTZ R66, R61, R64.reuse ;  /* 0x000000403d427220 */ /* 0x080fe20000410000 */
[----:B------:R-:W-:Y:S02]  /*9aa0*/  HADD2.F32 R65, -RZ, R65.H0_H0 ;  /* 0x20000041ff417230 */ /* 0x000fe40000004100 */
[----:B------:R-:W-:Y:S01]  /*9ab0*/  FMUL.FTZ R64, R47, R64 ;  /* 0x000000402f407220 */ /* 0x000fe20000410000 */
[----:B------:R-:W-:Y:S01]  /*9ac0*/  HADD2.F32 R45, -RZ, R45.H1_H1 ;  /* 0x3000002dff2d7230 */ /* 0x000fe20000004100 */
[----:B------:R-:W-:Y:S01]  /*9ad0*/  F2FP.F16.F32.PACK_AB R43, R43, R40 ;  /* 0x000000282b2b723e */ /* 0x000fe200000000ff */
[----:B------:R-:W-:-:S02]  /*9ae0*/  HADD2.F32 R62, -RZ, R169.H1_H1 ;  /* 0x300000a9ff3e7230 */ /* 0x000fc40000004100 */
[CC--:B------:R-:W-:Y:S01]  /*9af0*/  FMUL.FTZ R68, R60.reuse, R65.reuse ;  /* 0x000000413c447220 */ /* 0x0c0fe20000410000 */
[----:B------:R-:W-:Y:S02]  /*9b00*/  HADD2.F32 R63, -RZ, R67.H0_H0 ;  /* 0x20000043ff3f7230 */ /* 0x000fe40000004100 */
[----:B------:R-:W-:Y:S01]  /*9b10*/  FMUL.FTZ R69, R45, R65 ;  /* 0x000000412d457220 */ /* 0x000fe20000410000 */
[----:B------:R-:W-:Y:S02]  /*9b20*/  HADD2.F32 R57, -RZ, R57.H0_H0 ;  /* 0x20000039ff397230 */ /* 0x000fe40000004100 */
[-C--:B------:R-:W-:Y:S01]  /*9b30*/  FFMA.FTZ R65, R47, R62.reuse, -R66 ;  /* 0x0000003e2f417223 */ /* 0x080fe20000010842 */
[----:B------:R-:W-:Y:S01]  /*9b40*/  FFMA.FTZ R67, R61, R62, R64 ;  /* 0x0000003e3d437223 */ /* 0x000fe20000010040 */
[-C--:B------:R-:W-:Y:S01]  /*9b50*/  FFMA.FTZ R68, R45, R63.reuse, -R68 ;  /* 0x0000003f2d447223 */ /* 0x080fe20000010844 */
[----:B------:R-:W-:Y:S02]  /*9b60*/  HADD2.F32 R62, -RZ, R167.H0_H0 ;  /* 0x200000a7ff3e7230 */ /* 0x000fe40000004100 */
[----:B------:R-:W-:Y:S01]  /*9b70*/  FFMA.FTZ R70, R60, R63, R69 ;  /* 0x0000003f3c467223 */ /* 0x000fe20000010045 */
[----:B------:R-:W-:-:S02]  /*9b80*/  HADD2.F32 R47, -RZ, R59.H0_H0 ;  /* 0x2000003bff2f7230 */ /* 0x000fc40000004100 */
[--C-:B------:R-:W-:Y:S01]  /*9b90*/  HADD2.F32 R45, -RZ, R58.reuse.H0_H0 ;  /* 0x2000003aff2d7230 */ /* 0x100fe20000004100 */
[----:B------:R-:W-:Y:S01]  /*9ba0*/  F2FP.F16.F32.PACK_AB R65, R68, R65 ;  /* 0x000000414441723e */ /* 0x000fe200000000ff */
[----:B------:R-:W-:Y:S02]  /*9bb0*/  HADD2.F32 R60, -RZ, R169.H0_H0 ;  /* 0x200000a9ff3c7230 */ /* 0x000fe40000004100 */
[-C--:B------:R-:W-:Y:S01]  /*9bc0*/  FMUL.FTZ R64, R47, R62.reuse ;  /* 0x0000003e2f407220 */ /* 0x080fe20000410000 */
[----:B------:R-:W-:Y:S02]  /*9bd0*/  HADD2.F32 R59, -RZ, R59.H1_H1 ;  /* 0x3000003bff3b7230 */ /* 0x000fe40000004100 */
[C---:B------:R-:W-:Y:S01]  /*9be0*/  FMUL.FTZ R62, R45.reuse, R62 ;  /* 0x0000003e2d3e7220 */ /* 0x040fe20000410000 */
[----:B------:R-:W-:Y:S02]  /*9bf0*/  HADD2.F32 R58, -RZ, R58.H1_H1 ;  /* 0x3000003aff3a7230 */ /* 0x000fe40000004100 */
[----:B------:R-:W-:Y:S01]  /*9c00*/  FFMA.FTZ R64, R45, R60, -R64 ;  /* 0x0000003c2d407223 */ /* 0x000fe20000010840 */
[----:B------:R-:W-:-:S02]  /*9c10*/  HADD2.F32 R168, -RZ, R168.H0_H0 ;  /* 0x200000a8ffa87230 */ /* 0x000fc40000004100 */
[----:B------:R-:W-:Y:S01]  /*9c20*/  FFMA.FTZ R62, R47, R60, R62 ;  /* 0x0000003c2f3e7223 */ /* 0x000fe2000001003e */
[-C--:B------:R-:W-:Y:S01]  /*9c30*/  FMUL.FTZ R61, R59, R57.reuse ;  /* 0x000000393b3d7220 */ /* 0x080fe20000410000 */
[----:B------:R-:W-:Y:S01]  /*9c40*/  FMUL.FTZ R66, R58, R57 ;  /* 0x000000393a427220 */ /* 0x000fe20000410000 */
[----:B------:R-:W-:Y:S02]  /*9c50*/  HADD2.F32 R47, -RZ, R46.H0_H0 ;  /* 0x2000002eff2f7230 */ /* 0x000fe40000004100 */
[----:B------:R-:W-:Y:S02]  /*9c60*/  HADD2.F32 R57, -RZ, R55.H0_H0 ;  /* 0x20000037ff397230 */ /* 0x000fe40000004100 */
[----:B------:R-:W-:Y:S02]  /*9c70*/  HADD2.F32 R45, -RZ, R42.H0_H0 ;  /* 0x2000002aff2d7230 */ /* 0x000fe40000004100 */
[----:B------:R-:W-:Y:S02]  /*9c80*/  HADD2.F32 R46, -RZ, R46.H1_H1 ;  /* 0x3000002eff2e7230 */ /* 0x000fe40000004100 */
[----:B------:R-:W-:-:S02]  /*9c90*/  HADD2.F32 R42, -RZ, R42.H1_H1 ;  /* 0x3000002aff2a7230 */ /* 0x000fc40000004100 */
[----:B------:R-:W-:Y:S02]  /*9ca0*/  HADD2.F32 R55, -RZ, R54.H0_H0 ;  /* 0x20000036ff377230 */ /* 0x000fe40000004100 */
[-C--:B------:R-:W-:Y:S01]  /*9cb0*/  FMUL.FTZ R54, R47, R168.reuse ;  /* 0x000000a82f367220 */ /* 0x080fe20000410000 */
[----:B------:R-:W-:Y:S02]  /*9cc0*/  HADD2.F32 R56, -RZ, R56.H0_H0 ;  /* 0x20000038ff387230 */ /* 0x000fe40000004100 */
[-C--:B------:R-:W-:Y:S01]  /*9cd0*/  FMUL.FTZ R63, R46, R57.reuse ;  /* 0x000000392e3f7220 */ /* 0x080fe20000410000 */
[----:B------:R-:W-:Y:S02]  /*9ce0*/  HADD2.F32 R170, -RZ, R170.H0_H0 ;  /* 0x200000aaffaa7230 */ /* 0x000fe40000004100 */
[----:B------:R-:W-:Y:S01]  /*9cf0*/  FMUL.FTZ R168, R45, R168 ;  /* 0x000000a82da87220 */ /* 0x000fe20000410000 */
[----:B------:R-:W-:Y:S01]  /*9d00*/  FMUL.FTZ R57, R42, R57 ;  /* 0x000000392a397220 */ /* 0x000fe20000410000 */
[-C--:B------:R-:W-:Y:S01]  /*9d10*/  FFMA.FTZ R61, R58, R56.reuse, -R61 ;  /* 0x000000383a3d7223 */ /* 0x080fe2000001083d */
[----:B------:R-:W-:Y:S01]  /*9d20*/  FFMA.FTZ R59, R59, R56, R66 ;  /* 0x000000383b3b7223 */ /* 0x000fe20000010042 */
[-C--:B------:R-:W-:Y:S01]  /*9d30*/  FFMA.FTZ R54, R45, R170.reuse, -R54 ;  /* 0x000000aa2d367223 */ /* 0x080fe20000010836 */
[----:B------:R-:W-:Y:S01]  /*9d40*/  FFMA.FTZ R168, R47, R170, R168 ;  /* 0x000000aa2fa87223 */ /* 0x000fe200000100a8 */
[-C--:B------:R-:W-:Y:S01]  /*9d50*/  FFMA.FTZ R63, R42, R55.reuse, -R63 ;  /* 0x000000372a3f7223 */ /* 0x080fe2000001083f */
[----:B------:R-:W-:Y:S01]  /*9d60*/  FFMA.FTZ R57, R46, R55, R57 ;  /* 0x000000372e397223 */ /* 0x000fe20000010039 */
[----:B------:R-:W-:Y:S01]  /*9d70*/  F2FP.F16.F32.PACK_AB R45, R44, R41 ;  /* 0x000000292c2d723e */ /* 0x000fe200000000ff */
[----:B------:R-:W-:Y:S01]  /*9d80*/  IMAD.MOV.U32 R41, RZ, RZ, R43 ;  /* 0x000000ffff297224 */ /* 0x000fe200078e002b */
[----:B------:R-:W-:Y:S01]  /*9d90*/  F2FP.F16.F32.PACK_AB R47, R70, R67 ;  /* 0x00000043462f723e */ /* 0x000fe200000000ff */
[----:B------:R-:W-:Y:S01]  /*9da0*/  IMAD.MOV.U32 R43, RZ, RZ, R65 ;  /* 0x000000ffff2b7224 */ /* 0x000fe200078e0041 */
[----:B------:R-:W-:-:S02]  /*9db0*/  F2FP.F16.F32.PACK_AB R40, R61, R64 ;  /* 0x000000403d28723e */ /* 0x000fc400000000ff */
[----:B------:R-:W-:Y:S02]  /*9dc0*/  F2FP.F16.F32.PACK_AB R44, R59, R62 ;  /* 0x0000003e3b2c723e */ /* 0x000fe400000000ff */
[----:B------:R-:W-:Y:S02]  /*9dd0*/  F2FP.F16.F32.PACK_AB R42, R63, R54 ;  /* 0x000000363f2a723e */ /* 0x000fe400000000ff */
[----:B------:R-:W-:-:S07]  /*9de0*/  F2FP.F16.F32.PACK_AB R46, R57, R168 ;  /* 0x000000a8392e723e */ /* 0x000fce00000000ff */
.L_x_545:
[----:B------:R-:W-:Y:S05]  /*9df0*/  BSYNC B2 ;  /* 0x0000000000027941 */ /* 0x000fea0003800000 */
.L_x_544:
        /* <DEDUP_REMOVED lines=12> */
.L_x_543:
[----:B------:R-:W-:Y:S05]  /*9ec0*/  BSYNC B1 ;  /* 0x0000000000017941 */ /* 0x000fea0003800000 */
.L_x_542:
[C---:B------:R-:W-:Y:S01]  /*9ed0*/  ISETP.GE.OR P4, PT, R226.reuse, R4, P0 ;  /* 0x00000004e200720c */ /* 0x040fe20000786670 */
[-C--:B-1234-:R-:W-:Y:S02]  /*9ee0*/  IMAD R40, R145, R134.reuse, RZ ;  /* 0x0000008691287224 */ /* 0x09efe400078e02ff */
[----:B------:R-:W-:-:S04]  /*9ef0*/  IMAD.WIDE.U32 R132, R226, R134, R132 ;  /* 0x00000086e2847225 */ /* 0x000fc800078e0084 */
[----:B------:R-:W-:-:S06]  /*9f00*/  IMAD R135, R226, R135, R40 ;  /* 0x00000087e2877224 */ /* 0x000fcc00078e0228 */
[----:B------:R-:W-:Y:S05]  /*9f10*/  @P4 BRA `(.L_x_512) ;  /* 0x0000001000584947 */ /* 0x000fea0003800000 */
[----:B------:R-:W2:Y:S01]  /*9f20*/  LDL R41, [R1] ;  /* 0x0000000001297983 */ /* 0x000ea20000100800 */
[----:B------:R-:W1:Y:S03]  /*9f30*/  LDC.64 R48, c[0x0][0x2d8] ;  /* 0x0000b600ff307b82 */ /* 0x000e660000000a00 */
[----:B------:R-:W3:Y:S04]  /*9f40*/  LDL R43, [R1+0x40] ;  /* 0x00004000012b7983 */ /* 0x000ee80000100800 */
[----:B------:R-:W4:Y:S01]  /*9f50*/  LDL R42, [R1+0x68] ;  /* 0x00006800012a7983 */ /* 0x000f220000100800 */
[----:B------:R-:W-:Y:S01]  /*9f60*/  IADD3 R52, R133, R135, RZ ;  /* 0x0000008785347210 */ /* 0x000fe20007ffe0ff */
[----:B------:R-:W-:Y:S01]  /*9f70*/  BSSY B1, `(.L_x_546) ;  /* 0x0000071000017945 */ /* 0x000fe20003800000 */
[----:B------:R-:W-:-:S02]  /*9f80*/  IADD3 R40, P4, P5, R98, R132, R20 ;  /* 0x0000008462287210 */ /* 0x000fc40007d9e014 */
[----:B--2---:R-:W-:Y:S02]  /*9f90*/  LOP3.LUT P6, RZ, R41, 0x1, RZ, 0xc0, !PT ;  /* 0x0000000129ff7812 */ /* 0x004fe400078cc0ff */
[----:B------:R-:W-:Y:S02]  /*9fa0*/  IADD3.X R41, R15, R52, R9, P4, P5 ;  /* 0x000000340f297210 */ /* 0x000fe400027ea409 */
[C---:B-1----:R-:W-:Y:S02]  /*9fb0*/  LEA R50, P4, R40.reuse, R48, 0x1 ;  /* 0x0000003028327211 */ /* 0x042fe400078808ff */
[----:B------:R-:W-:Y:S02]  /*9fc0*/  SEL R153, R97, R153, !P6 ;  /* 0x0000009961997207 */ /* 0x000fe40007000000 */
[----:B------:R-:W-:Y:S02]  /*9fd0*/  LEA.HI.X R51, R40, R49, R41, 0x1, P4 ;  /* 0x0000003128337211 */ /* 0x000fe400020f0c29 */
[----:B------:R-:W-:-:S04]  /*9fe0*/  SHF.R.S32.HI R40, RZ, 0x1f, R153 ;  /* 0x0000001fff287819 */ /* 0x000fc80000011499 */
[----:B------:R-:W-:-:S04]  /*9ff0*/  LEA.HI R153, R40, R153, RZ, 0x4 ;  /* 0x0000009928997211 */ /* 0x000fc800078f20ff */
[----:B------:R-:W-:-:S04]  /*a000*/  LEA.HI.SX32 R153, R153, R10, 0x1c ;  /* 0x0000000a99997211 */ /* 0x000fc800078fe2ff */
[----:B------:R-:W-:Y:S01]  /*a010*/  SHF.R.S32.HI R40, RZ, 0x1f, R153 ;  /* 0x0000001fff287819 */ /* 0x000fe20000011499 */
[----:B------:R-:W-:-:S03]  /*a020*/  IMAD.SHL.U32 R53, R153, 0x8, RZ ;  /* 0x0000000899357824 */ /* 0x000fc600078e00ff */
[----:B------:R-:W-:-:S04]  /*a030*/  LEA.HI R40, R40, R153, RZ, 0x3 ;  /* 0x0000009928287211 */ /* 0x000fc800078f18ff */
[----:B------:R-:W-:Y:S02]  /*a040*/  SHF.R.S32.HI R41, RZ, 0x3, R40 ;  /* 0x00000003ff297819 */ /* 0x000fe40000011428 */
[----:B---3--:R-:W-:-:S03]  /*a050*/  LOP3.LUT R40, R43, 0x38, R53, 0xf8, !PT ;  /* 0x000000382b287812 */ /* 0x008fc600078ef835 */
[----:B----4-:R-:W-:Y:S01]  /*a060*/  IMAD R41, R41, 0x2c00, R42 ;  /* 0x00002c0029297824 */ /* 0x010fe200078e022a */
[----:B------:R-:W-:-:S05]  /*a070*/  LOP3.LUT R40, R40, R137, RZ, 0x3c, !PT ;  /* 0x0000008928287212 */ /* 0x000fca00078e3cff */
        /* <DEDUP_REMOVED lines=8> */
[----:B------:R-:W-:Y:S01]  /*a100*/  SHF.R.U32.HI R60, RZ, 0x10, R85 ;  /* 0x00000010ff3c7819 */ /* 0x000fe20000011655 */
[----:B--2---:R-:W-:Y:S01]  /*a110*/  IMAD.MOV.U32 R55, RZ, RZ, R44 ;  /* 0x000000ffff377224 */ /* 0x004fe200078e002c */
[----:B------:R-:W-:Y:S01]  /*a120*/  SHF.R.U32.HI R58, RZ, 0x10, R81 ;  /* 0x00000010ff3a7819 */ /* 0x000fe20000011651 */
[----:B------:R-:W-:Y:S01]  /*a130*/  IMAD.MOV.U32 R56, RZ, RZ, R46 ;  /* 0x000000ffff387224 */ /* 0x000fe200078e002e */
[--C-:B------:R-:W-:Y:S01]  /*a140*/  SHF.R.U64 R63, R86, 0x10, R87.reuse ;  /* 0x00000010563f7819 */ /* 0x100fe20000001257 */
[----:B-1----:R-:W-:Y:S01]  /*a150*/  IMAD.MOV.U32 R44, RZ, RZ, R42 ;  /* 0x000000ffff2c7224 */ /* 0x002fe200078e002a */
[----:B------:R-:W-:Y:S01]  /*a160*/  SHF.R.U32.HI R86, RZ, 0x10, R87 ;  /* 0x00000010ff567819 */ /* 0x000fe20000011657 */
[----:B------:R-:W-:Y:S01]  /*a170*/  HADD2.F32 R59, -RZ, R166.H1_H1 ;  /* 0x300000a6ff3b7230 */ /* 0x000fe20000004100 */
[--C-:B------:R-:W-:Y:S01]  /*a180*/  SHF.R.U64 R54, R82, 0x10, R83.reuse ;  /* 0x0000001052367819 */ /* 0x100fe20000001253 */
[----:B------:R-:W-:Y:S01]  /*a190*/  HADD2.F32 R46, -RZ, R45.H0_H0 ;  /* 0x2000002dff2e7230 */ /* 0x000fe20000004100 */
[----:B------:R-:W-:Y:S01]  /*a1a0*/  SHF.R.U32.HI R82, RZ, 0x10, R83 ;  /* 0x00000010ff527819 */ /* 0x000fe20000011653 */
[----:B------:R-:W-:Y:S01]  /*a1b0*/  HADD2.F32 R42, -RZ, R41.H0_H0 ;  /* 0x20000029ff2a7230 */ /* 0x000fe20000004100 */
[----:B------:R-:W-:Y:S01]  /*a1c0*/  SHF.R.U64 R68, R84, 0x10, R85 ;  /* 0x0000001054447819 */ /* 0x000fe20000001255 */
[----:B------:R-:W-:-:S02]  /*a1d0*/  HADD2.F32 R45, -RZ, R45.H1_H1 ;  /* 0x3000002dff2d7230 */ /* 0x000fc40000004100 */
[-C--:B------:R-:W-:Y:S01]  /*a1e0*/  FMUL.FTZ R61, R46, R59.reuse ;  /* 0x0000003b2e3d7220 */ /* 0x080fe20000410000 */
[----:B------:R-:W-:Y:S02]  /*a1f0*/  HADD2.F32 R60, -RZ, R60.H0_H0 ;  /* 0x2000003cff3c7230 */ /* 0x000fe40000004100 */
[----:B------:R-:W-:Y:S01]  /*a200*/  FMUL.FTZ R59, R42, R59 ;  /* 0x0000003b2a3b7220 */ /* 0x000fe20000410000 */
[----:B------:R-:W-:Y:S01]  /*a210*/  HADD2.F32 R57, -RZ, R164.H1_H1 ;  /* 0x300000a4ff397230 */ /* 0x000fe20000004100 */
[----:B------:R-:W-:Y:S01]  /*a220*/  SHF.R.U64 R69, R80, 0x10, R81 ;  /* 0x0000001050457819 */ /* 0x000fe20000001251 */
[----:B------:R-:W-:Y:S02]  /*a230*/  HADD2.F32 R41, -RZ, R41.H1_H1 ;  /* 0x30000029ff297230 */ /* 0x000fe40000004100 */
[-C--:B------:R-:W-:Y:S01]  /*a240*/  FMUL.FTZ R62, R45, R60.reuse ;  /* 0x0000003c2d3e7220 */ /* 0x080fe20000410000 */
[----:B------:R-:W-:Y:S02]  /*a250*/  HADD2.F32 R58, -RZ, R58.H0_H0 ;  /* 0x2000003aff3a7230 */ /* 0x000fe40000004100 */
[-C--:B------:R-:W-:Y:S01]  /*a260*/  FFMA.FTZ R61, R42, R57.reuse, -R61 ;  /* 0x000000392a3d7223 */ /* 0x080fe2000001083d */
[----:B------:R-:W-:Y:S01]  /*a270*/  FFMA.FTZ R59, R46, R57, R59 ;  /* 0x000000392e3b7223 */ /* 0x000fe2000001003b */
[----:B------:R-:W-:Y:S01]  /*a280*/  FMUL.FTZ R60, R41, R60 ;  /* 0x0000003c293c7220 */ /* 0x000fe20000410000 */
[----:B------:R-:W-:-:S02]  /*a290*/  HADD2.F32 R57, -RZ, R165.H1_H1 ;  /* 0x300000a5ff397230 */ /* 0x000fc40000004100 */
[-C--:B------:R-:W-:Y:S01]  /*a2a0*/  FFMA.FTZ R62, R41, R58.reuse, -R62 ;  /* 0x0000003a293e7223 */ /* 0x080fe2000001083e */
[----:B------:R-:W-:Y:S02]  /*a2b0*/  HADD2.F32 R42, -RZ, R47.H0_H0 ;  /* 0x2000002fff2a7230 */ /* 0x000fe40000004100 */
[----:B------:R-:W-:Y:S01]  /*a2c0*/  FFMA.FTZ R60, R45, R58, R60 ;  /* 0x0000003a2d3c7223 */ /* 0x000fe2000001003c */
[----:B------:R-:W-:Y:S02]  /*a2d0*/  HADD2.F32 R41, -RZ, R43.H0_H0 ;  /* 0x2000002bff297230 */ /* 0x000fe40000004100 */
[----:B------:R-:W-:Y:S02]  /*a2e0*/  HADD2.F32 R45, -RZ, R156.H1_H1 ;  /* 0x3000009cff2d7230 */ /* 0x000fe40000004100 */
[-C--:B------:R-:W-:Y:S01]  /*a2f0*/  FMUL.FTZ R64, R42, R57.reuse ;  /* 0x000000392a407220 */ /* 0x080fe20000410000 */
[----:B------:R-:W-:Y:S02]  /*a300*/  HADD2.F32 R47, -RZ, R47.H1_H1 ;  /* 0x3000002fff2f7230 */ /* 0x000fe40000004100 */
[----:B------:R-:W-:Y:S01]  /*a310*/  FMUL.FTZ R57, R41, R57 ;  /* 0x0000003929397220 */ /* 0x000fe20000410000 */
[----:B------:R-:W-:-:S02]  /*a320*/  HADD2.F32 R58, -RZ, R86.H0_H0 ;  /* 0x20000056ff3a7230 */ /* 0x000fc40000004100 */
[-C--:B------:R-:W-:Y:S01]  /*a330*/  FFMA.FTZ R64, R41, R45.reuse, -R64 ;  /* 0x0000002d29407223 */ /* 0x080fe20000010840 */
[----:B------:R-:W-:Y:S02]  /*a340*/  HADD2.F32 R43, -RZ, R43.H1_H1 ;  /* 0x3000002bff2b7230 */ /* 0x000fe40000004100 */
[----:B------:R-:W-:Y:S01]  /*a350*/  FFMA.FTZ R65, R42, R45, R57 ;  /* 0x0000002d2a417223 */ /* 0x000fe20000010039 */
[----:B------:R-:W-:Y:S02]  /*a360*/  HADD2.F32 R46, -RZ, R82.H0_H0 ;  /* 0x20000052ff2e7230 */ /* 0x000fe40000004100 */
[-C--:B------:R-:W-:Y:S01]  /*a370*/  FMUL.FTZ R66, R47, R58.reuse ;  /* 0x0000003a2f427220 */ /* 0x080fe20000410000 */
[----:B------:R-:W-:Y:S02]  /*a380*/  HADD2.F32 R166, -RZ, R166.H0_H0 ;  /* 0x200000a6ffa67230 */ /* 0x000fe40000004100 */
[----:B------:R-:W-:Y:S01]  /*a390*/  FMUL.FTZ R58, R43, R58 ;  /* 0x0000003a2b3a7220 */ /* 0x000fe20000410000 */
[----:B------:R-:W-:-:S02]  /*a3a0*/  HADD2.F32 R42, -RZ, R55.H0_H0 ;  /* 0x20000037ff2a7230 */ /* 0x000fc40000004100 */
[-C--:B------:R-:W-:Y:S01]  /*a3b0*/  FFMA.FTZ R67, R43, R46.reuse, -R66 ;  /* 0x0000002e2b437223 */ /* 0x080fe20000010842 */
[----:B------:R-:W-:Y:S02]  /*a3c0*/  HADD2.F32 R45, -RZ, R68.H0_H0 ;  /* 0x20000044ff2d7230 */ /* 0x000fe40000004100 */
[----:B------:R-:W-:Y:S01]  /*a3d0*/  FFMA.FTZ R66, R47, R46, R58 ;  /* 0x0000002e2f427223 */ /* 0x000fe2000001003a */
[----:B------:R-:W-:Y:S02]  /*a3e0*/  HADD2.F32 R55, -RZ, R55.H1_H1 ;  /* 0x30000037ff377230 */ /* 0x000fe40000004100 */
[----:B------:R-:W-:Y:S01]  /*a3f0*/  FMUL.FTZ R46, R42, R166 ;  /* 0x000000a62a2e7220 */ /* 0x000fe20000410000 */
[----:B------:R-:W-:Y:S01]  /*a400*/  HADD2.F32 R164, -RZ, R164.H0_H0 ;  /* 0x200000a4ffa47230 */ /* 0x000fe20000004100 */
[----:B------:R-:W-:Y:S01]  /*a410*/  F2FP.F16.F32.PACK_AB R59, R60, R59 ;  /* 0x0000003b3c3b723e */ /* 0x000fe200000000ff */
[--C-:B------:R-:W-:Y:S02]  /*a420*/  HADD2.F32 R41, -RZ, R40.reuse.H0_H0 ;  /* 0x20000028ff297230 */ /* 0x100fe40000004100 */
[----:B------:R-:W-:Y:S01]  /*a430*/  FMUL.FTZ R57, R55, R45 ;  /* 0x0000002d37397220 */ /* 0x000fe20000410000 */
[----:B------:R-:W-:Y:S01]  /*a440*/  HADD2.F32 R40, -RZ, R40.H1_H1 ;  /* 0x30000028ff287230 */ /* 0x000fe20000004100 */
[----:B------:R-:W-:Y:S01]  /*a450*/  F2FP.F16.F32.PACK_AB R65, R66, R65 ;  /* 0x000000414241723e */ /* 0x000fe200000000ff */
[----:B------:R-:W-:-:S02]  /*a460*/  HADD2.F32 R43, -RZ, R69.H0_H0 ;  /* 0x20000045ff2b7230 */ /* 0x000fc40000004100 */
[C---:B------:R-:W-:Y:S01]  /*a470*/  FMUL.FTZ R47, R41.reuse, R166 ;  /* 0x000000a6292f7220 */ /* 0x040fe20000410000 */
[-C--:B------:R-:W-:Y:S01]  /*a480*/  FFMA.FTZ R46, R41, R164.reuse, -R46 ;  /* 0x000000a4292e7223 */ /* 0x080fe2000001082e */
[C---:B------:R-:W-:Y:S01]  /*a490*/  FMUL.FTZ R58, R40.reuse, R45 ;  /* 0x0000002d283a7220 */ /* 0x040fe20000410000 */
[----:B------:R-:W-:Y:S02]  /*a4a0*/  HADD2.F32 R41, -RZ, R56.H0_H0 ;  /* 0x20000038ff297230 */ /* 0x000fe40000004100 */
[-C--:B------:R-:W-:Y:S01]  /*a4b0*/  FFMA.FTZ R57, R40, R43.reuse, -R57 ;  /* 0x0000002b28397223 */ /* 0x080fe20000010839 */
[----:B------:R-:W-:Y:S02]  /*a4c0*/  HADD2.F32 R165, -RZ, R165.H0_H0 ;  /* 0x200000a5ffa57230 */ /* 0x000fe40000004100 */
[----:B------:R-:W-:Y:S01]  /*a4d0*/  FFMA.FTZ R58, R55, R43, R58 ;  /* 0x0000002b373a7223 */ /* 0x000fe2000001003a */
[----:B------:R-:W-:Y:S02]  /*a4e0*/  HADD2.F32 R45, -RZ, R63.H0_H0 ;  /* 0x2000003fff2d7230 */ /* 0x000fe40000004100 */
[----:B------:R-:W-:Y:S01]  /*a4f0*/  FFMA.FTZ R47, R42, R164, R47 ;  /* 0x000000a42a2f7223 */ /* 0x000fe2000001002f */
[----:B------:R-:W-:-:S02]  /*a500*/  HADD2.F32 R40, -RZ, R44.H0_H0 ;  /* 0x2000002cff287230 */ /* 0x000fc40000004100 */
[CC--:B------:R-:W-:Y:S01]  /*a510*/  FMUL.FTZ R55, R41.reuse, R165.reuse ;  /* 0x000000a529377220 */ /* 0x0c0fe20000410000 */
[----:B------:R-:W-:Y:S02]  /*a520*/  HADD2.F32 R56, -RZ, R56.H1_H1 ;  /* 0x30000038ff387230 */ /* 0x000fe40000004100 */
[----:B------:R-:W-:Y:S02]  /*a530*/  HADD2.F32 R44, -RZ, R44.H1_H1 ;  /* 0x3000002cff2c7230 */ /* 0x000fe40000004100 */
[----:B------:R-:W-:Y:S01]  /*a540*/  FMUL.FTZ R42, R40, R165 ;  /* 0x000000a5282a7220 */ /* 0x000fe20000410000 */
[----:B------:R-:W-:Y:S02]  /*a550*/  HADD2.F32 R156, -RZ, R156.H0_H0 ;  /* 0x2000009cff9c7230 */ /* 0x000fe40000004100 */
[-C--:B------:R-:W-:Y:S01]  /*a560*/  FMUL.FTZ R63, R56, R45.reuse ;  /* 0x0000002d383f7220 */ /* 0x080fe20000410000 */
[----:B------:R-:W-:Y:S02]  /*a570*/  HADD2.F32 R43, -RZ, R54.H0_H0 ;  /* 0x20000036ff2b7230 */ /* 0x000fe40000004100 */
[----:B------:R-:W-:Y:S01]  /*a580*/  FMUL.FTZ R45, R44, R45 ;  /* 0x0000002d2c2d7220 */ /* 0x000fe20000410000 */
[----:B------:R-:W-:Y:S01]  /*a590*/  F2FP.F16.F32.PACK_AB R58, R58, R47 ;  /* 0x0000002f3a3a723e */ /* 0x000fe200000000ff */
[-C--:B------:R-:W-:Y:S01]  /*a5a0*/  FFMA.FTZ R55, R40, R156.reuse, -R55 ;  /* 0x0000009c28377223 */ /* 0x080fe20000010837 */
[----:B------:R-:W-:Y:S01]  /*a5b0*/  FFMA.FTZ R42, R41, R156, R42 ;  /* 0x0000009c292a7223 */ /* 0x000fe2000001002a */
[-C--:B------:R-:W-:Y:S01]  /*a5c0*/  FFMA.FTZ R44, R44, R43.reuse, -R63 ;  /* 0x0000002b2c2c7223 */ /* 0x080fe2000001083f */
[----:B------:R-:W-:Y:S01]  /*a5d0*/  FFMA.FTZ R45, R56, R43, R45 ;  /* 0x0000002b382d7223 */ /* 0x000fe2000001002d */
[----:B------:R-:W-:-:S02]  /*a5e0*/  F2FP.F16.F32.PACK_AB R40, R57, R46 ;  /* 0x0000002e3928723e */ /* 0x000fc400000000ff */
[----:B------:R-:W-:Y:S02]  /*a5f0*/  F2FP.F16.F32.PACK_AB R43, R67, R64 ;  /* 0x00000040432b723e */ /* 0x000fe400000000ff */
[----:B------:R-:W-:Y:S02]  /*a600*/  F2FP.F16.F32.PACK_AB R46, R44, R55 ;  /* 0x000000372c2e723e */ /* 0x000fe400000000ff */
[----:B------:R-:W-:Y:S01]  /*a610*/  F2FP.F16.F32.PACK_AB R64, R45, R42 ;  /* 0x0000002a2d40723e */ /* 0x000fe200000000ff */
[----:B------:R-:W-:Y:S01]  /*a620*/  IMAD.MOV.U32 R45, RZ, RZ, R59 ;  /* 0x000000ffff2d7224 */ /* 0x000fe200078e003b */
[----:B------:R-:W-:Y:S01]  /*a630*/  F2FP.F16.F32.PACK_AB R41, R62, R61 ;  /* 0x0000003d3e29723e */ /* 0x000fe200000000ff */
[----:B------:R-:W-:Y:S01]  /*a640*/  IMAD.MOV.U32 R42, RZ, RZ, R46 ;  /* 0x000000ffff2a7224 */ /* 0x000fe200078e002e */
[----:B------:R-:W-:Y:S01]  /*a650*/  MOV R44, R58 ;  /* 0x0000003a002c7202 */ /* 0x000fe20000000f00 */
[----:B------:R-:W-:Y:S01]  /*a660*/  IMAD.MOV.U32 R46, RZ, RZ, R64 ;  /* 0x000000ffff2e7224 */ /* 0x000fe200078e0040 */
[----:B------:R-:W-:-:S07]  /*a670*/  MOV R47, R65 ;  /* 0x00000041002f7202 */ /* 0x000fce0000000f00 */
.L_x_547:
[----:B------:R-:W-:Y:S05]  /*a680*/  BSYNC B1 ;  /* 0x0000000000017941 */ /* 0x000fea0003800000 */
.L_x_546:
[----:B------:R-:W-:Y:S01]  /*a690*/  ISETP.GE.AND P3, PT, R53, R152, PT ;  /* 0x000000983500720c */ /* 0x000fe20003f66270 */
[----:B------:R-:W-:Y:S02]  /*a6a0*/  ULDC.64 UR4, c[0x0][0x208] ;  /* 0x0000820000047ab9 */ /* 0x000fe40000000a00 */
[----:B-1----:R1:W-:Y:S10]  /*a6b0*/  STG.E.128 desc[UR4][R50.64], R40 ;  /* 0x0000002832007986 */ /* 0x0023f4000c101d04 */
[----:B------:R-:W-:Y:S05]  /*a6c0*/  @P3 BRA `(.L_x_512) ;  /* 0x00000008006c3947 */ /* 0x000fea0003800000 */
[--C-:B-1----:R-:W-:Y:S01]  /*a6d0*/  SHF.R.S32.HI R40, RZ, 0x1f, R53.reuse ;  /* 0x0000001fff287819 */ /* 0x102fe20000011435 */
[----:B------:R-:W-:Y:S01]  /*a6e0*/  ULDC.64 UR4, c[0x0][0x208] ;  /* 0x0000820000047ab9 */ /* 0x000fe20000000a00 */
[----:B------:R-:W-:-:S04]  /*a6f0*/  IADD3 R53, P3, P4, R98, R132, R53 ;  /* 0x0000008462357210 */ /* 0x000fc80007c7e035 */
[----:B------:R-:W-:Y:S02]  /*a700*/  IADD3.X R52, R15, R52, R40, P3, P4 ;  /* 0x000000340f347210 */ /* 0x000fe40001fe8428 */
[----:B------:R-:W-:-:S04]  /*a710*/  LEA R48, P3, R53, R48, 0x1 ;  /* 0x0000003035307211 */ /* 0x000fc800078608ff */
[----:B------:R-:W-:-:S05]  /*a720*/  LEA.HI.X R49, R53, R49, R52, 0x1, P3 ;  /* 0x0000003135317211 */ /* 0x000fca00018f0c34 */
[----:B--2---:R1:W-:Y:S01]  /*a730*/  STG.E.128 desc[UR4][R48.64], R44 ;  /* 0x0000002c30007986 */ /* 0x0043e2000c101d04 */
[----:B------:R-:W-:Y:S05]  /*a740*/  BRA `(.L_x_512) ;  /* 0x00000008004c7947 */ /* 0x000fea0003800000 */
.L_x_455:
[----:B------:R-:W-:-:S04]  /*a750*/  ULOP3.LUT UR4, UR60, 0x1, URZ, 0xfc, !UPT ;  /* 0x000000013c047892 */ /* 0x000fc8000f8efc3f */
[----:B------:R-:W-:-:S06]  /*a760*/  UISETP.NE.AND UP0, UPT, UR4, 0x3, UPT ;  /* 0x000000030400788c */ /* 0x000fcc000bf05270 */
[----:B------:R-:W-:-:S13]  /*a770*/  PLOP3.LUT P2, PT, PT, PT, UP0, 0x80, 0x0 ;  /* 0x000000000000781c */ /* 0x000fda0003f4f008 */
[----:B------:R-:W-:Y:S05]  /*a780*/  @!P2 BRA `(.L_x_548) ;  /* 0x000000000004a947 */ /* 0x000fea0003800000 */
[----:B------:R-:W-:Y:S01]  /*a790*/  BPT.TRAP 0x1 ;  /* 0x000000040000795c */ /* 0x000fe20000300000 */
.L_x_548:
[----:B------:R-:W-:Y:S01]  /*a7a0*/  IMAD R3, R220, 0x8, R2 ;  /* 0x00000008dc037824 */ /* 0x000fe200078e0202 */
[----:B0-----:R-:W-:Y:S01]  /*a7b0*/  SHF.L.U32 R0, R229, 0x1f, RZ ;  /* 0x0000001fe5007819 */ /* 0x001fe200000006ff */
[----:B------:R-:W-:Y:S01]  /*a7c0*/  IMAD R4, R24, -0xb0, R25 ;  /* 0xffffff5018047824 */ /* 0x000fe200078e0219 */
[----:B------:R-:W-:Y:S01]  /*a7d0*/  BSSY B1, `(.L_x_549) ;  /* 0x0000006000017945 */ /* 0x000fe20003800000 */
[----:B------:R-:W-:Y:S01]  /*a7e0*/  SHF.R.S32.HI R41, RZ, 0x1f, R24 ;  /* 0x0000001fff297819 */ /* 0x000fe20000011418 */
[----:B------:R-:W0:Y:S01]  /*a7f0*/  SYNCS.PHASECHK.TRANS64.TRYWAIT P3, [R3+URZ+0x34890], R0 ;  /* 0x03489000030075a7 */ /* 0x000e22000806017f */
[----:B------:R-:W-:Y:S01]  /*a800*/  IMAD R40, R39, R24, RZ ;  /* 0x0000001827287224 */ /* 0x000fe200078e02ff */
[----:B------:R-:W-:Y:S01]  /*a810*/  VIMNMX R4, R4, 0xb0, PT ;  /* 0x000000b004047848 */ /* 0x000fe20003fe0100 */
[----:B0-----:R-:W-:Y:S06]  /*a820*/  @!P3 BRA `(.L_x_550) ;  /* 0x000001a80010b947 */ /* 0x001fec0003800000 */
.L_x_767:
[----:B------:R-:W-:Y:S05]  /*a830*/  BSYNC B1 ;  /* 0x0000000000017941 */ /* 0x000fea0003800000 */
.L_x_549:
[----:B------:R-:W-:Y:S01]  /*a840*/  ISETP.GE.AND P3, PT, R22, R4, PT ;  /* 0x000000041600720c */ /* 0x000fe20003f66270 */
[----:B------:R-:W-:Y:S01]  /*a850*/  IMAD R41, R41, R158, R40 ;  /* 0x0000009e29297224 */ /* 0x000fe200078e0228 */
[----:B------:R-:W-:Y:S01]  /*a860*/  BSSY B1, `(.L_x_551) ;  /* 0x0000013000017945 */ /* 0x000fe20003800000 */
[----:B------:R-:W-:-:S04]  /*a870*/  IMAD.WIDE.U32 R48, R158, R24, RZ ;  /* 0x000000189e307225 */ /* 0x000fc800078e00ff */
[----:B------:R-:W-:-:S06]  /*a880*/  IMAD.IADD R58, R41, 0x1, R49 ;  /* 0x00000001293a7824 */ /* 0x000fcc00078e0231 */
[----:B------:R-:W-:Y:S05]  /*a890*/  @P3 BRA `(.L_x_552) ;  /* 0x00000000003c3947 */ /* 0x000fea0003800000 */
[----:B------:R-:W1:Y:S01]  /*a8a0*/  @!P0 LDC.64 R50, c[0x0][0x2d8] ;  /* 0x0000b600ff328b82 */ /* 0x000e620000000a00 */
[----:B------:R-:W2:Y:S01]  /*a8b0*/  @!P0 LDS.128 R40, [R5+0x1e400] ;  /* 0x01e4000005288984 */ /* 0x000ea20000000c00 */
[----:B------:R-:W-:Y:S01]  /*a8c0*/  @!P0 IADD3 R54, P3, R14, R48, RZ ;  /* 0x000000300e368210 */ /* 0x000fe20007f7e0ff */
[----:B------:R-:W-:Y:S02]  /*a8d0*/  ULDC.64 UR4, c[0x0][0x208] ;  /* 0x0000820000047ab9 */ /* 0x000fe40000000a00 */
[----:B------:R-:W3:Y:S02]  /*a8e0*/  @!P1 LDS.128 R44, [R5+0x23c00] ;  /* 0x023c0000052c9984 */ /* 0x000ee40000000c00 */
[----:B------:R-:W-:Y:S01]  /*a8f0*/  @!P0 IMAD.X R55, R58, 0x1, R12, P3 ;  /* 0x000000013a378824 */ /* 0x000fe200018e060c */
[----:B------:R-:W4:Y:S01]  /*a900*/  @!P1 LDC.64 R52, c[0x0][0x2d8] ;  /* 0x0000b600ff349b82 */ /* 0x000f220000000a00 */
[----:B-1----:R-:W-:-:S04]  /*a910*/  @!P0 LEA R50, P3, R54, R50, 0x1 ;  /* 0x0000003236328211 */ /* 0x002fc800078608ff */
[----:B------:R-:W-:Y:S02]  /*a920*/  @!P0 LEA.HI.X R51, R54, R51, R55, 0x1, P3 ;  /* 0x0000003336338211 */ /* 0x000fe400018f0c37 */
[----:B------:R-:W-:-:S04]  /*a930*/  @!P1 IADD3 R54, P3, R11, R48, RZ ;  /* 0x000000300b369210 */ /* 0x000fc80007f7e0ff */
[----:B------:R-:W-:Y:S02]  /*a940*/  @!P1 IADD3.X R55, R58, R7, RZ, P3, !PT ;  /* 0x000000073a379210 */ /* 0x000fe40001ffe4ff */
[----:B----4-:R-:W-:-:S04]  /*a950*/  @!P1 LEA R52, P3, R54, R52, 0x1 ;  /* 0x0000003436349211 */ /* 0x010fc800078608ff */
[----:B------:R-:W-:Y:S01]  /*a960*/  @!P1 LEA.HI.X R53, R54, R53, R55, 0x1, P3 ;  /* 0x0000003536359211 */ /* 0x000fe200018f0c37 */
[----:B--2---:R1:W-:Y:S04]  /*a970*/  @!P0 STG.E.128 desc[UR4][R50.64], R40 ;  /* 0x0000002832008986 */ /* 0x0043e8000c101d04 */
[----:B---3--:R1:W-:Y:S04]  /*a980*/  @!P1 STG.E.128 desc[UR4][R52.64], R44 ;  /* 0x0000002c34009986 */ /* 0x0083e8000c101d04 */
.L_x_552:
[----:B------:R-:W-:Y:S05]  /*a990*/  BSYNC B1 ;  /* 0x0000000000017941 */ /* 0x000fea0003800000 */
.L_x_551:
[----:B------:R-:W-:Y:S01]  /*a9a0*/  ISETP.GE.AND P3, PT, R223, R4, PT ;  /* 0x00000004df00720c */ /* 0x000fe20003f66270 */
[----:B------:R-:W-:-:S12]  /*a9b0*/  BSSY B1, `(.L_x_553) ;  /* 0x0000013000017945 */ /* 0x000fd80003800000 */
[----:B------:R-:W-:Y:S05]  /*a9c0*/  @P3 BRA `(.L_x_554) ;  /* 0x0000000000443947 */ /* 0x000fea0003800000 */
[----:B-1----:R-:W1:Y:S01]  /*a9d0*/  @!P0 LDC.64 R50, c[0x0][0x2d8] ;  /* 0x0000b600ff328b82 */ /* 0x002e620000000a00 */
[----:B------:R-:W2:Y:S01]  /*a9e0*/  @!P0 LDS.128 R40, [R5+0x1f400] ;  /* 0x01f4000005288984 */ /* 0x000ea20000000c00 */
[----:B------:R-:W-:Y:S01]  /*a9f0*/  IADD3 R56, P3, R114, R48, RZ ;  /* 0x0000003072387210 */ /* 0x000fe20007f7e0ff */
[----:B------:R-:W-:Y:S02]  /*aa00*/  ULDC.64 UR4, c[0x0][0x208] ;  /* 0x0000820000047ab9 */ /* 0x000fe40000000a00 */
[----:B------:R-:W3:Y:S02]  /*aa10*/  @!P1 LDS.128 R44, [R5+0x24c00] ;  /* 0x024c0000052c9984 */ /* 0x000ee40000000c00 */
[----:B------:R-:W-:Y:S01]  /*aa20*/  IMAD.X R57, R58, 0x1, R115, P3 ;  /* 0x000000013a397824 */ /* 0x000fe200018e0673 */
[----:B------:R-:W4:Y:S01]  /*aa30*/  @!P1 LDC.64 R52, c[0x0][0x2d8] ;  /* 0x0000b600ff349b82 */ /* 0x000f220000000a00 */
[----:B------:R-:W-:-:S05]  /*aa40*/  @!P0 IADD3 R54, P3, R56, R14, RZ ;  /* 0x0000000e38368210 */ /* 0x000fca0007f7e0ff */
[----:B------:R-:W-:Y:S01]  /*aa50*/  @!P0 IMAD.X R55, R57, 0x1, R12, P3 ;  /* 0x0000000139378824 */ /* 0x000fe200018e060c */
[----:B-1----:R-:W-:-:S04]  /*aa60*/  @!P0 LEA R50, P3, R54, R50, 0x1 ;  /* 0x0000003236328211 */ /* 0x002fc800078608ff */
[----:B------:R-:W-:Y:S02]  /*aa70*/  @!P0 LEA.HI.X R51, R54, R51, R55, 0x1, P3 ;  /* 0x0000003336338211 */ /* 0x000fe400018f0c37 */
[----:B------:R-:W-:-:S05]  /*aa80*/  @!P1 IADD3 R54, P3, R56, R11, RZ ;  /* 0x0000000b38369210 */ /* 0x000fca0007f7e0ff */
[----:B------:R-:W-:Y:S01]  /*aa90*/  @!P1 IMAD.X R55, R57, 0x1, R7, P3 ;  /* 0x0000000139379824 */ /* 0x000fe200018e0607 */
[----:B----4-:R-:W-:-:S04]  /*aaa0*/  @!P1 LEA R52, P3, R54, R52, 0x1 ;  /* 0x0000003436349211 */ /* 0x010fc800078608ff */
[----:B------:R-:W-:Y:S01]  /*aab0*/  @!P1 LEA.HI.X R53, R54, R53, R55, 0x1, P3 ;  /* 0x0000003536359211 */ /* 0x000fe200018f0c37 */
[----:B--2---:R2:W-:Y:S04]  /*aac0*/  @!P0 STG.E.128 desc[UR4][R50.64], R40 ;  /* 0x0000002832008986 */ /* 0x0045e8000c101d04 */
[----:B---3--:R2:W-:Y:S04]  /*aad0*/  @!P1 STG.E.128 desc[UR4][R52.64], R44 ;  /* 0x0000002c34009986 */ /* 0x0085e8000c101d04 */
.L_x_554:
[----:B------:R-:W-:Y:S05]  /*aae0*/  BSYNC B1 ;  /* 0x0000000000017941 */ /* 0x000fea0003800000 */
.L_x_553:
[----:B------:R-:W-:Y:S01]  /*aaf0*/  ISETP.GE.AND P3, PT, R222, R4, PT ;  /* 0x00000004de00720c */ /* 0x000fe20003f66270 */
[----:B------:R-:W-:-:S12]  /*ab00*/  BSSY B1, `(.L_x_555) ;  /* 0x0000013000017945 */ /* 0x000fd80003800000 */
[----:B------:R-:W-:Y:S05]  /*ab10*/  @P3 BRA `(.L_x_556) ;  /* 0x0000000000443947 */ /* 0x000fea0003800000 */
[----:B-12---:R-:W1:Y:S01]  /*ab20*/  @!P0 LDC.64 R50, c[0x0][0x2d8] ;  /* 0x0000b600ff328b82 */ /* 0x006e620000000a00 */
[----:B------:R-:W2:Y:S01]  /*ab30*/  @!P0 LDS.128 R40, [R5+0x20400] ;  /* 0x0204000005288984 */ /* 0x000ea20000000c00 */
[----:B------:R-:W-:Y:S01]  /*ab40*/  LEA R56, P3, R96, R48, 0x6 ;  /* 0x0000003060387211 */ /* 0x000fe200078630ff */
[----:B------:R-:W-:Y:S02]  /*ab50*/  ULDC.64 UR4, c[0x0][0x208] ;  /* 0x0000820000047ab9 */ /* 0x000fe40000000a00 */
[----:B------:R-:W3:Y:S01]  /*ab60*/  @!P1 LDS.128 R44, [R5+0x25c00] ;  /* 0x025c0000052c9984 */ /* 0x000ee20000000c00 */
[----:B------:R-:W-:Y:S02]  /*ab70*/  IADD3.X R57, R58, R144, RZ, P3, !PT ;  /* 0x000000903a397210 */ /* 0x000fe40001ffe4ff */
        /* <DEDUP_REMOVED lines=11> */
.L_x_556:
[----:B------:R-:W-:Y:S05]  /*ac30*/  BSYNC B1 ;  /* 0x0000000000017941 */ /* 0x000fea0003800000 */
.L_x_555:
[----:B------:R-:W-:Y:S01]  /*ac40*/  ISETP.GE.AND P3, PT, R224, R4, PT ;  /* 0x00000004e000720c */ /* 0x000fe20003f66270 */
[----:B------:R-:W-:-:S12]  /*ac50*/  BSSY B1, `(.L_x_557) ;  /* 0x0000017000017945 */ /* 0x000fd80003800000 */
[----:B------:R-:W-:Y:S05]  /*ac60*/  @P3 BRA `(.L_x_558) ;  /* 0x0000000000543947 */ /* 0x000fea0003800000 */
[----:B------:R-:W3:Y:S01]  /*ac70*/  LDC.64 R54, c[0x0][0x2f0] ;  /* 0x0000bc00ff367b82 */ /* 0x000ee20000000a00 */
[----:B-12-4-:R-:W1:Y:S01]  /*ac80*/  @!P0 LDS.128 R40, [R5+0x21400] ;  /* 0x0214000005288984 */ /* 0x016e620000000c00 */
[----:B------:R-:W-:Y:S01]  /*ac90*/  MOV R57, R58 ;  /* 0x0000003a00397202 */ /* 0x000fe20000000f00 */
[----:B------:R-:W-:Y:S01]  /*aca0*/  IMAD.MOV.U32 R56, RZ, RZ, R48 ;  /* 0x000000ffff387224 */ /* 0x000fe200078e0030 */
[----:B------:R-:W-:Y:S01]  /*acb0*/  ULDC.64 UR4, c[0x0][0x208] ;  /* 0x0000820000047ab9 */ /* 0x000fe20000000a00 */
[----:B------:R-:W2:Y:S03]  /*acc0*/  @!P1 LDS.128 R44, [R5+0x26c00] ;  /* 0x026c0000052c9984 */ /* 0x000ea60000000c00 */
[----:B------:R-:W4:Y:S08]  /*acd0*/  @!P0 LDC.64 R50, c[0x0][0x2d8] ;  /* 0x0000b600ff328b82 */ /* 0x000f300000000a00 */
[----:B------:R-:W5:Y:S01]  /*ace0*/  @!P1 LDC.64 R52, c[0x0][0x2d8] ;  /* 0x0000b600ff349b82 */ /* 0x000f620000000a00 */
[----:B---3--:R-:W-:-:S04]  /*acf0*/  IMAD.WIDE.U32 R56, R54, 0x60, R56 ;  /* 0x0000006036387825 */ /* 0x008fc800078e0038 */
[----:B------:R-:W-:Y:S01]  /*ad00*/  IMAD R55, R55, 0x60, RZ ;  /* 0x0000006037377824 */ /* 0x000fe200078e02ff */
[----:B------:R-:W-:-:S03]  /*ad10*/  @!P0 IADD3 R54, P3, R14, R56, RZ ;  /* 0x000000380e368210 */ /* 0x000fc60007f7e0ff */
[----:B------:R-:W-:-:S04]  /*ad20*/  IMAD.IADD R57, R57, 0x1, R55 ;  /* 0x0000000139397824 */ /* 0x000fc800078e0237 */
[----:B------:R-:W-:Y:S01]  /*ad30*/  @!P0 IMAD.X R55, R57, 0x1, R12, P3 ;  /* 0x0000000139378824 */ /* 0x000fe200018e060c */
[----:B----4-:R-:W-:-:S04]  /*ad40*/  @!P0 LEA R50, P3, R54, R50, 0x1 ;  /* 0x0000003236328211 */ /* 0x010fc800078608ff */
[----:B------:R-:W-:Y:S02]  /*ad50*/  @!P0 LEA.HI.X R51, R54, R51, R55, 0x1, P3 ;  /* 0x0000003336338211 */ /* 0x000fe400018f0c37 */
[----:B------:R-:W-:-:S03]  /*ad60*/  @!P1 IADD3 R56, P3, R11, R56, RZ ;  /* 0x000000380b389210 */ /* 0x000fc60007f7e0ff */
[----:B-1----:R3:W-:Y:S02]  /*ad70*/  @!P0 STG.E.128 desc[UR4][R50.64], R40 ;  /* 0x0000002832008986 */ /* 0x0027e4000c101d04 */
[----:B------:R-:W-:Y:S01]  /*ad80*/  @!P1 IMAD.X R54, R57, 0x1, R7, P3 ;  /* 0x0000000139369824 */ /* 0x000fe200018e0607 */
[----:B-----5:R-:W-:-:S04]  /*ad90*/  @!P1 LEA R52, P3, R56, R52, 0x1 ;  /* 0x0000003438349211 */ /* 0x020fc800078608ff */
[----:B------:R-:W-:-:S05]  /*ada0*/  @!P1 LEA.HI.X R53, R56, R53, R54, 0x1, P3 ;  /* 0x0000003538359211 */ /* 0x000fca00018f0c36 */
[----:B--2---:R3:W-:Y:S04]  /*adb0*/  @!P1 STG.E.128 desc[UR4][R52.64], R44 ;  /* 0x0000002c34009986 */ /* 0x0047e8000c101d04 */
.L_x_558:
[----:B------:R-:W-:Y:S05]  /*adc0*/  BSYNC B1 ;  /* 0x0000000000017941 */ /* 0x000fea0003800000 */
.L_x_557:
[----:B------:R-:W-:Y:S01]  /*add0*/  ISETP.GE.AND P3, PT, R225, R4, PT ;  /* 0x00000004e100720c */ /* 0x000fe20003f66270 */
[----:B------:R-:W-:-:S12]  /*ade0*/  BSSY B1, `(.L_x_559) ;  /* 0x0000013000017945 */ /* 0x000fd80003800000 */
[----:B------:R-:W-:Y:S05]  /*adf0*/  @P3 BRA `(.L_x_560) ;  /* 0x0000000000443947 */ /* 0x000fea0003800000 */
[----:B-1234-:R-:W1:Y:S01]  /*ae00*/  @!P0 LDC.64 R50, c[0x0][0x2d8] ;  /* 0x0000b600ff328b82 */ /* 0x01ee620000000a00 */
        /* <DEDUP_REMOVED lines=16> */
.L_x_560:
[----:B------:R-:W-:Y:S05]  /*af10*/  BSYNC B1 ;  /* 0x0000000000017941 */ /* 0x000fea0003800000 */
.L_x_559:
[----:B------:R-:W-:-:S13]  /*af20*/  ISETP.GE.AND P3, PT, R226, R4, PT ;  /* 0x00000004e200720c */ /* 0x000fda0003f66270 */
[----:B------:R-:W-:Y:S05]  /*af30*/  @P3 BRA `(.L_x_512) ;  /* 0x0000000000503947 */ /* 0x000fea0003800000 */
[----:B------:R-:W5:Y:S01]  /*af40*/  LDC.64 R54, c[0x0][0x2f0] ;  /* 0x0000bc00ff367b82 */ /* 0x000f620000000a00 */
[----:B-1234-:R-:W1:Y:S01]  /*af50*/  @!P0 LDS.128 R40, [R5+0x23400] ;  /* 0x0234000005288984 */ /* 0x01ee620000000c00 */
[----:B------:R-:W-:Y:S01]  /*af60*/  IMAD.MOV.U32 R49, RZ, RZ, R58 ;  /* 0x000000ffff317224 */ /* 0x000fe200078e003a */
[----:B------:R-:W-:Y:S02]  /*af70*/  ULDC.64 UR4, c[0x0][0x208] ;  /* 0x0000820000047ab9 */ /* 0x000fe40000000a00 */
[----:B------:R-:W2:Y:S03]  /*af80*/  @!P1 LDS.128 R44, [R5+0x28c00] ;  /* 0x028c0000052c9984 */ /* 0x000ea60000000c00 */
[----:B------:R-:W3:Y:S08]  /*af90*/  @!P0 LDC.64 R50, c[0x0][0x2d8] ;  /* 0x0000b600ff328b82 */ /* 0x000ef00000000a00 */
[----:B------:R-:W4:Y:S01]  /*afa0*/  @!P1 LDC.64 R52, c[0x0][0x2d8] ;  /* 0x0000b600ff349b82 */ /* 0x000f220000000a00 */
[----:B-----5:R-:W-:-:S04]  /*afb0*/  IMAD.WIDE.U32 R48, R54, 0xa0, R48 ;  /* 0x000000a036307825 */ /* 0x020fc800078e0030 */
[----:B------:R-:W-:-:S05]  /*afc0*/  IMAD R55, R55, 0xa0, RZ ;  /* 0x000000a037377824 */ /* 0x000fca00078e02ff */
[----:B------:R-:W-:Y:S02]  /*afd0*/  IADD3 R55, R49, R55, RZ ;  /* 0x0000003731377210 */ /* 0x000fe40007ffe0ff */
[----:B------:R-:W-:-:S05]  /*afe0*/  @!P0 IADD3 R49, P3, R14, R48, RZ ;  /* 0x000000300e318210 */ /* 0x000fca0007f7e0ff */
[----:B------:R-:W-:Y:S01]  /*aff0*/  @!P0 IMAD.X R54, R55, 0x1, R12, P3 ;  /* 0x0000000137368824 */ /* 0x000fe200018e060c */
[----:B---3--:R-:W-:-:S04]  /*b000*/  @!P0 LEA R50, P3, R49, R50, 0x1 ;  /* 0x0000003231328211 */ /* 0x008fc800078608ff */
[----:B------:R-:W-:Y:S02]  /*b010*/  @!P0 LEA.HI.X R51, R49, R51, R54, 0x1, P3 ;  /* 0x0000003331338211 */ /* 0x000fe400018f0c36 */
[----:B------:R-:W-:-:S03]  /*b020*/  @!P1 IADD3 R48, P3, R11, R48, RZ ;  /* 0x000000300b309210 */ /* 0x000fc60007f7e0ff */
[----:B-1----:R1:W-:Y:S02]  /*b030*/  @!P0 STG.E.128 desc[UR4][R50.64], R40 ;  /* 0x0000002832008986 */ /* 0x0023e4000c101d04 */
[----:B------:R-:W-:Y:S01]  /*b040*/  @!P1 IMAD.X R49, R55, 0x1, R7, P3 ;  /* 0x0000000137319824 */ /* 0x000fe200018e0607 */
[----:B----4-:R-:W-:-:S04]  /*b050*/  @!P1 LEA R52, P3, R48, R52, 0x1 ;  /* 0x0000003430349211 */ /* 0x010fc800078608ff */
[----:B------:R-:W-:-:S05]  /*b060*/  @!P1 LEA.HI.X R53, R48, R53, R49, 0x1, P3 ;  /* 0x0000003530359211 */ /* 0x000fca00018f0c31 */
[----:B--2---:R1:W-:Y:S04]  /*b070*/  @!P1 STG.E.128 desc[UR4][R52.64], R44 ;  /* 0x0000002c34009986 */ /* 0x0043e8000c101d04 */
.L_x_512:
[----:B------:R-:W-:Y:S05]  /*b080*/  BSYNC B0 ;  /* 0x0000000000007941 */ /* 0x000fea0003800000 */
.L_x_454:
[----:B-1234-:R-:W1:Y:S01]  /*b090*/  S2R R40, SR_TID.X ;  /* 0x0000000000287919 */ /* 0x01ee620000002100 */
[----:B------:R-:W-:Y:S01]  /*b0a0*/  @!PT LDS RZ, [RZ] ;  /* 0x00000000fffff984 */ /* 0x000fe20000000800 */
[----:B------:R-:W-:Y:S01]  /*b0b0*/  @!PT LDS RZ, [RZ] ;  /* 0x00000000fffff984 */ /* 0x000fe20000000800 */
[----:B------:R-:W-:Y:S01]  /*b0c0*/  @!PT LDS RZ, [RZ] ;  /* 0x00000000fffff984 */ /* 0x000fe20000000800 */
[----:B------:R-:W-:Y:S01]  /*b0d0*/  @!PT LDS RZ, [RZ] ;  /* 0x00000000fffff984 */ /* 0x000fe20000000800 */
[----:B------:R2:W-:Y:S06]  /*b0e0*/  MEMBAR.ALL.CTA ;  /* 0x0000000000007992 */ /* 0x0005ec0000008000 */
[----:B--2---:R-:W2:Y:S01]  /*b0f0*/  FENCE.VIEW.ASYNC.S ;  /* 0x00000000000073c6 */ /* 0x004ea20000000000 */
[----:B------:R-:W-:Y:S05]  /*b100*/  WARPSYNC.ALL ;  /* 0x0000000000007948 */ /* 0x000fea0003800000 */
[----:B------:R-:W-:Y:S01]  /*b110*/  BSSY B0, `(.L_x_561) ;  /* 0x0000009000007945 */ /* 0x000fe20003800000 */
[----:B-1----:R-:W-:Y:S01]  /*b120*/  LOP3.LUT R40, R40, 0x7f, RZ, 0xc0, !PT ;  /* 0x0000007f28287812 */ /* 0x002fe200078ec0ff */
[----:B--2---:R1:W-:Y:S03]  /*b130*/  BAR.SYNC.DEFER_BLOCKING R162, 0x80 ;  /* 0x000200a20000751d */ /* 0x0043e60000010000 */
[----:B------:R-:W-:-:S13]  /*b140*/  ISETP.NE.AND P3, PT, R40, RZ, PT ;  /* 0x000000ff2800720c */ /* 0x000fda0003f65270 */
[----:B------:R-:W-:-:S05]  /*b150*/  @!P3 VIADD R40, R3, 0x348a0 ;  /* 0x000348a00328b836 */ /* 0x000fca0000000000 */
[----:B------:R-:W-:-:S04]  /*b160*/  @!P3 PRMT R40, RZ, 0x654, R40 ;  /* 0x00000654ff28b816 */ /* 0x000fc80000000028 */
[----:B------:R1:W-:Y:S01]  /*b170*/  @!P3 SYNCS.ARRIVE.TRANS64.RED.A1T0 RZ, [R40+URZ], RZ ;  /* 0x000000ff28ffb9a7 */ /* 0x0003e2000810043f */
[----:B------:R-:W-:Y:S05]  /*b180*/  @!P2 BRA `(.L_x_562) ;  /* 0x000000000004a947 */ /* 0x000fea0003800000 */
[----:B------:R-:W-:Y:S01]  /*b190*/  BPT.TRAP 0x1 ;  /* 0x000000040000795c */ /* 0x000fe20000300000 */
.L_x_562:
[----:B------:R-:W-:Y:S05]  /*b1a0*/  BSYNC B0 ;  /* 0x0000000000007941 */ /* 0x000fea0003800000 */
.L_x_561:
[----:B------:R-:W2:Y:S01]  /*b1b0*/  SYNCS.PHASECHK.TRANS64.TRYWAIT P2, [R3+URZ+0x348b0], R0 ;  /* 0x0348b000030075a7 */ /* 0x000ea2000804017f */
[----:B------:R-:W-:Y:S01]  /*b1c0*/  ULDC UR61, c[0x0][0x2e4] ;  /* 0x0000b900003d7ab9 */ /* 0x000fe20000000800 */
[----:B------:R-:W-:Y:S01]  /*b1d0*/  ULDC.64 UR38, c[0x0][0x318] ;  /* 0x0000c60000267ab9 */ /* 0x000fe20000000a00 */
[----:B------:R-:W-:Y:S01]  /*b1e0*/  ULDC.64 UR36, c[0x0][0x308] ;  /* 0x0000c20000247ab9 */ /* 0x000fe20000000a00 */
[----:B------:R-:W-:Y:S04]  /*b1f0*/  BSSY B0, `(.L_x_563) ;  /* 0x0000002000007945 */ /* 0x000fe80003800000 */
[----:B--2---:R-:W-:Y:S05]  /*b200*/  @!P2 BRA `(.L_x_564) ;  /* 0x0000019c00aca947 */ /* 0x004fea0003800000 */
.L_x_768:
[----:B------:R-:W-:Y:S05]  /*b210*/  BSYNC B0 ;  /* 0x0000000000007941 */ /* 0x000fea0003800000 */
.L_x_563:
[----:B------:R-:W-:Y:S01]  /*b220*/  ISETP.GE.AND P2, PT, R22, R4, PT ;  /* 0x000000041600720c */ /* 0x000fe20003f46270 */
[----:B------:R-:W-:Y:S01]  /*b230*/  BSSY B0, `(.L_x_565) ;  /* 0x0000012000007945 */ /* 0x000fe20003800000 */
[----:B------:R-:W-:-:S11]  /*b240*/  IMAD.WIDE R44, R24, 0xb0, R122 ;  /* 0x000000b0182c7825 */ /* 0x000fd600078e027a */
[----:B------:R-:W-:Y:S05]  /*b250*/  @P2 BRA `(.L_x_566) ;  /* 0x00000000003c2947 */ /* 0x000fea0003800000 */
[----:B-1----:R-:W-:Y:S01]  /*b260*/  MOV R40, R100 ;  /* 0x0000006400287202 */ /* 0x002fe20000000f00 */
[----:B------:R-:W-:Y:S01]  /*b270*/  IMAD R43, R45, UR38, RZ ;  /* 0x000000262d2b7c24 */ /* 0x000fe2000f8e02ff */
[----:B------:R-:W-:Y:S01]  /*b280*/  ULDC.64 UR4, c[0x0][0x208] ;  /* 0x0000820000047ab9 */ /* 0x000fe20000000a00 */
[----:B------:R-:W-:Y:S02]  /*b290*/  IMAD.MOV.U32 R41, RZ, RZ, R6 ;  /* 0x000000ffff297224 */ /* 0x000fe400078e0006 */
[C---:B------:R-:W-:Y:S02]  /*b2a0*/  IMAD R43, R44.reuse, UR39, R43 ;  /* 0x000000272c2b7c24 */ /* 0x040fe4000f8e022b */
[----:B------:R-:W-:-:S04]  /*b2b0*/  IMAD.WIDE.U32 R40, R44, UR38, R40 ;  /* 0x000000262c287c25 */ /* 0x000fc8000f8e0028 */
[----:B------:R-:W-:Y:S01]  /*b2c0*/  IMAD.IADD R41, R41, 0x1, R43 ;  /* 0x0000000129297824 */ /* 0x000fe200078e022b */
[----:B------:R-:W-:-:S04]  /*b2d0*/  LEA R46, P2, R40, UR36, 0x1 ;  /* 0x00000024282e7c11 */ /* 0x000fc8000f8408ff */
[----:B------:R-:W-:Y:S02]  /*b2e0*/  LEA.HI.X R47, R40, UR37, R41, 0x1, P2 ;  /* 0x00000025282f7c11 */ /* 0x000fe400090f0c29 */
[----:B------:R-:W-:-:S13]  /*b2f0*/  ISETP.GE.AND P2, PT, R16, UR61, PT ;  /* 0x0000003d10007c0c */ /* 0x000fda000bf46270 */
[----:B------:R-:W1:Y:S04]  /*b300*/  @!P2 LDS.128 R40, [R5+0x400] ;  /* 0x000400000528a984 */ /* 0x000e680000000c00 */
[----:B-1----:R-:W-:Y:S01]  /*b310*/  @!P2 STG.E.128 desc[UR4][R46.64], R40 ;  /* 0x000000282e00a986 */ /* 0x002fe2000c101d04 */
[----:B------:R-:W-:-:S13]  /*b320*/  ISETP.GE.AND P2, PT, R227, UR61, PT ;  /* 0x0000003de3007c0c */ /* 0x000fda000bf46270 */
[----:B------:R-:W1:Y:S04]  /*b330*/  @!P2 LDS.128 R40, [R5+0x5c00] ;  /* 0x005c00000528a984 */ /* 0x000e680000000c00 */
[----:B-1----:R3:W-:Y:S02]  /*b340*/  @!P2 STG.E.128 desc[UR4][R46.64+0x80], R40 ;  /* 0x000080282e00a986 */ /* 0x0027e4000c101d04 */
.L_x_566:
[----:B------:R-:W-:Y:S05]  /*b350*/  BSYNC B0 ;  /* 0x0000000000007941 */ /* 0x000fea0003800000 */
.L_x_565:
[----:B------:R-:W-:Y:S01]  /*b360*/  ISETP.GE.AND P2, PT, R223, R4, PT ;  /* 0x00000004df00720c */ /* 0x000fe20003f46270 */
[----:B------:R-:W-:-:S12]  /*b370*/  BSSY B0, `(.L_x_567) ;  /* 0x0000013000007945 */ /* 0x000fd80003800000 */
[----:B------:R-:W-:Y:S05]  /*b380*/  @P2 BRA `(.L_x_568) ;  /* 0x0000000000442947 */ /* 0x000fea0003800000 */
[----:B---3--:R-:W-:Y:S01]  /*b390*/  IADD3 R43, P2, R44, 0x20, RZ ;  /* 0x000000202c2b7810 */ /* 0x008fe20007f5e0ff */
[----:B------:R-:W-:Y:S01]  /*b3a0*/  IMAD.MOV.U32 R41, RZ, RZ, R6 ;  /* 0x000000ffff297224 */ /* 0x000fe200078e0006 */
[----:B-1----:R-:W-:Y:S01]  /*b3b0*/  MOV R40, R100 ;  /* 0x0000006400287202 */ /* 0x002fe20000000f00 */
[----:B------:R-:W-:Y:S02]  /*b3c0*/  ULDC.64 UR4, c[0x0][0x208] ;  /* 0x0000820000047ab9 */ /* 0x000fe40000000a00 */
[----:B0-2---:R-:W-:Y:S02]  /*b3d0*/  IMAD.X R0, RZ, RZ, R45, P2 ;  /* 0x000000ffff007224 */ /* 0x005fe400010e062d */
[----:B------:R-:W-:-:S04]  /*b3e0*/  IMAD.WIDE.U32 R40, R43, UR38, R40 ;  /* 0x000000262b287c25 */ /* 0x000fc8000f8e0028 */
[----:B------:R-:W-:Y:S01]  /*b3f0*/  IMAD R0, R0, UR38, RZ ;  /* 0x0000002600007c24 */ /* 0x000fe2000f8e02ff */
[----:B------:R-:W-:-:S03]  /*b400*/  LEA R46, P2, R40, UR36, 0x1 ;  /* 0x00000024282e7c11 */ /* 0x000fc6000f8408ff */
[----:B------:R-:W-:-:S04]  /*b410*/  IMAD R43, R43, UR39, R0 ;  /* 0x000000272b2b7c24 */ /* 0x000fc8000f8e0200 */
[----:B------:R-:W-:-:S05]  /*b420*/  IMAD.IADD R41, R41, 0x1, R43 ;  /* 0x0000000129297824 */ /* 0x000fca00078e022b */
[----:B------:R-:W-:Y:S02]  /*b430*/  LEA.HI.X R47, R40, UR37, R41, 0x1, P2 ;  /* 0x00000025282f7c11 */ /* 0x000fe400090f0c29 */
[----:B------:R-:W-:-:S13]  /*b440*/  ISETP.GE.AND P2, PT, R16, UR61, PT ;  /* 0x0000003d10007c0c */ /* 0x000fda000bf46270 */
[----:B------:R-:W0:Y:S04]  /*b450*/  @!P2 LDS.128 R40, [R5+0x1400] ;  /* 0x001400000528a984 */ /* 0x000e280000000c00 */
[----:B0-----:R-:W-:Y:S01]  /*b460*/  @!P2 STG.E.128 desc[UR4][R46.64], R40 ;  /* 0x000000282e00a986 */ /* 0x001fe2000c101d04 */
[----:B------:R-:W-:-:S13]  /*b470*/  ISETP.GE.AND P2, PT, R227, UR61, PT ;  /* 0x0000003de3007c0c */ /* 0x000fda000bf46270 */
[----:B------:R-:W0:Y:S04]  /*b480*/  @!P2 LDS.128 R40, [R5+0x6c00] ;  /* 0x006c00000528a984 */ /* 0x000e280000000c00 */
[----:B0-----:R4:W-:Y:S02]  /*b490*/  @!P2 STG.E.128 desc[UR4][R46.64+0x80], R40 ;  /* 0x000080282e00a986 */ /* 0x0019e4000c101d04 */
.L_x_568:
[----:B------:R-:W-:Y:S05]  /*b4a0*/  BSYNC B0 ;  /* 0x0000000000007941 */ /* 0x000fea0003800000 */
.L_x_567:
[----:B------:R-:W-:Y:S01]  /*b4b0*/  ISETP.GE.AND P2, PT, R222, R4, PT ;  /* 0x00000004de00720c */ /* 0x000fe20003f46270 */
[----:B------:R-:W-:-:S12]  /*b4c0*/  BSSY B0, `(.L_x_569) ;  /* 0x0000013000007945 */ /* 0x000fd80003800000 */
[----:B------:R-:W-:Y:S05]  /*b4d0*/  @P2 BRA `(.L_x_570) ;  /* 0x0000000000442947 */ /* 0x000fea0003800000 */
[----:B---34-:R-:W-:Y:S01]  /*b4e0*/  IADD3 R43, P2, R44, 0x40, RZ ;  /* 0x000000402c2b7810 */ /* 0x018fe20007f5e0ff */
        /* <DEDUP_REMOVED lines=16> */
.L_x_570:
[----:B------:R-:W-:Y:S05]  /*b5f0*/  BSYNC B0 ;  /* 0x0000000000007941 */ /* 0x000fea0003800000 */
.L_x_569:
[----:B------:R-:W-:Y:S01]  /*b600*/  ISETP.GE.AND P2, PT, R224, R4, PT ;  /* 0x00000004e000720c */ /* 0x000fe20003f46270 */
[----:B------:R-:W-:-:S12]  /*b610*/  BSSY B0, `(.L_x_571) ;  /* 0x0000013000007945 */ /* 0x000fd80003800000 */
[----:B------:R-:W-:Y:S05]  /*b620*/  @P2 BRA `(.L_x_572) ;  /* 0x0000000000442947 */ /* 0x000fea0003800000 */
[----:B0--34-:R-:W-:Y:S01]  /*b630*/  IADD3 R43, P2, R44, 0x60, RZ ;  /* 0x000000602c2b7810 */ /* 0x019fe20007f5e0ff */
[----:B------:R-:W-:Y:S01]  /*b640*/  IMAD.MOV.U32 R41, RZ, RZ, R6 ;  /* 0x000000ffff297224 */ /* 0x000fe200078e0006 */
[----:B-1----:R-:W-:Y:S01]  /*b650*/  MOV R40, R100 ;  /* 0x0000006400287202 */ /* 0x002fe20000000f00 */
[----:B------:R-:W-:Y:S02]  /*b660*/  ULDC.64 UR4, c[0x0][0x208] ;  /* 0x0000820000047ab9 */ /* 0x000fe40000000a00 */
[----:B--2---:R-:W-:Y:S02]  /*b670*/  IMAD.X R0, RZ, RZ, R45, P2 ;  /* 0x000000ffff007224 */ /* 0x004fe400010e062d */
        /* <DEDUP_REMOVED lines=12> */
.L_x_572:
[----:B------:R-:W-:Y:S05]  /*b740*/  BSYNC B0 ;  /* 0x0000000000007941 */ /* 0x000fea0003800000 */
.L_x_571:
        /* <DEDUP_REMOVED lines=20> */
.L_x_574:
[----:B------:R-:W-:Y:S05]  /*b890*/  BSYNC B0 ;  /* 0x0000000000007941 */ /* 0x000fea0003800000 */
.L_x_573:
[----:B------:R-:W-:Y:S01]  /*b8a0*/  ISETP.GE.AND P2, PT, R226, R4, PT ;  /* 0x00000004e200720c */ /* 0x000fe20003f46270 */
[----:B------:R-:W-:-:S12]  /*b8b0*/  BSSY B0, `(.L_x_575) ;  /* 0x0000013000007945 */ /* 0x000fd80003800000 */
[----:B------:R-:W-:Y:S05]  /*b8c0*/  @P2 BRA `(.L_x_576) ;  /* 0x0000000000442947 */ /* 0x000fea0003800000 */
[----:B0--34-:R-:W-:Y:S01]  /*b8d0*/  IADD3 R43, P2, R44, 0xa0, RZ ;  /* 0x000000a02c2b7810 */ /* 0x019fe20007f5e0ff */
[----:B------:R-:W-:Y:S01]  /*b8e0*/  IMAD.MOV.U32 R41, RZ, RZ, R6 ;  /* 0x000000ffff297224 */ /* 0x000fe200078e0006 */
[----:B-1----:R-:W-:Y:S01]  /*b8f0*/  MOV R40, R100 ;  /* 0x0000006400287202 */ /* 0x002fe20000000f00 */
[----:B------:R-:W-:Y:S02]  /*b900*/  ULDC.64 UR4, c[0x0][0x208] ;  /* 0x0000820000047ab9 */ /* 0x000fe40000000a00 */
[----:B------:R-:W-:Y:S02]  /*b910*/  IMAD.X R44, RZ, RZ, R45, P2 ;  /* 0x000000ffff2c7224 */ /* 0x000fe400010e062d */
[----:B------:R-:W-:-:S04]  /*b920*/  IMAD.WIDE.U32 R40, R43, UR38, R40 ;  /* 0x000000262b287c25 */ /* 0x000fc8000f8e0028 */
[----:B------:R-:W-:-:S04]  /*b930*/  IMAD R44, R44, UR38, RZ ;  /* 0x000000262c2c7c24 */ /* 0x000fc8000f8e02ff */
[----:B------:R-:W-:Y:S01]  /*b940*/  IMAD R43, R43, UR39, R44 ;  /* 0x000000272b2b7c24 */ /* 0x000fe2000f8e022c */
[----:B------:R-:W-:-:S03]  /*b950*/  LEA R44, P2, R40, UR36, 0x1 ;  /* 0x00000024282c7c11 */ /* 0x000fc6000f8408ff */
        /* <DEDUP_REMOVED lines=8> */
.L_x_576:
[----:B------:R-:W-:Y:S05]  /*b9e0*/  BSYNC B0 ;  /* 0x0000000000007941 */ /* 0x000fea0003800000 */
.L_x_575:
[----:B0-2---:R-:W2:Y:S01]  /*b9f0*/  LDL R0, [R1] ;  /* 0x0000000001007983 */ /* 0x005ea20000100800 */
[----:B------:R-:W-:Y:S01]  /*ba00*/  @!P3 VIADD R3, R3, 0x348c0 ;  /* 0x000348c00303b836 */ /* 0x000fe20000000000 */
[----:B------:R-:W-:Y:S01]  /*ba10*/  IADD3 R220, R220, 0x1, RZ ;  /* 0x00000001dcdc7810 */ /* 0x000fe20007ffe0ff */
[----:B------:R-:W-:Y:S01]  /*ba20*/  @!PT LDS RZ, [RZ] ;  /* 0x00000000fffff984 */ /* 0x000fe20000000800 */
[----:B------:R-:W-:Y:S01]  /*ba30*/  @!PT LDS RZ, [RZ] ;  /* 0x00000000fffff984 */ /* 0x000fe20000000800 */
[----:B------:R-:W-:Y:S01]  /*ba40*/  @!PT LDS RZ, [RZ] ;  /* 0x00000000fffff984 */ /* 0x000fe20000000800 */
[----:B------:R-:W-:Y:S01]  /*ba50*/  @!PT LDS RZ, [RZ] ;  /* 0x00000000fffff984 */ /* 0x000fe20000000800 */
[----:B------:R0:W-:Y:S06]  /*ba60*/  MEMBAR.ALL.CTA ;  /* 0x0000000000007992 */ /* 0x0001ec0000008000 */
[----:B0-----:R-:W0:Y:S02]  /*ba70*/  FENCE.VIEW.ASYNC.S ;  /* 0x00000000000073c6 */ /* 0x001e240000000000 */
[----:B0-----:R0:W-:Y:S01]  /*ba80*/  BAR.SYNC.DEFER_BLOCKING R162, 0x80 ;  /* 0x000200a20000751d */ /* 0x0011e20000010000 */
[----:B------:R-:W-:-:S02]  /*ba90*/  ISETP.NE.AND P2, PT, R220, 0x2, PT ;  /* 0x00000002dc00780c */ /* 0x000fc40003f45270 */
[----:B------:R-:W-:Y:S02]  /*baa0*/  @!P3 PRMT R3, RZ, 0x654, R3 ;  /* 0x00000654ff03b816 */ /* 0x000fe40000000003 */
[----:B------:R-:W-:Y:S02]  /*bab0*/  SEL R220, R220, RZ, P2 ;  /* 0x000000ffdcdc7207 */ /* 0x000fe40001000000 */
[----:B------:R0:W-:Y:S01]  /*bac0*/  @!P3 SYNCS.ARRIVE.TRANS64.RED.A1T0 RZ, [R3+URZ], RZ ;  /* 0x000000ff03ffb9a7 */ /* 0x0001e2000810043f */
[----:B--2---:R-:W-:Y:S02]  /*bad0*/  LOP3.LUT P4, RZ, R0, 0x10, RZ, 0xc0, !PT ;  /* 0x0000001000ff7812 */ /* 0x004fe4000788c0ff */
[----:B------:R-:W-:-:S04]  /*bae0*/  SEL R0, RZ, 0x1, P2 ;  /* 0x00000001ff007807 */ /* 0x000fc80001000000 */
[----:B------:R-:W-:-:S07]  /*baf0*/  LOP3.LUT R229, R229, R0, RZ, 0x3c, !PT ;  /* 0x00000000e5e57212 */ /* 0x000fce00078e3cff */
[----:B0-----:R-:W-:Y:S05]  /*bb00*/  @P4 BRA `(.L_x_577) ;  /* 0xffffff6800e84947 */ /* 0x001fea000383ffff */
[----:B------:R-:W0:Y:S01]  /*bb10*/  S2R R4, SR_TID.X ;  /* 0x0000000000047919 */ /* 0x000e220000002100 */
[----:B------:R-:W-:Y:S02]  /*bb20*/  PLOP3.LUT P0, PT, PT, PT, PT, 0x8, 0x0 ;  /* 0x000000000000781c */ /* 0x000fe40003f0e170 */
[----:B0-----:R-:W-:-:S04]  /*bb30*/  SHF.R.U32.HI R4, RZ, 0x7, R4 ;  /* 0x00000007ff047819 */ /* 0x001fc80000011604 */
[----:B------:R-:W-:-:S13]  /*bb40*/  ISETP.NE.AND P4, PT, R4, 0x1, PT ;  /* 0x000000010400780c */ /* 0x000fda0003f85270 */
[----:B------:R-:W-:Y:S06]  /*bb50*/  @!P4 BAR.ARV 0x9, 0x100 ;  /* 0x024400000000cb1d */ /* 0x000fec0000002000 */
.L_x_449:
[----:B------:R-:W-:Y:S01]  /*bb60*/  ISETP.GE.AND P2, PT, R161, 0x1, PT ;  /* 0x00000001a100780c */ /* 0x000fe20003f46270 */
[----:B------:R-:W-:Y:S01]  /*bb70*/  IMAD.MOV.U32 R0, RZ, RZ, RZ ;  /* 0x000000ffff007224 */ /* 0x000fe200078e00ff */
[----:B------:R-:W-:Y:S01]  /*bb80*/  PLOP3.LUT P1, PT, PT, PT, PT, 0x80, 0x0 ;  /* 0x000000000000781c */ /* 0x000fe20003f2f070 */
[----:B------:R-:W-:Y:S01]  /*bb90*/  IMAD.MOV.U32 R3, RZ, RZ, RZ ;  /* 0x000000ffff037224 */ /* 0x000fe200078e00ff */
[----:B---34-:R-:W-:Y:S01]  /*bba0*/  CS2R R42, SRZ ;  /* 0x00000000002a7805 */ /* 0x018fe2000001ff00 */
[----:B------:R-:W-:Y:S01]  /*bbb0*/  IMAD.MOV.U32 R87, RZ, RZ, RZ ;  /* 0x000000ffff577224 */ /* 0x000fe200078e00ff */
[----:B------:R-:W-:Y:S02]  /*bbc0*/  CS2R R36, SRZ ;  /* 0x0000000000247805 */ /* 0x000fe4000001ff00 */
[----:B------:R-:W-:Y:S02]  /*bbd0*/  MOV R39, RZ ;  /* 0x000000ff00277202 */ /* 0x000fe40000000f00 */
[----:B------:R-:W-:-:S02]  /*bbe0*/  CS2R R46, SRZ ;  /* 0x00000000002e7805 */ /* 0x000fc4000001ff00 */
[----:B------:R-:W-:Y:S02]  /*bbf0*/  CS2R R44, SRZ ;  /* 0x00000000002c7805 */ /* 0x000fe4000001ff00 */
[----:B-1----:R-:W-:Y:S02]  /*bc00*/  CS2R R40, SRZ ;  /* 0x0000000000287805 */ /* 0x002fe4000001ff00 */
[----:B------:R-:W-:Y:S02]  /*bc10*/  CS2R R34, SRZ ;  /* 0x0000000000227805 */ /* 0x000fe4000001ff00 */
[----:B------:R-:W-:Y:S02]  /*bc20*/  CS2R R50, SRZ ;  /* 0x0000000000327805 */ /* 0x000fe4000001ff00 */
[----:B------:R-:W-:Y:S02]  /*bc30*/  CS2R R48, SRZ ;  /* 0x0000000000307805 */ /* 0x000fe4000001ff00 */
[----:B------:R-:W-:-:S02]  /*bc40*/  CS2R R32, SRZ ;  /* 0x0000000000207805 */ /* 0x000fc4000001ff00 */
[----:B------:R-:W-:Y:S02]  /*bc50*/  CS2R R30, SRZ ;  /* 0x00000000001e7805 */ /* 0x000fe4000001ff00 */
[----:B------:R-:W-:Y:S02]  /*bc60*/  CS2R R54, SRZ ;  /* 0x0000000000367805 */ /* 0x000fe4000001ff00 */
[----:B------:R-:W-:Y:S01]  /*bc70*/  CS2R R52, SRZ ;  /* 0x0000000000347805 */ /* 0x000fe2000001ff00 */
[----:B------:R-:W-:Y:S01]  /*bc80*/  IMAD.MOV.U32 R58, RZ, RZ, RZ ;  /* 0x000000ffff3a7224 */ /* 0x000fe200078e00ff */
        /* <DEDUP_REMOVED lines=17> */
[----:B------:R-:W-:Y:S01]  /*bda0*/  MOV R106, RZ ;  /* 0x000000ff006a7202 */ /* 0x000fe20000000f00 */
[----:B------:R-:W-:Y:S01]  /*bdb0*/  IMAD.MOV.U32 R7, RZ, RZ, RZ ;  /* 0x000000ffff077224 */ /* 0x000fe200078e00ff */
[----:B------:R-:W-:Y:S06]  /*bdc0*/  @P0 BRA `(.L_x_578) ;  /* 0x00000000000c0947 */ /* 0x000fec0003800000 */
[----:B------:R-:W0:Y:S01]  /*bdd0*/  FENCE.VIEW.ASYNC.G ;  /* 0x00000000000073c6 */ /* 0x000e220000000100 */
[----:B------:R-:W-:Y:S05]  /*bde0*/  WARPSYNC.ALL ;  /* 0x0000000000007948 */ /* 0x000fea0003800000 */
[----:B0-----:R-:W-:Y:S06]  /*bdf0*/  BAR.ARV 0xc, 0x120 ;  /* 0x0304800000007b1d */ /* 0x001fec0000002000 */
.L_x_578:
[----:B------:R-:W-:Y:S02]  /*be00*/  IMAD.MOV.U32 R103, RZ, RZ, RZ ;  /* 0x000000ffff677224 */ /* 0x000fe400078e00ff */
[----:B------:R-:W-:Y:S01]  /*be10*/  IMAD.MOV.U32 R6, RZ, RZ, RZ ;  /* 0x000000ffff067224 */ /* 0x000fe200078e00ff */
[----:B------:R-:W-:Y:S06]  /*be20*/  @!P2 BRA `(.L_x_579) ;  /* 0x0000011400f0a947 */ /* 0x000fec0003800000 */
[----:B------:R-:W0:Y:S01]  /*be30*/  S2R R4, SR_TID.X ;  /* 0x0000000000047919 */ /* 0x000e220000002100 */
[----:B------:R-:W-:Y:S01]  /*be40*/  UMOV UR4, 0xffffffff ;  /* 0xffffffff00047882 */ /* 0x000fe20000000000 */
[----:B0-----:R-:W-:-:S05]  /*be50*/  VIADD R4, R4, 0xffffff80 ;  /* 0xffffff8004047836 */ /* 0x001fca0000000000 */
[----:B------:R-:W-:-:S04]  /*be60*/  SHF.R.S32.HI R33, RZ, 0x1f, R4 ;  /* 0x0000001fff217819 */ /* 0x000fc80000011404 */
[----:B------:R-:W-:-:S04]  /*be70*/  LEA.HI R80, R33, R4, RZ, 0x7 ;  /* 0x0000000421507211 */ /* 0x000fc800078f38ff */
[----:B------:R-:W-:Y:S01]  /*be80*/  SHF.R.S32.HI R13, RZ, 0x7, R80 ;  /* 0x00000007ff0d7819 */ /* 0x000fe20000011450 */
[----:B------:R-:W-:Y:S06]  /*be90*/  BRA.DIV UR4, `(.L_x_580) ;  /* 0x00000192049c7947 */ /* 0x000fec000b800000 */
[----:B------:R-:W0:Y:S04]  /*bea0*/  SHFL.IDX PT, R0, R13, RZ, 0x1f ;  /* 0x00001fff0d007589 */ /* 0x000e2800000e0000 */
[----:B0-----:R0:W-:Y:S02]  /*beb0*/  STL [R1+0x28], R0 ;  /* 0x0000280001007387 */ /* 0x0011e40000100800 */
.L_x_771:
[----:B0-----:R-:W2:Y:S04]  /*bec0*/  LDL R0, [R1+0x8c] ;  /* 0x00008c0001007983 */ /* 0x001ea80000100800 */
[----:B------:R-:W3:Y:S01]  /*bed0*/  LDL R3, [R1+0x28] ;  /* 0x0000280001037983 */ /* 0x000ee20000100800 */
[----:B--2---:R-:W-:Y:S02]  /*bee0*/  R2UR UR4, R0 ;  /* 0x00000000000472ca */ /* 0x004fe400000e0000 */
[----:B---3--:R-:W-:-:S04]  /*bef0*/  LEA.HI R0, R3, R3, RZ, 0x1 ;  /* 0x0000000303007211 */ /* 0x008fc800078f08ff */
[----:B------:R-:W-:-:S07]  /*bf00*/  LOP3.LUT R0, R0, 0x1e, RZ, 0xc0, !PT ;  /* 0x0000001e00007812 */ /* 0x000fce00078ec0ff */
[----:B------:R-:W-:Y:S01]  /*bf10*/  ULOP3.LUT UP0, URZ, UR4, 0x9f, URZ, 0xc0, !UPT ;  /* 0x0000009f043f7892 */ /* 0x000fe2000f80c03f */
[----:B------:R-:W-:-:S05]  /*bf20*/  IADD3 R0, R3, -R0, RZ ;  /* 0x8000000003007210 */ /* 0x000fca0007ffe0ff */
[----:B------:R-:W-:Y:S02]  /*bf30*/  PLOP3.LUT P0, PT, PT, PT, UP0, 0x80, 0x0 ;  /* 0x000000000000781c */ /* 0x000fe40003f0f008 */
[----:B------:R-:W-:-:S04]  /*bf40*/  LEA R0, R0, UR4, 0xd ;  /* 0x0000000400007c11 */ /* 0x000fc8000f8e68ff */
[----:B------:R-:W-:-:S04]  /*bf50*/  SHF.R.U32.HI R0, RZ, 0x4, R0 ;  /* 0x00000004ff007819 */ /* 0x000fc80000011600 */
[----:B------:R-:W-:-:S03]  /*bf60*/  LOP3.LUT R32, R0, 0x3fff, RZ, 0xc0, !PT ;  /* 0x00003fff00207812 */ /* 0x000fc600078ec0ff */
[----:B------:R-:W-:Y:S05]  /*bf70*/  @!P0 BRA `(.L_x_581) ;  /* 0x0000000000408947 */ /* 0x000fea0003800000 */
[----:B------:R-:W-:Y:S01]  /*bf80*/  MOV R0, 0x0 ;  /* 0x0000000000007802 */ /* 0x000fe20000000f00 */
[----:B------:R-:W-:Y:S01]  /*bf90*/  ULDC.64 UR4, c[0x4][0xa0] ;  /* 0x0100280000047ab9 */ /* 0x000fe20000000a00 */
[----:B------:R-:W-:Y:S01]  /*bfa0*/  ULDC.64 UR6, c[0x4][0xa8] ;  /* 0x01002a0000067ab9 */ /* 0x000fe20000000a00 */
[----:B------:R-:W-:Y:S01]  /*bfb0*/  IMAD.U32 R4, RZ, RZ, UR4 ;  /* 0x00000004ff047e24 */ /* 0x000fe2000f8e00ff */
[----:B-1----:R0:W1:Y:S01]  /*bfc0*/  LDC.64 R14, c[0x4][R0] ;  /* 0x01000000000e7b82 */ /* 0x0020620000000a00 */
        /* <DEDUP_REMOVED lines=11> */
.L_x_581:
[----:B------:R-:W-:Y:S02]  /*c080*/  ULDC UR4, c[0x0][0x3d4] ;  /* 0x0000f50000047ab9 */ /* 0x000fe40000000800 */
[----:B------:R-:W-:-:S13]  /*c090*/  ISETP.LT.AND P0, PT, RZ, UR4, PT ;  /* 0x00000004ff007c0c */ /* 0x000fda000bf01270 */
[----:B------:R-:W-:Y:S05]  /*c0a0*/  @P0 BRA `(.L_x_582) ;  /* 0x0000000000400947 */ /* 0x000fea0003800000 */
[----:B------:R-:W2:Y:S02]  /*c0b0*/  LDL R20, [R1+0x84] ;  /* 0x0000840001147983 */ /* 0x000ea40000100800 */
[----:B--2---:R-:W-:-:S04]  /*c0c0*/  LEA.HI R0, R20, R20, RZ, 0x1 ;  /* 0x0000001414007211 */ /* 0x004fc800078f08ff */
[----:B------:R-:W-:-:S05]  /*c0d0*/  LOP3.LUT R0, R0, 0xfffffffe, RZ, 0xc0, !PT ;  /* 0xfffffffe00007812 */ /* 0x000fca00078ec0ff */
[----:B------:R-:W-:-:S05]  /*c0e0*/  IMAD.IADD R0, R20, 0x1, -R0 ;  /* 0x0000000114007824 */ /* 0x000fca00078e0a00 */
[----:B------:R-:W-:-:S04]  /*c0f0*/  SHF.L.U32 R3, R0, 0x1f, RZ ;  /* 0x0000001f00037819 */ /* 0x000fc800000006ff */
[----:B------:R0:W2:Y:S03]  /*c100*/  SYNCS.PHASECHK.TRANS64.TRYWAIT P0, [R2+URZ+0x34800], R3 ;  /* 0x03480003020075a7 */ /* 0x0000a6000800017f */
[----:B--2---:R-:W-:Y:S05]  /*c110*/  @!P0 NANOSLEEP.SYNCS 0x989680 ;  /* 0x009896800000895d */ /* 0x004fea0003900000 */
[----:B------:R-:W2:Y:S01]  /*c120*/  @!P0 SYNCS.PHASECHK.TRANS64 P0, [R2+URZ+0x34800], R3 ;  /* 0x03480003020085a7 */ /* 0x000ea2000800007f */
[----:B------:R-:W-:Y:S04]  /*c130*/  BSSY B0, `(.L_x_583) ;  /* 0x0000006000007945 */ /* 0x000fe80003800000 */
[----:B--2---:R-:W-:Y:S05]  /*c140*/  @P0 BRA `(.L_x_584) ;  /* 0x0000000000100947 */ /* 0x004fea0003800000 */
.L_x_585:
[----:B--2---:R2:W3:Y:S02]  /*c150*/  SYNCS.PHASECHK.TRANS64.TRYWAIT P0, [R2+URZ+0x34800], R3 ;  /* 0x03480003020075a7 */ /* 0x0044e4000800017f */
[----:B---3--:R-:W-:Y:S05]  /*c160*/  @!P0 NANOSLEEP.SYNCS 0x989680 ;  /* 0x009896800000895d */ /* 0x008fea0003900000 */
[----:B------:R-:W3:Y:S02]  /*c170*/  @!P0 SYNCS.PHASECHK.TRANS64 P0, [R2+URZ+0x34800], R3 ;  /* 0x03480003020085a7 */ /* 0x000ee4000800007f */
[----:B---3--:R-:W-:Y:S05]  /*c180*/  @!P0 BRA `(.L_x_585) ;  /* 0xfffffffc00f08947 */ /* 0x008fea000383ffff */
.L_x_584:
[----:B------:R-:W-:Y:S05]  /*c190*/  BSYNC B0 ;  /* 0x0000000000007941 */ /* 0x000fea0003800000 */
.L_x_583:
[----:B------:R-:W-:Y:S05]  /*c1a0*/  BRA `(.L_x_586) ;  /* 0x0000003800847947 */ /* 0x000fea0003800000 */
.L_x_582:
[----:B------:R-:W2:Y:S01]  /*c1b0*/  LDL R38, [R1+0x8c] ;  /* 0x00008c0001267983 */ /* 0x000ea20000100800 */
[----:B-----5:R-:W-:Y:S01]  /*c1c0*/  SHF.R.S32.HI R0, RZ, 0x1f, R155 ;  /* 0x0000001fff007819 */ /* 0x020fe2000001149b */
[----:B------:R-:W-:Y:S01]  /*c1d0*/  ULDC.64 UR4, c[0x0][0x3d8] ;  /* 0x0000f60000047ab9 */ /* 0x000fe20000000a00 */
[----:B------:R-:W-:Y:S01]  /*c1e0*/  ULDC.64 UR6, c[0x0][0x3e8] ;  /* 0x0000fa0000067ab9 */ /* 0x000fe20000000a00 */
[----:B------:R-:W-:Y:S01]  /*c1f0*/  IMAD.WIDE.U32 R4, R155, UR4, RZ ;  /* 0x000000049b047c25 */ /* 0x000fe2000f8e00ff */
[----:B------:R-:W-:-:S03]  /*c200*/  SHF.R.S32.HI R10, RZ, 0x1f, R18 ;  /* 0x0000001fff0a7819 */ /* 0x000fc60000011412 */
[C---:B------:R-:W-:Y:S02]  /*c210*/  IMAD R6, R0.reuse, UR4, RZ ;  /* 0x0000000400067c24 */ /* 0x040fe4000f8e02ff */
[----:B------:R-:W-:Y:S02]  /*c220*/  IMAD R0, R0, UR6, RZ ;  /* 0x0000000600007c24 */ /* 0x000fe4000f8e02ff */
[C---:B------:R-:W-:Y:S01]  /*c230*/  IMAD R9, R155.reuse, UR5, R6 ;  /* 0x000000059b097c24 */ /* 0x040fe2000f8e0206 */
[----:B------:R-:W-:Y:S01]  /*c240*/  ULDC.64 UR4, c[0x0][0x3c8] ;  /* 0x0000f20000047ab9 */ /* 0x000fe20000000a00 */
[----:B------:R-:W-:Y:S01]  /*c250*/  IMAD R27, R155, UR7, R0 ;  /* 0x000000079b1b7c24 */ /* 0x000fe2000f8e0200 */
[----:B------:R-:W-:Y:S01]  /*c260*/  IADD3 R0, P0, R18, R4, RZ ;  /* 0x0000000412007210 */ /* 0x000fe20007f1e0ff */
[----:B------:R-:W-:Y:S01]  /*c270*/  IMAD.IADD R9, R9, 0x1, R5 ;  /* 0x0000000109097824 */ /* 0x000fe200078e0205 */
[----:B------:R-:W-:Y:S01]  /*c280*/  LEA R24, P1, R4, UR4, 0x1 ;  /* 0x0000000404187c11 */ /* 0x000fe2000f8208ff */
[----:B------:R-:W-:Y:S01]  /*c290*/  IMAD.WIDE.U32 R6, R155, UR6, RZ ;  /* 0x000000069b067c25 */ /* 0x000fe2000f8e00ff */
[----:B------:R-:W-:Y:S01]  /*c2a0*/  LEA R28, P2, R0, UR4, 0x1 ;  /* 0x00000004001c7c11 */ /* 0x000fe2000f8408ff */
[----:B------:R-:W-:Y:S01]  /*c2b0*/  ULDC.64 UR6, c[0x0][0x3e0] ;  /* 0x0000f80000067ab9 */ /* 0x000fe20000000a00 */
[----:B------:R-:W-:Y:S01]  /*c2c0*/  IADD3.X R3, R10, R9, RZ, P0, !PT ;  /* 0x000000090a037210 */ /* 0x000fe200007fe4ff */
[----:B------:R-:W-:Y:S01]  /*c2d0*/  IMAD.IADD R27, R27, 0x1, R7 ;  /* 0x000000011b1b7824 */ /* 0x000fe200078e0207 */
[----:B------:R-:W-:-:S02]  /*c2e0*/  LEA.HI.X R25, R4, UR5, R9, 0x1, P1 ;  /* 0x0000000504197c11 */ /* 0x000fc400088f0c09 */
[----:B------:R-:W-:Y:S02]  /*c2f0*/  IADD3 R5, P0, R16, R4, RZ ;  /* 0x0000000410057210 */ /* 0x000fe40007f1e0ff */
[-C--:B------:R-:W-:Y:S02]  /*c300*/  IADD3 R8, P4, R18, R6.reuse, RZ ;  /* 0x0000000612087210 */ /* 0x080fe40007f9e0ff */
[----:B------:R-:W-:Y:S01]  /*c310*/  LEA.HI.X R29, R0, UR5, R3, 0x1, P2 ;  /* 0x00000005001d7c11 */ /* 0x000fe200090f0c03 */
[----:B------:R-:W-:Y:S01]  /*c320*/  IMAD.X R4, R17, 0x1, R9, P0 ;  /* 0x0000000111047824 */ /* 0x000fe200000e0609 */
[----:B------:R-:W-:Y:S01]  /*c330*/  IADD3 R0, P3, R16, R6, RZ ;  /* 0x0000000610007210 */ /* 0x000fe20007f7e0ff */
[----:B------:R-:W-:Y:S01]  /*c340*/  IMAD.X R7, R10, 0x1, R27, P4 ;  /* 0x000000010a077824 */ /* 0x000fe200020e061b */
[----:B------:R-:W-:Y:S02]  /*c350*/  LEA R26, P2, R6, UR6, 0x1 ;  /* 0x00000006061a7c11 */ /* 0x000fe4000f8408ff */
[----:B------:R-:W-:-:S02]  /*c360*/  LEA R30, P5, R8, UR6, 0x1 ;  /* 0x00000006081e7c11 */ /* 0x000fc4000f8a08ff */
[----:B------:R-:W-:Y:S02]  /*c370*/  LEA R34, P4, R5, UR4, 0x1 ;  /* 0x0000000405227c11 */ /* 0x000fe4000f8808ff */
[----:B------:R-:W-:Y:S02]  /*c380*/  LEA R36, P0, R0, UR6, 0x1 ;  /* 0x0000000600247c11 */ /* 0x000fe4000f8008ff */
[----:B------:R-:W-:Y:S02]  /*c390*/  IADD3.X R3, R17, R27, RZ, P3, !PT ;  /* 0x0000001b11037210 */ /* 0x000fe40001ffe4ff */
[----:B------:R-:W-:Y:S02]  /*c3a0*/  LEA.HI.X R31, R8, UR7, R7, 0x1, P5 ;  /* 0x00000007081f7c11 */ /* 0x000fe4000a8f0c07 */
[----:B------:R-:W-:Y:S02]  /*c3b0*/  LEA.HI.X R27, R6, UR7, R27, 0x1, P2 ;  /* 0x00000007061b7c11 */ /* 0x000fe400090f0c1b */
[----:B------:R-:W-:-:S02]  /*c3c0*/  LEA.HI.X R35, R5, UR5, R4, 0x1, P4 ;  /* 0x0000000505237c11 */ /* 0x000fc4000a0f0c04 */
[----:B------:R-:W-:Y:S02]  /*c3d0*/  LEA.HI.X R37, R0, UR7, R3, 0x1, P0 ;  /* 0x0000000700257c11 */ /* 0x000fe400080f0c03 */
[----:B--2---:R-:W-:-:S13]  /*c3e0*/  R2UR UR8, R38 ;  /* 0x00000000260872ca */ /* 0x004fda00000e0000 */
[----:B------:R-:W-:-:S06]  /*c3f0*/  ULOP3.LUT UP0, URZ, UR8, 0x3ff, URZ, 0xc0, !UPT ;  /* 0x000003ff083f7892 */ /* 0x000fcc000f80c03f */
[----:B------:R-:W-:-:S13]  /*c400*/  PLOP3.LUT P1, PT, PT, PT, UP0, 0x80, 0x0 ;  /* 0x000000000000781c */ /* 0x000fda0003f2f008 */
        /* <DEDUP_REMOVED lines=16> */
[----:B-1----:R-:W-:Y:S05]  /*c510*/  CALL.ABS.NOINC R14 ;  /* 0x000000000e007343 */ /* 0x002fea0003c00000 */
.L_x_587:
[----:B------:R-:W2:Y:S01]  /*c520*/  LDL R20, [R1+0x60] ;  /* 0x0000600001147983 */ /* 0x000ea20000100800 */
[----:B------:R-:W-:Y:S01]  /*c530*/  ULDC.U8 UR4, c[0x0][0x3f0] ;  /* 0x0000fc0000047ab9 */ /* 0x000fe20000000000 */
[----:B------:R-:W-:Y:S01]  /*c540*/  R2UR UR5, R38 ;  /* 0x00000000260572ca */ /* 0x000fe200000e0000 */
[----:B------:R-:W-:Y:S01]  /*c550*/  BSSY B0, `(.L_x_588) ;  /* 0x000035e000007945 */ /* 0x000fe20003800000 */
[----:B------:R-:W-:-:S11]  /*c560*/  ISETP.NE.AND P0, PT, RZ, UR4, PT ;  /* 0x00000004ff007c0c */ /* 0x000fd6000bf05270 */
[----:B--2---:R-:W-:Y:S02]  /*c570*/  LEA R0, R20, UR5, 0x1 ;  /* 0x0000000514007c11 */ /* 0x004fe4000f8e08ff */
[----:B------:R-:W-:Y:S05]  /*c580*/  @!P0 BRA `(.L_x_589) ;  /* 0x0000001800648947 */ /* 0x000fea0003800000 */
[----:B------:R-:W2:Y:S01]  /*c590*/  LDL R20, [R1+0x84] ;  /* 0x0000840001147983 */ /* 0x000ea20000100800 */
[----:B------:R-:W-:Y:S01]  /*c5a0*/  IMAD R3, R157, -0x80, R160 ;  /* 0xffffff809d037824 */ /* 0x000fe200078e02a0 */
[----:B------:R-:W-:Y:S01]  /*c5b0*/  BSSY B1, `(.L_x_590) ;  /* 0x0000018000017945 */ /* 0x000fe20003800000 */
[----:B------:R-:W-:Y:S02]  /*c5c0*/  CS2R R6, SRZ ;  /* 0x0000000000067805 */ /* 0x000fe4000001ff00 */
[----:B------:R-:W-:Y:S02]  /*c5d0*/  CS2R R8, SRZ ;  /* 0x0000000000087805 */ /* 0x000fe4000001ff00 */
[----:B------:R-:W-:-:S04]  /*c5e0*/  VIMNMX R3, R3, 0x80, PT ;  /* 0x0000008003037848 */ /* 0x000fc80003fe0100 */
[----:B------:R-:W-:Y:S02]  /*c5f0*/  ISETP.GE.AND P1, PT, R22, R3, PT ;  /* 0x000000031600720c */ /* 0x000fe40003f26270 */
[----:B--2---:R-:W-:-:S04]  /*c600*/  LEA.HI R4, R20, R20, RZ, 0x1 ;  /* 0x0000001414047211 */ /* 0x004fc800078f08ff */
[----:B------:R-:W-:-:S05]  /*c610*/  LOP3.LUT R4, R4, 0xfffffffe, RZ, 0xc0, !PT ;  /* 0xfffffffe04047812 */ /* 0x000fca00078ec0ff */
[----:B------:R-:W-:Y:S01]  /*c620*/  IMAD.IADD R33, R20, 0x1, -R4 ;  /* 0x0000000114217824 */ /* 0x000fe200078e0a04 */
[----:B------:R-:W-:Y:S02]  /*c630*/  CS2R R4, SRZ ;  /* 0x0000000000047805 */ /* 0x000fe4000001ff00 */
[----:B------:R-:W-:Y:S02]  /*c640*/  CS2R R20, SRZ ;  /* 0x0000000000147805 */ /* 0x000fe4000001ff00 */
[----:B------:R-:W-:Y:S01]  /*c650*/  SHF.L.U32 R33, R33, 0x1f, RZ ;  /* 0x0000001f21217819 */ /* 0x000fe200000006ff */
[----:B------:R-:W-:Y:S06]  /*c660*/  @P1 BRA `(.L_x_591) ;  /* 0x0000000000301947 */ /* 0x000fec0003800000 */
[----:B------:R-:W-:Y:S01]  /*c670*/  ULDC UR4, c[0x0][0x3d4] ;  /* 0x0000f50000047ab9 */ /* 0x000fe20000000800 */
[----:B------:R-:W-:Y:S02]  /*c680*/  CS2R R8, SRZ ;  /* 0x0000000000087805 */ /* 0x000fe4000001ff00 */
[----:B------:R-:W-:Y:S02]  /*c690*/  ISETP.GE.AND P0, PT, R18, UR4, PT ;  /* 0x0000000412007c0c */ /* 0x000fe4000bf06270 */
[----:B------:R-:W-:Y:S02]  /*c6a0*/  CS2R R20, SRZ ;  /* 0x0000000000147805 */ /* 0x000fe4000001ff00 */
[----:B------:R-:W-:Y:S02]  /*c6b0*/  ISETP.GE.AND P2, PT, R221, UR4, PT ;  /* 0x00000004dd007c0c */ /* 0x000fe4000bf46270 */
[----:B------:R-:W-:Y:S02]  /*c6c0*/  CS2R R4, SRZ ;  /* 0x0000000000047805 */ /* 0x000fe4000001ff00 */
[----:B------:R-:W-:Y:S01]  /*c6d0*/  CS2R R6, SRZ ;  /* 0x0000000000067805 */ /* 0x000fe2000001ff00 */
[----:B------:R-:W-:-:S04]  /*c6e0*/  ULDC.64 UR6, c[0x0][0x208] ;  /* 0x0000820000067ab9 */ /* 0x000fc80000000a00 */
[----:B------:R0:W5:Y:S04]  /*c6f0*/  @!P0 LDG.E.64 R8, desc[UR6][R28.64] ;  /* 0x000000061c088981 */ /* 0x000168000c1e1b00 */
[----:B------:R0:W5:Y:S04]  /*c700*/  @!P2 LDG.E.64 R20, desc[UR6][R28.64+0x40] ;  /* 0x000040061c14a981 */ /* 0x000168000c1e1b00 */
[----:B------:R0:W5:Y:S04]  /*c710*/  @!P0 LDG.E.64 R4, desc[UR6][R30.64] ;  /* 0x000000061e048981 */ /* 0x000168000c1e1b00 */
[----:B------:R0:W5:Y:S02]  /*c720*/  @!P2 LDG.E.64 R6, desc[UR6][R30.64+0x40] ;  /* 0x000040061e06a981 */ /* 0x000164000c1e1b00 */
.L_x_591:
[----:B------:R-:W-:Y:S05]  /*c730*/  BSYNC B1 ;  /* 0x0000000000017941 */ /* 0x000fea0003800000 */
.L_x_590:
[----:B------:R-:W-:-:S03]  /*c740*/  UMOV UR4, 0xffffffff ;  /* 0xffffffff00047882 */ /* 0x000fc60000000000 */
[----:B------:R-:W-:Y:S05]  /*c750*/  BRA.DIV UR4, `(.L_x_592) ;  /* 0x0000018a04947947 */ /* 0x000fea000b800000 */
.L_x_774:
[----:B------:R-:W-:-:S03]  /*c760*/  UMOV UR4, 0xffffffff ;  /* 0xffffffff00047882 */ /* 0x000fc60000000000 */
[----:B------:R-:W-:Y:S05]  /*c770*/  BRA.DIV UR4, `(.L_x_593) ;  /* 0x0000018a04b47947 */ /* 0x000fea000b800000 */
.L_x_777:
[----:B------:R-:W-:-:S03]  /*c780*/  UMOV UR4, 0xffffffff ;  /* 0xffffffff00047882 */ /* 0x000fc60000000000 */
[----:B------:R-:W-:Y:S05]  /*c790*/  BRA.DIV UR4, `(.L_x_594) ;  /* 0x0000018a04d47947 */ /* 0x000fea000b800000 */
.L_x_780:
[----:B------:R-:W-:-:S03]  /*c7a0*/  UMOV UR4, 0xffffffff ;  /* 0xffffffff00047882 */ /* 0x000fc60000000000 */
[----:B------:R-:W-:Y:S05]  /*c7b0*/  BRA.DIV UR4, `(.L_x_595) ;  /* 0x0000018a04f47947 */ /* 0x000fea000b800000 */
.L_x_783:
[----:B------:R-:W2:Y:S01]  /*c7c0*/  SYNCS.PHASECHK.TRANS64.TRYWAIT P0, [R2+URZ+0x34800], R33 ;  /* 0x03480021020075a7 */ /* 0x000ea2000800017f */
[----:B-----5:R-:W-:Y:S01]  /*c7d0*/  IMAD.MOV.U32 R12, RZ, RZ, R8 ;  /* 0x000000ffff0c7224 */ /* 0x020fe200078e0008 */
[----:B------:R-:W-:Y:S01]  /*c7e0*/  MOV R11, R9 ;  /* 0x00000009000b7202 */ /* 0x000fe20000000f00 */
[----:B-1----:R-:W-:Y:S01]  /*c7f0*/  IMAD.MOV.U32 R14, RZ, RZ, R4 ;  /* 0x000000ffff0e7224 */ /* 0x002fe200078e0004 */
[--C-:B------:R-:W-:Y:S01]  /*c800*/  SHF.R.U64 R13, R8, 0x10, R9.reuse ;  /* 0x00000010080d7819 */ /* 0x100fe20000001209 */
[----:B------:R-:W-:Y:S01]  /*c810*/  IMAD.MOV.U32 R8, RZ, RZ, R20 ;  /* 0x000000ffff087224 */ /* 0x000fe200078e0014 */
[----:B------:R-:W-:Y:S01]  /*c820*/  SHF.R.U32.HI R15, RZ, 0x10, R9 ;  /* 0x00000010ff0f7819 */ /* 0x000fe20000011609 */
[----:B------:R-:W-:Y:S01]  /*c830*/  IMAD.MOV.U32 R9, RZ, RZ, R21 ;  /* 0x000000ffff097224 */ /* 0x000fe200078e0015 */
[----:B------:R-:W-:Y:S01]  /*c840*/  MOV R10, R5 ;  /* 0x00000005000a7202 */ /* 0x000fe20000000f00 */
[----:B------:R-:W-:Y:S01]  /*c850*/  BSSY B1, `(.L_x_596) ;  /* 0x0000011000017945 */ /* 0x000fe20003800000 */
[--C-:B------:R-:W-:Y:S01]  /*c860*/  SHF.R.U64 R24, R4, 0x10, R5.reuse ;  /* 0x0000001004187819 */ /* 0x100fe20000001205 */
[----:B------:R-:W-:Y:S01]  /*c870*/  IMAD.MOV.U32 R4, RZ, RZ, R6 ;  /* 0x000000ffff047224 */ /* 0x000fe200078e0006 */
[----:B------:R-:W-:Y:S01]  /*c880*/  SHF.R.U32.HI R25, RZ, 0x10, R5 ;  /* 0x00000010ff197819 */ /* 0x000fe20000011605 */
[----:B------:R-:W-:Y:S01]  /*c890*/  IMAD.MOV.U32 R5, RZ, RZ, R7 ;  /* 0x000000ffff057224 */ /* 0x000fe200078e0007 */
[----:B------:R-:W-:-:S02]  /*c8a0*/  SHF.R.U64 R20, R20, 0x10, R21 ;  /* 0x0000001014147819 */ /* 0x000fc40000001215 */
[----:B------:R-:W-:Y:S02]  /*c8b0*/  SHF.R.U32.HI R21, RZ, 0x10, R21 ;  /* 0x00000010ff157819 */ /* 0x000fe40000011615 */
[----:B------:R-:W-:Y:S02]  /*c8c0*/  SHF.R.U64 R6, R6, 0x10, R7 ;  /* 0x0000001006067819 */ /* 0x000fe40000001207 */
[----:B------:R-:W-:Y:S02]  /*c8d0*/  PRMT R13, R13, 0x5410, R15 ;  /* 0x000054100d0d7816 */ /* 0x000fe4000000000f */
[----:B------:R-:W-:Y:S02]  /*c8e0*/  PRMT R8, R8, 0x5410, R9 ;  /* 0x0000541008087816 */ /* 0x000fe40000000009 */
[----:B------:R-:W-:Y:S02]  /*c8f0*/  PRMT R14, R14, 0x5410, R10 ;  /* 0x000054100e0e7816 */ /* 0x000fe4000000000a */
[----:B------:R-:W-:-:S02]  /*c900*/  SHF.R.U32.HI R7, RZ, 0x10, R7 ;  /* 0x00000010ff077819 */ /* 0x000fc40000011607 */
[----:B------:R-:W-:Y:S02]  /*c910*/  PRMT R12, R12, 0x5410, R11 ;  /* 0x000054100c0c7816 */ /* 0x000fe4000000000b */
[----:B------:R-:W-:Y:S02]  /*c920*/  PRMT R9, R20, 0x5410, R21 ;  /* 0x0000541014097816 */ /* 0x000fe40000000015 */
[----:B------:R-:W-:Y:S02]  /*c930*/  PRMT R15, R24, 0x5410, R25 ;  /* 0x00005410180f7816 */ /* 0x000fe40000000019 */
[----:B------:R-:W-:Y:S01]  /*c940*/  PRMT R10, R4, 0x5410, R5 ;  /* 0x00005410040a7816 */ /* 0x000fe20000000005 */
[----:B--2---:R-:W-:Y:S06]  /*c950*/  @!P0 BRA `(.L_x_597) ;  /* 0x0000018800b48947 */ /* 0x004fec0003800000 */
.L_x_784:
[----:B------:R-:W-:Y:S05]  /*c960*/  BSYNC B1 ;  /* 0x0000000000017941 */ /* 0x000fea0003800000 */
.L_x_596:
[----:B------:R-:W-:Y:S01]  /*c970*/  BSSY B1, `(.L_x_598) ;  /* 0x0000056000017945 */ /* 0x000fe20003800000 */
[----:B------:R-:W-:-:S03]  /*c980*/  PRMT R11, R6, 0x5410, R7 ;  /* 0x00005410060b7816 */ /* 0x000fc60000000007 */
[----:B------:R-:W-:Y:S05]  /*c990*/  @P1 BRA `(.L_x_599) ;  /* 0x00000004004c1947 */ /* 0x000fea0003800000 */
[----:B------:R-:W2:Y:S01]  /*c9a0*/  LDC R4, c[0x0][0x3d4] ;  /* 0x0000f500ff047b82 */ /* 0x000ea20000000800 */
[----:B------:R-:W-:Y:S01]  /*c9b0*/  BSSY B2, `(.L_x_600) ;  /* 0x000002a000027945 */ /* 0x000fe20003800000 */
[-C--:B--2---:R-:W-:Y:S02]  /*c9c0*/  ISETP.GE.AND P0, PT, R18, R4.reuse, PT ;  /* 0x000000041200720c */ /* 0x084fe40003f06270 */
[----:B------:R-:W-:-:S11]  /*c9d0*/  ISETP.GE.AND P1, PT, R221, R4, PT ;  /* 0x00000004dd00720c */ /* 0x000fd60003f26270 */
[----:B------:R-:W-:Y:S05]  /*c9e0*/  @P0 BRA `(.L_x_601) ;  /* 0x0000000000980947 */ /* 0x000fea0003800000 */
[----:B------:R-:W2:Y:S01]  /*c9f0*/  LDS.128 R4, [R0] ;  /* 0x0000000000047984 */ /* 0x000ea20000000c00 */
[----:B0-----:R-:W-:Y:S02]  /*ca00*/  HADD2.F32 R29, -RZ, R14.H0_H0 ;  /* 0x2000000eff1d7230 */ /* 0x001fe40000004100 */
[----:B------:R-:W-:Y:S02]  /*ca10*/  HADD2.F32 R27, -RZ, R12.H0_H0 ;  /* 0x2000000cff1b7230 */ /* 0x000fe40000004100 */
[----:B------:R-:W-:Y:S02]  /*ca20*/  HADD2.F32 R26, -RZ, R13.H0_H0 ;  /* 0x2000000dff1a7230 */ /* 0x000fe40000004100 */
[----:B------:R-:W-:Y:S02]  /*ca30*/  HADD2.F32 R28, -RZ, R15.H0_H0 ;  /* 0x2000000fff1c7230 */ /* 0x000fe40000004100 */
[--C-:B--2---:R-:W-:Y:S02]  /*ca40*/  HADD2.F32 R20, -RZ, R4.reuse.H0_H0 ;  /* 0x20000004ff147230 */ /* 0x104fe40000004100 */
[----:B------:R-:W-:-:S02]  /*ca50*/  HADD2.F32 R4, -RZ, R4.H1_H1 ;  /* 0x30000004ff047230 */ /* 0x000fc40000004100 */
[--C-:B------:R-:W-:Y:S02]  /*ca60*/  HADD2.F32 R21, -RZ, R5.reuse.H0_H0 ;  /* 0x20000005ff157230 */ /* 0x100fe40000004100 */
[----:B------:R-:W-:Y:S02]  /*ca70*/  HADD2.F32 R5, -RZ, R5.H1_H1 ;  /* 0x30000005ff057230 */ /* 0x000fe40000004100 */
[C---:B------:R-:W-:Y:S01]  /*ca80*/  FMUL.FTZ R31, R4.reuse, R29 ;  /* 0x0000001d041f7220 */ /* 0x040fe20000410000 */
[-C--:B------:R-:W-:Y:S01]  /*ca90*/  FMUL.FTZ R4, R4, R27.reuse ;  /* 0x0000001b04047220 */ /* 0x080fe20000410000 */
[--C-:B------:R-:W-:Y:S02]  /*caa0*/  HADD2.F32 R24, -RZ, R6.reuse.H0_H0 ;  /* 0x20000006ff187230 */ /* 0x100fe40000004100 */
[----:B------:R-:W-:Y:S02]  /*cab0*/  HADD2.F32 R25, -RZ, R7.H0_H0 ;  /* 0x20000007ff197230 */ /* 0x000fe40000004100 */
[C---:B------:R-:W-:Y:S01]  /*cac0*/  FMUL.FTZ R34, R5.reuse, R28 ;  /* 0x0000001c05227220 */ /* 0x040fe20000410000 */
[C---:B------:R-:W-:Y:S01]  /*cad0*/  FFMA.FTZ R31, R20.reuse, R27, -R31 ;  /* 0x0000001b141f7223 */ /* 0x040fe2000001081f */
[----:B------:R-:W-:Y:S01]  /*cae0*/  FFMA.FTZ R30, R20, R29, R4 ;  /* 0x0000001d141e7223 */ /* 0x000fe20000010004 */
[----:B------:R-:W-:Y:S01]  /*caf0*/  FMUL.FTZ R36, R5, R26 ;  /* 0x0000001a05247220 */ /* 0x000fe20000410000 */
[----:B------:R-:W-:-:S02]  /*cb00*/  HADD2.F32 R6, -RZ, R6.H1_H1 ;  /* 0x30000006ff067230 */ /* 0x000fc40000004100 */
[C---:B------:R-:W-:Y:S01]  /*cb10*/  FFMA.FTZ R34, R21.reuse, R26, -R34 ;  /* 0x0000001a15227223 */ /* 0x040fe20000010822 */
[----:B------:R-:W-:Y:S02]  /*cb20*/  HADD2.F32 R7, -RZ, R7.H1_H1 ;  /* 0x30000007ff077230 */ /* 0x000fe40000004100 */
[----:B------:R-:W-:Y:S01]  /*cb30*/  FFMA.FTZ R21, R21, R28, R36 ;  /* 0x0000001c15157223 */ /* 0x000fe20000010024 */
[----:B------:R-:W-:Y:S02]  /*cb40*/  HADD2.F32 R27, -RZ, R14.H1_H1 ;  /* 0x3000000eff1b7230 */ /* 0x000fe40000004100 */
[----:B------:R-:W-:Y:S02]  /*cb50*/  HADD2.F32 R5, -RZ, R12.H1_H1 ;  /* 0x3000000cff057230 */ /* 0x000fe40000004100 */
[----:B------:R-:W-:Y:S02]  /*cb60*/  HADD2.F32 R20, -RZ, R15.H1_H1 ;  /* 0x3000000fff147230 */ /* 0x000fe40000004100 */
[----:B------:R-:W-:Y:S01]  /*cb70*/  FMUL.FTZ R29, R6, R27 ;  /* 0x0000001b061d7220 */ /* 0x000fe20000410000 */
[----:B------:R-:W-:-:S02]  /*cb80*/  HADD2.F32 R4, -RZ, R13.H1_H1 ;  /* 0x3000000dff047230 */ /* 0x000fc40000004100 */
[-C--:B------:R-:W-:Y:S01]  /*cb90*/  FMUL.FTZ R26, R6, R5.reuse ;  /* 0x00000005061a7220 */ /* 0x080fe20000410000 */
[C---:B------:R-:W-:Y:S01]  /*cba0*/  FMUL.FTZ R28, R7.reuse, R20 ;  /* 0x00000014071c7220 */ /* 0x040fe20000410000 */
[C---:B------:R-:W-:Y:S01]  /*cbb0*/  FFMA.FTZ R6, R24.reuse, R5, -R29 ;  /* 0x0000000518067223 */ /* 0x040fe2000001081d */
[-C--:B-1----:R-:W-:Y:S01]  /*cbc0*/  FMUL.FTZ R33, R7, R4.reuse ;  /* 0x0000000407217220 */ /* 0x082fe20000410000 */
[----:B------:R-:W-:Y:S01]  /*cbd0*/  FFMA.FTZ R27, R24, R27, R26 ;  /* 0x0000001b181b7223 */ /* 0x000fe2000001001a */
[C---:B------:R-:W-:Y:S01]  /*cbe0*/  FFMA.FTZ R7, R25.reuse, R4, -R28 ;  /* 0x0000000419077223 */ /* 0x040fe2000001081c */
[----:B------:R-:W-:Y:S01]  /*cbf0*/  F2FP.F16.F32.PACK_AB R4, R30, R31 ;  /* 0x0000001f1e04723e */ /* 0x000fe200000000ff */
[----:B------:R-:W-:Y:S01]  /*cc00*/  FFMA.FTZ R20, R25, R20, R33 ;  /* 0x0000001419147223 */ /* 0x000fe20000010021 */
[----:B------:R-:W-:Y:S02]  /*cc10*/  F2FP.F16.F32.PACK_AB R5, R21, R34 ;  /* 0x000000221505723e */ /* 0x000fe400000000ff */
[----:B------:R-:W-:-:S02]  /*cc20*/  F2FP.F16.F32.PACK_AB R6, R27, R6 ;  /* 0x000000061b06723e */ /* 0x000fc400000000ff */
[----:B------:R-:W-:-:S05]  /*cc30*/  F2FP.F16.F32.PACK_AB R7, R20, R7 ;  /* 0x000000071407723e */ /* 0x000fca00000000ff */
[----:B------:R2:W-:Y:S02]  /*cc40*/  STS.128 [R0], R4 ;  /* 0x0000000400007388 */ /* 0x0005e40000000c00 */
.L_x_601:
[----:B------:R-:W-:Y:S05]  /*cc50*/  BSYNC B2 ;  /* 0x0000000000027941 */ /* 0x000fea0003800000 */
.L_x_600:
[----:B------:R-:W-:Y:S05]  /*cc60*/  @P1 BRA `(.L_x_599) ;  /* 0x0000000000981947 */ /* 0x000fea0003800000 */
[----:B--2---:R-:W2:Y:S01]  /*cc70*/  LDS.128 R4, [R0+0x4000] ;  /* 0x0040000000047984 */ /* 0x004ea20000000c00 */
        /* <DEDUP_REMOVED lines=36> */
[----:B------:R3:W-:Y:S02]  /*cec0*/  STS.128 [R0+0x4000], R4 ;  /* 0x0040000400007388 */ /* 0x0007e40000000c00 */
.L_x_599:
[----:B------:R-:W-:Y:S05]  /*ced0*/  BSYNC B1 ;  /* 0x0000000000017941 */ /* 0x000fea0003800000 */
.L_x_598:
[----:B------:R-:W-:Y:S01]  /*cee0*/  ISETP.GE.AND P0, PT, R223, R3, PT ;  /* 0x00000003df00720c */ /* 0x000fe20003f06270 */
[----:B------:R-:W-:-:S12]  /*cef0*/  BSSY B1, `(.L_x_602) ;  /* 0x0000055000017945 */ /* 0x000fd80003800000 */
[----:B------:R-:W-:Y:S05]  /*cf00*/  @P0 BRA `(.L_x_603) ;  /* 0x00000004004c0947 */ /* 0x000fea0003800000 */
[----:B--23--:R-:W2:Y:S01]  /*cf10*/  LDC R4, c[0x0][0x3d4] ;  /* 0x0000f500ff047b82 */ /* 0x00cea20000000800 */
[----:B------:R-:W-:Y:S01]  /*cf20*/  BSSY B2, `(.L_x_604) ;  /* 0x000002a000027945 */ /* 0x000fe20003800000 */
[-C--:B--2---:R-:W-:Y:S02]  /*cf30*/  ISETP.GE.AND P0, PT, R18, R4.reuse, PT ;  /* 0x000000041200720c */ /* 0x084fe40003f06270 */
[----:B------:R-:W-:-:S11]  /*cf40*/  ISETP.GE.AND P1, PT, R221, R4, PT ;  /* 0x00000004dd00720c */ /* 0x000fd60003f26270 */
[----:B------:R-:W-:Y:S05]  /*cf50*/  @P0 BRA `(.L_x_605) ;  /* 0x0000000000980947 */ /* 0x000fea0003800000 */
[----:B------:R-:W2:Y:S01]  /*cf60*/  LDS.128 R4, [R0+0x1000] ;  /* 0x0010000000047984 */ /* 0x000ea20000000c00 */
[----:B0-----:R-:W-:Y:S02]  /*cf70*/  HADD2.F32 R28, -RZ, R12.H0_H0 ;  /* 0x2000000cff1c7230 */ /* 0x001fe40000004100 */
[--C-:B------:R-:W-:Y:S02]  /*cf80*/  HADD2.F32 R30, -RZ, R14.reuse.H0_H0 ;  /* 0x2000000eff1e7230 */ /* 0x100fe40000004100 */
[----:B-1----:R-:W-:Y:S02]  /*cf90*/  HADD2.F32 R33, -RZ, R15.H0_H0 ;  /* 0x2000000fff217230 */ /* 0x002fe40000004100 */
[----:B------:R-:W-:Y:S02]  /*cfa0*/  HADD2.F32 R31, -RZ, R13.H0_H0 ;  /* 0x2000000dff1f7230 */ /* 0x000fe40000004100 */
[----:B------:R-:W-:Y:S02]  /*cfb0*/  HADD2.F32 R34, -RZ, R14.H1_H1 ;  /* 0x3000000eff227230 */ /* 0x000fe40000004100 */
[----:B------:R-:W-:-:S02]  /*cfc0*/  HADD2.F32 R35, -RZ, R15.H1_H1 ;  /* 0x3000000fff237230 */ /* 0x000fc40000004100 */
[--C-:B--2---:R-:W-:Y:S02]  /*cfd0*/  HADD2.F32 R20, -RZ, R4.reuse.H0_H0 ;  /* 0x20000004ff147230 */ /* 0x104fe40000004100 */
[----:B------:R-:W-:Y:S02]  /*cfe0*/  HADD2.F32 R4, -RZ, R4.H1_H1 ;  /* 0x30000004ff047230 */ /* 0x000fe40000004100 */
[--C-:B------:R-:W-:Y:S02]  /*cff0*/  HADD2.F32 R21, -RZ, R5.reuse.H0_H0 ;  /* 0x20000005ff157230 */ /* 0x100fe40000004100 */
[----:B------:R-:W-:Y:S02]  /*d000*/  HADD2.F32 R5, -RZ, R5.H1_H1 ;  /* 0x30000005ff057230 */ /* 0x000fe40000004100 */
[-C--:B------:R-:W-:Y:S01]  /*d010*/  FMUL.FTZ R27, R30, R4.reuse ;  /* 0x000000041e1b7220 */ /* 0x080fe20000410000 */
[----:B------:R-:W-:Y:S01]  /*d020*/  FMUL.FTZ R29, R28, R4 ;  /* 0x000000041c1d7220 */ /* 0x000fe20000410000 */
[----:B------:R-:W-:-:S02]  /*d030*/  HADD2.F32 R24, -RZ, R6.H0_H0 ;  /* 0x20000006ff187230 */ /* 0x000fc40000004100 */
[-C--:B------:R-:W-:Y:S01]  /*d040*/  FMUL.FTZ R26, R33, R5.reuse ;  /* 0x00000005211a7220 */ /* 0x080fe20000410000 */
[-C--:B------:R-:W-:Y:S01]  /*d050*/  FFMA.FTZ R4, R28, R20.reuse, -R27 ;  /* 0x000000141c047223 */ /* 0x080fe2000001081b */
[----:B------:R-:W-:Y:S01]  /*d060*/  FFMA.FTZ R29, R30, R20, R29 ;  /* 0x000000141e1d7223 */ /* 0x000fe2000001001d */
[C---:B------:R-:W-:Y:S01]  /*d070*/  FMUL.FTZ R20, R31.reuse, R5 ;  /* 0x000000051f147220 */ /* 0x040fe20000410000 */
[--C-:B------:R-:W-:Y:S02]  /*d080*/  HADD2.F32 R25, -RZ, R7.reuse.H0_H0 ;  /* 0x20000007ff197230 */ /* 0x100fe40000004100 */
[-C--:B------:R-:W-:Y:S01]  /*d090*/  FFMA.FTZ R5, R31, R21.reuse, -R26 ;  /* 0x000000151f057223 */ /* 0x080fe2000001081a */
[----:B------:R-:W-:Y:S02]  /*d0a0*/  HADD2.F32 R6, -RZ, R6.H1_H1 ;  /* 0x30000006ff067230 */ /* 0x000fe40000004100 */
[----:B------:R-:W-:Y:S01]  /*d0b0*/  FFMA.FTZ R20, R33, R21, R20 ;  /* 0x0000001521147223 */ /* 0x000fe20000010014 */
[----:B------:R-:W-:Y:S01]  /*d0c0*/  HADD2.F32 R7, -RZ, R7.H1_H1 ;  /* 0x30000007ff077230 */ /* 0x000fe20000004100 */
[----:B------:R-:W-:Y:S01]  /*d0d0*/  F2FP.F16.F32.PACK_AB R4, R29, R4 ;  /* 0x000000041d04723e */ /* 0x000fe200000000ff */
[----:B------:R-:W-:-:S02]  /*d0e0*/  HADD2.F32 R30, -RZ, R12.H1_H1 ;  /* 0x3000000cff1e7230 */ /* 0x000fc40000004100 */
[-C--:B------:R-:W-:Y:S01]  /*d0f0*/  FMUL.FTZ R21, R34, R6.reuse ;  /* 0x0000000622157220 */ /* 0x080fe20000410000 */
[----:B------:R-:W-:Y:S02]  /*d100*/  HADD2.F32 R31, -RZ, R13.H1_H1 ;  /* 0x3000000dff1f7230 */ /* 0x000fe40000004100 */
[----:B------:R-:W-:Y:S01]  /*d110*/  FMUL.FTZ R26, R35, R7 ;  /* 0x00000007231a7220 */ /* 0x000fe20000410000 */
[----:B------:R-:W-:Y:S01]  /*d120*/  F2FP.F16.F32.PACK_AB R5, R20, R5 ;  /* 0x000000051405723e */ /* 0x000fe200000000ff */
[C---:B------:R-:W-:Y:S01]  /*d130*/  FMUL.FTZ R27, R30.reuse, R6 ;  /* 0x000000061e1b7220 */ /* 0x040fe20000410000 */
[-C--:B------:R-:W-:Y:S01]  /*d140*/  FFMA.FTZ R6, R30, R24.reuse, -R21 ;  /* 0x000000181e067223 */ /* 0x080fe20000010815 */
[C---:B------:R-:W-:Y:S01]  /*d150*/  FMUL.FTZ R28, R31.reuse, R7 ;  /* 0x000000071f1c7220 */ /* 0x040fe20000410000 */
[-C--:B------:R-:W-:Y:S01]  /*d160*/  FFMA.FTZ R7, R31, R25.reuse, -R26 ;  /* 0x000000191f077223 */ /* 0x080fe2000001081a */
[----:B------:R-:W-:Y:S02]  /*d170*/  FFMA.FTZ R27, R34, R24, R27 ;  /* 0x00000018221b7223 */ /* 0x000fe4000001001b */
[----:B------:R-:W-:-:S03]  /*d180*/  FFMA.FTZ R28, R35, R25, R28 ;  /* 0x00000019231c7223 */ /* 0x000fc6000001001c */
[----:B------:R-:W-:Y:S02]  /*d190*/  F2FP.F16.F32.PACK_AB R6, R27, R6 ;  /* 0x000000061b06723e */ /* 0x000fe400000000ff */
[----:B------:R-:W-:-:S05]  /*d1a0*/  F2FP.F16.F32.PACK_AB R7, R28, R7 ;  /* 0x000000071c07723e */ /* 0x000fca00000000ff */
[----:B------:R2:W-:Y:S02]  /*d1b0*/  STS.128 [R0+0x1000], R4 ;  /* 0x0010000400007388 */ /* 0x0005e40000000c00 */
.L_x_605:
[----:B------:R-:W-:Y:S05]  /*d1c0*/  BSYNC B2 ;  /* 0x0000000000027941 */ /* 0x000fea0003800000 */
.L_x_604:
[----:B------:R-:W-:Y:S05]  /*d1d0*/  @P1 BRA `(.L_x_603) ;  /* 0x0000000000981947 */ /* 0x000fea0003800000 */
[----:B--2---:R-:W2:Y:S01]  /*d1e0*/  LDS.128 R4, [R0+0x5000] ;  /* 0x0050000000047984 */ /* 0x004ea20000000c00 */
        /* <DEDUP_REMOVED lines=37> */
.L_x_603:
[----:B------:R-:W-:Y:S05]  /*d440*/  BSYNC B1 ;  /* 0x0000000000017941 */ /* 0x000fea0003800000 */
.L_x_602:
[----:B------:R-:W-:Y:S01]  /*d450*/  ISETP.GE.AND P0, PT, R222, R3, PT ;  /* 0x00000003de00720c */ /* 0x000fe20003f06270 */
[----:B------:R-:W-:-:S12]  /*d460*/  BSSY B1, `(.L_x_606) ;  /* 0x0000055000017945 */ /* 0x000fd80003800000 */
[----:B------:R-:W-:Y:S05]  /*d470*/  @P0 BRA `(.L_x_607) ;  /* 0x00000004004c0947 */ /* 0x000fea0003800000 */
[----:B--234-:R-:W2:Y:S01]  /*d480*/  LDC R4, c[0x0][0x3d4] ;  /* 0x0000f500ff047b82 */ /* 0x01cea20000000800 */
        /* <DEDUP_REMOVED lines=42> */
.L_x_609:
[----:B------:R-:W-:Y:S05]  /*d730*/  BSYNC B2 ;  /* 0x0000000000027941 */ /* 0x000fea0003800000 */
.L_x_608:
        /* <DEDUP_REMOVED lines=39> */
.L_x_607:
[----:B------:R-:W-:Y:S05]  /*d9b0*/  BSYNC B1 ;  /* 0x0000000000017941 */ /* 0x000fea0003800000 */
.L_x_606:
[----:B------:R-:W-:-:S13]  /*d9c0*/  ISETP.GE.AND P0, PT, R224, R3, PT ;  /* 0x00000003e000720c */ /* 0x000fda0003f06270 */
[----:B------:R-:W-:Y:S05]  /*d9d0*/  @P0 BRA `(.L_x_610) ;  /* 0x0000002000540947 */ /* 0x000fea0003800000 */
[----:B------:R-:W5:Y:S01]  /*d9e0*/  LDC R3, c[0x0][0x3d4] ;  /* 0x0000f500ff037b82 */ /* 0x000f620000000800 */
[----:B------:R-:W-:Y:S01]  /*d9f0*/  BSSY B1, `(.L_x_611) ;  /* 0x000002a000017945 */ /* 0x000fe20003800000 */
[-C--:B-----5:R-:W-:Y:S02]  /*da00*/  ISETP.GE.AND P0, PT, R18, R3.reuse, PT ;  /* 0x000000031200720c */ /* 0x0a0fe40003f06270 */
[----:B------:R-:W-:-:S11]  /*da10*/  ISETP.GE.AND P1, PT, R221, R3, PT ;  /* 0x00000003dd00720c */ /* 0x000fd60003f26270 */
[----:B------:R-:W-:Y:S05]  /*da20*/  @P0 BRA `(.L_x_612) ;  /* 0x0000000000980947 */ /* 0x000fea0003800000 */
[----:B0-234-:R-:W0:Y:S01]  /*da30*/  LDS.128 R4, [R0+0x3000] ;  /* 0x0030000000047984 */ /* 0x01de220000000c00 */
[----:B------:R-:W-:Y:S02]  /*da40*/  HADD2.F32 R29, -RZ, R14.H0_H0 ;  /* 0x2000000eff1d7230 */ /* 0x000fe40000004100 */
[----:B------:R-:W-:Y:S02]  /*da50*/  HADD2.F32 R27, -RZ, R12.H0_H0 ;  /* 0x2000000cff1b7230 */ /* 0x000fe40000004100 */
[----:B------:R-:W-:Y:S02]  /*da60*/  HADD2.F32 R34, -RZ, R15.H0_H0 ;  /* 0x2000000fff227230 */ /* 0x000fe40000004100 */
[----:B------:R-:W-:Y:S02]  /*da70*/  HADD2.F32 R30, -RZ, R13.H0_H0 ;  /* 0x2000000dff1e7230 */ /* 0x000fe40000004100 */
[--C-:B0-----:R-:W-:Y:S02]  /*da80*/  HADD2.F32 R3, -RZ, R4.reuse.H0_H0 ;  /* 0x20000004ff037230 */ /* 0x101fe40000004100 */
[----:B------:R-:W-:-:S02]  /*da90*/  HADD2.F32 R4, -RZ, R4.H1_H1 ;  /* 0x30000004ff047230 */ /* 0x000fc40000004100 */
[--C-:B------:R-:W-:Y:S02]  /*daa0*/  HADD2.F32 R20, -RZ, R5.reuse.H0_H0 ;  /* 0x20000005ff147230 */ /* 0x100fe40000004100 */
[----:B------:R-:W-:Y:S02]  /*dab0*/  HADD2.F32 R5, -RZ, R5.H1_H1 ;  /* 0x30000005ff057230 */ /* 0x000fe40000004100 */
[-C--:B------:R-:W-:Y:S01]  /*dac0*/  FMUL.FTZ R26, R29, R4.reuse ;  /* 0x000000041d1a7220 */ /* 0x080fe20000410000 */
[C---:B------:R-:W-:Y:S01]  /*dad0*/  FMUL.FTZ R28, R27.reuse, R4 ;  /* 0x000000041b1c7220 */ /* 0x040fe20000410000 */
[----:B------:R-:W-:Y:S02]  /*dae0*/  HADD2.F32 R21, -RZ, R6.H0_H0 ;  /* 0x20000006ff157230 */ /* 0x000fe40000004100 */
[----:B------:R-:W-:Y:S01]  /*daf0*/  FMUL.FTZ R25, R34, R5 ;  /* 0x0000000522197220 */ /* 0x000fe20000410000 */
[----:B------:R-:W-:Y:S01]  /*db00*/  FFMA.FTZ R4, R27, R3, -R26 ;  /* 0x000000031b047223 */ /* 0x000fe2000001081a */
[----:B------:R-:W-:-:S02]  /*db10*/  HADD2.F32 R24, -RZ, R7.H0_H0 ;  /* 0x20000007ff187230 */ /* 0x000fc40000004100 */
[----:B------:R-:W-:Y:S01]  /*db20*/  FFMA.FTZ R3, R29, R3, R28 ;  /* 0x000000031d037223 */ /* 0x000fe2000001001c */
[C---:B------:R-:W-:Y:S01]  /*db30*/  FMUL.FTZ R27, R30.reuse, R5 ;  /* 0x000000051e1b7220 */ /* 0x040fe20000410000 */
[----:B------:R-:W-:Y:S02]  /*db40*/  HADD2.F32 R6, -RZ, R6.H1_H1 ;  /* 0x30000006ff067230 */ /* 0x000fe40000004100 */
[-C--:B------:R-:W-:Y:S01]  /*db50*/  FFMA.FTZ R5, R30, R20.reuse, -R25 ;  /* 0x000000141e057223 */ /* 0x080fe20000010819 */
[----:B------:R-:W-:Y:S02]  /*db60*/  HADD2.F32 R7, -RZ, R7.H1_H1 ;  /* 0x30000007ff077230 */ /* 0x000fe40000004100 */
[----:B------:R-:W-:Y:S01]  /*db70*/  FFMA.FTZ R20, R34, R20, R27 ;  /* 0x0000001422147223 */ /* 0x000fe2000001001b */
[----:B------:R-:W-:Y:S01]  /*db80*/  HADD2.F32 R29, -RZ, R14.H1_H1 ;  /* 0x3000000eff1d7230 */ /* 0x000fe20000004100 */
[----:B------:R-:W-:Y:S01]  /*db90*/  F2FP.F16.F32.PACK_AB R4, R3, R4 ;  /* 0x000000040304723e */ /* 0x000fe200000000ff */
[----:B------:R-:W-:-:S02]  /*dba0*/  HADD2.F32 R28, -RZ, R15.H1_H1 ;  /* 0x3000000fff1c7230 */ /* 0x000fc40000004100 */
[----:B------:R-:W-:Y:S02]  /*dbb0*/  HADD2.F32 R25, -RZ, R12.H1_H1 ;  /* 0x3000000cff197230 */ /* 0x000fe40000004100 */
[-C--:B------:R-:W-:Y:S01]  /*dbc0*/  FMUL.FTZ R12, R29, R6.reuse ;  /* 0x000000061d0c7220 */ /* 0x080fe20000410000 */
[----:B------:R-:W-:Y:S02]  /*dbd0*/  HADD2.F32 R26, -RZ, R13.H1_H1 ;  /* 0x3000000dff1a7230 */ /* 0x000fe40000004100 */
[----:B------:R-:W-:Y:S01]  /*dbe0*/  FMUL.FTZ R13, R28, R7 ;  /* 0x000000071c0d7220 */ /* 0x000fe20000410000 */
[----:B------:R-:W-:Y:S01]  /*dbf0*/  F2FP.F16.F32.PACK_AB R5, R20, R5 ;  /* 0x000000051405723e */ /* 0x000fe200000000ff */
[C---:B------:R-:W-:Y:S01]  /*dc00*/  FMUL.FTZ R14, R25.reuse, R6 ;  /* 0x00000006190e7220 */ /* 0x040fe20000410000 */
[----:B------:R-:W-:Y:S01]  /*dc10*/  FFMA.FTZ R6, R25, R21, -R12 ;  /* 0x0000001519067223 */ /* 0x000fe2000001080c */
[C---:B------:R-:W-:Y:S01]  /*dc20*/  FMUL.FTZ R15, R26.reuse, R7 ;  /* 0x000000071a0f7220 */ /* 0x040fe20000410000 */
[----:B------:R-:W-:Y:S01]  /*dc30*/  FFMA.FTZ R7, R26, R24, -R13 ;  /* 0x000000181a077223 */ /* 0x000fe2000001080d */
[----:B------:R-:W-:-:S02]  /*dc40*/  FFMA.FTZ R21, R29, R21, R14 ;  /* 0x000000151d157223 */ /* 0x000fc4000001000e */
[----:B------:R-:W-:-:S03]  /*dc50*/  FFMA.FTZ R24, R28, R24, R15 ;  /* 0x000000181c187223 */ /* 0x000fc6000001000f */
[----:B------:R-:W-:Y:S02]  /*dc60*/  F2FP.F16.F32.PACK_AB R6, R21, R6 ;  /* 0x000000061506723e */ /* 0x000fe400000000ff */
[----:B------:R-:W-:-:S05]  /*dc70*/  F2FP.F16.F32.PACK_AB R7, R24, R7 ;  /* 0x000000071807723e */ /* 0x000fca00000000ff */
[----:B------:R0:W-:Y:S02]  /*dc80*/  STS.128 [R0+0x3000], R4 ;  /* 0x0030000400007388 */ /* 0x0001e40000000c00 */
.L_x_612:
[----:B------:R-:W-:Y:S05]  /*dc90*/  BSYNC B1 ;  /* 0x0000000000017941 */ /* 0x000fea0003800000 */
.L_x_611:
        /* <DEDUP_REMOVED lines=13> */
[-C--:B------:R-:W-:Y:S01]  /*dd70*/  FFMA.FTZ R20, R21, R3.reuse, -R20 ;  /* 0x0000000315147223 */ /* 0x080fe20000010814 */
[----:B------:R-:W-:Y:S01]  /*dd80*/  FFMA.FTZ R3, R25, R3, R4 ;  /* 0x0000000319037223 */ /* 0x000fe20000010004 */
[----:B------:R-:W-:-:S02]  /*dd90*/  HADD2.F32 R14, -RZ, R7.H0_H0 ;  /* 0x20000007ff0e7230 */ /* 0x000fc40000004100 */
[-C--:B------:R-:W-:Y:S01]  /*dda0*/  FMUL.FTZ R15, R26, R5.reuse ;  /* 0x000000051a0f7220 */ /* 0x080fe20000410000 */
[----:B------:R-:W-:Y:S02]  /*ddb0*/  HADD2.F32 R25, -RZ, R10.H1_H1 ;  /* 0x3000000aff197230 */ /* 0x000fe40000004100 */
[C---:B------:R-:W-:Y:S01]  /*ddc0*/  FMUL.FTZ R5, R24.reuse, R5 ;  /* 0x0000000518057220 */ /* 0x040fe20000410000 */
[----:B------:R-:W-:Y:S02]  /*ddd0*/  HADD2.F32 R6, -RZ, R6.H1_H1 ;  /* 0x30000006ff067230 */ /* 0x000fe40000004100 */
[-C--:B------:R-:W-:Y:S01]  /*dde0*/  FFMA.FTZ R15, R24, R12.reuse, -R15 ;  /* 0x0000000c180f7223 */ /* 0x080fe2000001080f */
[----:B------:R-:W-:Y:S02]  /*ddf0*/  HADD2.F32 R7, -RZ, R7.H1_H1 ;  /* 0x30000007ff077230 */ /* 0x000fe40000004100 */
[----:B------:R-:W-:Y:S01]  /*de00*/  FFMA.FTZ R12, R26, R12, R5 ;  /* 0x0000000c1a0c7223 */ /* 0x000fe20000010005 */
[----:B------:R-:W-:-:S02]  /*de10*/  HADD2.F32 R21, -RZ, R8.H1_H1 ;  /* 0x30000008ff157230 */ /* 0x000fc40000004100 */
[-C--:B------:R-:W-:Y:S01]  /*de20*/  FMUL.FTZ R4, R25, R6.reuse ;  /* 0x0000000619047220 */ /* 0x080fe20000410000 */
[----:B------:R-:W-:Y:S02]  /*de30*/  HADD2.F32 R10, -RZ, R11.H1_H1 ;  /* 0x3000000bff0a7230 */ /* 0x000fe40000004100 */
[----:B------:R-:W-:Y:S02]  /*de40*/  HADD2.F32 R8, -RZ, R9.H1_H1 ;  /* 0x30000009ff087230 */ /* 0x000fe40000004100 */
[C---:B------:R-:W-:Y:S01]  /*de50*/  FMUL.FTZ R6, R21.reuse, R6 ;  /* 0x0000000615067220 */ /* 0x040fe20000410000 */
[----:B------:R-:W-:Y:S01]  /*de60*/  FFMA.FTZ R4, R21, R13, -R4 ;  /* 0x0000000d15047223 */ /* 0x000fe20000010804 */
[----:B------:R-:W-:Y:S01]  /*de70*/  FMUL.FTZ R5, R10, R7 ;  /* 0x000000070a057220 */ /* 0x000fe20000410000 */
[----:B------:R-:W-:Y:S01]  /*de80*/  F2FP.F16.F32.PACK_AB R9, R12, R15 ;  /* 0x0000000f0c09723e */ /* 0x000fe200000000ff */
[C---:B------:R-:W-:Y:S01]  /*de90*/  FMUL.FTZ R7, R8.reuse, R7 ;  /* 0x0000000708077220 */ /* 0x040fe20000410000 */
[----:B------:R-:W-:Y:S01]  /*dea0*/  FFMA.FTZ R13, R25, R13, R6 ;  /* 0x0000000d190d7223 */ /* 0x000fe20000010006 */
[----:B------:R-:W-:Y:S01]  /*deb0*/  FFMA.FTZ R5, R8, R14, -R5 ;  /* 0x0000000e08057223 */ /* 0x000fe20000010805 */
[----:B------:R-:W-:Y:S01]  /*dec0*/  F2FP.F16.F32.PACK_AB R8, R3, R20 ;  /* 0x000000140308723e */ /* 0x000fe200000000ff */
[----:B------:R-:W-:-:S02]  /*ded0*/  FFMA.FTZ R14, R10, R14, R7 ;  /* 0x0000000e0a0e7223 */ /* 0x000fc40000010007 */
[----:B------:R-:W-:-:S03]  /*dee0*/  F2FP.F16.F32.PACK_AB R10, R13, R4 ;  /* 0x000000040d0a723e */ /* 0x000fc600000000ff */
[----:B------:R-:W-:-:S05]  /*def0*/  F2FP.F16.F32.PACK_AB R11, R14, R5 ;  /* 0x000000050e0b723e */ /* 0x000fca00000000ff */
[----:B------:R0:W-:Y:S01]  /*df00*/  STS.128 [R0+0x7000], R8 ;  /* 0x0070000800007388 */ /* 0x0001e20000000c00 */
[----:B------:R-:W-:Y:S05]  /*df10*/  BRA `(.L_x_610) ;  /* 0x0000001c00047947 */ /* 0x000fea0003800000 */
.L_x_589:
[----:B------:R-:W0:Y:S01]  /*df20*/  LDC R3, c[0x0][0x3d4] ;  /* 0x0000f500ff037b82 */ /* 0x000e220000000800 */
[----:B------:R-:W-:Y:S01]  /*df30*/  IMAD R160, R157, -0x80, R160 ;  /* 0xffffff809da07824 */ /* 0x000fe200078e02a0 */
[----:B------:R-:W-:Y:S02]  /*df40*/  CS2R R4, SRZ ;  /* 0x0000000000047805 */ /* 0x000fe4000001ff00 */
[----:B------:R-:W-:Y:S02]  /*df50*/  CS2R R6, SRZ ;  /* 0x0000000000067805 */ /* 0x000fe4000001ff00 */
[----:B------:R-:W-:Y:S02]  /*df60*/  CS2R R28, SRZ ;  /* 0x00000000001c7805 */ /* 0x000fe4000001ff00 */
[----:B------:R-:W-:Y:S02]  /*df70*/  CS2R R30, SRZ ;  /* 0x00000000001e7805 */ /* 0x000fe4000001ff00 */
[----:B------:R-:W-:Y:S01]  /*df80*/  VIMNMX R21, R160, 0x80, PT ;  /* 0x00000080a0157848 */ /* 0x000fe20003fe0100 */
[----:B------:R-:W-:Y:S01]  /*df90*/  ULDC.64 UR4, c[0x0][0x208] ;  /* 0x0000820000047ab9 */ /* 0x000fe20000000a00 */
[----:B0-----:R-:W-:-:S04]  /*dfa0*/  ISETP.GE.AND P0, PT, R16, R3, PT ;  /* 0x000000031000720c */ /* 0x001fc80003f06270 */
[----:B------:R-:W-:-:S13]  /*dfb0*/  ISETP.GE.OR P1, PT, R22, R21, P0 ;  /* 0x000000151600720c */ /* 0x000fda0000726670 */
[----:B------:R0:W5:Y:S04]  /*dfc0*/  @!P1 LDG.E.128 R4, desc[UR4][R34.64] ;  /* 0x0000000422049981 */ /* 0x000168000c1e1d00 */
[----:B------:R0:W5:Y:S01]  /*dfd0*/  @!P1 LDG.E.128 R28, desc[UR4][R36.64] ;  /* 0x00000004241c9981 */ /* 0x000162000c1e1d00 */
[----:B------:R-:W-:-:S03]  /*dfe0*/  UMOV UR4, 0xffffffff ;  /* 0xffffffff00047882 */ /* 0x000fc60000000000 */
[----:B------:R-:W-:Y:S05]  /*dff0*/  BRA.DIV UR4, `(.L_x_613) ;  /* 0x0000017604207947 */ /* 0x000fea000b800000 */
.L_x_787:
[----:B------:R-:W2:Y:S01]  /*e000*/  LDL R9, [R1+0x84] ;  /* 0x0000840001097983 */ /* 0x000ea20000100800 */
[----:B------:R-:W-:Y:S01]  /*e010*/  UMOV UR4, 0xffffffff ;  /* 0xffffffff00047882 */ /* 0x000fe20000000000 */
[----:B--2---:R-:W-:Y:S02]  /*e020*/  LEA.HI R8, R9, R9, RZ, 0x1 ;  /* 0x0000000909087211 */ /* 0x004fe400078f08ff */
[----:B------:R-:W-:Y:S05]  /*e030*/  BRA.DIV UR4, `(.L_x_614) ;  /* 0x0000017604387947 */ /* 0x000fea000b800000 */
.L_x_790:
[----:B------:R-:W-:Y:S01]  /*e040*/  UMOV UR4, 0xffffffff ;  /* 0xffffffff00047882 */ /* 0x000fe20000000000 */
[----:B------:R-:W-:Y:S02]  /*e050*/  LOP3.LUT R8, R8, 0xfffffffe, RZ, 0xc0, !PT ;  /* 0xfffffffe08087812 */ /* 0x000fe400078ec0ff */
[----:B------:R-:W-:Y:S05]  /*e060*/  BRA.DIV UR4, `(.L_x_615) ;  /* 0x0000017604547947 */ /* 0x000fea000b800000 */
.L_x_793:
[----:B------:R-:W-:Y:S01]  /*e070*/  UMOV UR4, 0xffffffff ;  /* 0xffffffff00047882 */ /* 0x000fe20000000000 */
[----:B------:R-:W-:Y:S02]  /*e080*/  IMAD.IADD R8, R9, 0x1, -R8 ;  /* 0x0000000109087824 */ /* 0x000fe400078e0a08 */
[----:B------:R-:W-:Y:S05]  /*e090*/  BRA.DIV UR4, `(.L_x_616) ;  /* 0x0000017604707947 */ /* 0x000fea000b800000 */
.L_x_796:
[----:B------:R-:W-:Y:S01]  /*e0a0*/  SHF.L.U32 R9, R8, 0x1f, RZ ;  /* 0x0000001f08097819 */ /* 0x000fe200000006ff */
[----:B------:R-:W2:Y:S01]  /*e0b0*/  S2R R10, SR_TID.X ;  /* 0x00000000000a7919 */ /* 0x000ea20000002100 */
[----:B-----5:R-:W-:Y:S01]  /*e0c0*/  MOV R13, R4 ;  /* 0x00000004000d7202 */ /* 0x020fe20000000f00 */
[--C-:B------:R-:W-:Y:S01]  /*e0d0*/  IMAD.MOV.U32 R8, RZ, RZ, R5.reuse ;  /* 0x000000ffff087224 */ /* 0x100fe200078e0005 */
[----:B------:R-:W3:Y:S01]  /*e0e0*/  SYNCS.PHASECHK.TRANS64.TRYWAIT P4, [R2+URZ+0x34800], R9 ;  /* 0x03480009020075a7 */ /* 0x000ee2000808017f */
[--C-:B-1----:R-:W-:Y:S01]  /*e0f0*/  SHF.R.U64 R14, R4, 0x10, R5.reuse ;  /* 0x00000010040e7819 */ /* 0x102fe20000001205 */
[----:B------:R-:W-:Y:S01]  /*e100*/  IMAD.MOV.U32 R15, RZ, RZ, R6 ;  /* 0x000000ffff0f7224 */ /* 0x000fe200078e0006 */
[----:B------:R-:W-:Y:S01]  /*e110*/  SHF.R.U32.HI R5, RZ, 0x10, R5 ;  /* 0x00000010ff057819 */ /* 0x000fe20000011605 */
[--C-:B------:R-:W-:Y:S01]  /*e120*/  IMAD.MOV.U32 R4, RZ, RZ, R7.reuse ;  /* 0x000000ffff047224 */ /* 0x100fe200078e0007 */
[--C-:B------:R-:W-:Y:S01]  /*e130*/  SHF.R.U64 R20, R6, 0x10, R7.reuse ;  /* 0x0000001006147819 */ /* 0x100fe20000001207 */
[----:B------:R-:W-:Y:S01]  /*e140*/  IMAD.MOV.U32 R25, RZ, RZ, R30 ;  /* 0x000000ffff197224 */ /* 0x000fe200078e001e */
[----:B------:R-:W-:Y:S01]  /*e150*/  SHF.R.U32.HI R6, RZ, 0x10, R7 ;  /* 0x00000010ff067819 */ /* 0x000fe20000011607 */
[----:B------:R-:W-:Y:S01]  /*e160*/  BSSY B1, `(.L_x_617) ;  /* 0x0000018000017945 */ /* 0x000fe20003800000 */
[----:B------:R-:W-:-:S02]  /*e170*/  ISETP.GE.OR P1, PT, R22, R21, P0 ;  /* 0x000000151600720c */ /* 0x000fc40000726670 */
[-C--:B------:R-:W-:Y:S02]  /*e180*/  ISETP.GE.OR P2, PT, R223, R21.reuse, P0 ;  /* 0x00000015df00720c */ /* 0x080fe40000746670 */
[-C--:B------:R-:W-:Y:S02]  /*e190*/  ISETP.GE.OR P3, PT, R222, R21.reuse, P0 ;  /* 0x00000015de00720c */ /* 0x080fe40000766670 */
[----:B------:R-:W-:Y:S01]  /*e1a0*/  PRMT R14, R14, 0x5410, R5 ;  /* 0x000054100e0e7816 */ /* 0x000fe20000000005 */
[----:B------:R-:W-:Y:S01]  /*e1b0*/  IMAD.MOV.U32 R5, RZ, RZ, R31 ;  /* 0x000000ffff057224 */ /* 0x000fe200078e001f */
[----:B------:R-:W-:Y:S01]  /*e1c0*/  PRMT R15, R15, 0x5410, R4 ;  /* 0x000054100f0f7816 */ /* 0x000fe20000000004 */
[----:B------:R-:W-:Y:S01]  /*e1d0*/  IMAD.MOV.U32 R4, RZ, RZ, R29 ;  /* 0x000000ffff047224 */ /* 0x000fe200078e001d */
[----:B------:R-:W-:Y:S02]  /*e1e0*/  ISETP.GE.OR P0, PT, R224, R21, P0 ;  /* 0x00000015e000720c */ /* 0x000fe40000706670 */
[----:B------:R-:W-:-:S02]  /*e1f0*/  PRMT R20, R20, 0x5410, R6 ;  /* 0x0000541014147816 */ /* 0x000fc40000000006 */
[----:B------:R-:W-:Y:S02]  /*e200*/  MOV R21, R28 ;  /* 0x0000001c00157202 */ /* 0x000fe40000000f00 */
[--C-:B------:R-:W-:Y:S02]  /*e210*/  SHF.R.U64 R24, R28, 0x10, R29.reuse ;  /* 0x000000101c187819 */ /* 0x100fe4000000121d */
[----:B------:R-:W-:Y:S02]  /*e220*/  SHF.R.U32.HI R6, RZ, 0x10, R29 ;  /* 0x00000010ff067819 */ /* 0x000fe4000001161d */
[----:B--2---:R-:W-:Y:S02]  /*e230*/  IADD3 R10, R10, -0x80, RZ ;  /* 0xffffff800a0a7810 */ /* 0x004fe40007ffe0ff */
[--C-:B------:R-:W-:Y:S02]  /*e240*/  SHF.R.U64 R26, R30, 0x10, R31.reuse ;  /* 0x000000101e1a7819 */ /* 0x100fe4000000121f */
[----:B------:R-:W-:-:S02]  /*e250*/  SHF.R.U32.HI R7, RZ, 0x10, R31 ;  /* 0x00000010ff077819 */ /* 0x000fc4000001161f */
[----:B------:R-:W-:Y:S02]  /*e260*/  LEA.HI R33, R33, R10, RZ, 0x3 ;  /* 0x0000000a21217211 */ /* 0x000fe400078f18ff */
[----:B------:R-:W-:Y:S02]  /*e270*/  PRMT R13, R13, 0x5410, R8 ;  /* 0x000054100d0d7816 */ /* 0x000fe40000000008 */
[----:B------:R-:W-:Y:S02]  /*e280*/  PRMT R21, R21, 0x5410, R4 ;  /* 0x0000541015157816 */ /* 0x000fe40000000004 */
[----:B------:R-:W-:Y:S02]  /*e290*/  PRMT R24, R24, 0x5410, R6 ;  /* 0x0000541018187816 */ /* 0x000fe40000000006 */
[----:B------:R-:W-:Y:S02]  /*e2a0*/  PRMT R25, R25, 0x5410, R5 ;  /* 0x0000541019197816 */ /* 0x000fe40000000005 */
[----:B------:R-:W-:-:S02]  /*e2b0*/  PRMT R26, R26, 0x5410, R7 ;  /* 0x000054101a1a7816 */ /* 0x000fc40000000007 */
[----:B------:R-:W-:Y:S01]  /*e2c0*/  LOP3.LUT R12, R33, 0xfffffff8, RZ, 0xc0, !PT ;  /* 0xfffffff8210c7812 */ /* 0x000fe200078ec0ff */
[----:B---3--:R-:W-:Y:S06]  /*e2d0*/  @!P4 BRA `(.L_x_618) ;  /* 0x000001740008c947 */ /* 0x008fec0003800000 */
.L_x_797:
[----:B------:R-:W-:Y:S05]  /*e2e0*/  BSYNC B1 ;  /* 0x0000000000017941 */ /* 0x000fea0003800000 */
.L_x_617:
[----:B------:R-:W2:Y:S01]  /*e2f0*/  S2R R8, SR_TID.X ;  /* 0x0000000000087919 */ /* 0x000ea20000002100 */
[----:B------:R-:W-:Y:S01]  /*e300*/  BSSY B1, `(.L_x_619) ;  /* 0x0000061000017945 */ /* 0x000fe20003800000 */
[----:B--2---:R-:W-:-:S04]  /*e310*/  VIADD R8, R8, 0xffffff80 ;  /* 0xffffff8008087836 */ /* 0x004fc80000000000 */
[----:B------:R-:W-:Y:S01]  /*e320*/  IMAD.IADD R12, R8, 0x1, -R12 ;  /* 0x00000001080c7824 */ /* 0x000fe200078e0a0c */
[----:B------:R-:W-:Y:S06]  /*e330*/  @P1 BRA `(.L_x_620) ;  /* 0x0000000400741947 */ /* 0x000fec0003800000 */
[----:B------:R-:W2:Y:S04]  /*e340*/  LDL R10, [R1+0x3c] ;  /* 0x00003c00010a7983 */ /* 0x000ea80000100800 */
[----:B------:R-:W1:Y:S01]  /*e350*/  LDL R6, [R1+0x64] ;  /* 0x0000640001067983 */ /* 0x000e620000100800 */
[----:B------:R-:W-:Y:S01]  /*e360*/  LEA.HI R4, R3, R12, RZ, 0x1d ;  /* 0x0000000c03047211 */ /* 0x000fe200078fe8ff */
[----:B0-----:R-:W-:Y:S02]  /*e370*/  HADD2.F32 R37, -RZ, R13.H0_H0 ;  /* 0x2000000dff257230 */ /* 0x001fe40000004100 */
[----:B------:R-:W-:Y:S01]  /*e380*/  HADD2.F32 R38, -RZ, R21.H0_H0 ;  /* 0x20000015ff267230 */ /* 0x000fe20000004100 */
[----:B------:R-:W-:Y:S01]  /*e390*/  SHF.R.S32.HI R7, RZ, 0x1f, R4 ;  /* 0x0000001fff077819 */ /* 0x000fe20000011404 */
[----:B------:R-:W-:-:S02]  /*e3a0*/  IMAD.SHL.U32 R5, R4, 0x8, RZ ;  /* 0x0000000804057824 */ /* 0x000fc400078e00ff */
[----:B------:R-:W-:Y:S01]  /*e3b0*/  HADD2.F32 R39, -RZ, R24.H0_H0 ;  /* 0x20000018ff277230 */ /* 0x000fe20000004100 */
[----:B------:R-:W-:Y:S02]  /*e3c0*/  LEA.HI R7, R7, R4, RZ, 0x3 ;  /* 0x0000000407077211 */ /* 0x000fe400078f18ff */
[----:B------:R-:W-:Y:S02]  /*e3d0*/  LOP3.LUT R5, R5, 0x38, RZ, 0xc0, !PT ;  /* 0x0000003805057812 */ /* 0x000fe400078ec0ff */
[----:B------:R-:W-:Y:S02]  /*e3e0*/  SHF.L.U32 R7, R7, 0xa, RZ ;  /* 0x0000000a07077819 */ /* 0x000fe400000006ff */
[----:B--2---:R-:W-:Y:S02]  /*e3f0*/  LOP3.LUT R5, R5, 0x1c0, R10, 0xf8, !PT ;  /* 0x000001c005057812 */ /* 0x004fe400078ef80a */
[----:B------:R-:W-:Y:S02]  /*e400*/  SHF.R.S32.HI R10, RZ, 0x1f, R8 ;  /* 0x0000001fff0a7819 */ /* 0x000fe40000011408 */
[----:B-1----:R-:W-:-:S02]  /*e410*/  LOP3.LUT R9, R5, R6, RZ, 0x3c, !PT ;  /* 0x0000000605097212 */ /* 0x002fc400078e3cff */
[----:B------:R-:W-:Y:S02]  /*e420*/  LEA.HI R10, R10, R8, RZ, 0x6 ;  /* 0x000000080a0a7211 */ /* 0x000fe400078f30ff */
[----:B------:R-:W-:Y:S02]  /*e430*/  LOP3.LUT R8, R7, 0x7fffe000, RZ, 0xc0, !PT ;  /* 0x7fffe00007087812 */ /* 0x000fe400078ec0ff */
[----:B------:R-:W0:Y:S01]  /*e440*/  LDS.128 R4, [R0] ;  /* 0x0000000000047984 */ /* 0x000e220000000c00 */
[----:B------:R-:W-:-:S05]  /*e450*/  IMAD.SHL.U32 R10, R10, 0x8, RZ ;  /* 0x000000080a0a7824 */ /* 0x000fca00078e00ff */
[----:B------:R-:W-:-:S04]  /*e460*/  LOP3.LUT R10, R10, 0xfffffe00, RZ, 0xc0, !PT ;  /* 0xfffffe000a0a7812 */ /* 0x000fc800078ec0ff */
[----:B------:R-:W-:-:S05]  /*e470*/  IADD3 R9, R9, R8, R10 ;  /* 0x0000000809097210 */ /* 0x000fca0007ffe00a */
[----:B------:R-:W-:-:S05]  /*e480*/  IMAD R27, R9, 0x2, R2 ;  /* 0x00000002091b7824 */ /* 0x000fca00078e0202 */
[----:B------:R-:W1:Y:S01]  /*e490*/  LDS.128 R8, [R27+0x16400] ;  /* 0x016400001b087984 */ /* 0x000e620000000c00 */
[--C-:B0-----:R-:W-:Y:S02]  /*e4a0*/  HADD2.F32 R28, -RZ, R4.reuse.H0_H0 ;  /* 0x20000004ff1c7230 */ /* 0x101fe40000004100 */
[----:B------:R-:W-:Y:S02]  /*e4b0*/  HADD2.F32 R4, -RZ, R4.H1_H1 ;  /* 0x30000004ff047230 */ /* 0x000fe40000004100 */
[--C-:B------:R-:W-:Y:S02]  /*e4c0*/  HADD2.F32 R29, -RZ, R5.reuse.H0_H0 ;  /* 0x20000005ff1d7230 */ /* 0x100fe40000004100 */
[----:B------:R-:W-:Y:S02]  /*e4d0*/  HADD2.F32 R5, -RZ, R5.H1_H1 ;  /* 0x30000005ff057230 */ /* 0x000fe40000004100 */
[--C-:B------:R-:W-:Y:S02]  /*e4e0*/  HADD2.F32 R30, -RZ, R6.reuse.H0_H0 ;  /* 0x20000006ff1e7230 */ /* 0x100fe40000004100 */
[----:B------:R-:W-:-:S02]  /*e4f0*/  HADD2.F32 R6, -RZ, R6.H1_H1 ;  /* 0x30000006ff067230 */ /* 0x000fc40000004100 */
[--C-:B------:R-:W-:Y:S02]  /*e500*/  HADD2.F32 R31, -RZ, R7.reuse.H0_H0 ;  /* 0x20000007ff1f7230 */ /* 0x100fe40000004100 */
[----:B------:R-:W-:Y:S02]  /*e510*/  HADD2.F32 R7, -RZ, R7.H1_H1 ;  /* 0x30000007ff077230 */ /* 0x000fe40000004100 */
[--C-:B-1----:R-:W-:Y:S02]  /*e520*/  HADD2.F32 R33, -RZ, R8.reuse.H0_H0 ;  /* 0x20000008ff217230 */ /* 0x102fe40000004100 */
[----:B------:R-:W-:Y:S02]  /*e530*/  HADD2.F32 R8, -RZ, R8.H1_H1 ;  /* 0x30000008ff087230 */ /* 0x000fe40000004100 */
[----:B------:R-:W-:Y:S02]  /*e540*/  HADD2.F32 R34, -RZ, R9.H0_H0 ;  /* 0x20000009ff227230 */ /* 0x000fe40000004100 */
[C---:B------:R-:W-:Y:S01]  /*e550*/  FMUL.FTZ R41, R33.reuse, R38 ;  /* 0x0000002621297220 */ /* 0x040fe20000410000 */
[----:B------:R-:W-:Y:S01]  /*e560*/  FMUL.FTZ R43, R33, R37 ;  /* 0x00000025212b7220 */ /* 0x000fe20000410000 */
[----:B------:R-:W-:-:S02]  /*e570*/  HADD2.F32 R33, -RZ, R14.H0_H0 ;  /* 0x2000000eff217230 */ /* 0x000fc40000004100 */
[----:B------:R-:W-:Y:S01]  /*e580*/  FMUL.FTZ R45, R8, R39 ;  /* 0x00000027082d7220 */ /* 0x000fe20000410000 */
[C---:B------:R-:W-:Y:S01]  /*e590*/  FFMA.FTZ R41, R28.reuse, R37, -R41 ;  /* 0x000000251c297223 */ /* 0x040fe20000010829 */
[----:B------:R-:W-:Y:S01]  /*e5a0*/  FFMA.FTZ R43, R28, R38, R43 ;  /* 0x000000261c2b7223 */ /* 0x000fe2000001002b */
[----:B------:R-:W-:Y:S02]  /*e5b0*/  HADD2.F32 R37, -RZ, R21.H1_H1 ;  /* 0x30000015ff257230 */ /* 0x000fe40000004100 */
[-C--:B------:R-:W-:Y:S01]  /*e5c0*/  FMUL.FTZ R47, R8, R33.reuse ;  /* 0x00000021082f7220 */ /* 0x080fe20000410000 */
[----:B------:R-:W-:Y:S02]  /*e5d0*/  HADD2.F32 R28, -RZ, R13.H1_H1 ;  /* 0x3000000dff1c7230 */ /* 0x000fe40000004100 */
[----:B------:R-:W-:Y:S01]  /*e5e0*/  FFMA.FTZ R40, R4, R33, -R45 ;  /* 0x0000002104287223 */ /* 0x000fe2000001082d */
[----:B------:R-:W-:Y:S02]  /*e5f0*/  HADD2.F32 R9, -RZ, R9.H1_H1 ;  /* 0x30000009ff097230 */ /* 0x000fe40000004100 */
[----:B------:R-:W-:Y:S01]  /*e600*/  FMUL.FTZ R8, R34, R37 ;  /* 0x0000002522087220 */ /* 0x000fe20000410000 */
[----:B------:R-:W-:-:S02]  /*e610*/  HADD2.F32 R38, -RZ, R24.H1_H1 ;  /* 0x30000018ff267230 */ /* 0x000fc40000004100 */
[-C--:B------:R-:W-:Y:S01]  /*e620*/  FMUL.FTZ R42, R34, R28.reuse ;  /* 0x0000001c222a7220 */ /* 0x080fe20000410000 */
[----:B------:R-:W-:Y:S01]  /*e630*/  FFMA.FTZ R34, R4, R39, R47 ;  /* 0x0000002704227223 */ /* 0x000fe2000001002f */
[----:B------:R-:W-:Y:S02]  /*e640*/  HADD2.F32 R4, -RZ, R14.H1_H1 ;  /* 0x3000000eff047230 */ /* 0x000fe40000004100 */
[C---:B------:R-:W-:Y:S01]  /*e650*/  FFMA.FTZ R33, R29.reuse, R28, -R8 ;  /* 0x0000001c1d217223 */ /* 0x040fe20000010808 */
[----:B------:R-:W-:Y:S02]  /*e660*/  HADD2.F32 R35, -RZ, R10.H0_H0 ;  /* 0x2000000aff237230 */ /* 0x000fe40000004100 */
[----:B------:R-:W-:Y:S01]  /*e670*/  FFMA.FTZ R42, R29, R37, R42 ;  /* 0x000000251d2a7223 */ /* 0x000fe2000001002a */
[----:B------:R-:W-:Y:S02]  /*e680*/  HADD2.F32 R8, -RZ, R15.H0_H0 ;  /* 0x2000000fff087230 */ /* 0x000fe40000004100 */
[----:B------:R-:W-:Y:S01]  /*e690*/  FMUL.FTZ R44, R9, R38 ;  /* 0x00000026092c7220 */ /* 0x000fe20000410000 */
[----:B------:R-:W-:-:S02]  /*e6a0*/  HADD2.F32 R28, -RZ, R25.H0_H0 ;  /* 0x20000019ff1c7230 */ /* 0x000fc40000004100 */
[----:B------:R-:W-:Y:S01]  /*e6b0*/  FMUL.FTZ R46, R9, R4 ;  /* 0x00000004092e7220 */ /* 0x000fe20000410000 */
[----:B------:R-:W-:Y:S02]  /*e6c0*/  HADD2.F32 R10, -RZ, R10.H1_H1 ;  /* 0x3000000aff0a7230 */ /* 0x000fe40000004100 */
[C---:B------:R-:W-:Y:S01]  /*e6d0*/  FMUL.FTZ R39, R35.reuse, R8 ;  /* 0x0000000823277220 */ /* 0x040fe20000410000 */
[----:B------:R-:W-:Y:S02]  /*e6e0*/  HADD2.F32 R29, -RZ, R26.H0_H0 ;  /* 0x2000001aff1d7230 */ /* 0x000fe40000004100 */
[----:B------:R-:W-:Y:S01]  /*e6f0*/  FMUL.FTZ R37, R35, R28 ;  /* 0x0000001c23257220 */ /* 0x000fe20000410000 */
[C---:B------:R-:W-:Y:S01]  /*e700*/  FFMA.FTZ R44, R5.reuse, R4, -R44 ;  /* 0x00000004052c7223 */ /* 0x040fe2000001082c */
[----:B------:R-:W-:Y:S02]  /*e710*/  HADD2.F32 R9, -RZ, R20.H0_H0 ;  /* 0x20000014ff097230 */ /* 0x000fe40000004100 */
[----:B------:R-:W-:Y:S01]  /*e720*/  FFMA.FTZ R35, R5, R38, R46 ;  /* 0x0000002605237223 */ /* 0x000fe2000001002e */
[----:B------:R-:W-:Y:S01]  /*e730*/  FMUL.FTZ R5, R10, R29 ;  /* 0x0000001d0a057220 */ /* 0x000fe20000410000 */
[----:B------:R-:W-:Y:S01]  /*e740*/  FFMA.FTZ R39, R30, R28, R39 ;  /* 0x0000001c1e277223 */ /* 0x000fe20000010027 */
[----:B------:R-:W-:-:S02]  /*e750*/  HADD2.F32 R36, -RZ, R11.H0_H0 ;  /* 0x2000000bff247230 */ /* 0x000fc40000004100 */
[-C--:B------:R-:W-:Y:S01]  /*e760*/  FMUL.FTZ R45, R10, R9.reuse ;  /* 0x000000090a2d7220 */ /* 0x080fe20000410000 */
[----:B------:R-:W-:Y:S01]  /*e770*/  FFMA.FTZ R28, R6, R9, -R5 ;  /* 0x00000009061c7223 */ /* 0x000fe20000010805 */
[----:B------:R-:W-:Y:S02]  /*e780*/  HADD2.F32 R11, -RZ, R11.H1_H1 ;  /* 0x3000000bff0b7230 */ /* 0x000fe40000004100 */
[----:B------:R-:W-:Y:S01]  /*e790*/  FFMA.FTZ R37, R30, R8, -R37 ;  /* 0x000000081e257223 */ /* 0x000fe20000010825 */
[----:B------:R-:W-:Y:S02]  /*e7a0*/  HADD2.F32 R5, -RZ, R25.H1_H1 ;  /* 0x30000019ff057230 */ /* 0x000fe40000004100 */
[----:B------:R-:W-:Y:S01]  /*e7b0*/  FFMA.FTZ R30, R6, R29, R45 ;  /* 0x0000001d061e7223 */ /* 0x000fe2000001002d */
[----:B------:R-:W-:Y:S02]  /*e7c0*/  HADD2.F32 R10, -RZ, R26.H1_H1 ;  /* 0x3000001aff0a7230 */ /* 0x000fe40000004100 */
[----:B------:R-:W-:-:S02]  /*e7d0*/  HADD2.F32 R4, -RZ, R15.H1_H1 ;  /* 0x3000000fff047230 */ /* 0x000fc40000004100 */
[CC--:B------:R-:W-:Y:S01]  /*e7e0*/  FMUL.FTZ R6, R36.reuse, R5.reuse ;  /* 0x0000000524067220 */ /* 0x0c0fe20000410000 */
[----:B------:R-:W-:Y:S02]  /*e7f0*/  HADD2.F32 R8, -RZ, R20.H1_H1 ;  /* 0x30000014ff087230 */ /* 0x000fe40000004100 */
[C---:B------:R-:W-:Y:S01]  /*e800*/  FMUL.FTZ R38, R11.reuse, R10 ;  /* 0x0000000a0b267220 */ /* 0x040fe20000410000 */
[----:B------:R-:W-:Y:S02]  /*e810*/  FMUL.FTZ R36, R36, R4 ;  /* 0x0000000424247220 */ /* 0x000fe40000410000 */
[----:B------:R-:W-:Y:S01]  /*e820*/  FMUL.FTZ R9, R11, R8 ;  /* 0x000000080b097220 */ /* 0x000fe20000410000 */
[----:B------:R-:W-:Y:S01]  /*e830*/  FFMA.FTZ R11, R31, R4, -R6 ;  /* 0x000000041f0b7223 */ /* 0x000fe20000010806 */
[----:B------:R-:W-:Y:S01]  /*e840*/  FFMA.FTZ R38, R7, R8, -R38 ;  /* 0x0000000807267223 */ /* 0x000fe20000010826 */
[----:B------:R-:W-:Y:S01]  /*e850*/  FFMA.FTZ R36, R31, R5, R36 ;  /* 0x000000051f247223 */ /* 0x000fe20000010024 */
[----:B------:R-:W-:Y:S01]  /*e860*/  FFMA.FTZ R29, R7, R10, R9 ;  /* 0x0000000a071d7223 */ /* 0x000fe20000010009 */
[----:B------:R-:W-:-:S02]  /*e870*/  F2FP.F16.F32.PACK_AB R4, R40, R41 ;  /* 0x000000292804723e */ /* 0x000fc400000000ff */
[----:B------:R-:W-:Y:S02]  /*e880*/  F2FP.F16.F32.PACK_AB R5, R44, R33 ;  /* 0x000000212c05723e */ /* 0x000fe400000000ff */
[----:B------:R-:W-:Y:S02]  /*e890*/  F2FP.F16.F32.PACK_AB R6, R28, R37 ;  /* 0x000000251c06723e */ /* 0x000fe400000000ff */
[----:B------:R-:W-:Y:S02]  /*e8a0*/  F2FP.F16.F32.PACK_AB R7, R38, R11 ;  /* 0x0000000b2607723e */ /* 0x000fe400000000ff */
[----:B------:R-:W-:Y:S02]  /*e8b0*/  F2FP.F16.F32.PACK_AB R8, R34, R43 ;  /* 0x0000002b2208723e */ /* 0x000fe400000000ff */
[----:B------:R-:W-:Y:S01]  /*e8c0*/  F2FP.F16.F32.PACK_AB R9, R35, R42 ;  /* 0x0000002a2309723e */ /* 0x000fe200000000ff */
[----:B------:R2:W-:Y:S01]  /*e8d0*/  STS.128 [R0], R4 ;  /* 0x0000000400007388 */ /* 0x0005e20000000c00 */
[----:B------:R-:W-:-:S02]  /*e8e0*/  F2FP.F16.F32.PACK_AB R10, R30, R39 ;  /* 0x000000271e0a723e */ /* 0x000fc400000000ff */
[----:B------:R-:W-:-:S05]  /*e8f0*/  F2FP.F16.F32.PACK_AB R11, R29, R36 ;  /* 0x000000241d0b723e */ /* 0x000fca00000000ff */
[----:B------:R2:W-:Y:S02]  /*e900*/  STS.128 [R27+0x16400], R8 ;  /* 0x016400081b007388 */ /* 0x0005e40000000c00 */
.L_x_620:
[----:B------:R-:W-:Y:S05]  /*e910*/  BSYNC B1 ;  /* 0x0000000000017941 */ /* 0x000fea0003800000 */
.L_x_619:
[----:B------:R-:W-:Y:S04]  /*e920*/  BSSY B1, `(.L_x_621) ;  /* 0x0000060000017945 */ /* 0x000fe80003800000 */
[----:B------:R-:W-:Y:S05]  /*e930*/  @P2 BRA `(.L_x_622) ;  /* 0x0000000400782947 */ /* 0x000fea0003800000 */
[----:B--2---:R-:W2:Y:S04]  /*e940*/  LDL R0, [R1+0x8c] ;  /* 0x00008c0001007983 */ /* 0x004ea80000100800 */
[----:B-1----:R-:W3:Y:S04]  /*e950*/  LDL R9, [R1+0x38] ;  /* 0x0000380001097983 */ /* 0x002ee80000100800 */
[----:B------:R-:W4:Y:S04]  /*e960*/  LDL R7, [R1+0x5c] ;  /* 0x00005c0001077983 */ /* 0x000f280000100800 */
[----:B------:R-:W5:Y:S01]  /*e970*/  LDL R8, [R1+0x4c] ;  /* 0x00004c0001087983 */ /* 0x000f620000100800 */
[----:B0-----:R-:W-:-:S02]  /*e980*/  HADD2.F32 R37, -RZ, R13.H0_H0 ;  /* 0x2000000dff257230 */ /* 0x001fc40000004100 */
[--C-:B------:R-:W-:Y:S02]  /*e990*/  HADD2.F32 R39, -RZ, R21.reuse.H0_H0 ;  /* 0x20000015ff277230 */ /* 0x100fe40000004100 */
[----:B------:R-:W-:Y:S02]  /*e9a0*/  HADD2.F32 R44, -RZ, R24.H0_H0 ;  /* 0x20000018ff2c7230 */ /* 0x000fe40000004100 */
[----:B------:R-:W-:Y:S02]  /*e9b0*/  HADD2.F32 R40, -RZ, R14.H0_H0 ;  /* 0x2000000eff287230 */ /* 0x000fe40000004100 */
[----:B------:R-:W-:Y:S02]  /*e9c0*/  HADD2.F32 R46, -RZ, R21.H1_H1 ;  /* 0x30000015ff2e7230 */ /* 0x000fe40000004100 */
[----:B------:R-:W-:Y:S02]  /*e9d0*/  HADD2.F32 R42, -RZ, R13.H1_H1 ;  /* 0x3000000dff2a7230 */ /* 0x000fe40000004100 */
[----:B------:R-:W-:-:S02]  /*e9e0*/  HADD2.F32 R43, -RZ, R24.H1_H1 ;  /* 0x30000018ff2b7230 */ /* 0x000fc40000004100 */
[----:B------:R-:W-:Y:S02]  /*e9f0*/  HADD2.F32 R41, -RZ, R15.H0_H0 ;  /* 0x2000000fff297230 */ /* 0x000fe40000004100 */
[----:B------:R-:W-:Y:S01]  /*ea00*/  HADD2.F32 R45, -RZ, R25.H0_H0 ;  /* 0x20000019ff2d7230 */ /* 0x000fe20000004100 */
[----:B--2---:R-:W-:Y:S02]  /*ea10*/  R2UR UR4, R0 ;  /* 0x00000000000472ca */ /* 0x004fe400000e0000 */
[----:B------:R-:W-:Y:S02]  /*ea20*/  LEA.HI R0, R3, R12, RZ, 0x1d ;  /* 0x0000000c03007211 */ /* 0x000fe400078fe8ff */
[----:B---3--:R-:W-:Y:S02]  /*ea30*/  LOP3.LUT R6, R9, 0x38, R16, 0xf8, !PT ;  /* 0x0000003809067812 */ /* 0x008fe400078ef810 */
[----:B------:R-:W-:Y:S01]  /*ea40*/  SHF.R.S32.HI R5, RZ, 0x1f, R0 ;  /* 0x0000001fff057819 */ /* 0x000fe20000011400 */
[----:B------:R-:W-:-:S03]  /*ea50*/  IMAD.SHL.U32 R4, R0, 0x8, RZ ;  /* 0x0000000800047824 */ /* 0x000fc600078e00ff */
[----:B------:R-:W-:Y:S02]  /*ea60*/  LEA.HI R5, R5, R0, RZ, 0x3 ;  /* 0x0000000005057211 */ /* 0x000fe400078f18ff */
[----:B------:R-:W-:Y:S02]  /*ea70*/  LOP3.LUT R0, R9, 0x38, R4, 0xf8, !PT ;  /* 0x0000003809007812 */ /* 0x000fe400078ef804 */
[----:B------:R-:W-:Y:S02]  /*ea80*/  SHF.L.U32 R5, R5, 0xa, RZ ;  /* 0x0000000a05057819 */ /* 0x000fe400000006ff */
[----:B----4-:R-:W-:Y:S02]  /*ea90*/  LOP3.LUT R0, R0, R7, RZ, 0x3c, !PT ;  /* 0x0000000700007212 */ /* 0x010fe400078e3cff */
[----:B------:R-:W-:Y:S02]  /*eaa0*/  LOP3.LUT R9, R5, 0x7fffe000, RZ, 0xc0, !PT ;  /* 0x7fffe00005097812 */ /* 0x000fe400078ec0ff */
[----:B-----5:R-:W-:-:S02]  /*eab0*/  LOP3.LUT R6, R8, R6, R7, 0xf6, !PT ;  /* 0x0000000608067212 */ /* 0x020fc400078ef607 */
[----:B------:R-:W-:Y:S02]  /*eac0*/  IADD3 R9, R0, R9, R8 ;  /* 0x0000000900097210 */ /* 0x000fe40007ffe008 */
[----:B------:R-:W-:-:S03]  /*ead0*/  LEA R47, R6, UR4, 0x1 ;  /* 0x00000004062f7c11 */ /* 0x000fc6000f8e08ff */
[----:B------:R-:W-:Y:S02]  /*eae0*/  IMAD R0, R9, 0x2, R2 ;  /* 0x0000000209007824 */ /* 0x000fe400078e0202 */
[----:B------:R-:W0:Y:S04]  /*eaf0*/  LDS.128 R4, [R47] ;  /* 0x000000002f047984 */ /* 0x000e280000000c00 */
[----:B------:R-:W1:Y:S01]  /*eb00*/  LDS.128 R8, [R0+0x16400] ;  /* 0x0164000000087984 */ /* 0x000e620000000c00 */
[--C-:B0-----:R-:W-:Y:S02]  /*eb10*/  HADD2.F32 R27, -RZ, R4.reuse.H0_H0 ;  /* 0x20000004ff1b7230 */ /* 0x101fe40000004100 */
[----:B------:R-:W-:Y:S02]  /*eb20*/  HADD2.F32 R4, -RZ, R4.H1_H1 ;  /* 0x30000004ff047230 */ /* 0x000fe40000004100 */
[----:B-1----:R-:W-:-:S02]  /*eb30*/  HADD2.F32 R31, -RZ, R8.H0_H0 ;  /* 0x20000008ff1f7230 */ /* 0x002fc40000004100 */
[----:B------:R-:W-:Y:S02]  /*eb40*/  HADD2.F32 R8, -RZ, R8.H1_H1 ;  /* 0x30000008ff087230 */ /* 0x000fe40000004100 */
[--C-:B------:R-:W-:Y:S02]  /*eb50*/  HADD2.F32 R33, -RZ, R9.reuse.H0_H0 ;  /* 0x20000009ff217230 */ /* 0x100fe40000004100 */
[-C--:B------:R-:W-:Y:S01]  /*eb60*/  FMUL.FTZ R36, R39, R31.reuse ;  /* 0x0000001f27247220 */ /* 0x080fe20000410000 */
[C---:B------:R-:W-:Y:S01]  /*eb70*/  FMUL.FTZ R38, R37.reuse, R31 ;  /* 0x0000001f25267220 */ /* 0x040fe20000410000 */
[----:B------:R-:W-:Y:S02]  /*eb80*/  HADD2.F32 R9, -RZ, R9.H1_H1 ;  /* 0x30000009ff097230 */ /* 0x000fe40000004100 */
[-C--:B------:R-:W-:Y:S01]  /*eb90*/  FMUL.FTZ R31, R44, R8.reuse ;  /* 0x000000082c1f7220 */ /* 0x080fe20000410000 */
[-C--:B------:R-:W-:Y:S01]  /*eba0*/  FFMA.FTZ R36, R37, R27.reuse, -R36 ;  /* 0x0000001b25247223 */ /* 0x080fe20000010824 */
[----:B------:R-:W-:Y:S01]  /*ebb0*/  FFMA.FTZ R38, R39, R27, R38 ;  /* 0x0000001b27267223 */ /* 0x000fe20000010026 */
[----:B------:R-:W-:Y:S01]  /*ebc0*/  FMUL.FTZ R27, R40, R8 ;  /* 0x00000008281b7220 */ /* 0x000fe20000410000 */
[----:B------:R-:W-:-:S02]  /*ebd0*/  HADD2.F32 R39, -RZ, R14.H1_H1 ;  /* 0x3000000eff277230 */ /* 0x000fc40000004100 */
[-C--:B------:R-:W-:Y:S01]  /*ebe0*/  FMUL.FTZ R37, R46, R33.reuse ;  /* 0x000000212e257220 */ /* 0x080fe20000410000 */
[--C-:B------:R-:W-:Y:S02]  /*ebf0*/  HADD2.F32 R28, -RZ, R5.reuse.H0_H0 ;  /* 0x20000005ff1c7230 */ /* 0x100fe40000004100 */
[-C--:B------:R-:W-:Y:S01]  /*ec00*/  FFMA.FTZ R31, R40, R4.reuse, -R31 ;  /* 0x00000004281f7223 */ /* 0x080fe2000001081f */
[----:B------:R-:W-:Y:S02]  /*ec10*/  HADD2.F32 R5, -RZ, R5.H1_H1 ;  /* 0x30000005ff057230 */ /* 0x000fe40000004100 */
[----:B------:R-:W-:Y:S01]  /*ec20*/  FMUL.FTZ R33, R42, R33 ;  /* 0x000000212a217220 */ /* 0x000fe20000410000 */
[----:B------:R-:W-:Y:S01]  /*ec30*/  FFMA.FTZ R27, R44, R4, R27 ;  /* 0x000000042c1b7223 */ /* 0x000fe2000001001b */
[--C-:B------:R-:W-:Y:S02]  /*ec40*/  HADD2.F32 R34, -RZ, R10.reuse.H0_H0 ;  /* 0x2000000aff227230 */ /* 0x100fe40000004100 */
[----:B------:R-:W-:Y:S01]  /*ec50*/  FMUL.FTZ R4, R43, R9 ;  /* 0x000000092b047220 */ /* 0x000fe20000410000 */
[----:B------:R-:W-:-:S02]  /*ec60*/  HADD2.F32 R10, -RZ, R10.H1_H1 ;  /* 0x3000000aff0a7230 */ /* 0x000fc40000004100 */
[C---:B------:R-:W-:Y:S01]  /*ec70*/  FMUL.FTZ R8, R39.reuse, R9 ;  /* 0x0000000927087220 */ /* 0x040fe20000410000 */
[----:B------:R-:W-:Y:S02]  /*ec80*/  HADD2.F32 R44, -RZ, R26.H0_H0 ;  /* 0x2000001aff2c7230 */ /* 0x000fe40000004100 */
[-C--:B------:R-:W-:Y:S01]  /*ec90*/  FFMA.FTZ R37, R42, R28.reuse, -R37 ;  /* 0x0000001c2a257223 */ /* 0x080fe20000010825 */
[----:B------:R-:W-:Y:S01]  /*eca0*/  FFMA.FTZ R33, R46, R28, R33 ;  /* 0x0000001c2e217223 */ /* 0x000fe20000010021 */
[----:B------:R-:W-:Y:S01]  /*ecb0*/  FFMA.FTZ R28, R39, R5, -R4 ;  /* 0x00000005271c7223 */ /* 0x000fe20000010804 */
[----:B------:R-:W-:Y:S02]  /*ecc0*/  HADD2.F32 R29, -RZ, R6.H0_H0 ;  /* 0x20000006ff1d7230 */ /* 0x000fe40000004100 */
[-C--:B------:R-:W-:Y:S01]  /*ecd0*/  FMUL.FTZ R4, R45, R34.reuse ;  /* 0x000000222d047220 */ /* 0x080fe20000410000 */
[----:B------:R-:W-:Y:S02]  /*ece0*/  HADD2.F32 R42, -RZ, R20.H0_H0 ;  /* 0x20000014ff2a7230 */ /* 0x000fe40000004100 */
[----:B------:R-:W-:Y:S01]  /*ecf0*/  FMUL.FTZ R40, R41, R34 ;  /* 0x0000002229287220 */ /* 0x000fe20000410000 */
[----:B------:R-:W-:-:S02]  /*ed00*/  HADD2.F32 R6, -RZ, R6.H1_H1 ;  /* 0x30000006ff067230 */ /* 0x000fc40000004100 */
[----:B------:R-:W-:Y:S01]  /*ed10*/  FFMA.FTZ R34, R43, R5, R8 ;  /* 0x000000052b227223 */ /* 0x000fe20000010008 */
[-C--:B------:R-:W-:Y:S01]  /*ed20*/  FMUL.FTZ R5, R44, R10.reuse ;  /* 0x0000000a2c057220 */ /* 0x080fe20000410000 */
[C---:B------:R-:W-:Y:S01]  /*ed30*/  FMUL.FTZ R9, R42.reuse, R10 ;  /* 0x0000000a2a097220 */ /* 0x040fe20000410000 */
[----:B------:R-:W-:Y:S02]  /*ed40*/  HADD2.F32 R35, -RZ, R11.H0_H0 ;  /* 0x2000000bff237230 */ /* 0x000fe40000004100 */
[-C--:B------:R-:W-:Y:S01]  /*ed50*/  FFMA.FTZ R39, R41, R29.reuse, -R4 ;  /* 0x0000001d29277223 */ /* 0x080fe20000010804 */
[----:B------:R-:W-:Y:S01]  /*ed60*/  FFMA.FTZ R10, R42, R6, -R5 ;  /* 0x000000062a0a7223 */ /* 0x000fe20000010805 */
[----:B------:R-:W-:Y:S02]  /*ed70*/  HADD2.F32 R42, -RZ, R25.H1_H1 ;  /* 0x30000019ff2a7230 */ /* 0x000fe40000004100 */
[----:B------:R-:W-:Y:S01]  /*ed80*/  FFMA.FTZ R40, R45, R29, R40 ;  /* 0x0000001d2d287223 */ /* 0x000fe20000010028 */
[----:B------:R-:W-:-:S02]  /*ed90*/  HADD2.F32 R8, -RZ, R15.H1_H1 ;  /* 0x3000000fff087230 */ /* 0x000fc40000004100 */
[----:B------:R-:W-:Y:S01]  /*eda0*/  FFMA.FTZ R29, R44, R6, R9 ;  /* 0x000000062c1d7223 */ /* 0x000fe20000010009 */
[----:B------:R-:W-:Y:S02]  /*edb0*/  HADD2.F32 R11, -RZ, R11.H1_H1 ;  /* 0x3000000bff0b7230 */ /* 0x000fe40000004100 */
[-C--:B------:R-:W-:Y:S01]  /*edc0*/  FMUL.FTZ R5, R42, R35.reuse ;  /* 0x000000232a057220 */ /* 0x080fe20000410000 */
[----:B------:R-:W-:Y:S02]  /*edd0*/  HADD2.F32 R43, -RZ, R26.H1_H1 ;  /* 0x3000001aff2b7230 */ /* 0x000fe40000004100 */
[----:B------:R-:W-:Y:S01]  /*ede0*/  FMUL.FTZ R35, R8, R35 ;  /* 0x0000002308237220 */ /* 0x000fe20000410000 */
[----:B------:R-:W-:Y:S01]  /*edf0*/  HADD2.F32 R41, -RZ, R20.H1_H1 ;  /* 0x30000014ff297230 */ /* 0x000fe20000004100 */
[----:B------:R-:W-:Y:S01]  /*ee00*/  F2FP.F16.F32.PACK_AB R9, R34, R33 ;  /* 0x000000212209723e */ /* 0x000fe200000000ff */
[--C-:B------:R-:W-:Y:S02]  /*ee10*/  HADD2.F32 R30, -RZ, R7.reuse.H0_H0 ;  /* 0x20000007ff1e7230 */ /* 0x100fe40000004100 */
[----:B------:R-:W-:Y:S01]  /*ee20*/  FMUL.FTZ R4, R43, R11 ;  /* 0x0000000b2b047220 */ /* 0x000fe20000410000 */
[----:B------:R-:W-:-:S02]  /*ee30*/  HADD2.F32 R7, -RZ, R7.H1_H1 ;  /* 0x30000007ff077230 */ /* 0x000fc40000004100 */
[C---:B------:R-:W-:Y:S01]  /*ee40*/  FMUL.FTZ R6, R41.reuse, R11 ;  /* 0x0000000b29067220 */ /* 0x040fe20000410000 */
[-C--:B------:R-:W-:Y:S01]  /*ee50*/  FFMA.FTZ R11, R8, R30.reuse, -R5 ;  /* 0x0000001e080b7223 */ /* 0x080fe20000010805 */
[----:B------:R-:W-:Y:S01]  /*ee60*/  FFMA.FTZ R35, R42, R30, R35 ;  /* 0x0000001e2a237223 */ /* 0x000fe20000010023 */
[-C--:B------:R-:W-:Y:S01]  /*ee70*/  FFMA.FTZ R30, R41, R7.reuse, -R4 ;  /* 0x00000007291e7223 */ /* 0x080fe20000010804 */
[----:B------:R-:W-:Y:S01]  /*ee80*/  FFMA.FTZ R42, R43, R7, R6 ;  /* 0x000000072b2a7223 */ /* 0x000fe20000010006 */
[----:B------:R-:W-:Y:S02]  /*ee90*/  F2FP.F16.F32.PACK_AB R4, R31, R36 ;  /* 0x000000241f04723e */ /* 0x000fe400000000ff */
[----:B------:R-:W-:Y:S02]  /*eea0*/  F2FP.F16.F32.PACK_AB R5, R28, R37 ;  /* 0x000000251c05723e */ /* 0x000fe400000000ff */
[----:B------:R-:W-:Y:S02]  /*eeb0*/  F2FP.F16.F32.PACK_AB R6, R10, R39 ;  /* 0x000000270a06723e */ /* 0x000fe400000000ff */
[----:B------:R-:W-:-:S02]  /*eec0*/  F2FP.F16.F32.PACK_AB R7, R30, R11 ;  /* 0x0000000b1e07723e */ /* 0x000fc400000000ff */
[----:B------:R-:W-:Y:S02]  /*eed0*/  F2FP.F16.F32.PACK_AB R8, R27, R38 ;  /* 0x000000261b08723e */ /* 0x000fe400000000ff */
[----:B------:R-:W-:Y:S01]  /*eee0*/  F2FP.F16.F32.PACK_AB R10, R29, R40 ;  /* 0x000000281d0a723e */ /* 0x000fe200000000ff */
[----:B------:R3:W-:Y:S01]  /*eef0*/  STS.128 [R47], R4 ;  /* 0x000000042f007388 */ /* 0x0007e20000000c00 */
[----:B------:R-:W-:-:S05]  /*ef00*/  F2FP.F16.F32.PACK_AB R11, R42, R35 ;  /* 0x000000232a0b723e */ /* 0x000fca00000000ff */
[----:B------:R3:W-:Y:S02]  /*ef10*/  STS.128 [R0+0x16400], R8 ;  /* 0x0164000800007388 */ /* 0x0007e40000000c00 */
.L_x_622:
[----:B------:R-:W-:Y:S05]  /*ef20*/  BSYNC B1 ;  /* 0x0000000000017941 */ /* 0x000fea0003800000 */
.L_x_621:
[----:B------:R-:W-:Y:S04]  /*ef30*/  BSSY B1, `(.L_x_623) ;  /* 0x0000060000017945 */ /* 0x000fe80003800000 */
[----:B------:R-:W-:Y:S05]  /*ef40*/  @P3 BRA `(.L_x_624) ;  /* 0x0000000400783947 */ /* 0x000fea0003800000 */
[----:B--23--:R-:W2:Y:S04]  /*ef50*/  LDL R0, [R1+0x8c] ;  /* 0x00008c0001007983 */ /* 0x00cea80000100800 */
[----:B-1----:R-:W3:Y:S04]  /*ef60*/  LDL R9, [R1+0x34] ;  /* 0x0000340001097983 */ /* 0x002ee80000100800 */
[----:B------:R-:W4:Y:S04]  /*ef70*/  LDL R7, [R1+0x58] ;  /* 0x0000580001077983 */ /* 0x000f280000100800 */
[----:B------:R-:W4:Y:S01]  /*ef80*/  LDL R8, [R1+0x48] ;  /* 0x0000480001087983 */ /* 0x000f220000100800 */
        /* <DEDUP_REMOVED lines=16> */
[----:B----4-:R-:W-:Y:S01]  /*f090*/  LOP3.LUT R6, R8, R6, R7, 0xf6, !PT ;  /* 0x0000000608067212 */ /* 0x010fe200078ef607 */
[----:B------:R-:W-:Y:S01]  /*f0a0*/  IMAD.SHL.U32 R5, R5, 0x400, RZ ;  /* 0x0000040005057824 */ /* 0x000fe200078e00ff */
[----:B------:R-:W-:Y:S02]  /*f0b0*/  LOP3.LUT R0, R0, R7, RZ, 0x3c, !PT ;  /* 0x0000000700007212 */ /* 0x000fe400078e3cff */
[----:B------:R-:W-:Y:S02]  /*f0c0*/  LEA R47, R6, UR4, 0x1 ;  /* 0x00000004062f7c11 */ /* 0x000fe4000f8e08ff */
[----:B------:R-:W-:-:S03]  /*f0d0*/  LOP3.LUT R9, R5, 0x7fffe000, RZ, 0xc0, !PT ;  /* 0x7fffe00005097812 */ /* 0x000fc600078ec0ff */
[----:B------:R-:W0:Y:S01]  /*f0e0*/  LDS.128 R4, [R47] ;  /* 0x000000002f047984 */ /* 0x000e220000000c00 */
[----:B------:R-:W-:-:S04]  /*f0f0*/  IADD3 R9, R0, R9, R8 ;  /* 0x0000000900097210 */ /* 0x000fc80007ffe008 */
[----:B------:R-:W-:-:S05]  /*f100*/  LEA R0, R9, R2, 0x1 ;  /* 0x0000000209007211 */ /* 0x000fca00078e08ff */
[----:B------:R-:W1:Y:S01]  /*f110*/  LDS.128 R8, [R0+0x16400] ;  /* 0x0164000000087984 */ /* 0x000e620000000c00 */
[--C-:B0-----:R-:W-:Y:S02]  /*f120*/  HADD2.F32 R27, -RZ, R4.reuse.H0_H0 ;  /* 0x20000004ff1b7230 */ /* 0x101fe40000004100 */
[----:B------:R-:W-:Y:S02]  /*f130*/  HADD2.F32 R4, -RZ, R4.H1_H1 ;  /* 0x30000004ff047230 */ /* 0x000fe40000004100 */
[--C-:B------:R-:W-:Y:S02]  /*f140*/  HADD2.F32 R28, -RZ, R5.reuse.H0_H0 ;  /* 0x20000005ff1c7230 */ /* 0x100fe40000004100 */
[----:B------:R-:W-:Y:S02]  /*f150*/  HADD2.F32 R5, -RZ, R5.H1_H1 ;  /* 0x30000005ff057230 */ /* 0x000fe40000004100 */
[----:B------:R-:W-:Y:S02]  /*f160*/  HADD2.F32 R29, -RZ, R6.H0_H0 ;  /* 0x20000006ff1d7230 */ /* 0x000fe40000004100 */
        /* <DEDUP_REMOVED lines=12> */
[-C--:B------:R-:W-:Y:S01]  /*f230*/  FFMA.FTZ R31, R40, R4.reuse, -R31 ;  /* 0x00000004281f7223 */ /* 0x080fe2000001081f */
[----:B------:R-:W-:Y:S01]  /*f240*/  FMUL.FTZ R33, R42, R33 ;  /* 0x000000212a217220 */ /* 0x000fe20000410000 */
[----:B------:R-:W-:Y:S01]  /*f250*/  FFMA.FTZ R27, R44, R4, R27 ;  /* 0x000000042c1b7223 */ /* 0x000fe2000001001b */
[--C-:B------:R-:W-:Y:S02]  /*f260*/  HADD2.F32 R34, -RZ, R10.reuse.H0_H0 ;  /* 0x2000000aff227230 */ /* 0x100fe40000004100 */
[-C--:B------:R-:W-:Y:S01]  /*f270*/  FMUL.FTZ R4, R43, R9.reuse ;  /* 0x000000092b047220 */ /* 0x080fe20000410000 */
[----:B------:R-:W-:Y:S02]  /*f280*/  HADD2.F32 R10, -RZ, R10.H1_H1 ;  /* 0x3000000aff0a7230 */ /* 0x000fe40000004100 */
[----:B------:R-:W-:Y:S01]  /*f290*/  FMUL.FTZ R8, R39, R9 ;  /* 0x0000000927087220 */ /* 0x000fe20000410000 */
[----:B------:R-:W-:-:S02]  /*f2a0*/  HADD2.F32 R44, -RZ, R26.H0_H0 ;  /* 0x2000001aff2c7230 */ /* 0x000fc40000004100 */
[-C--:B------:R-:W-:Y:S01]  /*f2b0*/  FFMA.FTZ R37, R42, R28.reuse, -R37 ;  /* 0x0000001c2a257223 */ /* 0x080fe20000010825 */
[----:B------:R-:W-:Y:S01]  /*f2c0*/  FFMA.FTZ R33, R46, R28, R33 ;  /* 0x0000001c2e217223 */ /* 0x000fe20000010021 */
[-C--:B------:R-:W-:Y:S01]  /*f2d0*/  FFMA.FTZ R28, R39, R5.reuse, -R4 ;  /* 0x00000005271c7223 */ /* 0x080fe20000010804 */
[----:B------:R-:W-:Y:S02]  /*f2e0*/  HADD2.F32 R42, -RZ, R20.H0_H0 ;  /* 0x20000014ff2a7230 */ /* 0x000fe40000004100 */
[-C--:B------:R-:W-:Y:S01]  /*f2f0*/  FMUL.FTZ R4, R45, R34.reuse ;  /* 0x000000222d047220 */ /* 0x080fe20000410000 */
[----:B------:R-:W-:Y:S01]  /*f300*/  FMUL.FTZ R40, R41, R34 ;  /* 0x0000002229287220 */ /* 0x000fe20000410000 */
[----:B------:R-:W-:Y:S02]  /*f310*/  HADD2.F32 R6, -RZ, R6.H1_H1 ;  /* 0x30000006ff067230 */ /* 0x000fe40000004100 */
[----:B------:R-:W-:Y:S01]  /*f320*/  FFMA.FTZ R34, R43, R5, R8 ;  /* 0x000000052b227223 */ /* 0x000fe20000010008 */
[-C--:B------:R-:W-:Y:S01]  /*f330*/  FMUL.FTZ R5, R44, R10.reuse ;  /* 0x0000000a2c057220 */ /* 0x080fe20000410000 */
[----:B------:R-:W-:Y:S01]  /*f340*/  FMUL.FTZ R9, R42, R10 ;  /* 0x0000000a2a097220 */ /* 0x000fe20000410000 */
[----:B------:R-:W-:-:S02]  /*f350*/  HADD2.F32 R35, -RZ, R11.H0_H0 ;  /* 0x2000000bff237230 */ /* 0x000fc40000004100 */
[-C--:B------:R-:W-:Y:S01]  /*f360*/  FFMA.FTZ R39, R41, R29.reuse, -R4 ;  /* 0x0000001d29277223 */ /* 0x080fe20000010804 */
[-C--:B------:R-:W-:Y:S01]  /*f370*/  FFMA.FTZ R10, R42, R6.reuse, -R5 ;  /* 0x000000062a0a7223 */ /* 0x080fe20000010805 */
[----:B------:R-:W-:Y:S02]  /*f380*/  HADD2.F32 R42, -RZ, R25.H1_H1 ;  /* 0x30000019ff2a7230 */ /* 0x000fe40000004100 */
[----:B------:R-:W-:Y:S01]  /*f390*/  FFMA.FTZ R40, R45, R29, R40 ;  /* 0x0000001d2d287223 */ /* 0x000fe20000010028 */
[----:B------:R-:W-:Y:S02]  /*f3a0*/  HADD2.F32 R8, -RZ, R15.H1_H1 ;  /* 0x3000000fff087230 */ /* 0x000fe40000004100 */
[----:B------:R-:W-:Y:S01]  /*f3b0*/  FFMA.FTZ R29, R44, R6, R9 ;  /* 0x000000062c1d7223 */ /* 0x000fe20000010009 */
[----:B------:R-:W-:Y:S02]  /*f3c0*/  HADD2.F32 R11, -RZ, R11.H1_H1 ;  /* 0x3000000bff0b7230 */ /* 0x000fe40000004100 */
[----:B------:R-:W-:Y:S01]  /*f3d0*/  FMUL.FTZ R5, R42, R35 ;  /* 0x000000232a057220 */ /* 0x000fe20000410000 */
[----:B------:R-:W-:-:S02]  /*f3e0*/  HADD2.F32 R43, -RZ, R26.H1_H1 ;  /* 0x3000001aff2b7230 */ /* 0x000fc40000004100 */
[----:B------:R-:W-:Y:S01]  /*f3f0*/  FMUL.FTZ R35, R8, R35 ;  /* 0x0000002308237220 */ /* 0x000fe20000410000 */
[----:B------:R-:W-:Y:S01]  /*f400*/  HADD2.F32 R41, -RZ, R20.H1_H1 ;  /* 0x30000014ff297230 */ /* 0x000fe20000004100 */
[----:B------:R-:W-:Y:S01]  /*f410*/  F2FP.F16.F32.PACK_AB R9, R34, R33 ;  /* 0x000000212209723e */ /* 0x000fe200000000ff */
[--C-:B------:R-:W-:Y:S02]  /*f420*/  HADD2.F32 R30, -RZ, R7.reuse.H0_H0 ;  /* 0x20000007ff1e7230 */ /* 0x100fe40000004100 */
[-C--:B------:R-:W-:Y:S01]  /*f430*/  FMUL.FTZ R4, R43, R11.reuse ;  /* 0x0000000b2b047220 */ /* 0x080fe20000410000 */
[----:B------:R-:W-:Y:S02]  /*f440*/  HADD2.F32 R7, -RZ, R7.H1_H1 ;  /* 0x30000007ff077230 */ /* 0x000fe40000004100 */
[C---:B------:R-:W-:Y:S01]  /*f450*/  FMUL.FTZ R6, R41.reuse, R11 ;  /* 0x0000000b29067220 */ /* 0x040fe20000410000 */
[-C--:B------:R-:W-:Y:S01]  /*f460*/  FFMA.FTZ R11, R8, R30.reuse, -R5 ;  /* 0x0000001e080b7223 */ /* 0x080fe20000010805 */
[----:B------:R-:W-:Y:S01]  /*f470*/  FFMA.FTZ R35, R42, R30, R35 ;  /* 0x0000001e2a237223 */ /* 0x000fe20000010023 */
[-C--:B------:R-:W-:Y:S01]  /*f480*/  FFMA.FTZ R30, R41, R7.reuse, -R4 ;  /* 0x00000007291e7223 */ /* 0x080fe20000010804 */
        /* <DEDUP_REMOVED lines=8> */
[----:B------:R-:W-:-:S05]  /*f510*/  F2FP.F16.F32.PACK_AB R11, R42, R35 ;  /* 0x000000232a0b723e */ /* 0x000fca00000000ff */
[----:B------:R4:W-:Y:S02]  /*f520*/  STS.128 [R0+0x16400], R8 ;  /* 0x0164000800007388 */ /* 0x0009e40000000c00 */
.L_x_624:
[----:B------:R-:W-:Y:S05]  /*f530*/  BSYNC B1 ;  /* 0x0000000000017941 */ /* 0x000fea0003800000 */
.L_x_623:
[----:B------:R-:W-:Y:S05]  /*f540*/  @P0 BRA `(.L_x_610) ;  /* 0x0000000400780947 */ /* 0x000fea0003800000 */
[----:B--234-:R-:W2:Y:S04]  /*f550*/  LDL R0, [R1+0x8c] ;  /* 0x00008c0001007983 */ /* 0x01cea80000100800 */
[----:B------:R-:W3:Y:S04]  /*f560*/  LDL R7, [R1+0x30] ;  /* 0x0000300001077983 */ /* 0x000ee80000100800 */
[----:B------:R-:W4:Y:S04]  /*f570*/  LDL R6, [R1+0x50] ;  /* 0x0000500001067983 */ /* 0x000f280000100800 */
[----:B------:R-:W5:Y:S01]  /*f580*/  LDL R8, [R1+0x54] ;  /* 0x0000540001087983 */ /* 0x000f620000100800 */
[----:B------:R-:W-:Y:S01]  /*f590*/  LEA.HI R3, R3, R12, RZ, 0x1d ;  /* 0x0000000c03037211 */ /* 0x000fe200078fe8ff */
[----:B0-----:R-:W-:-:S02]  /*f5a0*/  HADD2.F32 R36, -RZ, R21.H0_H0 ;  /* 0x20000015ff247230 */ /* 0x001fc40000004100 */
[----:B------:R-:W-:Y:S01]  /*f5b0*/  HADD2.F32 R34, -RZ, R13.H0_H0 ;  /* 0x2000000dff227230 */ /* 0x000fe20000004100 */
[----:B------:R-:W-:Y:S01]  /*f5c0*/  SHF.R.S32.HI R4, RZ, 0x1f, R3 ;  /* 0x0000001fff047819 */ /* 0x000fe20000011403 */
[--C-:B------:R-:W-:Y:S02]  /*f5d0*/  HADD2.F32 R38, -RZ, R24.reuse.H0_H0 ;  /* 0x20000018ff267230 */ /* 0x100fe40000004100 */
[----:B------:R-:W-:Y:S01]  /*f5e0*/  HADD2.F32 R40, -RZ, R21.H1_H1 ;  /* 0x30000015ff287230 */ /* 0x000fe20000004100 */
[----:B------:R-:W-:Y:S01]  /*f5f0*/  LEA.HI R4, R4, R3, RZ, 0x3 ;  /* 0x0000000304047211 */ /* 0x000fe200078f18ff */
[----:B------:R-:W-:Y:S02]  /*f600*/  HADD2.F32 R41, -RZ, R24.H1_H1 ;  /* 0x30000018ff297230 */ /* 0x000fe40000004100 */
[----:B------:R-:W-:Y:S02]  /*f610*/  HADD2.F32 R39, -RZ, R15.H0_H0 ;  /* 0x2000000fff277230 */ /* 0x000fe40000004100 */
[----:B------:R-:W-:-:S02]  /*f620*/  IMAD.SHL.U32 R4, R4, 0x400, RZ ;  /* 0x0000040004047824 */ /* 0x000fc400078e00ff */
[----:B------:R-:W-:Y:S01]  /*f630*/  HADD2.F32 R43, -RZ, R25.H0_H0 ;  /* 0x20000019ff2b7230 */ /* 0x000fe20000004100 */
[----:B--2---:R-:W-:Y:S01]  /*f640*/  R2UR UR4, R0 ;  /* 0x00000000000472ca */ /* 0x004fe200000e0000 */
[----:B------:R-:W-:Y:S01]  /*f650*/  IMAD.SHL.U32 R0, R3, 0x8, RZ ;  /* 0x0000000803007824 */ /* 0x000fe200078e00ff */
[----:B------:R-:W-:Y:S02]  /*f660*/  LOP3.LUT R3, R4, 0x7fffe000, RZ, 0xc0, !PT ;  /* 0x7fffe00004037812 */ /* 0x000fe400078ec0ff */
[C---:B---3--:R-:W-:Y:S02]  /*f670*/  LOP3.LUT R5, R7.reuse, 0x38, R16, 0xf8, !PT ;  /* 0x0000003807057812 */ /* 0x048fe400078ef810 */
[----:B------:R-:W-:-:S04]  /*f680*/  LOP3.LUT R0, R7, 0x38, R0, 0xf8, !PT ;  /* 0x0000003807007812 */ /* 0x000fc800078ef800 */
[----:B----4-:R-:W-:Y:S02]  /*f690*/  LOP3.LUT R0, R0, R6, RZ, 0x3c, !PT ;  /* 0x0000000600007212 */ /* 0x010fe400078e3cff */
[----:B-----5:R-:W-:Y:S02]  /*f6a0*/  LOP3.LUT R5, R8, R5, R6, 0xf6, !PT ;  /* 0x0000000508057212 */ /* 0x020fe400078ef606 */
[----:B------:R-:W-:Y:S02]  /*f6b0*/  IADD3 R3, R0, R3, R8 ;  /* 0x0000000300037210 */ /* 0x000fe40007ffe008 */
[----:B------:R-:W-:-:S03]  /*f6c0*/  LEA R42, R5, UR4, 0x1 ;  /* 0x00000004052a7c11 */ /* 0x000fc6000f8e08ff */
[----:B------:R-:W-:Y:S02]  /*f6d0*/  IMAD R3, R3, 0x2, R2 ;  /* 0x0000000203037824 */ /* 0x000fe400078e0202 */
[----:B------:R-:W0:Y:S04]  /*f6e0*/  LDS.128 R4, [R42] ;  /* 0x000000002a047984 */ /* 0x000e280000000c00 */
[----:B-1----:R-:W1:Y:S01]  /*f6f0*/  LDS.128 R8, [R3+0x16400] ;  /* 0x0164000003087984 */ /* 0x002e620000000c00 */
[--C-:B0-----:R-:W-:Y:S02]  /*f700*/  HADD2.F32 R0, -RZ, R4.reuse.H0_H0 ;  /* 0x20000004ff007230 */ /* 0x101fe40000004100 */
[----:B------:R-:W-:Y:S02]  /*f710*/  HADD2.F32 R4, -RZ, R4.H1_H1 ;  /* 0x30000004ff047230 */ /* 0x000fe40000004100 */
[----:B-1----:R-:W-:-:S02]  /*f720*/  HADD2.F32 R29, -RZ, R8.H0_H0 ;  /* 0x20000008ff1d7230 */ /* 0x002fc40000004100 */
[----:B------:R-:W-:Y:S02]  /*f730*/  HADD2.F32 R8, -RZ, R8.H1_H1 ;  /* 0x30000008ff087230 */ /* 0x000fe40000004100 */
[--C-:B------:R-:W-:Y:S02]  /*f740*/  HADD2.F32 R30, -RZ, R9.reuse.H0_H0 ;  /* 0x20000009ff1e7230 */ /* 0x100fe40000004100 */
[-C--:B------:R-:W-:Y:S01]  /*f750*/  FMUL.FTZ R35, R36, R29.reuse ;  /* 0x0000001d24237220 */ /* 0x080fe20000410000 */
[----:B------:R-:W-:Y:S01]  /*f760*/  FMUL.FTZ R29, R34, R29 ;  /* 0x0000001d221d7220 */ /* 0x000fe20000410000 */
[----:B------:R-:W-:Y:S01]  /*f770*/  FMUL.FTZ R21, R38, R8 ;  /* 0x0000000826157220 */ /* 0x000fe20000410000 */
[----:B------:R-:W-:Y:S02]  /*f780*/  HADD2.F32 R9, -RZ, R9.H1_H1 ;  /* 0x30000009ff097230 */ /* 0x000fe40000004100 */
[----:B------:R-:W-:Y:S01]  /*f790*/  FFMA.FTZ R35, R34, R0, -R35 ;  /* 0x0000000022237223 */ /* 0x000fe20000010823 */
[----:B------:R-:W-:-:S02]  /*f7a0*/  HADD2.F32 R34, -RZ, R14.H0_H0 ;  /* 0x2000000eff227230 */ /* 0x000fc40000004100 */
[----:B------:R-:W-:Y:S01]  /*f7b0*/  FFMA.FTZ R29, R36, R0, R29 ;  /* 0x00000000241d7223 */ /* 0x000fe2000001001d */
[----:B------:R-:W-:Y:S02]  /*f7c0*/  HADD2.F32 R36, -RZ, R13.H1_H1 ;  /* 0x3000000dff247230 */ /* 0x000fe40000004100 */
[--C-:B------:R-:W-:Y:S02]  /*f7d0*/  HADD2.F32 R12, -RZ, R5.reuse.H0_H0 ;  /* 0x20000005ff0c7230 */ /* 0x100fe40000004100 */
[C---:B------:R-:W-:Y:S01]  /*f7e0*/  FMUL.FTZ R13, R34.reuse, R8 ;  /* 0x00000008220d7220 */ /* 0x040fe20000410000 */
[----:B------:R-:W-:Y:S01]  /*f7f0*/  FFMA.FTZ R0, R34, R4, -R21 ;  /* 0x0000000422007223 */ /* 0x000fe20000010815 */
[----:B------:R-:W-:Y:S02]  /*f800*/  HADD2.F32 R5, -RZ, R5.H1_H1 ;  /* 0x30000005ff057230 */ /* 0x000fe40000004100 */
[----:B------:R-:W-:Y:S01]  /*f810*/  FMUL.FTZ R21, R40, R30 ;  /* 0x0000001e28157220 */ /* 0x000fe20000410000 */
[----:B------:R-:W-:Y:S01]  /*f820*/  FFMA.FTZ R8, R38, R4, R13 ;  /* 0x0000000426087223 */ /* 0x000fe2000001000d */
[----:B------:R-:W-:-:S02]  /*f830*/  HADD2.F32 R13, -RZ, R14.H1_H1 ;  /* 0x3000000eff0d7230 */ /* 0x000fc40000004100 */
[C---:B------:R-:W-:Y:S01]  /*f840*/  FMUL.FTZ R37, R36.reuse, R30 ;  /* 0x0000001e24257220 */ /* 0x040fe20000410000 */
[--C-:B------:R-:W-:Y:S02]  /*f850*/  HADD2.F32 R31, -RZ, R10.reuse.H0_H0 ;  /* 0x2000000aff1f7230 */ /* 0x100fe40000004100 */
[-C--:B------:R-:W-:Y:S01]  /*f860*/  FMUL.FTZ R4, R41, R9.reuse ;  /* 0x0000000929047220 */ /* 0x080fe20000410000 */
[----:B------:R-:W-:Y:S02]  /*f870*/  HADD2.F32 R10, -RZ, R10.H1_H1 ;  /* 0x3000000aff0a7230 */ /* 0x000fe40000004100 */
[----:B------:R-:W-:Y:S01]  /*f880*/  FMUL.FTZ R14, R13, R9 ;  /* 0x000000090d0e7220 */ /* 0x000fe20000410000 */
[----:B------:R-:W-:Y:S02]  /*f890*/  HADD2.F32 R34, -RZ, R26.H0_H0 ;  /* 0x2000001aff227230 */ /* 0x000fe40000004100 */
[-C--:B------:R-:W-:Y:S01]  /*f8a0*/  FFMA.FTZ R21, R36, R12.reuse, -R21 ;  /* 0x0000000c24157223 */ /* 0x080fe20000010815 */
[----:B------:R-:W-:Y:S01]  /*f8b0*/  FFMA.FTZ R37, R40, R12, R37 ;  /* 0x0000000c28257223 */ /* 0x000fe20000010025 */
[----:B------:R-:W-:-:S02]  /*f8c0*/  HADD2.F32 R27, -RZ, R6.H0_H0 ;  /* 0x20000006ff1b7230 */ /* 0x000fc40000004100 */
[----:B------:R-:W-:Y:S01]  /*f8d0*/  FFMA.FTZ R12, R13, R5, -R4 ;  /* 0x000000050d0c7223 */ /* 0x000fe20000010804 */
[----:B------:R-:W-:Y:S02]  /*f8e0*/  HADD2.F32 R30, -RZ, R20.H0_H0 ;  /* 0x20000014ff1e7230 */ /* 0x000fe40000004100 */
[-C--:B------:R-:W-:Y:S01]  /*f8f0*/  FMUL.FTZ R4, R43, R31.reuse ;  /* 0x0000001f2b047220 */ /* 0x080fe20000410000 */
[----:B------:R-:W-:Y:S02]  /*f900*/  HADD2.F32 R6, -RZ, R6.H1_H1 ;  /* 0x30000006ff067230 */ /* 0x000fe40000004100 */
[----:B------:R-:W-:Y:S01]  /*f910*/  FMUL.FTZ R24, R39, R31 ;  /* 0x0000001f27187220 */ /* 0x000fe20000410000 */
[----:B------:R-:W-:Y:S01]  /*f920*/  FFMA.FTZ R14, R41, R5, R14 ;  /* 0x00000005290e7223 */ /* 0x000fe2000001000e */
[-C--:B------:R-:W-:Y:S01]  /*f930*/  FMUL.FTZ R5, R34, R10.reuse ;  /* 0x0000000a22057220 */ /* 0x080fe20000410000 */
[--C-:B------:R-:W-:Y:S02]  /*f940*/  HADD2.F32 R33, -RZ, R11.reuse.H0_H0 ;  /* 0x2000000bff217230 */ /* 0x100fe40000004100 */
[-C--:B------:R-:W-:Y:S01]  /*f950*/  FFMA.FTZ R13, R39, R27.reuse, -R4 ;  /* 0x0000001b270d7223 */ /* 0x080fe20000010804 */
[----:B------:R-:W-:Y:S01]  /*f960*/  FFMA.FTZ R24, R43, R27, R24 ;  /* 0x0000001b2b187223 */ /* 0x000fe20000010018 */
[----:B------:R-:W-:Y:S01]  /*f970*/  FMUL.FTZ R9, R30, R10 ;  /* 0x0000000a1e097220 */ /* 0x000fe20000410000 */
[----:B------:R-:W-:-:S02]  /*f980*/  HADD2.F32 R11, -RZ, R11.H1_H1 ;  /* 0x3000000bff0b7230 */ /* 0x000fc40000004100 */
[-C--:B------:R-:W-:Y:S01]  /*f990*/  FFMA.FTZ R10, R30, R6.reuse, -R5 ;  /* 0x000000061e0a7223 */ /* 0x080fe20000010805 */
[----:B------:R-:W-:Y:S01]  /*f9a0*/  HADD2.F32 R36, -RZ, R25.H1_H1 ;  /* 0x30000019ff247230 */ /* 0x000fe20000004100 */
[----:B------:R-:W-:Y:S01]  /*f9b0*/  F2FP.F16.F32.PACK_AB R8, R8, R29 ;  /* 0x0000001d0808723e */ /* 0x000fe200000000ff */
[----:B------:R-:W-:Y:S02]  /*f9c0*/  HADD2.F32 R27, -RZ, R26.H1_H1 ;  /* 0x3000001aff1b7230 */ /* 0x000fe40000004100 */
[----:B------:R-:W-:Y:S02]  /*f9d0*/  HADD2.F32 R30, -RZ, R15.H1_H1 ;  /* 0x3000000fff1e7230 */ /* 0x000fe40000004100 */
[----:B------:R-:W-:Y:S01]  /*f9e0*/  FFMA.FTZ R15, R34, R6, R9 ;  /* 0x00000006220f7223 */ /* 0x000fe20000010009 */
[----:B------:R-:W-:Y:S02]  /*f9f0*/  HADD2.F32 R25, -RZ, R20.H1_H1 ;  /* 0x30000014ff197230 */ /* 0x000fe40000004100 */
[----:B------:R-:W-:Y:S01]  /*fa00*/  FMUL.FTZ R5, R36, R33 ;  /* 0x0000002124057220 */ /* 0x000fe20000410000 */
[----:B------:R-:W-:-:S02]  /*fa10*/  HADD2.F32 R28, -RZ, R7.H0_H0 ;  /* 0x20000007ff1c7230 */ /* 0x000fc40000004100 */
[----:B------:R-:W-:Y:S01]  /*fa20*/  FMUL.FTZ R4, R27, R11 ;  /* 0x0000000b1b047220 */ /* 0x000fe20000410000 */
[----:B------:R-:W-:Y:S02]  /*fa30*/  HADD2.F32 R7, -RZ, R7.H1_H1 ;  /* 0x30000007ff077230 */ /* 0x000fe40000004100 */
[C---:B------:R-:W-:Y:S01]  /*fa40*/  FMUL.FTZ R33, R30.reuse, R33 ;  /* 0x000000211e217220 */ /* 0x040fe20000410000 */
[C---:B------:R-:W-:Y:S01]  /*fa50*/  FMUL.FTZ R6, R25.reuse, R11 ;  /* 0x0000000b19067220 */ /* 0x040fe20000410000 */
[-C--:B------:R-:W-:Y:S01]  /*fa60*/  FFMA.FTZ R11, R30, R28.reuse, -R5 ;  /* 0x0000001c1e0b7223 */ /* 0x080fe20000010805 */
[----:B------:R-:W-:Y:S01]  /*fa70*/  F2FP.F16.F32.PACK_AB R5, R12, R21 ;  /* 0x000000150c05723e */ /* 0x000fe200000000ff */
[-C--:B------:R-:W-:Y:S01]  /*fa80*/  FFMA.FTZ R20, R25, R7.reuse, -R4 ;  /* 0x0000000719147223 */ /* 0x080fe20000010804 */
[----:B------:R-:W-:Y:S01]  /*fa90*/  FFMA.FTZ R33, R36, R28, R33 ;  /* 0x0000001c24217223 */ /* 0x000fe20000010021 */
[----:B------:R-:W-:Y:S01]  /*faa0*/  FFMA.FTZ R26, R27, R7, R6 ;  /* 0x000000071b1a7223 */ /* 0x000fe20000010006 */
[----:B------:R-:W-:-:S02]  /*fab0*/  F2FP.F16.F32.PACK_AB R4, R0, R35 ;  /* 0x000000230004723e */ /* 0x000fc400000000ff */
[----:B------:R-:W-:Y:S02]  /*fac0*/  F2FP.F16.F32.PACK_AB R6, R10, R13 ;  /* 0x0000000d0a06723e */ /* 0x000fe400000000ff */
[----:B------:R-:W-:Y:S02]  /*fad0*/  F2FP.F16.F32.PACK_AB R7, R20, R11 ;  /* 0x0000000b1407723e */ /* 0x000fe400000000ff */
[----:B------:R-:W-:Y:S02]  /*fae0*/  F2FP.F16.F32.PACK_AB R9, R14, R37 ;  /* 0x000000250e09723e */ /* 0x000fe400000000ff */
[----:B------:R-:W-:Y:S01]  /*faf0*/  F2FP.F16.F32.PACK_AB R10, R15, R24 ;  /* 0x000000180f0a723e */ /* 0x000fe200000000ff */
[----:B------:R0:W-:Y:S01]  /*fb00*/  STS.128 [R42], R4 ;  /* 0x000000042a007388 */ /* 0x0001e20000000c00 */
[----:B------:R-:W-:-:S05]  /*fb10*/  F2FP.F16.F32.PACK_AB R11, R26, R33 ;  /* 0x000000211a0b723e */ /* 0x000fca00000000ff */
[----:B------:R0:W-:Y:S02]  /*fb20*/  STS.128 [R3+0x16400], R8 ;  /* 0x0164000803007388 */ /* 0x0001e40000000c00 */
.L_x_610:
[----:B------:R-:W-:Y:S05]  /*fb30*/  BSYNC B0 ;  /* 0x0000000000007941 */ /* 0x000fea0003800000 */
.L_x_588:
[----:B------:R-:W-:Y:S01]  /*fb40*/  @!PT LDS RZ, [RZ] ;  /* 0x00000000fffff984 */ /* 0x000fe20000000800 */
[----:B------:R-:W-:Y:S01]  /*fb50*/  @!PT LDS RZ, [RZ] ;  /* 0x00000000fffff984 */ /* 0x000fe20000000800 */
[----:B------:R-:W-:Y:S01]  /*fb60*/  @!PT LDS RZ, [RZ] ;  /* 0x00000000fffff984 */ /* 0x000fe20000000800 */
[----:B------:R-:W-:Y:S01]  /*fb70*/  @!PT LDS RZ, [RZ] ;  /* 0x00000000fffff984 */ /* 0x000fe20000000800 */
[----:B------:R5:W-:Y:S06]  /*fb80*/  MEMBAR.ALL.CTA ;  /* 0x0000000000007992 */ /* 0x000bec0000008000 */
[----:B-----5:R-:W5:Y:S01]  /*fb90*/  FENCE.VIEW.ASYNC.S ;  /* 0x00000000000073c6 */ /* 0x020f620000000000 */
[----:B------:R-:W-:Y:S05]  /*fba0*/  WARPSYNC.ALL ;  /* 0x0000000000007948 */ /* 0x000fea0003800000 */
[----:B-----5:R-:W-:Y:S06]  /*fbb0*/  BAR.SYNC.DEFER_BLOCKING 0xd, 0x100 ;  /* 0x0344000000007b1d */ /* 0x020fec0000010000 */
.L_x_586:
[----:B------:R-:W-:-:S06]  /*fbc0*/  ULOP3.LUT UR4, UR60, 0x1, URZ, 0xfc, !UPT ;  /* 0x000000013c047892 */ /* 0x000fcc000f8efc3f */
[----:B0-234-:R-:W-:-:S04]  /*fbd0*/  MOV R0, UR4 ;  /* 0x0000000400007c02 */ /* 0x01dfc80008000f00 */
[----:B------:R-:W-:-:S13]  /*fbe0*/  ISETP.NE.AND P0, PT, R0, 0x3, PT ;  /* 0x000000030000780c */ /* 0x000fda0003f05270 */
[----:B------:R-:W-:Y:S05]  /*fbf0*/  @!P0 BRA `(.L_x_625) ;  /* 0x0000000000048947 */ /* 0x000fea0003800000 */
[----:B------:R-:W-:Y:S01]  /*fc00*/  BPT.TRAP 0x1 ;  /* 0x000000040000795c */ /* 0x000fe20000300000 */
.L_x_625:
[----:B------:R-:W2:Y:S01]  /*fc10*/  LDL R3, [R1+0x4] ;  /* 0x0000040001037983 */ /* 0x000ea20000100800 */
[----:B------:R-:W-:Y:S01]  /*fc20*/  IMAD R0, R228, 0x8, R2 ;  /* 0x00000008e4007824 */ /* 0x000fe200078e0202 */
[----:B--2---:R-:W-:-:S04]  /*fc30*/  SHF.L.U32 R3, R3, 0x1f, RZ ;  /* 0x0000001f03037819 */ /* 0x004fc800000006ff */
[----:B------:R0:W2:Y:S01]  /*fc40*/  SYNCS.PHASECHK.TRANS64.TRYWAIT P2, [R0+URZ+0x34830], R3 ;  /* 0x03483003000075a7 */ /* 0x0000a2000804017f */
[----:B------:R-:W-:Y:S05]  /*fc50*/  @!P0 BRA `(.L_x_626) ;  /* 0x0000000000048947 */ /* 0x000fea0003800000 */
[----:B------:R-:W-:Y:S01]  /*fc60*/  BPT.TRAP 0x1 ;  /* 0x000000040000795c */ /* 0x000fe20000300000 */
.L_x_626:
[----:B------:R-:W3:Y:S01]  /*fc70*/  S2R R4, SR_TID.X ;  /* 0x0000000000047919 */ /* 0x000ee20000002100 */
[----:B------:R-:W-:Y:S01]  /*fc80*/  IMAD.MOV.U32 R87, RZ, RZ, RZ ;  /* 0x000000ffff577224 */ /* 0x000fe200078e00ff */
[----:B---3--:R-:W-:-:S04]  /*fc90*/  LOP3.LUT R4, R4, 0x7f, RZ, 0xc0, !PT ;  /* 0x0000007f04047812 */ /* 0x008fc800078ec0ff */
[----:B------:R-:W-:Y:S01]  /*fca0*/  ISETP.NE.AND P1, PT, R4, RZ, PT ;  /* 0x000000ff0400720c */ /* 0x000fe20003f25270 */
[----:B--2---:R-:W-:-:S12]  /*fcb0*/  @P2 BRA `(.L_x_627) ;  /* 0x0000000000082947 */ /* 0x004fd80003800000 */
[----:B------:R-:W2:Y:S02]  /*fcc0*/  SYNCS.PHASECHK.TRANS64.TRYWAIT P2, [R0+URZ+0x34830], R3 ;  /* 0x03483003000075a7 */ /* 0x000ea4000804017f */
[----:B--2---:R-:W-:Y:S05]  /*fcd0*/  @!P2 BRA `(.L_x_628) ;  /* 0x00000158009ca947 */ /* 0x004fea0003800000 */
.L_x_627:
[----:B------:R-:W-:Y:S05]  /*fce0*/  WARPSYNC.ALL ;  /* 0x0000000000007948 */ /* 0x000fea0003800000 */
[----:B0-2---:R-:W-:Y:S01]  /*fcf0*/  VIADD R3, R2, 0x1e400 ;  /* 0x0001e40002037836 */ /* 0x005fe20000000000 */
[----:B------:R-:W-:Y:S01]  /*fd00*/  R2UR UR56, R32 ;  /* 0x00000000203872ca */ /* 0x000fe200000e0000 */
[----:B------:R-:W-:Y:S01]  /*fd10*/  IMAD.MOV.U32 R5, RZ, RZ, 0x40000040 ;  /* 0x40000040ff057424 */ /* 0x000fe200078e00ff */
[----:B------:R-:W-:Y:S01]  /*fd20*/  WARPGROUP.ARRIVE ;  /* 0x00000000000079c5 */ /* 0x000fe20000000000 */
[----:B------:R-:W-:Y:S01]  /*fd30*/  UMOV UR9, 0x40000040 ;  /* 0x4000004000097882 */ /* 0x000fe20000000000 */
[----:B------:R-:W-:Y:S01]  /*fd40*/  SHF.R.U32.HI R3, RZ, 0x4, R3 ;  /* 0x00000004ff037819 */ /* 0x000fe20000011603 */
[----:B------:R-:W-:Y:S01]  /*fd50*/  IMAD.MOV.U32 R13, RZ, RZ, 0x40000040 ;  /* 0x40000040ff0d7424 */ /* 0x000fe200078e00ff */
[----:B------:R-:W-:Y:S01]  /*fd60*/  R2UR UR11, R5 ;  /* 0x00000000050b72ca */ /* 0x000fe200000e0000 */
[----:B------:R-:W-:Y:S01]  /*fd70*/  IMAD.MOV.U32 R15, RZ, RZ, 0x40000040 ;  /* 0x40000040ff0f7424 */ /* 0x000fe200078e00ff */
[----:B------:R-:W-:Y:S01]  /*fd80*/  LOP3.LUT R3, R3, 0x3fff, RZ, 0xc0, !PT ;  /* 0x00003fff03037812 */ /* 0x000fe200078ec0ff */
[----:B------:R-:W-:Y:S01]  /*fd90*/  IMAD.U32 R21, RZ, RZ, UR9 ;  /* 0x00000009ff157e24 */ /* 0x000fe2000f8e00ff */
[----:B------:R-:W-:Y:S01]  /*fda0*/  MOV R11, 0x40000040 ;  /* 0x40000040000b7802 */ /* 0x000fe20000000f00 */
[----:B------:R-:W0:Y:S01]  /*fdb0*/  S2R R120, SR_TID.X ;  /* 0x0000000000787919 */ /* 0x000e220000002100 */
[----:B------:R-:W-:Y:S01]  /*fdc0*/  LOP3.LUT R4, R3, 0x10000, RZ, 0xfc, !PT ;  /* 0x0001000003047812 */ /* 0x000fe200078efcff */
[----:B------:R-:W-:Y:S01]  /*fdd0*/  ULOP3.LUT UR56, UR56, 0x10000, URZ, 0xfc, !UPT ;  /* 0x0001000038387892 */ /* 0x000fe2000f8efc3f */
[----:B------:R-:W-:Y:S01]  /*fde0*/  R2UR UR15, R11 ;  /* 0x000000000b0f72ca */ /* 0x000fe200000e0000 */
[----:B------:R-:W-:Y:S01]  /*fdf0*/  @!P1 VIADD R0, R0, 0x34840 ;  /* 0x0003484000009836 */ /* 0x000fe20000000000 */
[----:B------:R-:W-:Y:S01]  /*fe00*/  MOV R8, UR37 ;  /* 0x0000002500087c02 */ /* 0x000fe20008000f00 */
[----:B------:R2:W-:Y:S01]  /*fe10*/  STL [R1+0x2c], R4 ;  /* 0x00002c0401007387 */ /* 0x0005e20000100800 */
[----:B-1----:R-:W-:Y:S01]  /*fe20*/  MOV R9, UR36 ;  /* 0x0000002400097c02 */ /* 0x002fe20008000f00 */
[----:B------:R-:W-:Y:S01]  /*fe30*/  UMOV UR37, UR9 ;  /* 0x0000000900257c82 */ /* 0x000fe20008000000 */
[----:B------:R-:W-:Y:S01]  /*fe40*/  UMOV UR8, UR56 ;  /* 0x0000003800087c82 */ /* 0x000fe20008000000 */
[----:B------:R-:W-:Y:S01]  /*fe50*/  UMOV UR13, UR37 ;  /* 0x00000025000d7c82 */ /* 0x000fe20008000000 */
[----:B------:R-:W-:Y:S01]  /*fe60*/  UMOV UR36, UR8 ;  /* 0x0000000800247c82 */ /* 0x000fe20008000000 */
[----:B------:R-:W-:Y:S01]  /*fe70*/  R2UR UR23, R13 ;  /* 0x000000000d1772ca */ /* 0x000fe200000e0000 */
[----:B------:R-:W-:Y:S01]  /*fe80*/  UMOV UR12, UR36 ;  /* 0x00000024000c7c82 */ /* 0x000fe20008000000 */
[----:B------:R-:W-:Y:S01]  /*fe90*/  UMOV UR20, UR36 ;  /* 0x0000002400147c82 */ /* 0x000fe20008000000 */
[----:B------:R-:W-:Y:S01]  /*fea0*/  UMOV UR21, UR37 ;  /* 0x0000002500157c82 */ /* 0x000fe20008000000 */
[----:B--2---:R-:W-:Y:S01]  /*feb0*/  IMAD R4, R228, 0xb00, R4 ;  /* 0x00000b00e4047824 */ /* 0x004fe200078e0204 */
[----:B------:R-:W-:Y:S01]  /*fec0*/  R2UR UR55, R15 ;  /* 0x000000000f3772ca */ /* 0x000fe200000e0000 */
[----:B------:R-:W-:Y:S01]  /*fed0*/  UMOV UR52, UR36 ;  /* 0x0000002400347c82 */ /* 0x000fe20008000000 */
[----:B------:R-:W-:Y:S01]  /*fee0*/  UMOV UR53, UR37 ;  /* 0x0000002500357c82 */ /* 0x000fe20008000000 */
[C---:B------:R-:W-:Y:S01]  /*fef0*/  VIADD R12, R4.reuse, 0x100 ;  /* 0x00000100040c7836 */ /* 0x040fe20000000000 */
[C---:B------:R-:W-:Y:S01]  /*ff00*/  R2UR UR10, R4.reuse ;  /* 0x00000000040a72ca */ /* 0x040fe200000e0000 */
[C---:B------:R-:W-:Y:S01]  /*ff10*/  VIADD R14, R4.reuse, 0x180 ;  /* 0x00000180040e7836 */ /* 0x040fe20000000000 */
[----:B------:R-:W-:Y:S01]  /*ff20*/  IADD3 R10, R4, 0x80, RZ ;  /* 0x00000080040a7810 */ /* 0x000fe20007ffe0ff */
[----:B------:R-:W-:Y:S01]  /*ff30*/  UMOV UR32, UR36 ;  /* 0x0000002400207c82 */ /* 0x000fe20008000000 */
[----:B------:R-:W-:Y:S01]  /*ff40*/  R2UR UR22, R12 ;  /* 0x000000000c1672ca */ /* 0x000fe200000e0000 */
[----:B------:R-:W-:Y:S01]  /*ff50*/  UMOV UR33, UR37 ;  /* 0x0000002500217c82 */ /* 0x000fe20008000000 */
[----:B------:R-:W-:Y:S01]  /*ff60*/  R2UR UR14, R10 ;  /* 0x000000000a0e72ca */ /* 0x000fe200000e0000 */
[----:B------:R-:W-:Y:S01]  /*ff70*/  VIADD R10, R4, 0x200 ;  /* 0x00000200040a7836 */ /* 0x000fe20000000000 */
[----:B------:R-:W-:Y:S01]  /*ff80*/  R2UR UR54, R14 ;  /* 0x000000000e3672ca */ /* 0x000fe200000e0000 */
[----:B------:R-:W-:Y:S01]  /*ff90*/  UMOV UR28, UR36 ;  /* 0x00000024001c7c82 */ /* 0x000fe20008000000 */
[----:B------:R-:W-:Y:S01]  /*ffa0*/  R2UR UR35, R11 ;  /* 0x000000000b2372ca */ /* 0x000fe200000e0000 */
[----:B------:R-:W-:Y:S01]  /*ffb0*/  UMOV UR29, UR37 ;  /* 0x00000025001d7c82 */ /* 0x000fe20008000000 */
[----:B------:R-:W-:Y:S01]  /*ffc0*/  R2UR UR34, R10 ;  /* 0x000000000a2272ca */ /* 0x000fe200000e0000 */
[----:B------:R-:W-:Y:S01]  /*ffd0*/  HGMMA.64x16x16.F32 R112, gdesc[UR8], RZ, !UPT, gsb0 ;  /* 0x00200000087079f0 */ /* 0x000fe2000c0008ff */
[C---:B------:R-:W-:Y:S01]  /*ffe0*/  IADD3 R12, R4.reuse, 0x280, RZ ;  /* 0x00000280040c7810 */ /* 0x040fe20007ffe0ff */
[----:B------:R-:W-:Y:S01]  /*fff0*/  VIADD R14, R4, 0x300 ;  /* 0x00000300040e7836 */ /* 0x000fe20000000000 */
[----:B------:R-:W-:Y:S01]  /*10000*/  R2UR UR31, R13 ;  /* 0x000000000d1f72ca */ /* 0x000fe200000e0000 */
        /* <DEDUP_REMOVED lines=10> */
[C---:B------:R-:W-:Y:S01]  /*100b0*/  VIADD R12, R4.reuse, 0x400 ;  /* 0x00000400040c7836 */ /* 0x040fe20000000000 */
[----:B------:R-:W-:Y:S01]  /*100c0*/  R2UR UR19, R13 ;  /* 0x000000000d1372ca */ /* 0x000fe200000e0000 */
[----:B------:R-:W-:Y:S01]  /*100d0*/  UMOV UR16, UR36 ;  /* 0x0000002400107c82 */ /* 0x000fe20008000000 */
[----:B------:R-:W-:Y:S01]  /*100e0*/  UMOV UR17, UR37 ;  /* 0x0000002500117c82 */ /* 0x000fe20008000000 */
        /* <DEDUP_REMOVED lines=11> */
[----:B------:R-:W-:Y:S01]  /*101a0*/  VIADD R10, R4, 0x2 ;  /* 0x00000002040a7836 */ /* 0x000fe20000000000 */
[----:B------:R-:W-:Y:S01]  /*101b0*/  MOV R6, UR39 ;  /* 0x0000002700067c02 */ /* 0x000fe20008000f00 */
[----:B------:R-:W-:Y:S01]  /*101c0*/  IMAD.MOV.U32 R11, RZ, RZ, 0x40000040 ;  /* 0x40000040ff0b7424 */ /* 0x000fe200078e00ff */
[----:B------:R-:W-:Y:S01]  /*101d0*/  MOV R7, UR38 ;  /* 0x0000002600077c02 */ /* 0x000fe20008000f00 */
[----:B------:R-:W-:Y:S01]  /*101e0*/  UMOV UR37, 0x40000040 ;  /* 0x4000004000257882 */ /* 0x000fe20000000000 */
[----:B------:R-:W-:Y:S01]  /*101f0*/  R2UR UR38, R10 ;  /* 0x000000000a2672ca */ /* 0x000fe200000e0000 */
[C---:B------:R-:W-:Y:S01]  /*10200*/  VIADD R14, R4.reuse, 0x82 ;  /* 0x00000082040e7836 */ /* 0x040fe20000000000 */
[----:B------:R-:W-:Y:S01]  /*10210*/  R2UR UR39, R11 ;  /* 0x000000000b2772ca */ /* 0x000fe200000e0000 */
[----:B------:R-:W-:Y:S01]  /*10220*/  VIADD R12, R4, 0x102 ;  /* 0x00000102040c7836 */ /* 0x000fe20000000000 */
[----:B------:R-:W-:Y:S01]  /*10230*/  MOV R20, UR8 ;  /* 0x0000000800147c02 */ /* 0x000fe20008000f00 */
[----:B------:R-:W-:Y:S01]  /*10240*/  UIADD3 UR8, UR56, 0x2, URZ ;  /* 0x0000000238087890 */ /* 0x000fe2000fffe03f */
[----:B------:R-:W-:Y:S01]  /*10250*/  MOV R15, 0x40000040 ;  /* 0x40000040000f7802 */ /* 0x000fe20000000f00 */
[----:B------:R-:W-:Y:S01]  /*10260*/  IMAD.MOV.U32 R13, RZ, RZ, 0x40000040 ;  /* 0x40000040ff0d7424 */ /* 0x000fe200078e00ff */
[----:B------:R-:W-:Y:S01]  /*10270*/  R2UR UR10, R14 ;  /* 0x000000000e0a72ca */ /* 0x000fe200000e0000 */
[----:B------:R-:W-:Y:S01]  /*10280*/  VIADD R10, R4, 0x182 ;  /* 0x00000182040a7836 */ /* 0x000fe20000000000 */
[----:B------:R-:W-:Y:S01]  /*10290*/  R2UR UR11, R15 ;  /* 0x000000000f0b72ca */ /* 0x000fe200000e0000 */
[----:B------:R-:W-:Y:S01]  /*102a0*/  IMAD.MOV.U32 R15, RZ, RZ, 0x40000040 ;  /* 0x40000040ff0f7424 */ /* 0x000fe200078e00ff */
[----:B------:R-:W-:Y:S01]  /*102b0*/  UMOV UR36, UR8 ;  /* 0x0000000800247c82 */ /* 0x000fe20008000000 */
[----:B------:R-:W-:Y:S01]  /*102c0*/  R2UR UR50, R12 ;  /* 0x000000000c3272ca */ /* 0x000fe200000e0000 */
[----:B------:R-:W-:Y:S01]  /*102d0*/  VIADD R12, R4, 0x202 ;  /* 0x00000202040c7836 */ /* 0x000fe20000000000 */
[----:B------:R-:W-:Y:S01]  /*102e0*/  R2UR UR51, R13 ;  /* 0x000000000d3372ca */ /* 0x000fe200000e0000 */
[----:B------:R-:W-:Y:S01]  /*102f0*/  IMAD.MOV.U32 R13, RZ, RZ, 0x40000040 ;  /* 0x40000040ff0d7424 */ /* 0x000fe200078e00ff */
[----:B------:R-:W-:Y:S01]  /*10300*/  MOV R11, 0x40000040 ;  /* 0x40000040000b7802 */ /* 0x000fe20000000f00 */
[----:B------:R-:W-:-:S02]  /*10310*/  WARPGROUP.DEPBAR.LE gsb0, 0x0 ;  /* 0x00008000000079c5 */ /* 0x000fc40000010000 */
[----:B------:R-:W-:Y:S01]  /*10320*/  WARPGROUP.ARRIVE ;  /* 0x00000000000079c5 */ /* 0x000fe20000000000 */
[----:B------:R-:W-:Y:S01]  /*10330*/  IADD3 R14, R4, 0x4, RZ ;  /* 0x00000004040e7810 */ /* 0x000fe20007ffe0ff */
[----:B------:R1:W-:Y:S01]  /*10340*/  STL.64 [R1+0x20], R20 ;  /* 0x0000201401007387 */ /* 0x0003e20000100a00 */
[----:B0-----:R-:W-:Y:S01]  /*10350*/  VIADD R120, R120, 0xffffff80 ;  /* 0xffffff8078787836 */ /* 0x001fe20000000000 */
[----:B------:R-:W-:Y:S02]  /*10360*/  LOP3.LUT R80, R80, 0xffffff80, RZ, 0xc0, !PT ;  /* 0xffffff8050507812 */ /* 0x000fe400078ec0ff */
[----:B------:R-:W-:Y:S01]  /*10370*/  HGMMA.64x16x16.F32 R104, gdesc[UR12], RZ, !UPT, gsb0 ;  /* 0x002000000c6879f0 */ /* 0x000fe2000c0008ff */
[----:B------:R-:W-:Y:S01]  /*10380*/  R2UR UR14, R10 ;  /* 0x000000000a0e72ca */ /* 0x000fe200000e0000 */
[----:B------:R-:W-:Y:S01]  /*10390*/  VIADD R10, R4, 0x282 ;  /* 0x00000282040a7836 */ /* 0x000fe20000000000 */
[----:B------:R-:W-:Y:S02]  /*103a0*/  R2UR UR15, R11 ;  /* 0x000000000b0f72ca */ /* 0x000fe400000e0000 */
[----:B------:R-:W-:-:S02]  /*103b0*/  MOV R11, 0x40000040 ;  /* 0x40000040000b7802 */ /* 0x000fc40000000f00 */
[----:B------:R-:W-:Y:S01]  /*103c0*/  IADD3 R80, R120, -R80, RZ ;  /* 0x8000005078507210 */ /* 0x000fe20007ffe0ff */
[----:B-1----:R-:W-:Y:S02]  /*103d0*/  IMAD.U32 R20, RZ, RZ, UR36 ;  /* 0x00000024ff147e24 */ /* 0x002fe4000f8e00ff */
[----:B------:R-:W-:Y:S01]  /*103e0*/  IMAD.U32 R21, RZ, RZ, UR37 ;  /* 0x00000025ff157e24 */ /* 0x000fe2000f8e00ff */
[----:B------:R-:W-:-:S04]  /*103f0*/  SHF.R.S32.HI R5, RZ, 0x1f, R80 ;  /* 0x0000001fff057819 */ /* 0x000fc80000011450 */
[----:B------:R-:W-:Y:S01]  /*10400*/  STL.64 [R1+0x18], R20 ;  /* 0x0000181401007387 */ /* 0x000fe20000100a00 */
[----:B------:R-:W-:-:S04]  /*10410*/  LEA.HI R5, R5, R80, RZ, 0x2 ;  /* 0x0000005005057211 */ /* 0x000fc800078f10ff */
[----:B------:R-:W-:-:S05]  /*10420*/  LOP3.LUT R5, R5, 0x7ffffffc, RZ, 0xc0, !PT ;  /* 0x7ffffffc05057812 */ /* 0x000fca00078ec0ff */
[----:B------:R-:W-:Y:S01]  /*10430*/  IMAD.IADD R5, R80, 0x1, -R5 ;  /* 0x0000000150057824 */ /* 0x000fe200078e0a05 */
[----:B------:R-:W-:Y:S02]  /*10440*/  WARPGROUP.DEPBAR.LE gsb0, 0x0 ;  /* 0x00008000000079c5 */ /* 0x000fe40000010000 */
[----:B------:R-:W-:-:S06]  /*10450*/  WARPGROUP.ARRIVE ;  /* 0x00000000000079c5 */ /* 0x000fcc0000000000 */
[----:B------:R-:W-:Y:S01]  /*10460*/  HGMMA.64x16x16.F32 R96, gdesc[UR20], RZ, !UPT, gsb0 ;  /* 0x00200000146079f0 */ /* 0x000fe2000c0008ff */
[----:B------:R-:W-:Y:S01]  /*10470*/  R2UR UR22, R12 ;  /* 0x000000000c1672ca */ /* 0x000fe200000e0000 */
[----:B------:R-:W-:Y:S01]  /*10480*/  VIADD R12, R4, 0x302 ;  /* 0x00000302040c7836 */ /* 0x000fe20000000000 */
[----:B------:R-:W-:Y:S01]  /*10490*/  R2UR UR23, R13 ;  /* 0x000000000d1772ca */ /* 0x000fe200000e0000 */
[----:B------:R-:W-:Y:S01]  /*104a0*/  IMAD.MOV.U32 R13, RZ, RZ, 0x40000040 ;  /* 0x40000040ff0d7424 */ /* 0x000fe200078e00ff */
[----:B------:R-:W-:Y:S02]  /*104b0*/  WARPGROUP.DEPBAR.LE gsb0, 0x0 ;  /* 0x00008000000079c5 */ /* 0x000fe40000010000 */
[----:B------:R-:W-:-:S06]  /*104c0*/  WARPGROUP.ARRIVE ;  /* 0x00000000000079c5 */ /* 0x000fcc0000000000 */
[----:B------:R-:W-:Y:S01]  /*104d0*/  HGMMA.64x16x16.F32 R88, gdesc[UR52], RZ, !UPT, gsb0 ;  /* 0x00200000345879f0 */ /* 0x000fe2000c0008ff */
[----:B------:R-:W-:Y:S01]  /*104e0*/  R2UR UR54, R14 ;  /* 0x000000000e3672ca */ /* 0x000fe200000e0000 */
[----:B------:R-:W-:Y:S01]  /*104f0*/  UMOV UR53, 0x40000040 ;  /* 0x4000004000357882 */ /* 0x000fe20000000000 */
[----:B------:R-:W-:Y:S01]  /*10500*/  R2UR UR55, R15 ;  /* 0x000000000f3772ca */ /* 0x000fe200000e0000 */
[----:B------:R-:W-:Y:S02]  /*10510*/  WARPGROUP.DEPBAR.LE gsb0, 0x0 ;  /* 0x00008000000079c5 */ /* 0x000fe40000010000 */
[----:B------:R-:W-:-:S06]  /*10520*/  WARPGROUP.ARRIVE ;  /* 0x00000000000079c5 */ /* 0x000fcc0000000000 */
[----:B------:R-:W-:Y:S01]  /*10530*/  HGMMA.64x16x16.F32 R72, gdesc[UR32], RZ, !UPT, gsb0 ;  /* 0x00200000204879f0 */ /* 0x000fe2000c0008ff */
[----:B------:R-:W-:Y:S01]  /*10540*/  R2UR UR34, R10 ;  /* 0x000000000a2272ca */ /* 0x000fe200000e0000 */
[----:B------:R-:W-:Y:S01]  /*10550*/  VIADD R10, R4, 0x382 ;  /* 0x00000382040a7836 */ /* 0x000fe20000000000 */
[----:B------:R-:W-:Y:S02]  /*10560*/  R2UR UR35, R11 ;  /* 0x000000000b2372ca */ /* 0x000fe400000e0000 */
[----:B------:R-:W-:Y:S01]  /*10570*/  MOV R11, 0x40000040 ;  /* 0x40000040000b7802 */ /* 0x000fe20000000f00 */
        /* <DEDUP_REMOVED lines=26> */
[----:B------:R-:W-:Y:S01]  /*10720*/  HGMMA.64x16x16.F32 R48, gdesc[UR24], RZ, !UPT, gsb0 ;  /* 0x00200000183079f0 */ /* 0x000fe2000c0008ff */
[----:B------:R-:W-:Y:S01]  /*10730*/  R2UR UR26, R10 ;  /* 0x000000000a1a72ca */ /* 0x000fe200000e0000 */
[----:B------:R-:W-:Y:S01]  /*10740*/  UMOV UR24, UR44 ;  /* 0x0000002c00187c82 */ /* 0x000fe20008000000 */
[----:B------:R-:W-:Y:S01]  /*10750*/  R2UR UR27, R11 ;  /* 0x000000000b1b72ca */ /* 0x000fe200000e0000 */
[----:B------:R-:W-:Y:S01]  /*10760*/  UMOV UR25, UR45 ;  /* 0x0000002d00197c82 */ /* 0x000fe20008000000 */
[----:B------:R-:W-:Y:S02]  /*10770*/  VIADD R10, R4, 0x482 ;  /* 0x00000482040a7836 */ /* 0x000fe40000000000 */
[----:B------:R-:W-:Y:S01]  /*10780*/  IMAD.MOV.U32 R11, RZ, RZ, 0x40000040 ;  /* 0x40000040ff0b7424 */ /* 0x000fe200078e00ff */
[----:B------:R-:W-:Y:S02]  /*10790*/  WARPGROUP.DEPBAR.LE gsb0, 0x0 ;  /* 0x00008000000079c5 */ /* 0x000fe40000010000 */
[----:B------:R-:W-:-:S06]  /*107a0*/  WARPGROUP.ARRIVE ;  /* 0x00000000000079c5 */ /* 0x000fcc0000000000 */
[----:B------:R-:W-:Y:S01]  /*107b0*/  HGMMA.64x16x16.F32 R40, gdesc[UR16], RZ, !UPT, gsb0 ;  /* 0x00200000102879f0 */ /* 0x000fe2000c0008ff */
[----:B------:R-:W-:Y:S01]  /*107c0*/  R2UR UR18, R12 ;  /* 0x000000000c1272ca */ /* 0x000fe200000e0000 */
[----:B------:R-:W-:Y:S01]  /*107d0*/  UMOV UR16, UR44 ;  /* 0x0000002c00107c82 */ /* 0x000fe20008000000 */
[----:B------:R-:W-:Y:S01]  /*107e0*/  R2UR UR19, R13 ;  /* 0x000000000d1372ca */ /* 0x000fe200000e0000 */
[----:B------:R-:W-:Y:S01]  /*107f0*/  UMOV UR17, UR45 ;  /* 0x0000002d00117c82 */ /* 0x000fe20008000000 */
[----:B------:R-:W-:Y:S01]  /*10800*/  VIADD R12, R4, 0x502 ;  /* 0x00000502040c7836 */ /* 0x000fe20000000000 */
[----:B------:R-:W-:-:S04]  /*10810*/  MOV R13, 0x40000040 ;  /* 0x40000040000d7802 */ /* 0x000fc80000000f00 */
[----:B------:R-:W-:Y:S02]  /*10820*/  R2UR UR46, R12 ;  /* 0x000000000c2e72ca */ /* 0x000fe400000e0000 */
[----:B------:R-:W-:Y:S01]  /*10830*/  R2UR UR47, R13 ;  /* 0x000000000d2f72ca */ /* 0x000fe200000e0000 */
[----:B------:R-:W-:Y:S01]  /*10840*/  IMAD.U32 R13, RZ, RZ, UR53 ;  /* 0x00000035ff0d7e24 */ /* 0x000fe2000f8e00ff */
[----:B------:R-:W-:Y:S02]  /*10850*/  WARPGROUP.DEPBAR.LE gsb0, 0x0 ;  /* 0x00008000000079c5 */ /* 0x000fe40000010000 */
[----:B------:R-:W-:-:S06]  /*10860*/  WARPGROUP.ARRIVE ;  /* 0x00000000000079c5 */ /* 0x000fcc0000000000 */
[----:B------:R-:W-:Y:S01]  /*10870*/  HGMMA.64x16x16.F32 R32, gdesc[UR4], RZ, !UPT, gsb0 ;  /* 0x00200000042079f0 */ /* 0x000fe2000c0008ff */
[----:B------:R-:W-:-:S07]  /*10880*/  UIADD3 UR4, UR56, 0x4, URZ ;  /* 0x0000000438047890 */ /* 0x000fce000fffe03f */
[----:B------:R-:W-:Y:S02]  /*10890*/  UMOV UR52, UR4 ;  /* 0x0000000400347c82 */ /* 0x000fe40008000000 */
[----:B------:R-:W-:-:S05]  /*108a0*/  IMAD.U32 R12, RZ, RZ, UR52 ;  /* 0x00000034ff0c7e24 */ /* 0x000fca000f8e00ff */
[----:B------:R0:W-:Y:S01]  /*108b0*/  STL.64 [R1+0x10], R12 ;  /* 0x0000100c01007387 */ /* 0x0001e20000100a00 */
[----:B------:R-:W-:Y:S02]  /*108c0*/  WARPGROUP.DEPBAR.LE gsb0, 0x0 ;  /* 0x00008000000079c5 */ /* 0x000fe40000010000 */
[----:B------:R-:W-:-:S06]  /*108d0*/  WARPGROUP.ARRIVE ;  /* 0x00000000000079c5 */ /* 0x000fcc0000000000 */
[----:B------:R-:W-:Y:S01]  /*108e0*/  HGMMA.64x16x16.F32 R24, gdesc[UR40], RZ, !UPT, gsb0 ;  /* 0x00200000281879f0 */ /* 0x000fe2000c0008ff */
[----:B------:R-:W-:Y:S01]  /*108f0*/  R2UR UR42, R10 ;  /* 0x000000000a2a72ca */ /* 0x000fe200000e0000 */
[----:B------:R-:W-:Y:S01]  /*10900*/  UMOV UR40, UR44 ;  /* 0x0000002c00287c82 */ /* 0x000fe20008000000 */
[----:B------:R-:W-:Y:S01]  /*10910*/  R2UR UR43, R11 ;  /* 0x000000000b2b72ca */ /* 0x000fe200000e0000 */
[----:B------:R-:W-:Y:S01]  /*10920*/  UMOV UR41, UR45 ;  /* 0x0000002d00297c82 */ /* 0x000fe20008000000 */
[----:B------:R-:W-:Y:S02]  /*10930*/  IADD3 R10, R4, 0x504, RZ ;  /* 0x00000504040a7810 */ /* 0x000fe40007ffe0ff */
[----:B------:R-:W-:Y:S01]  /*10940*/  MOV R11, 0x40000040 ;  /* 0x40000040000b7802 */ /* 0x000fe20000000f00 */
[----:B------:R-:W-:Y:S02]  /*10950*/  WARPGROUP.DEPBAR.LE gsb0, 0x0 ;  /* 0x00008000000079c5 */ /* 0x000fe40000010000 */
[----:B------:R-:W-:-:S06]  /*10960*/  WARPGROUP.ARRIVE ;  /* 0x00000000000079c5 */ /* 0x000fcc0000000000 */
[----:B------:R-:W-:Y:S01]  /*10970*/  HGMMA.64x16x16.F32 R112, gdesc[UR36], R112, gsb0 ;  /* 0x00200000247079f0 */ /* 0x000fe20008000870 */
[----:B------:R-:W-:Y:S01]  /*10980*/  R2UR UR39, R6 ;  /* 0x00000000062772ca */ /* 0x000fe200000e0000 */
[----:B------:R-:W-:Y:S01]  /*10990*/  VIADD R6, R4, 0x84 ;  /* 0x0000008404067836 */ /* 0x000fe20000000000 */
[----:B------:R-:W-:Y:S02]  /*109a0*/  R2UR UR38, R7 ;  /* 0x00000000072672ca */ /* 0x000fe400000e0000 */
[----:B------:R-:W-:Y:S02]  /*109b0*/  MOV R7, 0x40000040 ;  /* 0x4000004000077802 */ /* 0x000fe40000000f00 */
[----:B------:R-:W-:Y:S01]  /*109c0*/  R2UR UR6, R6 ;  /* 0x00000000060672ca */ /* 0x000fe200000e0000 */
[----:B------:R-:W-:Y:S01]  /*109d0*/  VIADD R6, R4, 0x184 ;  /* 0x0000018404067836 */ /* 0x000fe20000000000 */
[----:B------:R-:W-:Y:S02]  /*109e0*/  R2UR UR7, R7 ;  /* 0x00000000070772ca */ /* 0x000fe400000e0000 */
[----:B------:R-:W-:Y:S01]  /*109f0*/  R2UR UR37, R8 ;  /* 0x00000000082572ca */ /* 0x000fe200000e0000 */
[----:B------:R-:W-:Y:S01]  /*10a00*/  VIADD R8, R4, 0x104 ;  /* 0x0000010404087836 */ /* 0x000fe20000000000 */
[----:B------:R-:W-:Y:S01]  /*10a10*/  R2UR UR36, R9 ;  /* 0x00000000092472ca */ /* 0x000fe200000e0000 */
[----:B------:R-:W-:Y:S01]  /*10a20*/  IMAD.MOV.U32 R9, RZ, RZ, 0x40000040 ;  /* 0x40000040ff097424 */ /* 0x000fe200078e00ff */
[----:B------:R-:W-:Y:S01]  /*10a30*/  MOV R7, 0x40000040 ;  /* 0x4000004000077802 */ /* 0x000fe20000000f00 */
[----:B------:R-:W-:-:S02]  /*10a40*/  WARPGROUP.DEPBAR.LE gsb0, 0x0 ;  /* 0x00008000000079c5 */ /* 0x000fc40000010000 */
[----:B------:R-:W-:-:S06]  /*10a50*/  WARPGROUP.ARRIVE ;  /* 0x00000000000079c5 */ /* 0x000fcc0000000000 */
[----:B------:R-:W-:Y:S01]  /*10a60*/  HGMMA.64x16x16.F32 R104, gdesc[UR8], R104, gsb0 ;  /* 0x00200000086879f0 */ /* 0x000fe20008000868 */
[----:B------:R-:W-:Y:S01]  /*10a70*/  R2UR UR10, R8 ;  /* 0x00000000080a72ca */ /* 0x000fe200000e0000 */
[----:B------:R-:W-:Y:S01]  /*10a80*/  VIADD R8, R4, 0x204 ;  /* 0x0000020404087836 */ /* 0x000fe20000000000 */
[----:B------:R-:W-:Y:S01]  /*10a90*/  R2UR UR11, R9 ;  /* 0x00000000090b72ca */ /* 0x000fe200000e0000 */
[----:B------:R-:W-:Y:S01]  /*10aa0*/  IMAD.MOV.U32 R9, RZ, RZ, 0x40000040 ;  /* 0x40000040ff097424 */ /* 0x000fe200078e00ff */
[----:B------:R-:W-:Y:S02]  /*10ab0*/  WARPGROUP.DEPBAR.LE gsb0, 0x0 ;  /* 0x00008000000079c5 */ /* 0x000fe40000010000 */
[----:B------:R-:W-:-:S06]  /*10ac0*/  WARPGROUP.ARRIVE ;  /* 0x00000000000079c5 */ /* 0x000fcc0000000000 */
[----:B------:R-:W-:Y:S01]  /*10ad0*/  HGMMA.64x16x16.F32 R96, gdesc[UR48], R96, gsb0 ;  /* 0x00200000306079f0 */ /* 0x000fe20008000860 */
[----:B------:R-:W-:Y:S02]  /*10ae0*/  UMOV UR49, 0x40000040 ;  /* 0x4000004000317882 */ /* 0x000fe40000000000 */
[----:B0-----:R-:W-:Y:S01]  /*10af0*/  MOV R13, UR49 ;  /* 0x00000031000d7c02 */ /* 0x001fe20008000f00 */
[----:B------:R-:W-:Y:S02]  /*10b00*/  WARPGROUP.DEPBAR.LE gsb0, 0x0 ;  /* 0x00008000000079c5 */ /* 0x000fe40000010000 */
        /* <DEDUP_REMOVED lines=15> */
[----:B------:R-:W-:Y:S03]  /*10c00*/  HGMMA.64x16x16.F32 R64, gdesc[UR32], R64, gsb0 ;  /* 0x00200000204079f0 */ /* 0x000fe60008000840 */
[----:B------:R-:W-:Y:S02]  /*10c10*/  WARPGROUP.DEPBAR.LE gsb0, 0x0 ;  /* 0x00008000000079c5 */ /* 0x000fe40000010000 */
[----:B------:R-:W-:-:S06]  /*10c20*/  WARPGROUP.ARRIVE ;  /* 0x00000000000079c5 */ /* 0x000fcc0000000000 */
[----:B------:R-:W-:Y:S01]  /*10c30*/  HGMMA.64x16x16.F32 R56, gdesc[UR28], R56, gsb0 ;  /* 0x002000001c3879f0 */ /* 0x000fe20008000838 */
[----:B------:R-:W-:Y:S02]  /*10c40*/  R2UR UR30, R6 ;  /* 0x00000000061e72ca */ /* 0x000fe400000e0000 */
[----:B------:R-:W-:Y:S01]  /*10c50*/  R2UR UR31, R7 ;  /* 0x00000000071f72ca */ /* 0x000fe200000e0000 */
[----:B------:R-:W-:Y:S01]  /*10c60*/  IMAD.MOV.U32 R7, RZ, RZ, 0x40000040 ;  /* 0x40000040ff077424 */ /* 0x000fe200078e00ff */
[----:B------:R-:W-:Y:S01]  /*10c70*/  IADD3 R6, R4, 0x304, RZ ;  /* 0x0000030404067810 */ /* 0x000fe20007ffe0ff */
[----:B------:R-:W-:Y:S02]  /*10c80*/  WARPGROUP.DEPBAR.LE gsb0, 0x0 ;  /* 0x00008000000079c5 */ /* 0x000fe40000010000 */
[----:B------:R-:W-:-:S06]  /*10c90*/  WARPGROUP.ARRIVE ;  /* 0x00000000000079c5 */ /* 0x000fcc0000000000 */
[----:B------:R-:W-:Y:S01]  /*10ca0*/  HGMMA.64x16x16.F32 R48, gdesc[UR24], R48, gsb0 ;  /* 0x00200000183079f0 */ /* 0x000fe20008000830 */
[----:B------:R-:W-:Y:S01]  /*10cb0*/  R2UR UR26, R8 ;  /* 0x00000000081a72ca */ /* 0x000fe200000e0000 */
[----:B------:R-:W-:Y:S01]  /*10cc0*/  VIADD R8, R4, 0x484 ;  /* 0x0000048404087836 */ /* 0x000fe20000000000 */
[----:B------:R-:W-:Y:S01]  /*10cd0*/  R2UR UR27, R9 ;  /* 0x00000000091b72ca */ /* 0x000fe200000e0000 */
[----:B------:R-:W-:-:S03]  /*10ce0*/  IMAD.MOV.U32 R9, RZ, RZ, 0x40000040 ;  /* 0x40000040ff097424 */ /* 0x000fc600078e00ff */
[----:B------:R-:W-:Y:S01]  /*10cf0*/  R2UR UR34, R8 ;  /* 0x00000000082272ca */ /* 0x000fe200000e0000 */
[----:B------:R-:W-:Y:S01]  /*10d00*/  VIADD R8, R4, 0x106 ;  /* 0x0000010604087836 */ /* 0x000fe20000000000 */
[----:B------:R-:W-:Y:S01]  /*10d10*/  R2UR UR35, R9 ;  /* 0x00000000092372ca */ /* 0x000fe200000e0000 */
[----:B------:R-:W-:Y:S01]  /*10d20*/  IMAD.MOV.U32 R9, RZ, RZ, 0x40000040 ;  /* 0x40000040ff097424 */ /* 0x000fe200078e00ff */
        /* <DEDUP_REMOVED lines=28> */
[----:B------:R-:W-:Y:S01]  /*10ef0*/  R2UR UR42, R10 ;  /* 0x000000000a2a72ca */ /* 0x000fe200000e0000 */
[----:B------:R-:W-:Y:S01]  /*10f00*/  VIADD R10, R4, 0x406 ;  /* 0x00000406040a7836 */ /* 0x000fe20000000000 */
[----:B------:R-:W-:-:S02]  /*10f10*/  R2UR UR43, R11 ;  /* 0x000000000b2b72ca */ /* 0x000fc400000e0000 */
[----:B------:R-:W-:Y:S01]  /*10f20*/  MOV R11, 0x40000040 ;  /* 0x40000040000b7802 */ /* 0x000fe20000000f00 */
[----:B------:R-:W-:Y:S02]  /*10f30*/  WARPGROUP.DEPBAR.LE gsb0, 0x0 ;  /* 0x00008000000079c5 */ /* 0x000fe40000010000 */
[----:B------:R-:W-:-:S06]  /*10f40*/  WARPGROUP.ARRIVE ;  /* 0x00000000000079c5 */ /* 0x000fcc0000000000 */
[----:B------:R-:W-:Y:S01]  /*10f50*/  HGMMA.64x16x16.F32 R24, gdesc[UR44], R24, gsb0 ;  /* 0x002000002c1879f0 */ /* 0x000fe20008000818 */
[----:B------:R-:W-:Y:S01]  /*10f60*/  R2UR UR46, R6 ;  /* 0x00000000062e72ca */ /* 0x000fe200000e0000 */
[----:B------:R-:W-:Y:S01]  /*10f70*/  UMOV UR44, UR40 ;  /* 0x00000028002c7c82 */ /* 0x000fe20008000000 */
[----:B------:R-:W-:Y:S01]  /*10f80*/  R2UR UR47, R7 ;  /* 0x00000000072f72ca */ /* 0x000fe200000e0000 */
[----:B------:R-:W-:Y:S01]  /*10f90*/  UMOV UR45, UR41 ;  /* 0x00000029002d7c82 */ /* 0x000fe20008000000 */
[----:B------:R-:W-:Y:S02]  /*10fa0*/  VIADD R6, R4, 0x6 ;  /* 0x0000000604067836 */ /* 0x000fe40000000000 */
[----:B------:R-:W-:-:S03]  /*10fb0*/  IMAD.MOV.U32 R7, RZ, RZ, 0x40000040 ;  /* 0x40000040ff077424 */ /* 0x000fc600078e00ff */
[----:B------:R-:W-:Y:S01]  /*10fc0*/  R2UR UR50, R6 ;  /* 0x00000000063272ca */ /* 0x000fe200000e0000 */
[----:B------:R-:W-:Y:S01]  /*10fd0*/  VIADD R6, R4, 0x86 ;  /* 0x0000008604067836 */ /* 0x000fe20000000000 */
[----:B------:R-:W-:Y:S02]  /*10fe0*/  R2UR UR51, R7 ;  /* 0x00000000073372ca */ /* 0x000fe400000e0000 */
[----:B------:R-:W-:Y:S01]  /*10ff0*/  MOV R7, 0x40000040 ;  /* 0x4000004000077802 */ /* 0x000fe20000000f00 */
[----:B------:R-:W-:Y:S02]  /*11000*/  WARPGROUP.DEPBAR.LE gsb0, 0x0 ;  /* 0x00008000000079c5 */ /* 0x000fe40000010000 */
[----:B------:R-:W-:-:S06]  /*11010*/  WARPGROUP.ARRIVE ;  /* 0x00000000000079c5 */ /* 0x000fcc0000000000 */
[----:B------:R-:W-:Y:S03]  /*11020*/  HGMMA.64x16x16.F32 R112, gdesc[UR52], R112, gsb0 ;  /* 0x00200000347079f0 */ /* 0x000fe60008000870 */
[----:B------:R-:W-:Y:S02]  /*11030*/  WARPGROUP.DEPBAR.LE gsb0, 0x0 ;  /* 0x00008000000079c5 */ /* 0x000fe40000010000 */
[----:B------:R-:W-:-:S06]  /*11040*/  WARPGROUP.ARRIVE ;  /* 0x00000000000079c5 */ /* 0x000fcc0000000000 */
[----:B------:R-:W-:Y:S01]  /*11050*/  HGMMA.64x16x16.F32 R104, gdesc[UR4], R104, gsb0 ;  /* 0x00200000046879f0 */ /* 0x000fe20008000868 */
[----:B------:R-:W-:Y:S01]  /*11060*/  UIADD3 UR4, UR56, 0x6, URZ ;  /* 0x0000000638047890 */ /* 0x000fe2000fffe03f */
[----:B------:R-:W-:Y:S01]  /*11070*/  R2UR UR6, R6 ;  /* 0x00000000060672ca */ /* 0x000fe200000e0000 */
[----:B------:R-:W-:Y:S01]  /*11080*/  VIADD R6, R4, 0x186 ;  /* 0x0000018604067836 */ /* 0x000fe20000000000 */
[----:B------:R-:W-:Y:S01]  /*11090*/  R2UR UR7, R7 ;  /* 0x00000000070772ca */ /* 0x000fe200000e0000 */
[----:B------:R-:W-:-:S03]  /*110a0*/  IMAD.MOV.U32 R7, RZ, RZ, 0x40000040 ;  /* 0x40000040ff077424 */ /* 0x000fc600078e00ff */
[----:B------:R-:W-:Y:S02]  /*110b0*/  UMOV UR48, UR4 ;  /* 0x0000000400307c82 */ /* 0x000fe40008000000 */
[----:B------:R-:W-:-:S05]  /*110c0*/  IMAD.U32 R12, RZ, RZ, UR48 ;  /* 0x00000030ff0c7e24 */ /* 0x000fca000f8e00ff */
[----:B------:R0:W-:Y:S01]  /*110d0*/  STL.64 [R1+0x8], R12 ;  /* 0x0000080c01007387 */ /* 0x0001e20000100a00 */
        /* <DEDUP_REMOVED lines=63> */
[----:B------:R-:W-:Y:S01]  /*114d0*/  R2UR UR47, R9 ;  /* 0x00000000092f72ca */ /* 0x000fe200000e0000 */
[----:B------:R-:W-:Y:S01]  /*114e0*/  IMAD.MOV.U32 R9, RZ, RZ, 0x40000040 ;  /* 0x40000040ff097424 */ /* 0x000fe200078e00ff */
[----:B------:R-:W-:-:S02]  /*114f0*/  WARPGROUP.DEPBAR.LE gsb0, 0x0 ;  /* 0x00008000000079c5 */ /* 0x000fc40000010000 */
[----:B------:R-:W-:-:S06]  /*11500*/  WARPGROUP.ARRIVE ;  /* 0x00000000000079c5 */ /* 0x000fcc0000000000 */
[----:B------:R-:W-:Y:S01]  /*11510*/  HGMMA.64x16x16.F32 R32, gdesc[UR32], R32, gsb0 ;  /* 0x00200000202079f0 */ /* 0x000fe20008000820 */
[----:B------:R-:W-:Y:S01]  /*11520*/  UMOV UR32, UR44 ;  /* 0x0000002c00207c82 */ /* 0x000fe20008000000 */
[----:B------:R-:W-:Y:S01]  /*11530*/  UMOV UR33, UR45 ;  /* 0x0000002d00217c82 */ /* 0x000fe20008000000 */
        /* <DEDUP_REMOVED lines=19> */
[----:B------:R-:W-:Y:S01]  /*11670*/  R2UR UR6, R6 ;  /* 0x00000000060672ca */ /* 0x000fe200000e0000 */
[----:B------:R-:W-:Y:S01]  /*11680*/  UMOV UR4, UR44 ;  /* 0x0000002c00047c82 */ /* 0x000fe20008000000 */
[----:B------:R-:W-:Y:S01]  /*11690*/  R2UR UR7, R7 ;  /* 0x00000000070772ca */ /* 0x000fe200000e0000 */
[----:B------:R-:W-:Y:S01]  /*116a0*/  UMOV UR5, UR45 ;  /* 0x0000002d00057c82 */ /* 0x000fe20008000000 */
[----:B------:R-:W-:Y:S01]  /*116b0*/  UMOV UR45, 0x40000040 ;  /* 0x40000040002d7882 */ /* 0x000fe20000000000 */
[----:B------:R-:W-:Y:S01]  /*116c0*/  VIADD R6, R4, 0x600 ;  /* 0x0000060004067836 */ /* 0x000fe20000000000 */
[----:B------:R-:W-:Y:S01]  /*116d0*/  MOV R7, 0x40000040 ;  /* 0x4000004000077802 */ /* 0x000fe20000000f00 */
[----:B------:R-:W-:Y:S01]  /*116e0*/  IMAD.U32 R237, RZ, RZ, UR45 ;  /* 0x0000002dffed7e24 */ /* 0x000fe2000f8e00ff */
        /* <DEDUP_REMOVED lines=10> */
[----:B------:R-:W-:Y:S01]  /*11790*/  UIADD3 UR8, UR56, 0x400, URZ ;  /* 0x0000040038087890 */ /* 0x000fe2000fffe03f */
[----:B------:R-:W-:Y:S01]  /*117a0*/  R2UR UR10, R6 ;  /* 0x00000000060a72ca */ /* 0x000fe200000e0000 */
[----:B------:R-:W-:Y:S01]  /*117b0*/  VIADD R6, R4, 0x700 ;  /* 0x0000070004067836 */ /* 0x000fe20000000000 */
[----:B------:R-:W-:Y:S02]  /*117c0*/  R2UR UR11, R7 ;  /* 0x00000000070b72ca */ /* 0x000fe400000e0000 */
[----:B------:R-:W-:Y:S02]  /*117d0*/  MOV R7, 0x40000040 ;  /* 0x4000004000077802 */ /* 0x000fe40000000f00 */
[----:B------:R-:W-:Y:S02]  /*117e0*/  UMOV UR44, UR8 ;  /* 0x00000008002c7c82 */ /* 0x000fe40008000000 */
[----:B------:R-:W-:Y:S01]  /*117f0*/  IMAD.U32 R236, RZ, RZ, UR44 ;  /* 0x0000002cffec7e24 */ /* 0x000fe2000f8e00ff */
        /* <DEDUP_REMOVED lines=12> */
[----:B------:R-:W-:Y:S02]  /*118c0*/  R2UR UR23, R9 ;  /* 0x00000000091772ca */ /* 0x000fe400000e0000 */
[----:B------:R-:W-:Y:S01]  /*118d0*/  MOV R9, 0x40000040 ;  /* 0x4000004000097802 */ /* 0x000fe20000000f00 */
        /* <DEDUP_REMOVED lines=34> */
[----:B------:R-:W-:Y:S01]  /*11b00*/  VIADD R6, R4, 0x980 ;  /* 0x0000098004067836 */ /* 0x000fe20000000000 */
[----:B------:R-:W-:-:S04]  /*11b10*/  MOV R7, 0x40000040 ;  /* 0x4000004000077802 */ /* 0x000fc80000000f00 */
[----:B------:R-:W-:Y:S01]  /*11b20*/  R2UR UR30, R6 ;  /* 0x00000000061e72ca */ /* 0x000fe200000e0000 */
[----:B------:R-:W-:Y:S01]  /*11b30*/  VIADD R6, R4, 0xa80 ;  /* 0x00000a8004067836 */ /* 0x000fe20000000000 */
[----:B------:R-:W-:Y:S02]  /*11b40*/  R2UR UR31, R7 ;  /* 0x00000000071f72ca */ /* 0x000fe400000e0000 */
        /* <DEDUP_REMOVED lines=34> */
[----:B------:R-:W-:Y:S02]  /*11d70*/  VIADD R6, R4, 0x602 ;  /* 0x0000060204067836 */ /* 0x000fe40000000000 */
[----:B------:R-:W-:Y:S02]  /*11d80*/  IMAD.MOV.U32 R7, RZ, RZ, 0x40000040 ;  /* 0x40000040ff077424 */ /* 0x000fe400078e00ff */
[----:B------:R-:W-:Y:S01]  /*11d90*/  IMAD.U32 R235, RZ, RZ, UR41 ;  /* 0x00000029ffeb7e24 */ /* 0x000fe2000f8e00ff */
[----:B------:R-:W-:-:S02]  /*11da0*/  WARPGROUP.DEPBAR.LE gsb0, 0x0 ;  /* 0x00008000000079c5 */ /* 0x000fc40000010000 */
[----:B------:R-:W-:-:S06]  /*11db0*/  WARPGROUP.ARRIVE ;  /* 0x00000000000079c5 */ /* 0x000fcc0000000000 */
[----:B------:R-:W-:Y:S01]  /*11dc0*/  HGMMA.64x16x16.F32 R88, gdesc[UR16], R88, gsb0 ;  /* 0x00200000105879f0 */ /* 0x000fe20008000858 */
[----:B------:R-:W-:Y:S02]  /*11dd0*/  UMOV UR17, UR41 ;  /* 0x0000002900117c82 */ /* 0x000fe40008000000 */
[----:B------:R-:W-:Y:S02]  /*11de0*/  WARPGROUP.DEPBAR.LE gsb0, 0x0 ;  /* 0x00008000000079c5 */ /* 0x000fe40000010000 */
        /* <DEDUP_REMOVED lines=10> */
[----:B------:R-:W-:Y:S01]  /*11e90*/  UIADD3 UR4, UR56, 0x402, URZ ;  /* 0x0000040238047890 */ /* 0x000fe2000fffe03f */
[----:B------:R-:W-:Y:S01]  /*11ea0*/  R2UR UR6, R6 ;  /* 0x00000000060672ca */ /* 0x000fe200000e0000 */
[----:B------:R-:W-:Y:S01]  /*11eb0*/  UMOV UR5, UR41 ;  /* 0x0000002900057c82 */ /* 0x000fe20008000000 */
[----:B------:R-:W-:Y:S01]  /*11ec0*/  R2UR UR7, R7 ;  /* 0x00000000070772ca */ /* 0x000fe200000e0000 */
[----:B------:R-:W-:Y:S01]  /*11ed0*/  IMAD.MOV.U32 R7, RZ, RZ, 0x40000040 ;  /* 0x40000040ff077424 */ /* 0x000fe200078e00ff */
[----:B------:R-:W-:Y:S02]  /*11ee0*/  IADD3 R6, R4, 0x682, RZ ;  /* 0x0000068204067810 */ /* 0x000fe40007ffe0ff */
[----:B------:R-:W-:Y:S02]  /*11ef0*/  UMOV UR40, UR4 ;  /* 0x0000000400287c82 */ /* 0x000fe40008000000 */
[----:B------:R-:W-:Y:S01]  /*11f00*/  UMOV UR4, UR40 ;  /* 0x0000002800047c82 */ /* 0x000fe20008000000 */
[----:B------:R-:W-:Y:S01]  /*11f10*/  R2UR UR18, R6 ;  /* 0x00000000061272ca */ /* 0x000fe200000e0000 */
[----:B------:R-:W-:Y:S01]  /*11f20*/  UMOV UR16, UR40 ;  /* 0x0000002800107c82 */ /* 0x000fe20008000000 */
[----:B------:R-:W-:Y:S01]  /*11f30*/  R2UR UR19, R7 ;  /* 0x00000000071372ca */ /* 0x000fe200000e0000 */
[----:B------:R-:W-:Y:S01]  /*11f40*/  IMAD.MOV.U32 R7, RZ, RZ, 0x40000040 ;  /* 0x40000040ff077424 */ /* 0x000fe200078e00ff */
[----:B------:R-:W-:Y:S01]  /*11f50*/  IADD3 R6, R4, 0x782, RZ ;  /* 0x0000078204067810 */ /* 0x000fe20007ffe0ff */
[----:B------:R-:W-:Y:S01]  /*11f60*/  UMOV UR20, UR40 ;  /* 0x0000002800147c82 */ /* 0x000fe20008000000 */
[----:B------:R-:W-:Y:S01]  /*11f70*/  UMOV UR32, UR40 ;  /* 0x0000002800207c82 */ /* 0x000fe20008000000 */
[----:B------:R-:W-:Y:S01]  /*11f80*/  IMAD.U32 R234, RZ, RZ, UR40 ;  /* 0x00000028ffea7e24 */ /* 0x000fe2000f8e00ff */
        /* <DEDUP_REMOVED lines=17> */
[----:B------:R-:W-:Y:S02]  /*120a0*/  MOV R7, 0x40000040 ;  /* 0x4000004000077802 */ /* 0x000fe40000000f00 */
[----:B------:R-:W-:Y:S01]  /*120b0*/  R2UR UR34, R6 ;  /* 0x00000000062272ca */ /* 0x000fe200000e0000 */
[----:B------:R-:W-:Y:S01]  /*120c0*/  VIADD R6, R4, 0xa82 ;  /* 0x00000a8204067836 */ /* 0x000fe20000000000 */
[----:B------:R-:W-:Y:S02]  /*120d0*/  R2UR UR35, R7 ;  /* 0x00000000072372ca */ /* 0x000fe400000e0000 */
[----:B------:R-:W-:Y:S01]  /*120e0*/  MOV R7, 0x40000040 ;  /* 0x4000004000077802 */ /* 0x000fe20000000f00 */
[----:B------:R-:W-:-:S02]  /*120f0*/  WARPGROUP.DEPBAR.LE gsb0, 0x0 ;  /* 0x00008000000079c5 */ /* 0x000fc40000010000 */
        /* <DEDUP_REMOVED lines=19> */
[----:B------:R-:W-:Y:S01]  /*12230*/  IMAD.MOV.U32 R11, RZ, RZ, 0x40000040 ;  /* 0x40000040ff0b7424 */ /* 0x000fe200078e00ff */
[----:B------:R-:W-:Y:S01]  /*12240*/  IADD3 R10, R4, 0x884, RZ ;  /* 0x00000884040a7810 */ /* 0x000fe20007ffe0ff */
        /* <DEDUP_REMOVED lines=126> */
[----:B------:R-:W-:Y:S01]  /*12a30*/  UIADD3 UR20, UR56, 0x406, URZ ;  /* 0x0000040638147890 */ /* 0x000fe2000fffe03f */
[----:B------:R-:W-:Y:S01]  /*12a40*/  R2UR UR23, R9 ;  /* 0x00000000091772ca */ /* 0x000fe200000e0000 */
[----:B------:R-:W-:Y:S01]  /*12a50*/  UMOV UR21, 0x40000040 ;  /* 0x4000004000157882 */ /* 0x000fe20000000000 */
[----:B------:R-:W-:Y:S02]  /*12a60*/  WARPGROUP.DEPBAR.LE gsb0, 0x0 ;  /* 0x00008000000079c5 */ /* 0x000fe40000010000 */
[----:B------:R-:W-:-:S06]  /*12a70*/  WARPGROUP.ARRIVE ;  /* 0x00000000000079c5 */ /* 0x000fcc0000000000 */
[----:B------:R-:W-:Y:S03]  /*12a80*/  HGMMA.64x16x16.F32 R56, gdesc[UR24], R56, gsb0 ;  /* 0x00200000183879f0 */ /* 0x000fe60008000838 */
[----:B------:R-:W-:Y:S02]  /*12a90*/  WARPGROUP.DEPBAR.LE gsb0, 0x0 ;  /* 0x00008000000079c5 */ /* 0x000fe40000010000 */
[----:B------:R-:W-:-:S06]  /*12aa0*/  WARPGROUP.ARRIVE ;  /* 0x00000000000079c5 */ /* 0x000fcc0000000000 */
[----:B------:R-:W-:Y:S01]  /*12ab0*/  HGMMA.64x16x16.F32 R48, gdesc[UR4], R48, gsb0 ;  /* 0x00200000043079f0 */ /* 0x000fe20008000830 */
[----:B------:R-:W-:Y:S01]  /*12ac0*/  ULDC UR6, c[0x0][0x9d8] ;  /* 0x0002760000067ab9 */ /* 0x000fe20000000800 */
[----:B------:R-:W-:Y:S01]  /*12ad0*/  ULDC UR7, c[0x0][0x988] ;  /* 0x0002620000077ab9 */ /* 0x000fe20000000800 */
[----:B------:R-:W-:Y:S02]  /*12ae0*/  WARPGROUP.DEPBAR.LE gsb0, 0x0 ;  /* 0x00008000000079c5 */ /* 0x000fe40000010000 */
[----:B------:R-:W-:-:S06]  /*12af0*/  WARPGROUP.ARRIVE ;  /* 0x00000000000079c5 */ /* 0x000fcc0000000000 */
[----:B------:R-:W-:Y:S01]  /*12b00*/  HGMMA.64x16x16.F32 R40, gdesc[UR8], R40, gsb0 ;  /* 0x00200000082879f0 */ /* 0x000fe20008000828 */
[----:B------:R-:W-:Y:S01]  /*12b10*/  UMOV UR8, UR20 ;  /* 0x0000001400087c82 */ /* 0x000fe20008000000 */
[----:B------:R-:W-:Y:S01]  /*12b20*/  UMOV UR9, UR21 ;  /* 0x0000001500097c82 */ /* 0x000fe20008000000 */
        /* <DEDUP_REMOVED lines=14> */
[----:B------:R-:W-:Y:S01]  /*12c10*/  WARPGROUP.ARRIVE ;  /* 0x00000000000079c5 */ /* 0x000fe20000000000 */
[----:B------:R-:W-:Y:S01]  /*12c20*/  FMUL.FTZ R84, R112, UR6 ;  /* 0x0000000670547c20 */ /* 0x000fe20008410000 */
[----:B0-----:R-:W-:Y:S01]  /*12c30*/  FMUL.FTZ R13, R113, UR6 ;  /* 0x00000006710d7c20 */ /* 0x001fe20008410000 */
[----:B------:R-:W-:Y:S01]  /*12c40*/  FMUL.FTZ R12, R117, UR6 ;  /* 0x00000006750c7c20 */ /* 0x000fe20008410000 */
[----:B------:R-:W-:Y:S01]  /*12c50*/  FMUL.FTZ R112, R119, UR6 ;  /* 0x0000000677707c20 */ /* 0x000fe20008410000 */
[----:B------:R-:W-:-:S04]  /*12c60*/  FMUL.FTZ R83, R116, UR6 ;  /* 0x0000000674537c20 */ /* 0x000fc80008410000 */
[----:B------:R-:W-:Y:S01]  /*12c70*/  HGMMA.64x16x16.F32 R104, gdesc[UR20], R104, gsb0 ;  /* 0x00200000146879f0 */ /* 0x000fe20008000868 */
[----:B------:R-:W-:Y:S01]  /*12c80*/  R2UR UR22, R6 ;  /* 0x00000000061672ca */ /* 0x000fe200000e0000 */
[----:B------:R-:W0:Y:S01]  /*12c90*/  MUFU.TANH R13, R13 ;  /* 0x0000000d000d7308 */ /* 0x000e220000002400 */
[----:B------:R-:W-:Y:S01]  /*12ca0*/  R2UR UR23, R7 ;  /* 0x00000000071772ca */ /* 0x000fe200000e0000 */
[----:B------:R-:W-:Y:S01]  /*12cb0*/  IMAD.MOV.U32 R7, RZ, RZ, 0x40000040 ;  /* 0x40000040ff077424 */ /* 0x000fe200078e00ff */
[----:B------:R-:W-:Y:S01]  /*12cc0*/  IADD3 R6, R4, 0x706, RZ ;  /* 0x0000070604067810 */ /* 0x000fe20007ffe0ff */
[----:B------:R-:W-:Y:S01]  /*12cd0*/  FMUL.FTZ R114, R114, UR6 ;  /* 0x0000000672727c20 */ /* 0x000fe20008410000 */
[----:B------:R-:W-:Y:S01]  /*12ce0*/  FMUL.FTZ R113, R115, UR6 ;  /* 0x0000000673717c20 */ /* 0x000fe20008410000 */
[----:B------:R-:W-:Y:S02]  /*12cf0*/  FMUL.FTZ R116, R118, UR6 ;  /* 0x0000000676747c20 */ /* 0x000fe40008410000 */
[----:B------:R-:W-:Y:S08]  /*12d00*/  MUFU.TANH R12, R12 ;  /* 0x0000000c000c7308 */ /* 0x000ff00000002400 */
[----:B------:R-:W1:Y:S08]  /*12d10*/  MUFU.TANH R112, R112 ;  /* 0x0000007000707308 */ /* 0x000e700000002400 */
[----:B------:R-:W2:Y:S08]  /*12d20*/  MUFU.TANH R84, R84 ;  /* 0x0000005400547308 */ /* 0x000eb00000002400 */
        /* <DEDUP_REMOVED lines=11> */
[----:B------:R-:W-:Y:S01]  /*12de0*/  R2UR UR22, R6 ;  /* 0x00000000061672ca */ /* 0x000fe200000e0000 */
[----:B------:R-:W-:Y:S01]  /*12df0*/  VIADD R6, R4, 0x786 ;  /* 0x0000078604067836 */ /* 0x000fe20000000000 */
[----:B------:R-:W-:Y:S01]  /*12e00*/  R2UR UR23, R7 ;  /* 0x00000000071772ca */ /* 0x000fe200000e0000 */
[----:B------:R-:W-:Y:S01]  /*12e10*/  FMUL.FTZ R115, R106, UR6 ;  /* 0x000000066a737c20 */ /* 0x000fe20008410000 */
[----:B------:R-:W-:Y:S01]  /*12e20*/  MOV R7, 0x40000040 ;  /* 0x4000004000077802 */ /* 0x000fe20000000f00 */
[----:B------:R-:W-:Y:S01]  /*12e30*/  FMUL.FTZ R104, R111, UR6 ;  /* 0x000000066f687c20 */ /* 0x000fe20008410000 */
[----:B------:R-:W3:Y:S01]  /*12e40*/  MUFU.TANH R10, R10 ;  /* 0x0000000a000a7308 */ /* 0x000ee20000002400 */
[----:B------:R-:W-:Y:S01]  /*12e50*/  FMUL.FTZ R105, R107, UR6 ;  /* 0x000000066b697c20 */ /* 0x000fe20008410000 */
[----:B------:R-:W-:-:S06]  /*12e60*/  FMUL.FTZ R106, R110, UR6 ;  /* 0x000000066e6a7c20 */ /* 0x000fcc0008410000 */
[----:B------:R-:W4:Y:S08]  /*12e70*/  MUFU.TANH R14, R14 ;  /* 0x0000000e000e7308 */ /* 0x000f300000002400 */
[----:B------:R-:W4:Y:S08]  /*12e80*/  MUFU.TANH R11, R11 ;  /* 0x0000000b000b7308 */ /* 0x000f300000002400 */
[----:B------:R-:W4:Y:S08]  /*12e90*/  MUFU.TANH R81, R81 ;  /* 0x0000005100517308 */ /* 0x000f300000002400 */
[----:B------:R-:W4:Y:S08]  /*12ea0*/  MUFU.TANH R115, R115 ;  /* 0x0000007300737308 */ /* 0x000f300000002400 */
[----:B------:R-:W4:Y:S01]  /*12eb0*/  MUFU.TANH R105, R105 ;  /* 0x0000006900697308 */ /* 0x000f220000002400 */
        /* <DEDUP_REMOVED lines=8> */
[----:B------:R-:W-:Y:S01]  /*12f40*/  R2UR UR22, R6 ;  /* 0x00000000061672ca */ /* 0x000fe200000e0000 */
[----:B------:R-:W-:Y:S01]  /*12f50*/  VIADD R6, R4, 0x806 ;  /* 0x0000080604067836 */ /* 0x000fe20000000000 */
[----:B------:R-:W-:Y:S01]  /*12f60*/  R2UR UR23, R7 ;  /* 0x00000000071772ca */ /* 0x000fe200000e0000 */
[----:B------:R-:W-:-:S02]  /*12f70*/  IMAD.MOV.U32 R7, RZ, RZ, 0x40000040 ;  /* 0x40000040ff077424 */ /* 0x000fc400078e00ff */
[----:B------:R-:W-:Y:S01]  /*12f80*/  FMUL.FTZ R96, R103, UR6 ;  /* 0x0000000667607c20 */ /* 0x000fe20008410000 */
[----:B------:R-:W4:Y:S01]  /*12f90*/  MUFU.TANH R15, R15 ;  /* 0x0000000f000f7308 */ /* 0x000f220000002400 */
        /* <DEDUP_REMOVED lines=16> */
[----:B------:R-:W-:Y:S01]  /*130a0*/  FMUL.FTZ R85, R93, UR6 ;  /* 0x000000065d557c20 */ /* 0x000fe20008410000 */
[----:B------:R-:W-:Y:S01]  /*130b0*/  R2UR UR23, R7 ;  /* 0x00000000071772ca */ /* 0x000fe200000e0000 */
[----:B------:R-:W-:Y:S01]  /*130c0*/  IMAD.MOV.U32 R7, RZ, RZ, 0x40000040 ;  /* 0x40000040ff077424 */ /* 0x000fe200078e00ff */
[----:B------:R-:W-:Y:S01]  /*130d0*/  IADD3 R6, R4, 0x886, RZ ;  /* 0x0000088604067810 */ /* 0x000fe20007ffe0ff */
[----:B------:R-:W-:Y:S01]  /*130e0*/  FMUL.FTZ R93, R94, UR6 ;  /* 0x000000065e5d7c20 */ /* 0x000fe20008410000 */
[----:B------:R-:W4:Y:S01]  /*130f0*/  MUFU.TANH R3, R3 ;  /* 0x0000000300037308 */ /* 0x000f220000002400 */
[----:B------:R-:W-:-:S07]  /*13100*/  FMUL.FTZ R90, R90, UR6 ;  /* 0x000000065a5a7c20 */ /* 0x000fce0008410000 */
        /* <DEDUP_REMOVED lines=16> */
[----:B------:R-:W-:Y:S01]  /*13210*/  FMUL.FTZ R94, R74, UR6 ;  /* 0x000000064a5e7c20 */ /* 0x000fe20008410000 */
[----:B------:R-:W-:Y:S01]  /*13220*/  MOV R7, 0x40000040 ;  /* 0x4000004000077802 */ /* 0x000fe20000000f00 */
[----:B------:R-:W-:Y:S01]  /*13230*/  FMUL.FTZ R74, R76, UR6 ;  /* 0x000000064c4a7c20 */ /* 0x000fe20008410000 */
[----:B------:R-:W-:Y:S01]  /*13240*/  R2UR UR10, R6 ;  /* 0x00000000060a72ca */ /* 0x000fe200000e0000 */
[----:B------:R-:W-:Y:S01]  /*13250*/  VIADD R6, R4, 0x986 ;  /* 0x0000098604067836 */ /* 0x000fe20000000000 */
[----:B------:R-:W-:Y:S01]  /*13260*/  R2UR UR11, R7 ;  /* 0x00000000070b72ca */ /* 0x000fe200000e0000 */
[----:B------:R-:W-:-:S02]  /*13270*/  IMAD.MOV.U32 R7, RZ, RZ, 0x40000040 ;  /* 0x40000040ff077424 */ /* 0x000fc400078e00ff */
[----:B------:R-:W-:Y:S01]  /*13280*/  FMUL.FTZ R76, R79, UR6 ;  /* 0x000000064f4c7c20 */ /* 0x000fe20008410000 */
        /* <DEDUP_REMOVED lines=17> */
[C---:B------:R-:W-:Y:S01]  /*133a0*/  IADD3 R6, R4.reuse, 0xa06, RZ ;  /* 0x00000a0604067810 */ /* 0x040fe20007ffe0ff */
[----:B------:R-:W4:Y:S01]  /*133b0*/  MUFU.TANH R93, R93 ;  /* 0x0000005d005d7308 */ /* 0x000f220000002400 */
[----:B------:R-:W-:Y:S01]  /*133c0*/  IADD3 R4, R4, 0xa86, RZ ;  /* 0x00000a8604047810 */ /* 0x000fe20007ffe0ff */
[----:B------:R-:W-:Y:S01]  /*133d0*/  FMUL.FTZ R65, R65, UR6 ;  /* 0x0000000641417c20 */ /* 0x000fe20008410000 */
[----:B------:R-:W-:-:S05]  /*133e0*/  FMUL.FTZ R67, R67, UR6 ;  /* 0x0000000643437c20 */ /* 0x000fca0008410000 */
[----:B------:R-:W4:Y:S08]  /*133f0*/  MUFU.TANH R72, R72 ;  /* 0x0000004800487308 */ /* 0x000f300000002400 */
[----:B------:R-:W4:Y:S08]  /*13400*/  MUFU.TANH R91, R91 ;  /* 0x0000005b005b7308 */ /* 0x000f300000002400 */
[----:B------:R-:W4:Y:S08]  /*13410*/  MUFU.TANH R74, R74 ;  /* 0x0000004a004a7308 */ /* 0x000f300000002400 */
[----:B------:R-:W4:Y:S08]  /*13420*/  MUFU.TANH R94, R94 ;  /* 0x0000005e005e7308 */ /* 0x000f300000002400 */
[----:B------:R-:W-:Y:S01]  /*13430*/  MUFU.TANH R73, R73 ;  /* 0x0000004900497308 */ /* 0x000fe20000002400 */
[----:B------:R-:W-:-:S02]  /*13440*/  WARPGROUP.DEPBAR.LE gsb0, 0x0 ;  /* 0x00008000000079c5 */ /* 0x000fc40000010000 */
[----:B------:R-:W-:Y:S01]  /*13450*/  WARPGROUP.ARRIVE ;  /* 0x00000000000079c5 */ /* 0x000fe20000000000 */
[----:B------:R-:W-:Y:S01]  /*13460*/  FMUL.FTZ R70, R57, UR6 ;  /* 0x0000000639467c20 */ /* 0x000fe20008410000 */
[----:B------:R-:W-:Y:S01]  /*13470*/  FMUL.FTZ R57, R58, UR6 ;  /* 0x000000063a397c20 */ /* 0x000fe20008410000 */
[----:B------:R-:W-:Y:S01]  /*13480*/  FMUL.FTZ R58, R61, UR6 ;  /* 0x000000063d3a7c20 */ /* 0x000fe20008410000 */
[----:B------:R-:W-:Y:S01]  /*13490*/  FMUL.FTZ R61, R62, UR6 ;  /* 0x000000063e3d7c20 */ /* 0x000fe20008410000 */
[----:B------:R-:W4:Y:S01]  /*134a0*/  MUFU.TANH R77, R77 ;  /* 0x0000004d004d7308 */ /* 0x000f220000002400 */
[----:B------:R-:W-:Y:S01]  /*134b0*/  HGMMA.64x16x16.F32 R48, gdesc[UR8], R48, gsb0 ;  /* 0x00200000083079f0 */ /* 0x000fe20008000830 */
[----:B------:R-:W-:Y:S01]  /*134c0*/  R2UR UR10, R6 ;  /* 0x00000000060a72ca */ /* 0x000fe200000e0000 */
[----:B------:R-:W-:Y:S01]  /*134d0*/  UMOV UR8, UR20 ;  /* 0x0000001400087c82 */ /* 0x000fe20008000000 */
[----:B------:R-:W-:Y:S01]  /*134e0*/  R2UR UR11, R7 ;  /* 0x00000000070b72ca */ /* 0x000fe200000e0000 */
[----:B------:R-:W-:Y:S01]  /*134f0*/  UMOV UR9, UR21 ;  /* 0x0000001500097c82 */ /* 0x000fe20008000000 */
[----:B------:R-:W-:Y:S01]  /*13500*/  FMUL.FTZ R6, R60, UR6 ;  /* 0x000000063c067c20 */ /* 0x000fe20008410000 */
[----:B------:R-:W-:-:S02]  /*13510*/  IMAD.MOV.U32 R60, RZ, RZ, -0x2 ;  /* 0xfffffffeff3c7424 */ /* 0x000fc400078e00ff */
[----:B------:R-:W-:Y:S01]  /*13520*/  FMUL.FTZ R56, R56, UR6 ;  /* 0x0000000638387c20 */ /* 0x000fe20008410000 */
[----:B------:R-:W-:Y:S01]  /*13530*/  MUFU.TANH R75, R75 ;  /* 0x0000004b004b7308 */ /* 0x000fe20000002400 */
[----:B------:R-:W-:Y:S01]  /*13540*/  FMUL.FTZ R59, R59, UR6 ;  /* 0x000000063b3b7c20 */ /* 0x000fe20008410000 */
[----:B------:R-:W-:Y:S02]  /*13550*/  IMAD R60, R5, R60, 0xb0 ;  /* 0x000000b0053c7424 */ /* 0x000fe400078e023c */
[----:B------:R-:W-:Y:S01]  /*13560*/  FMUL.FTZ R63, R63, UR6 ;  /* 0x000000063f3f7c20 */ /* 0x000fe20008410000 */
[----:B------:R-:W-:-:S03]  /*13570*/  IMAD.MOV.U32 R5, RZ, RZ, 0x40000040 ;  /* 0x40000040ff057424 */ /* 0x000fc600078e00ff */
[----:B------:R-:W4:Y:S08]  /*13580*/  MUFU.TANH R78, R78 ;  /* 0x0000004e004e7308 */ /* 0x000f300000002400 */
[----:B------:R-:W4:Y:S08]  /*13590*/  MUFU.TANH R92, R92 ;  /* 0x0000005c005c7308 */ /* 0x000f300000002400 */
[----:B------:R-:W-:Y:S08]  /*135a0*/  MUFU.TANH R66, R66 ;  /* 0x0000004200427308 */ /* 0x000ff00000002400 */
        /* <DEDUP_REMOVED lines=11> */
[----:B------:R-:W-:Y:S01]  /*13660*/  FMUL.FTZ R49, R49, UR6 ;  /* 0x0000000631317c20 */ /* 0x000fe20008410000 */
[----:B------:R-:W-:Y:S01]  /*13670*/  R2UR UR22, R4 ;  /* 0x00000000041672ca */ /* 0x000fe200000e0000 */
[----:B------:R-:W-:Y:S01]  /*13680*/  FMUL.FTZ R53, R53, UR6 ;  /* 0x0000000635357c20 */ /* 0x000fe20008410000 */
[----:B------:R-:W-:Y:S01]  /*13690*/  FMUL.FTZ R55, R55, UR6 ;  /* 0x0000000637377c20 */ /* 0x000fe20008410000 */
[----:B------:R-:W-:Y:S01]  /*136a0*/  FMUL.FTZ R51, R51, UR6 ;  /* 0x0000000633337c20 */ /* 0x000fe20008410000 */
[----:B------:R-:W4:Y:S08]  /*136b0*/  MUFU.TANH R65, R65 ;  /* 0x0000004100417308 */ /* 0x000f300000002400 */
[----:B------:R-:W4:Y:S08]  /*136c0*/  MUFU.TANH R76, R76 ;  /* 0x0000004c004c7308 */ /* 0x000f300000002400 */
[----:B------:R-:W-:Y:S08]  /*136d0*/  MUFU.TANH R6, R6 ;  /* 0x0000000600067308 */ /* 0x000ff00000002400 */
[----:B------:R-:W4:Y:S08]  /*136e0*/  MUFU.TANH R61, R61 ;  /* 0x0000003d003d7308 */ /* 0x000f300000002400 */
[----:B------:R-:W-:Y:S08]  /*136f0*/  MUFU.TANH R48, R48 ;  /* 0x0000003000307308 */ /* 0x000ff00000002400 */
[----:B------:R0:W-:Y:S01]  /*13700*/  MUFU.TANH R50, R49 ;  /* 0x0000003100327308 */ /* 0x0001e20000002400 */
[----:B------:R-:W-:-:S02]  /*13710*/  WARPGROUP.DEPBAR.LE gsb0, 0x0 ;  /* 0x00008000000079c5 */ /* 0x000fc40000010000 */
[----:B------:R-:W-:Y:S01]  /*13720*/  WARPGROUP.ARRIVE ;  /* 0x00000000000079c5 */ /* 0x000fe20000000000 */
[----:B------:R-:W-:Y:S01]  /*13730*/  FMUL.FTZ R100, R44, UR6 ;  /* 0x000000062c647c20 */ /* 0x000fe20008410000 */
[----:B------:R-:W-:Y:S02]  /*13740*/  IMAD.IADD R44, R60, 0x1, R161 ;  /* 0x000000013c2c7824 */ /* 0x000fe400078e02a1 */
[----:B------:R-:W-:Y:S01]  /*13750*/  FMUL.FTZ R165, R40, UR6 ;  /* 0x0000000628a57c20 */ /* 0x000fe20008410000 */
[----:B------:R-:W-:Y:S01]  /*13760*/  FMUL.FTZ R167, R41, UR6 ;  /* 0x0000000629a77c20 */ /* 0x000fe20008410000 */
[----:B------:R4:W4:Y:S01]  /*13770*/  MUFU.TANH R40, R7 ;  /* 0x0000000700287308 */ /* 0x0009220000002400 */
[----:B------:R-:W-:Y:S01]  /*13780*/  HGMMA.64x16x16.F32 R32, gdesc[UR8], R32, gsb0 ;  /* 0x00200000082079f0 */ /* 0x000fe20008000820 */
[----:B------:R-:W-:Y:S01]  /*13790*/  FMUL.FTZ R41, R42, UR6 ;  /* 0x000000062a297c20 */ /* 0x000fe20008410000 */
[----:B------:R-:W-:Y:S01]  /*137a0*/  FMUL.FTZ R45, R45, UR6 ;  /* 0x000000062d2d7c20 */ /* 0x000fe20008410000 */
[----:B0-----:R-:W-:Y:S01]  /*137b0*/  FMUL.FTZ R49, R46, UR6 ;  /* 0x000000062e317c20 */ /* 0x001fe20008410000 */
[----:B------:R-:W-:Y:S01]  /*137c0*/  FMUL.FTZ R43, R43, UR6 ;  /* 0x000000062b2b7c20 */ /* 0x000fe20008410000 */
[----:B------:R-:W-:-:S02]  /*137d0*/  FMUL.FTZ R102, R47, UR6 ;  /* 0x000000062f667c20 */ /* 0x000fc40008410000 */
[----:B------:R-:W0:Y:S08]  /*137e0*/  MUFU.TANH R69, R69 ;  /* 0x0000004500457308 */ /* 0x000e300000002400 */
[----:B------:R-:W-:Y:S08]  /*137f0*/  MUFU.TANH R64, R64 ;  /* 0x0000004000407308 */ /* 0x000ff00000002400 */
[----:B------:R-:W-:Y:S08]  /*13800*/  MUFU.TANH R171, R45 ;  /* 0x0000002d00ab7308 */ /* 0x000ff00000002400 */
[----:B------:R-:W-:Y:S08]  /*13810*/  MUFU.TANH R165, R165 ;  /* 0x000000a500a57308 */ /* 0x000ff00000002400 */
[----:B------:R-:W-:Y:S08]  /*13820*/  MUFU.TANH R67, R67 ;  /* 0x0000004300437308 */ /* 0x000ff00000002400 */
[----:B------:R-:W-:Y:S01]  /*13830*/  MUFU.TANH R46, R53 ;  /* 0x00000035002e7308 */ /* 0x000fe20000002400 */
[----:B------:R-:W-:-:S02]  /*13840*/  WARPGROUP.DEPBAR.LE gsb0, 0x0 ;  /* 0x00008000000079c5 */ /* 0x000fc40000010000 */
[----:B------:R-:W-:Y:S01]  /*13850*/  FMUL.FTZ R71, R34, UR6 ;  /* 0x0000000622477c20 */ /* 0x000fe20008410000 */
[----:B------:R-:W-:Y:S02]  /*13860*/  IMAD R34, R163, -0xb0, R44 ;  /* 0xffffff50a3227824 */ /* 0x000fe400078e022c */
[----:B------:R-:W-:Y:S02]  /*13870*/  FMUL.FTZ R108, R32, UR6 ;  /* 0x00000006206c7c20 */ /* 0x000fe40008410000 */
[----:B------:R-:W-:Y:S01]  /*13880*/  MUFU.TANH R44, R62 ;  /* 0x0000003e002c7308 */ /* 0x000fe20000002400 */
[----:B------:R-:W-:Y:S01]  /*13890*/  FMUL.FTZ R79, R33, UR6 ;  /* 0x00000006214f7c20 */ /* 0x000fe20008410000 */
[----:B------:R-:W-:Y:S01]  /*138a0*/  WARPGROUP.ARRIVE ;  /* 0x00000000000079c5 */ /* 0x000fe20000000000 */
[C---:B------:R-:W-:Y:S01]  /*138b0*/  ISETP.GT.AND P3, PT, R34.reuse, 0x1, PT ;  /* 0x000000012200780c */ /* 0x040fe20003f64270 */
[----:B------:R-:W-:Y:S01]  /*138c0*/  FMUL.FTZ R60, R35, UR6 ;  /* 0x00000006233c7c20 */ /* 0x000fe20008410000 */
[C---:B------:R-:W-:Y:S01]  /*138d0*/  ISETP.GT.AND P5, PT, R34.reuse, 0x9, PT ;  /* 0x000000092200780c */ /* 0x040fe20003fa4270 */
[----:B------:R-:W-:Y:S01]  /*138e0*/  FMUL.FTZ R52, R37, UR6 ;  /* 0x0000000625347c20 */ /* 0x000fe20008410000 */
[----:B------:R-:W-:Y:S01]  /*138f0*/  ISETP.GT.AND P2, PT, R34, RZ, PT ;  /* 0x000000ff2200720c */ /* 0x000fe20003f44270 */
[----:B------:R0:W0:Y:S01]  /*13900*/  MUFU.TANH R62, R80 ;  /* 0x00000050003e7308 */ /* 0x0000220000002400 */
[----:B------:R-:W-:Y:S01]  /*13910*/  FSEL R32, R13, -INF , P3 ;  /* 0xff8000000d207808 */ /* 0x000fe20001800000 */
[----:B------:R-:W-:Y:S01]  /*13920*/  HGMMA.64x16x16.F32 R24, gdesc[UR20], R24, gsb0 ;  /* 0x00200000141879f0 */ /* 0x000fe20008000818 */
[----:B-1----:R-:W-:Y:S01]  /*13930*/  FSEL R13, R112, -INF , P5 ;  /* 0xff800000700d7808 */ /* 0x002fe20002800000 */
[----:B------:R-:W-:Y:S01]  /*13940*/  FMUL.FTZ R54, R36, UR6 ;  /* 0x0000000624367c20 */ /* 0x000fe20008410000 */
[----:B------:R-:W-:Y:S01]  /*13950*/  FSEL R101, R12, -INF , P5 ;  /* 0xff8000000c657808 */ /* 0x000fe20002800000 */
[----:B------:R-:W-:Y:S01]  /*13960*/  FMUL.FTZ R36, R39, UR6 ;  /* 0x0000000627247c20 */ /* 0x000fe20008410000 */
[C---:B------:R-:W-:Y:S01]  /*13970*/  ISETP.GT.AND P5, PT, R34.reuse, 0x19, PT ;  /* 0x000000192200780c */ /* 0x040fe20003fa4270 */
[----:B------:R-:W-:Y:S01]  /*13980*/  MUFU.TANH R70, R70 ;  /* 0x0000004600467308 */ /* 0x000fe20000002400 */
[----:B------:R-:W-:Y:S01]  /*13990*/  ISETP.GT.AND P4, PT, R34, 0x8, PT ;  /* 0x000000082200780c */ /* 0x000fe20003f84270 */
[----:B------:R-:W-:Y:S01]  /*139a0*/  FMUL.FTZ R38, R38, UR6 ;  /* 0x0000000626267c20 */ /* 0x000fe20008410000 */
[----:B--2---:R-:W-:Y:S01]  /*139b0*/  FSEL R95, R84, -INF , P2 ;  /* 0xff800000545f7808 */ /* 0x004fe20001000000 */
[----:B------:R-:W-:Y:S01]  /*139c0*/  IMAD.MOV.U32 R84, RZ, RZ, R87 ;  /* 0x000000ffff547224 */ /* 0x000fe200078e0057 */
[----:B---3--:R-:W-:-:S02]  /*139d0*/  FSEL R111, R10, -INF , P5 ;  /* 0xff8000000a6f7808 */ /* 0x008fc40002800000 */
[----:B------:R-:W-:Y:S01]  /*139e0*/  FSEL R99, R83, -INF , P4 ;  /* 0xff80000053637808 */ /* 0x000fe20002000000 */
[----:B------:R-:W-:Y:S01]  /*139f0*/  MUFU.TANH R12, R55 ;  /* 0x00000037000c7308 */ /* 0x000fe20000002400 */
[----:B------:R-:W-:Y:S02]  /*13a00*/  FMNMX.FTZ R10, R95, R32, !PT ;  /* 0x000000205f0a7209 */ /* 0x000fe40007810000 */
[----:B------:R-:W-:Y:S02]  /*13a10*/  FSEL R5, R114, -INF , P2 ;  /* 0xff80000072057808 */ /* 0x000fe40001000000 */
[----:B------:R-:W-:Y:S02]  /*13a20*/  ISETP.GT.AND P2, PT, R34, 0x10, PT ;  /* 0x000000102200780c */ /* 0x000fe40003f44270 */
[----:B------:R-:W-:Y:S01]  /*13a30*/  FMNMX.FTZ R10, R99, R10, !PT ;  /* 0x0000000a630a7209 */ /* 0x000fe20007810000 */
[----:B------:R-:W-:Y:S01]  /*13a40*/  MUFU.TANH R58, R58 ;  /* 0x0000003a003a7308 */ /* 0x000fe20000002400 */
[----:B------:R-:W-:-:S02]  /*13a50*/  FSEL R4, R113, -INF , P3 ;  /* 0xff80000071047808 */ /* 0x000fc40001800000 */
[----:B----4-:R-:W-:Y:S02]  /*13a60*/  FSEL R103, R14, -INF , P2 ;  /* 0xff8000000e677808 */ /* 0x010fe40001000000 */
[----:B------:R-:W-:Y:S02]  /*13a70*/  ISETP.GT.AND P3, PT, R34, 0x11, PT ;  /* 0x000000112200780c */ /* 0x000fe40003f64270 */
[----:B------:R-:W-:Y:S01]  /*13a80*/  FMNMX.FTZ R14, R101, R10, !PT ;  /* 0x0000000a650e7209 */ /* 0x000fe20007810000 */
[----:B------:R-:W-:Y:S01]  /*13a90*/  MUFU.TANH R59, R59 ;  /* 0x0000003b003b7308 */ /* 0x000fe20000002400 */
[----:B------:R-:W-:Y:S02]  /*13aa0*/  FSEL R7, R116, -INF , P4 ;  /* 0xff80000074077808 */ /* 0x000fe40002000000 */
[----:B------:R-:W-:Y:S02]  /*13ab0*/  ISETP.GT.AND P4, PT, R34, 0x18, PT ;  /* 0x000000182200780c */ /* 0x000fe40003f84270 */
[----:B------:R-:W-:-:S02]  /*13ac0*/  FSEL R107, R11, -INF , P3 ;  /* 0xff8000000b6b7808 */ /* 0x000fc40001800000 */
[----:B------:R-:W-:Y:S01]  /*13ad0*/  FMNMX.FTZ R14, R103, R14, !PT ;  /* 0x0000000e670e7209 */ /* 0x000fe20007810000 */
[----:B------:R1:W2:Y:S01]  /*13ae0*/  MUFU.TANH R10, R41 ;  /* 0x00000029000a7308 */ /* 0x0002a20000002400 */
[----:B------:R-:W-:Y:S02]  /*13af0*/  FSEL R109, R81, -INF , P4 ;  /* 0xff800000516d7808 */ /* 0x000fe40002000000 */
[----:B0-----:R-:W-:Y:S02]  /*13b00*/  FMNMX.FTZ R80, R107, R14, !PT ;  /* 0x0000000e6b507209 */ /* 0x001fe40007810000 */
[----:B------:R-:W-:Y:S02]  /*13b10*/  FSEL R33, R115, -INF , P2 ;  /* 0xff80000073217808 */ /* 0x000fe40001000000 */
[----:B------:R-:W-:Y:S01]  /*13b20*/  ISETP.GT.AND P2, PT, R34, 0x20, PT ;  /* 0x000000202200780c */ /* 0x000fe20003f44270 */
[----:B------:R-:W-:Y:S01]  /*13b30*/  MUFU.TANH R14, R43 ;  /* 0x0000002b000e7308 */ /* 0x000fe20000002400 */
[----:B------:R-:W-:-:S02]  /*13b40*/  FMNMX.FTZ R80, R109, R80, !PT ;  /* 0x000000506d507209 */ /* 0x000fc40007810000 */
[----:B------:R-:W-:Y:S02]  /*13b50*/  FSEL R105, R105, -INF , P3 ;  /* 0xff80000069697808 */ /* 0x000fe40001800000 */
[----:B------:R-:W-:Y:S01]  /*13b60*/  ISETP.GT.AND P3, PT, R34, 0x21, PT ;  /* 0x000000212200780c */ /* 0x000fe20003f64270 */
[----:B------:R-:W-:Y:S02]  /*13b70*/  WARPGROUP.DEPBAR.LE gsb0, 0x0 ;  /* 0x00008000000079c5 */ /* 0x000fe40000010000 */
[----:B------:R-:W-:Y:S01]  /*13b80*/  FSEL R113, R15, -INF , P2 ;  /* 0xff8000000f717808 */ /* 0x000fe20001000000 */
[----:B------:R-:W-:Y:S01]  /*13b90*/  MUFU.TANH R42, R51 ;  /* 0x00000033002a7308 */ /* 0x000fe20000002400 */
[----:B------:R-:W-:Y:S01]  /*13ba0*/  FMNMX.FTZ R80, R111, R80, !PT ;  /* 0x000000506f507209 */ /* 0x000fe20007810000 */
[----:B------:R-:W-:Y:S01]  /*13bb0*/  FMUL.FTZ R24, R24, UR6 ;  /* 0x0000000618187c20 */ /* 0x000fe20008410000 */
[----:B------:R-:W-:Y:S01]  /*13bc0*/  FSEL R11, R106, -INF , P4 ;  /* 0xff8000006a0b7808 */ /* 0x000fe20002000000 */
[----:B------:R-:W-:Y:S01]  /*13bd0*/  FMUL.FTZ R28, R28, UR6 ;  /* 0x000000061c1c7c20 */ /* 0x000fe20008410000 */
[----:B------:R-:W-:-:S02]  /*13be0*/  ISETP.GT.AND P4, PT, R34, 0x28, PT ;  /* 0x000000282200780c */ /* 0x000fc40003f84270 */
[----:B------:R-:W-:Y:S01]  /*13bf0*/  FSEL R115, R9, -INF , P3 ;  /* 0xff80000009737808 */ /* 0x000fe20001800000 */
[----:B------:R-:W-:Y:S01]  /*13c00*/  MUFU.TANH R63, R63 ;  /* 0x0000003f003f7308 */ /* 0x000fe20000002400 */
[----:B------:R-:W-:Y:S02]  /*13c10*/  FMNMX.FTZ R80, R113, R80, !PT ;  /* 0x0000005071507209 */ /* 0x000fe40007810000 */
[----:B------:R-:W-:Y:S02]  /*13c20*/  FSEL R35, R104, -INF , P5 ;  /* 0xff80000068237808 */ /* 0x000fe40002800000 */
[----:B------:R-:W-:Y:S02]  /*13c30*/  ISETP.GT.AND P5, PT, R34, 0x29, PT ;  /* 0x000000292200780c */ /* 0x000fe40003fa4270 */
[----:B------:R-:W-:Y:S01]  /*13c40*/  FSEL R117, R21, -INF , P4 ;  /* 0xff80000015757808 */ /* 0x000fe20002000000 */
[----:B------:R-:W-:Y:S01]  /*13c50*/  MUFU.TANH R167, R167 ;  /* 0x000000a700a77308 */ /* 0x000fe20000002400 */
[----:B------:R-:W-:-:S02]  /*13c60*/  FMNMX.FTZ R80, R115, R80, !PT ;  /* 0x0000005073507209 */ /* 0x000fc40007810000 */
[----:B------:R-:W-:Y:S02]  /*13c70*/  FSEL R37, R98, -INF , P2 ;  /* 0xff80000062257808 */ /* 0x000fe40001000000 */
[----:B------:R-:W-:Y:S02]  /*13c80*/  ISETP.GT.AND P2, PT, R34, 0x30, PT ;  /* 0x000000302200780c */ /* 0x000fe40003f44270 */
[----:B------:R-:W-:Y:S01]  /*13c90*/  FSEL R119, R3, -INF , P5 ;  /* 0xff80000003777808 */ /* 0x000fe20002800000 */
[----:B------:R-:W-:Y:S01]  /*13ca0*/  MUFU.TANH R100, R100 ;  /* 0x0000006400647308 */ /* 0x000fe20000002400 */
[----:B------:R-:W-:Y:S02]  /*13cb0*/  FMNMX.FTZ R80, R117, R80, !PT ;  /* 0x0000005075507209 */ /* 0x000fe40007810000 */
[----:B------:R-:W-:Y:S01]  /*13cc0*/  FSEL R15, R86, -INF , P3 ;  /* 0xff800000560f7808 */ /* 0x000fe20001800000 */
[----:B------:R-:W-:Y:S01]  /*13cd0*/  IMAD.MOV.U32 R86, RZ, RZ, R87 ;  /* 0x000000ffff567224 */ /* 0x000fe200078e0057 */
        /* <DEDUP_REMOVED lines=12> */
[----:B------:R0:W3:Y:S01]  /*13da0*/  MUFU.TANH R8, R49 ;  /* 0x0000003100087308 */ /* 0x0000e20000002400 */
[----:B------:R-:W-:Y:S02]  /*13db0*/  FMNMX.FTZ R80, R123, R80, !PT ;  /* 0x000000507b507209 */ /* 0x000fe40007810000 */
[----:B------:R-:W-:Y:S02]  /*13dc0*/  FSEL R3, R90, -INF , P2 ;  /* 0xff8000005a037808 */ /* 0x000fe40001000000 */
[----:B------:R-:W-:-:S02]  /*13dd0*/  ISETP.GT.AND P2, PT, R34, 0x40, PT ;  /* 0x000000402200780c */ /* 0x000fc40003f44270 */
[----:B------:R-:W-:Y:S01]  /*13de0*/  FSEL R127, R85, -INF , P5 ;  /* 0xff800000557f7808 */ /* 0x000fe20002800000 */
[----:B------:R-:W4:Y:S01]  /*13df0*/  MUFU.TANH R20, R71 ;  /* 0x0000004700147308 */ /* 0x000f220000002400 */
        /* <DEDUP_REMOVED lines=10> */
[----:B------:R-:W-:Y:S01]  /*13ea0*/  FMNMX.FTZ R80, R129, R80, !PT ;  /* 0x0000005081507209 */ /* 0x000fe20007810000 */
[----:B------:R-:W-:Y:S01]  /*13eb0*/  IMAD.MOV.U32 R72, RZ, RZ, R87 ;  /* 0x000000ffff487224 */ /* 0x000fe200078e0057 */
[----:B------:R-:W-:Y:S02]  /*13ec0*/  FSEL R39, R91, -INF , P5 ;  /* 0xff8000005b277808 */ /* 0x000fe40002800000 */
[----:B------:R-:W-:-:S02]  /*13ed0*/  ISETP.GT.AND P5, PT, R34, 0x49, PT ;  /* 0x000000492200780c */ /* 0x000fc40003fa4270 */
[----:B------:R-:W-:Y:S01]  /*13ee0*/  FSEL R133, R74, -INF , P4 ;  /* 0xff8000004a857808 */ /* 0x000fe20002000000 */
[----:B------:R-:W-:Y:S01]  /*13ef0*/  MUFU.TANH R60, R60 ;  /* 0x0000003c003c7308 */ /* 0x000fe20000002400 */
[----:B------:R-:W-:Y:S01]  /*13f00*/  FMNMX.FTZ R80, R131, R80, !PT ;  /* 0x0000005083507209 */ /* 0x000fe20007810000 */
[----:B------:R-:W-:Y:S01]  /*13f10*/  IMAD.MOV.U32 R74, RZ, RZ, R87 ;  /* 0x000000ffff4a7224 */ /* 0x000fe200078e0057 */
[----:B-1----:R-:W-:Y:S02]  /*13f20*/  FSEL R41, R94, -INF , P2 ;  /* 0xff8000005e297808 */ /* 0x002fe40001000000 */
[----:B------:R-:W-:Y:S02]  /*13f30*/  ISETP.GT.AND P2, PT, R34, 0x50, PT ;  /* 0x000000502200780c */ /* 0x000fe40003f44270 */
[----:B------:R-:W-:Y:S01]  /*13f40*/  FSEL R45, R77, -INF , P4 ;  /* 0xff8000004d2d7808 */ /* 0x000fe20002000000 */
[----:B------:R-:W-:Y:S01]  /*13f50*/  MUFU.TANH R24, R24 ;  /* 0x0000001800187308 */ /* 0x000fe20000002400 */
[----:B------:R-:W-:-:S02]  /*13f60*/  FSEL R135, R73, -INF , P5 ;  /* 0xff80000049877808 */ /* 0x000fc40002800000 */
[----:B------:R-:W-:Y:S02]  /*13f70*/  FMNMX.FTZ R80, R133, R80, !PT ;  /* 0x0000005085507209 */ /* 0x000fe40007810000 */
[----:B------:R-:W-:Y:S02]  /*13f80*/  ISETP.GT.AND P4, PT, R34, 0x58, PT ;  /* 0x000000582200780c */ /* 0x000fe40003f84270 */
[----:B0-----:R-:W-:Y:S01]  /*13f90*/  FSEL R49, R78, -INF , P2 ;  /* 0xff8000004e317808 */ /* 0x001fe20001000000 */
[----:B------:R-:W0:Y:S01]  /*13fa0*/  MUFU.TANH R77, R102 ;  /* 0x00000066004d7308 */ /* 0x000e220000002400 */
[----:B------:R-:W-:Y:S01]  /*13fb0*/  FSEL R137, R75, -INF , P2 ;  /* 0xff8000004b897808 */ /* 0x000fe20001000000 */
[----:B------:R-:W-:Y:S01]  /*13fc0*/  IMAD.MOV.U32 R78, RZ, RZ, R87 ;  /* 0x000000ffff4e7224 */ /* 0x000fe200078e0057 */
[----:B------:R-:W-:Y:S02]  /*13fd0*/  FSEL R43, R92, -INF , P3 ;  /* 0xff8000005c2b7808 */ /* 0x000fe40001800000 */
[----:B------:R-:W-:-:S02]  /*13fe0*/  ISETP.GT.AND P2, PT, R34, 0x60, PT ;  /* 0x000000602200780c */ /* 0x000fc40003f44270 */
[----:B------:R-:W-:Y:S01]  /*13ff0*/  ISETP.GT.AND P3, PT, R34, 0x51, PT ;  /* 0x000000512200780c */ /* 0x000fe20003f64270 */
[----:B------:R-:W1:Y:S01]  /*14000*/  MUFU.TANH R38, R38 ;  /* 0x0000002600267308 */ /* 0x000e620000002400 */
[----:B------:R-:W-:Y:S02]  /*14010*/  FMNMX.FTZ R80, R135, R80, !PT ;  /* 0x0000005087507209 */ /* 0x000fe40007810000 */
[----:B------:R-:W-:Y:S01]  /*14020*/  FSEL R53, R68, -INF , P4 ;  /* 0xff80000044357808 */ /* 0x000fe20002000000 */
[--C-:B------:R-:W-:Y:S01]  /*14030*/  IMAD.MOV.U32 R68, RZ, RZ, R87.reuse ;  /* 0x000000ffff447224 */ /* 0x100fe200078e0057 */
[----:B------:R-:W-:Y:S01]  /*14040*/  FSEL R141, R66, -INF , P4 ;  /* 0xff800000428d7808 */ /* 0x000fe20002000000 */
[----:B------:R-:W-:Y:S01]  /*14050*/  IMAD.MOV.U32 R66, RZ, RZ, R87 ;  /* 0x000000ffff427224 */ /* 0x000fe200078e0057 */
[----:B------:R-:W-:Y:S01]  /*14060*/  ISETP.GT.AND P4, PT, R34, 0x68, PT ;  /* 0x000000682200780c */ /* 0x000fe20003f84270 */
[----:B------:R-:W-:Y:S01]  /*14070*/  MUFU.TANH R36, R36 ;  /* 0x0000002400247308 */ /* 0x000fe20000002400 */
[----:B------:R-:W-:-:S02]  /*14080*/  FSEL R57, R57, -INF , P2 ;  /* 0xff80000039397808 */ /* 0x000fc40001000000 */
[----:B------:R-:W-:Y:S01]  /*14090*/  FSEL R145, R56, -INF , P2 ;  /* 0xff80000038917808 */ /* 0x000fe20001000000 */
[----:B------:R-:W-:Y:S01]  /*140a0*/  IMAD.MOV.U32 R56, RZ, RZ, R87 ;  /* 0x000000ffff387224 */ /* 0x000fe200078e0057 */
[----:B------:R-:W-:Y:S02]  /*140b0*/  FSEL R139, R65, -INF , P3 ;  /* 0xff800000418b7808 */ /* 0x000fe40001800000 */
[----:B------:R-:W-:Y:S01]  /*140c0*/  FMNMX.FTZ R80, R137, R80, !PT ;  /* 0x0000005089507209 */ /* 0x000fe20007810000 */
[----:B------:R-:W-:Y:S01]  /*140d0*/  MUFU.TANH R28, R28 ;  /* 0x0000001c001c7308 */ /* 0x000fe20000002400 */
[----:B------:R-:W-:Y:S02]  /*140e0*/  ISETP.GT.AND P2, PT, R34, 0x70, PT ;  /* 0x000000702200780c */ /* 0x000fe40003f44270 */
[----:B------:R-:W-:Y:S02]  /*140f0*/  FSEL R47, R76, -INF , P5 ;  /* 0xff8000004c2f7808 */ /* 0x000fe40002800000 */
[----:B------:R-:W-:-:S02]  /*14100*/  ISETP.GT.AND P5, PT, R34, 0x59, PT ;  /* 0x000000592200780c */ /* 0x000fc40003fa4270 */
[----:B------:R-:W-:Y:S02]  /*14110*/  FSEL R61, R61, -INF , P4 ;  /* 0xff8000003d3d7808 */ /* 0x000fe40002000000 */
[----:B------:R-:W-:Y:S01]  /*14120*/  FSEL R149, R6, -INF , P4 ;  /* 0xff80000006957808 */ /* 0x000fe20002000000 */
[----:B------:R-:W-:Y:S01]  /*14130*/  FMUL.FTZ R6, R25, UR6 ;  /* 0x0000000619067c20 */ /* 0x000fe20008410000 */
[----:B------:R-:W-:Y:S02]  /*14140*/  ISETP.GT.AND P4, PT, R34, 0x78, PT ;  /* 0x000000782200780c */ /* 0x000fe40003f84270 */
[----:B------:R-:W-:Y:S02]  /*14150*/  FMNMX.FTZ R80, R139, R80, !PT ;  /* 0x000000508b507209 */ /* 0x000fe40007810000 */
[----:B------:R-:W-:Y:S01]  /*14160*/  FSEL R65, R40, -INF , P2 ;  /* 0xff80000028417808 */ /* 0x000fe20001000000 */
[----:B------:R-:W1:Y:S01]  /*14170*/  MUFU.TANH R6, R6 ;  /* 0x0000000600067308 */ /* 0x000e620000002400 */
[----:B-----5:R-:W-:-:S02]  /*14180*/  FSEL R155, R48, -INF , P2 ;  /* 0xff800000309b7808 */ /* 0x020fc40001000000 */
[----:B------:R-:W-:Y:S02]  /*14190*/  ISETP.GT.AND P2, PT, R34, 0x80, PT ;  /* 0x000000802200780c */ /* 0x000fe40003f44270 */
[----:B------:R-:W-:Y:S02]  /*141a0*/  FSEL R55, R69, -INF , P5 ;  /* 0xff80000045377808 */ /* 0x000fe40002800000 */
[----:B------:R-:W-:Y:S01]  /*141b0*/  FSEL R69, R62, -INF , P4 ;  /* 0xff8000003e457808 */ /* 0x000fe20002000000 */
[----:B------:R-:W-:Y:S01]  /*141c0*/  IMAD.MOV.U32 R62, RZ, RZ, R87 ;  /* 0x000000ffff3e7224 */ /* 0x000fe200078e0057 */
[----:B------:R-:W-:Y:S02]  /*141d0*/  FSEL R157, R44, -INF , P4 ;  /* 0xff8000002c9d7808 */ /* 0x000fe40002000000 */
[----:B------:R-:W-:Y:S02]  /*141e0*/  FSEL R143, R64, -INF , P5 ;  /* 0xff800000408f7808 */ /* 0x000fe40002800000 */
[----:B------:R-:W-:-:S02]  /*141f0*/  FMNMX.FTZ R80, R141, R80, !PT ;  /* 0x000000508d507209 */ /* 0x000fc40007810000 */
[----:B------:R-:W-:Y:S02]  /*14200*/  ISETP.GT.AND P4, PT, R34, 0x88, PT ;  /* 0x000000882200780c */ /* 0x000fe40003f84270 */
[----:B--2---:R-:W-:Y:S01]  /*14210*/  FSEL R73, R10, -INF , P2 ;  /* 0xff8000000a497808 */ /* 0x004fe20001000000 */
[----:B------:R-:W-:Y:S01]  /*14220*/  FMUL.FTZ R10, R31, UR6 ;  /* 0x000000061f0a7c20 */ /* 0x000fe20008410000 */
[----:B------:R-:W-:Y:S02]  /*14230*/  FSEL R165, R165, -INF , P2 ;  /* 0xff800000a5a57808 */ /* 0x000fe40001000000 */
[C---:B------:R-:W-:Y:S02]  /*14240*/  ISETP.GT.AND P2, PT, R34.reuse, 0x90, PT ;  /* 0x000000902200780c */ /* 0x040fe40003f44270 */
[----:B------:R-:W-:Y:S01]  /*14250*/  FSEL R51, R67, -INF , P3 ;  /* 0xff80000043337808 */ /* 0x000fe20001800000 */
[----:B------:R-:W-:Y:S01]  /*14260*/  MUFU.TANH R10, R10 ;  /* 0x0000000a000a7308 */ /* 0x000fe20000002400 */
[----:B------:R-:W-:-:S02]  /*14270*/  ISETP.GT.AND P3, PT, R34, 0x61, PT ;  /* 0x000000612200780c */ /* 0x000fc40003f64270 */
[----:B------:R-:W-:Y:S02]  /*14280*/  FMNMX.FTZ R80, R143, R80, !PT ;  /* 0x000000508f507209 */ /* 0x000fe40007810000 */
[----:B---3--:R-:W-:Y:S01]  /*14290*/  FSEL R25, R8, -INF , P4 ;  /* 0xff80000008197808 */ /* 0x008fe20002000000 */
[----:B------:R-:W-:Y:S01]  /*142a0*/  FMUL.FTZ R8, R29, UR6 ;  /* 0x000000061d087c20 */ /* 0x000fe20008410000 */
[----:B----4-:R-:W-:Y:S02]  /*142b0*/  FSEL R29, R20, -INF , P2 ;  /* 0xff800000141d7808 */ /* 0x010fe40001000000 */
[----:B------:R-:W-:Y:S02]  /*142c0*/  FMNMX.FTZ R20, R5, R4, !PT ;  /* 0x0000000405147209 */ /* 0x000fe40007810000 */
[----:B------:R-:W-:Y:S01]  /*142d0*/  FSEL R147, R70, -INF , P3 ;  /* 0xff80000046937808 */ /* 0x000fe20001800000 */
[----:B------:R-:W2:Y:S01]  /*142e0*/  MUFU.TANH R8, R8 ;  /* 0x0000000800087308 */ /* 0x000ea20000002400 */
[----:B------:R-:W-:-:S02]  /*142f0*/  FMNMX.FTZ R80, R145, R80, !PT ;  /* 0x0000005091507209 */ /* 0x000fc40007810000 */
[----:B------:R-:W-:Y:S02]  /*14300*/  FMNMX.FTZ R20, R7, R20, !PT ;  /* 0x0000001407147209 */ /* 0x000fe40007810000 */
[----:B------:R-:W-:Y:S02]  /*14310*/  ISETP.GT.AND P5, PT, R34, 0x69, PT ;  /* 0x000000692200780c */ /* 0x000fe40003fa4270 */
[----:B------:R-:W-:Y:S02]  /*14320*/  FMNMX.FTZ R80, R147, R80, !PT ;  /* 0x0000005093507209 */ /* 0x000fe40007810000 */
[----:B------:R-:W-:Y:S02]  /*14330*/  FMNMX.FTZ R20, R13, R20, !PT ;  /* 0x000000140d147209 */ /* 0x000fe40007810000 */
[----:B------:R-:W-:Y:S02]  /*14340*/  FSEL R151, R58, -INF , P5 ;  /* 0xff8000003a977808 */ /* 0x000fe40002800000 */
[----:B------:R-:W-:-:S02]  /*14350*/  FMNMX.FTZ R80, R149, R80, !PT ;  /* 0x0000005095507209 */ /* 0x000fc40007810000 */
[----:B------:R-:W-:Y:S02]  /*14360*/  FSEL R59, R59, -INF , P3 ;  /* 0xff8000003b3b7808 */ /* 0x000fe40001800000 */
[----:B------:R-:W-:Y:S02]  /*14370*/  FMNMX.FTZ R20, R33, R20, !PT ;  /* 0x0000001421147209 */ /* 0x000fe40007810000 */
[----:B------:R-:W-:Y:S02]  /*14380*/  ISETP.GT.AND P3, PT, R34, 0x71, PT ;  /* 0x000000712200780c */ /* 0x000fe40003f64270 */
[----:B------:R-:W-:Y:S02]  /*14390*/  FMNMX.FTZ R80, R151, R80, !PT ;  /* 0x0000005097507209 */ /* 0x000fe40007810000 */
[----:B------:R-:W-:Y:S02]  /*143a0*/  FMNMX.FTZ R20, R105, R20, !PT ;  /* 0x0000001469147209 */ /* 0x000fe40007810000 */
[----:B------:R-:W-:-:S02]  /*143b0*/  FSEL R153, R50, -INF , P3 ;  /* 0xff80000032997808 */ /* 0x000fc40001800000 */
[----:B------:R-:W-:Y:S02]  /*143c0*/  FMNMX.FTZ R80, R155, R80, !PT ;  /* 0x000000509b507209 */ /* 0x000fe40007810000 */
[----:B------:R-:W-:Y:S02]  /*143d0*/  FSEL R63, R63, -INF , P5 ;  /* 0xff8000003f3f7808 */ /* 0x000fe40002800000 */
[----:B------:R-:W-:Y:S02]  /*143e0*/  FMNMX.FTZ R20, R11, R20, !PT ;  /* 0x000000140b147209 */ /* 0x000fe40007810000 */
[----:B------:R-:W-:Y:S02]  /*143f0*/  ISETP.GT.AND P5, PT, R34, 0x79, PT ;  /* 0x000000792200780c */ /* 0x000fe40003fa4270 */
[----:B------:R-:W-:Y:S02]  /*14400*/  FMNMX.FTZ R80, R153, R80, !PT ;  /* 0x0000005099507209 */ /* 0x000fe40007810000 */
[----:B------:R-:W-:-:S02]  /*14410*/  FMNMX.FTZ R20, R35, R20, !PT ;  /* 0x0000001423147209 */ /* 0x000fc40007810000 */
[----:B------:R-:W-:Y:S02]  /*14420*/  FSEL R159, R46, -INF , P5 ;  /* 0xff8000002e9f7808 */ /* 0x000fe40002800000 */
[----:B------:R-:W-:Y:S02]  /*14430*/  FMNMX.FTZ R80, R157, R80, !PT ;  /* 0x000000509d507209 */ /* 0x000fe40007810000 */
[----:B------:R-:W-:Y:S02]  /*14440*/  FSEL R67, R42, -INF , P3 ;  /* 0xff8000002a437808 */ /* 0x000fe40001800000 */
[----:B------:R-:W-:Y:S02]  /*14450*/  FMNMX.FTZ R20, R37, R20, !PT ;  /* 0x0000001425147209 */ /* 0x000fe40007810000 */
[----:B------:R-:W-:Y:S02]  /*14460*/  ISETP.GT.AND P3, PT, R34, 0x81, PT ;  /* 0x000000812200780c */ /* 0x000fe40003f64270 */
[----:B------:R-:W-:-:S02]  /*14470*/  FMNMX.FTZ R80, R159, R80, !PT ;  /* 0x000000509f507209 */ /* 0x000fc40007810000 */
[----:B------:R-:W-:Y:S02]  /*14480*/  FMNMX.FTZ R20, R15, R20, !PT ;  /* 0x000000140f147209 */ /* 0x000fe40007810000 */
[----:B------:R-:W-:Y:S02]  /*14490*/  FSEL R167, R167, -INF , P3 ;  /* 0xff800000a7a77808 */ /* 0x000fe40001800000 */
[----:B------:R-:W-:Y:S02]  /*144a0*/  FMNMX.FTZ R80, R165, R80, !PT ;  /* 0x00000050a5507209 */ /* 0x000fe40007810000 */
[----:B------:R-:W-:Y:S01]  /*144b0*/  FSEL R71, R12, -INF , P5 ;  /* 0xff8000000c477808 */ /* 0x000fe20002800000 */
[----:B------:R-:W-:Y:S01]  /*144c0*/  FMUL.FTZ R12, R26, UR6 ;  /* 0x000000061a0c7c20 */ /* 0x000fe20008410000 */
[----:B------:R-:W-:Y:S02]  /*144d0*/  FMNMX.FTZ R20, R97, R20, !PT ;  /* 0x0000001461147209 */ /* 0x000fe40007810000 */
[----:B------:R-:W-:-:S02]  /*144e0*/  ISETP.GT.AND P5, PT, R34, 0x89, PT ;  /* 0x000000892200780c */ /* 0x000fc40003fa4270 */
[----:B------:R-:W-:Y:S01]  /*144f0*/  FSEL R169, R100, -INF , P4 ;  /* 0xff80000064a97808 */ /* 0x000fe20002000000 */
[----:B------:R-:W3:Y:S01]  /*14500*/  MUFU.TANH R12, R12 ;  /* 0x0000000c000c7308 */ /* 0x000ee20000002400 */
[----:B------:R-:W-:Y:S02]  /*14510*/  FMNMX.FTZ R80, R167, R80, !PT ;  /* 0x00000050a7507209 */ /* 0x000fe40007810000 */
[----:B------:R-:W-:Y:S02]  /*14520*/  FMNMX.FTZ R20, R9, R20, !PT ;  /* 0x0000001409147209 */ /* 0x000fe40007810000 */
[----:B------:R-:W-:Y:S02]  /*14530*/  FSEL R171, R171, -INF , P5 ;  /* 0xff800000abab7808 */ /* 0x000fe40002800000 */
[----:B------:R-:W-:Y:S02]  /*14540*/  FMNMX.FTZ R80, R169, R80, !PT ;  /* 0x00000050a9507209 */ /* 0x000fe40007810000 */
[----:B------:R-:W-:Y:S01]  /*14550*/  FSEL R75, R14, -INF , P3 ;  /* 0xff8000000e4b7808 */ /* 0x000fe20001800000 */
[----:B------:R-:W-:Y:S01]  /*14560*/  FMUL.FTZ R14, R27, UR6 ;  /* 0x000000061b0e7c20 */ /* 0x000fe20008410000 */
[----:B------:R-:W-:-:S02]  /*14570*/  FMNMX.FTZ R20, R3, R20, !PT ;  /* 0x0000001403147209 */ /* 0x000fc40007810000 */
[----:B------:R-:W-:Y:S02]  /*14580*/  ISETP.GT.AND P3, PT, R34, 0x91, PT ;  /* 0x000000912200780c */ /* 0x000fe40003f64270 */
[----:B------:R-:W-:Y:S01]  /*14590*/  FSEL R173, R108, -INF , P2 ;  /* 0xff8000006cad7808 */ /* 0x000fe20001000000 */
[----:B------:R-:W4:Y:S01]  /*145a0*/  MUFU.TANH R14, R14 ;  /* 0x0000000e000e7308 */ /* 0x000f220000002400 */
[----:B------:R-:W-:Y:S02]  /*145b0*/  FMNMX.FTZ R80, R171, R80, !PT ;  /* 0x00000050ab507209 */ /* 0x000fe40007810000 */
[----:B------:R-:W-:Y:S02]  /*145c0*/  FMNMX.FTZ R20, R21, R20, !PT ;  /* 0x0000001415147209 */ /* 0x000fe40007810000 */
[----:B------:R-:W-:Y:S02]  /*145d0*/  ISETP.GT.AND P4, PT, R34, 0x98, PT ;  /* 0x000000982200780c */ /* 0x000fe40003f84270 */
[----:B------:R-:W-:-:S02]  /*145e0*/  FSEL R175, R79, -INF , P3 ;  /* 0xff8000004faf7808 */ /* 0x000fc40001800000 */
[----:B------:R-:W-:Y:S02]  /*145f0*/  FMNMX.FTZ R80, R173, R80, !PT ;  /* 0x00000050ad507209 */ /* 0x000fe40007810000 */
[----:B0-----:R-:W-:Y:S02]  /*14600*/  FSEL R77, R77, -INF , P5 ;  /* 0xff8000004d4d7808 */ /* 0x001fe40002800000 */
[----:B------:R-:W-:Y:S02]  /*14610*/  FMNMX.FTZ R20, R93, R20, !PT ;  /* 0x000000145d147209 */ /* 0x000fe40007810000 */
[----:B------:R-:W-:Y:S02]  /*14620*/  ISETP.GT.AND P5, PT, R34, 0x99, PT ;  /* 0x000000992200780c */ /* 0x000fe40003fa4270 */
[----:B------:R-:W-:Y:S01]  /*14630*/  FSEL R177, R54, -INF , P4 ;  /* 0xff80000036b17808 */ /* 0x000fe20002000000 */
[----:B------:R-:W-:Y:S01]  /*14640*/  IMAD.MOV.U32 R54, RZ, RZ, R87 ;  /* 0x000000ffff367224 */ /* 0x000fe200078e0057 */
[----:B------:R-:W-:-:S02]  /*14650*/  FMNMX.FTZ R80, R175, R80, !PT ;  /* 0x00000050af507209 */ /* 0x000fc40007810000 */
[----:B------:R-:W-:Y:S02]  /*14660*/  FMNMX.FTZ R20, R39, R20, !PT ;  /* 0x0000001427147209 */ /* 0x000fe40007810000 */
[----:B------:R-:W-:Y:S02]  /*14670*/  ISETP.GT.AND P2, PT, R34, 0xa0, PT ;  /* 0x000000a02200780c */ /* 0x000fe40003f44270 */
[----:B------:R-:W-:Y:S02]  /*14680*/  FSEL R179, R52, -INF , P5 ;  /* 0xff80000034b37808 */ /* 0x000fe40002800000 */
[----:B------:R-:W-:Y:S02]  /*14690*/  FMNMX.FTZ R80, R177, R80, !PT ;  /* 0x00000050b1507209 */ /* 0x000fe40007810000 */
[----:B------:R-:W-:Y:S01]  /*146a0*/  FSEL R81, R60, -INF , P3 ;  /* 0xff8000003c517808 */ /* 0x000fe20001800000 */
[----:B------:R-:W-:Y:S01]  /*146b0*/  IMAD.MOV.U32 R60, RZ, RZ, R87 ;  /* 0x000000ffff3c7224 */ /* 0x000fe200078e0057 */
[----:B------:R-:W-:-:S02]  /*146c0*/  FMNMX.FTZ R20, R41, R20, !PT ;  /* 0x0000001429147209 */ /* 0x000fc40007810000 */
[----:B------:R-:W-:Y:S02]  /*146d0*/  ISETP.GT.AND P3, PT, R34, 0xa1, PT ;  /* 0x000000a12200780c */ /* 0x000fe40003f64270 */
[----:B------:R-:W-:Y:S02]  /*146e0*/  FSEL R181, R24, -INF , P2 ;  /* 0xff80000018b57808 */ /* 0x000fe40001000000 */
[----:B------:R-:W-:Y:S02]  /*146f0*/  FMNMX.FTZ R80, R179, R80, !PT ;  /* 0x00000050b3507209 */ /* 0x000fe40007810000 */
[----:B-1----:R-:W-:Y:S02]  /*14700*/  FSEL R83, R38, -INF , P4 ;  /* 0xff80000026537808 */ /* 0x002fe40002000000 */
[----:B------:R-:W-:Y:S02]  /*14710*/  FMNMX.FTZ R20, R43, R20, !PT ;  /* 0x000000142b147209 */ /* 0x000fe40007810000 */
[----:B------:R-:W-:-:S02]  /*14720*/  ISETP.GT.AND P4, PT, R34, 0xa8, PT ;  /* 0x000000a82200780c */ /* 0x000fc40003f84270 */
[----:B------:R-:W-:Y:S02]  /*14730*/  FSEL R183, R6, -INF , P3 ;  /* 0xff80000006b77808 */ /* 0x000fe40001800000 */
[----:B------:R-:W-:Y:S02]  /*14740*/  FMNMX.FTZ R80, R181, R80, !PT ;  /* 0x00000050b5507209 */ /* 0x000fe40007810000 */
[----:B------:R-:W-:Y:S02]  /*14750*/  FSEL R79, R36, -INF , P5 ;  /* 0xff800000244f7808 */ /* 0x000fe40002800000 */
[----:B------:R-:W-:Y:S02]  /*14760*/  FMNMX.FTZ R20, R45, R20, !PT ;  /* 0x000000142d147209 */ /* 0x000fe40007810000 */
[----:B------:R-:W-:Y:S02]  /*14770*/  ISETP.GT.AND P5, PT, R34, 0xa9, PT ;  /* 0x000000a92200780c */ /* 0x000fe40003fa4270 */
[----:B------:R-:W-:-:S02]  /*14780*/  FSEL R187, R28, -INF , P4 ;  /* 0xff8000001cbb7808 */ /* 0x000fc40002000000 */
[----:B------:R-:W-:Y:S02]  /*14790*/  FMNMX.FTZ R80, R183, R80, !PT ;  /* 0x00000050b7507209 */ /* 0x000fe40007810000 */
[----:B------:R-:W-:Y:S02]  /*147a0*/  FMNMX.FTZ R20, R47, R20, !PT ;  /* 0x000000142f147209 */ /* 0x000fe40007810000 */
[----:B--2---:R-:W-:Y:S01]  /*147b0*/  FSEL R185, R8, -INF , P5 ;  /* 0xff80000008b97808 */ /* 0x004fe20002800000 */
[----:B------:R-:W-:Y:S01]  /*147c0*/  FMUL.FTZ R8, R30, UR6 ;  /* 0x000000061e087c20 */ /* 0x000fe20008410000 */
[----:B------:R-:W-:Y:S02]  /*147d0*/  FMNMX.FTZ R80, R187, R80, !PT ;  /* 0x00000050bb507209 */ /* 0x000fe40007810000 */
[----:B------:R-:W-:Y:S02]  /*147e0*/  FMNMX.FTZ R20, R49, R20, !PT ;  /* 0x0000001431147209 */ /* 0x000fe40007810000 */
[----:B------:R-:W-:Y:S01]  /*147f0*/  FMNMX.FTZ R80, R185, R80, !PT ;  /* 0x00000050b9507209 */ /* 0x000fe20007810000 */
[----:B------:R-:W0:Y:S01]  /*14800*/  MUFU.TANH R8, R8 ;  /* 0x0000000800087308 */ /* 0x000e220000002400 */
[----:B------:R-:W-:-:S02]  /*14810*/  FMNMX.FTZ R20, R51, R20, !PT ;  /* 0x0000001433147209 */ /* 0x000fc40007810000 */
[----:B------:R-:W-:Y:S01]  /*14820*/  MOV R90, UR7 ;  /* 0x00000007005a7c02 */ /* 0x000fe20008000f00 */
[----:B------:R-:W1:Y:S01]  /*14830*/  SHFL.BFLY PT, R85, R80, 0x2, 0x1f ;  /* 0x0c401f0050557f89 */ /* 0x000e6200000e0000 */
[----:B------:R-:W-:Y:S02]  /*14840*/  FMNMX.FTZ R20, R53, R20, !PT ;  /* 0x0000001435147209 */ /* 0x000fe40007810000 */
[-C--:B------:R-:W-:Y:S02]  /*14850*/  MOV R82, R87.reuse ;  /* 0x0000005700527202 */ /* 0x080fe40000000f00 */
[----:B------:R-:W-:Y:S02]  /*14860*/  FMNMX.FTZ R20, R55, R20, !PT ;  /* 0x0000001437147209 */ /* 0x000fe40007810000 */
[----:B------:R-:W-:Y:S02]  /*14870*/  MOV R76, R87 ;  /* 0x00000057004c7202 */ /* 0x000fe40000000f00 */
[----:B------:R-:W-:-:S02]  /*14880*/  FMNMX.FTZ R20, R57, R20, !PT ;  /* 0x0000001439147209 */ /* 0x000fc40007810000 */
[-C--:B------:R-:W-:Y:S02]  /*14890*/  MOV R70, R87.reuse ;  /* 0x0000005700467202 */ /* 0x080fe40000000f00 */
[----:B------:R-:W-:Y:S02]  /*148a0*/  FMNMX.FTZ R20, R59, R20, !PT ;  /* 0x000000143b147209 */ /* 0x000fe40007810000 */
[-C--:B------:R-:W-:Y:S02]  /*148b0*/  MOV R64, R87.reuse ;  /* 0x0000005700407202 */ /* 0x080fe40000000f00 */
[----:B------:R-:W-:Y:S02]  /*148c0*/  FMNMX.FTZ R20, R61, R20, !PT ;  /* 0x000000143d147209 */ /* 0x000fe40007810000 */
[----:B------:R-:W-:Y:S02]  /*148d0*/  MOV R58, R87 ;  /* 0x00000057003a7202 */ /* 0x000fe40000000f00 */
[----:B------:R-:W-:-:S02]  /*148e0*/  FMNMX.FTZ R20, R63, R20, !PT ;  /* 0x000000143f147209 */ /* 0x000fc40007810000 */
[----:B-1----:R-:W-:Y:S01]  /*148f0*/  FMNMX.FTZ R85, R80, R85, !PT ;  /* 0x0000005550557209 */ /* 0x002fe20007810000 */
[----:B------:R-:W-:Y:S01]  /*14900*/  IMAD.MOV.U32 R80, RZ, RZ, R87 ;  /* 0x000000ffff507224 */ /* 0x000fe200078e0057 */
        /* <DEDUP_REMOVED lines=9> */
[----:B------:R-:W-:Y:S02]  /*149a0*/  FMNMX.FTZ R20, R77, R20, !PT ;  /* 0x000000144d147209 */ /* 0x000fe40007810000 */
[C---:B------:R-:W-:Y:S01]  /*149b0*/  FSETP.NEU.FTZ.AND P6, PT, R91.reuse, -INF , PT ;  /* 0xff8000005b00780b */ /* 0x040fe20003fdd000 */
[----:B------:R-:W-:Y:S01]  /*149c0*/  FMUL.FTZ R6, R91, R90 ;  /* 0x0000005a5b067220 */ /* 0x000fe20000410000 */
[----:B------:R-:W-:-:S04]  /*149d0*/  FMNMX.FTZ R20, R29, R20, !PT ;  /* 0x000000141d147209 */ /* 0x000fc80007810000 */
[----:B------:R-:W-:Y:S02]  /*149e0*/  FMNMX.FTZ R20, R81, R20, !PT ;  /* 0x0000001451147209 */ /* 0x000fe40007810000 */
[----:B------:R-:W-:Y:S02]  /*149f0*/  FSEL R6, R6, RZ, P6 ;  /* 0x000000ff06067208 */ /* 0x000fe40003000000 */
[----:B------:R-:W-:-:S03]  /*14a00*/  FMNMX.FTZ R20, R83, R20, !PT ;  /* 0x0000001453147209 */ /* 0x000fc60007810000 */
[-CC-:B------:R-:W-:Y:S01]  /*14a10*/  FFMA.FTZ R31, R101, R90.reuse, -R6.reuse ;  /* 0x0000005a651f7223 */ /* 0x180fe20000010806 */
        /* <DEDUP_REMOVED lines=17> */
[-CC-:B------:R-:W-:Y:S01]  /*14b30*/  FFMA.FTZ R111, R139, R90.reuse, -R6.reuse ;  /* 0x0000005a8b6f7223 */ /* 0x180fe20000010806 */
[--C-:B------:R-:W-:Y:S01]  /*14b40*/  FFMA.FTZ R176, R95, R90, -R6.reuse ;  /* 0x0000005a5fb07223 */ /* 0x100fe20000010806 */
[----:B------:R-:W-:Y:S01]  /*14b50*/  FMNMX.FTZ R20, R133, R20, !PT ;  /* 0x0000001485147209 */ /* 0x000fe20007810000 */
[-CC-:B------:R-:W-:Y:S01]  /*14b60*/  FFMA.FTZ R27, R32, R90.reuse, -R6.reuse ;  /* 0x0000005a201b7223 */ /* 0x180fe20000010806 */
[-CC-:B------:R-:W-:Y:S01]  /*14b70*/  FFMA.FTZ R178, R99, R90.reuse, -R6.reuse ;  /* 0x0000005a63b27223 */ /* 0x180fe20000010806 */
[----:B------:R-:W-:Y:S01]  /*14b80*/  MUFU.EX2 R31, R31 ;  /* 0x0000001f001f7308 */ /* 0x000fe20000000800 */
[-CC-:B------:R-:W-:Y:S01]  /*14b90*/  FFMA.FTZ R184, R113, R90.reuse, -R6.reuse ;  /* 0x0000005a71b87223 */ /* 0x180fe20000010806 */
[----:B------:R-:W0:Y:S01]  /*14ba0*/  SHFL.BFLY PT, R135, R20, 0x2, 0x1f ;  /* 0x0c401f0014877f89 */ /* 0x000e2200000e0000 */
        /* <DEDUP_REMOVED lines=23> */
[----:B0-----:R-:W-:Y:S01]  /*14d20*/  FMNMX.FTZ R8, R20, R135, !PT ;  /* 0x0000008714087209 */ /* 0x001fe20007810000 */
[-CC-:B------:R-:W-:Y:S01]  /*14d30*/  FFMA.FTZ R125, R167, R90.reuse, -R6.reuse ;  /* 0x0000005aa77d7223 */ /* 0x180fe20000010806 */
[-CC-:B------:R-:W-:Y:S01]  /*14d40*/  FFMA.FTZ R210, R169, R90.reuse, -R6.reuse ;  /* 0x0000005aa9d27223 */ /* 0x180fe20000010806 */
[-CC-:B------:R-:W-:Y:S01]  /*14d50*/  FFMA.FTZ R129, R171, R90.reuse, -R6.reuse ;  /* 0x0000005aab817223 */ /* 0x180fe20000010806 */
[-CC-:B------:R-:W-:Y:S01]  /*14d60*/  FFMA.FTZ R212, R173, R90.reuse, -R6.reuse ;  /* 0x0000005aadd47223 */ /* 0x180fe20000010806 */
[----:B------:R-:W0:Y:S01]  /*14d70*/  SHFL.BFLY PT, R139, R8, 0x1, 0x1f ;  /* 0x0c201f00088b7f89 */ /* 0x000e2200000e0000 */
[----:B------:R-:W3:Y:S01]  /*14d80*/  MUFU.EX2 R180, R180 ;  /* 0x000000b400b47308 */ /* 0x000ee20000000800 */
[-CC-:B------:R-:W-:Y:S01]  /*14d90*/  FFMA.FTZ R135, R175, R90.reuse, -R6.reuse ;  /* 0x0000005aaf877223 */ /* 0x180fe20000010806 */
[-CC-:B------:R-:W-:Y:S01]  /*14da0*/  FFMA.FTZ R216, R181, R90.reuse, -R6.reuse ;  /* 0x0000005ab5d87223 */ /* 0x180fe20000010806 */
[-CC-:B------:R-:W-:Y:S01]  /*14db0*/  FFMA.FTZ R183, R183, R90.reuse, -R6.reuse ;  /* 0x0000005ab7b77223 */ /* 0x180fe20000010806 */
[-CC-:B------:R-:W-:Y:S01]  /*14dc0*/  FFMA.FTZ R218, R187, R90.reuse, -R6.reuse ;  /* 0x0000005abbda7223 */ /* 0x180fe20000010806 */
[----:B------:R-:W-:-:S03]  /*14dd0*/  FFMA.FTZ R141, R185, R90, -R6 ;  /* 0x0000005ab98d7223 */ /* 0x000fc60000010806 */
[----:B------:R-:W4:Y:S08]  /*14de0*/  MUFU.EX2 R85, R85 ;  /* 0x0000005500557308 */ /* 0x000f300000000800 */
[----:B------:R-:W4:Y:S01]  /*14df0*/  MUFU.EX2 R182, R182 ;  /* 0x000000b600b67308 */ /* 0x000f220000000800 */
[----:B0-----:R-:W-:-:S07]  /*14e00*/  FMNMX.FTZ R92, R8, R139, !PT ;  /* 0x0000008b085c7209 */ /* 0x001fce0007810000 */
[----:B------:R-:W0:Y:S01]  /*14e10*/  MUFU.EX2 R89, R89 ;  /* 0x0000005900597308 */ /* 0x000e220000000800 */
[C---:B------:R-:W-:Y:S01]  /*14e20*/  FSETP.NEU.FTZ.AND P2, PT, R92.reuse, -INF , PT ;  /* 0xff8000005c00780b */ /* 0x040fe20003f5d000 */
[----:B------:R-:W-:-:S06]  /*14e30*/  FMUL.FTZ R28, R92, R90 ;  /* 0x0000005a5c1c7220 */ /* 0x000fcc0000410000 */
[----:B------:R-:W0:Y:S01]  /*14e40*/  MUFU.EX2 R184, R184 ;  /* 0x000000b800b87308 */ /* 0x000e220000000800 */
[----:B------:R-:W-:Y:S02]  /*14e50*/  FSEL R28, R28, RZ, P2 ;  /* 0x000000ff1c1c7208 */ /* 0x000fe40001000000 */
[----:B------:R-:W-:-:S03]  /*14e60*/  ISETP.GE.AND P2, PT, R161, 0xb1, PT ;  /* 0x000000b1a100780c */ /* 0x000fc60003f46270 */
[-CC-:B------:R-:W-:Y:S01]  /*14e70*/  FFMA.FTZ R189, R3, R90.reuse, -R28.reuse ;  /* 0x0000005a03bd7223 */ /* 0x180fe2000001081c */
[----:B-1----:R-:W-:Y:S01]  /*14e80*/  FADD.FTZ R3, R176, R27 ;  /* 0x0000001bb0037221 */ /* 0x002fe20000010000 */
[-CC-:B------:R-:W-:Y:S01]  /*14e90*/  FFMA.FTZ R177, R5, R90.reuse, -R28.reuse ;  /* 0x0000005a05b17223 */ /* 0x180fe2000001081c */
[-CC-:B------:R-:W-:Y:S01]  /*14ea0*/  FFMA.FTZ R4, R4, R90.reuse, -R28.reuse ;  /* 0x0000005a04047223 */ /* 0x180fe2000001081c */
[-CC-:B------:R-:W-:Y:S01]  /*14eb0*/  FFMA.FTZ R179, R7, R90.reuse, -R28.reuse ;  /* 0x0000005a07b37223 */ /* 0x180fe2000001081c */
[----:B--2---:R-:W-:Y:S01]  /*14ec0*/  FADD.FTZ R34, R178, R3 ;  /* 0x00000003b2227221 */ /* 0x004fe20000010000 */
[----:B------:R-:W1:Y:S01]  /*14ed0*/  MUFU.EX2 R95, R95 ;  /* 0x0000005f005f7308 */ /* 0x000e620000000800 */
[-CC-:B------:R-:W-:Y:S01]  /*14ee0*/  FFMA.FTZ R6, R13, R90.reuse, -R28.reuse ;  /* 0x0000005a0d067223 */ /* 0x180fe2000001081c */
[-C--:B------:R-:W-:Y:S01]  /*14ef0*/  FFMA.FTZ R181, R33, R90.reuse, -R28 ;  /* 0x0000005a21b57223 */ /* 0x080fe2000001081c */
        /* <DEDUP_REMOVED lines=12> */
[----:B------:R-:W-:Y:S01]  /*14fc0*/  FADD.FTZ R36, R182, R3 ;  /* 0x00000003b6247221 */ /* 0x000fe20000010000 */
[----:B------:R-:W2:Y:S01]  /*14fd0*/  MUFU.EX2 R4, R4 ;  /* 0x0000000400047308 */ /* 0x000ea20000000800 */
[-CC-:B------:R-:W-:Y:S01]  /*14fe0*/  FFMA.FTZ R24, R39, R90.reuse, -R28.reuse ;  /* 0x0000005a27187223 */ /* 0x180fe2000001081c */
[-C--:B------:R-:W-:Y:S01]  /*14ff0*/  FFMA.FTZ R193, R41, R90.reuse, -R28 ;  /* 0x0000005a29c17223 */ /* 0x080fe2000001081c */
[----:B0-----:R-:W-:Y:S01]  /*15000*/  FADD.FTZ R3, R89, R36 ;  /* 0x0000002459037221 */ /* 0x001fe20000010000 */
[-CC-:B------:R-:W-:Y:S01]  /*15010*/  FFMA.FTZ R26, R43, R90.reuse, -R28.reuse ;  /* 0x0000005a2b1a7223 */ /* 0x180fe2000001081c */
[-CC-:B------:R-:W-:Y:S01]  /*15020*/  FFMA.FTZ R195, R45, R90.reuse, -R28.reuse ;  /* 0x0000005a2dc37223 */ /* 0x180fe2000001081c */
[-CC-:B------:R-:W-:Y:S01]  /*15030*/  FFMA.FTZ R30, R47, R90.reuse, -R28.reuse ;  /* 0x0000005a2f1e7223 */ /* 0x180fe2000001081c */
[----:B------:R-:W-:Y:S01]  /*15040*/  FADD.FTZ R36, R184, R3 ;  /* 0x00000003b8247221 */ /* 0x000fe20000010000 */
[----:B------:R-:W0:Y:S01]  /*15050*/  MUFU.EX2 R179, R179 ;  /* 0x000000b300b37308 */ /* 0x000e220000000800 */
[-CC-:B------:R-:W-:Y:S01]  /*15060*/  FFMA.FTZ R197, R49, R90.reuse, -R28.reuse ;  /* 0x0000005a31c57223 */ /* 0x180fe2000001081c */
[-C--:B------:R-:W-:Y:S01]  /*15070*/  FFMA.FTZ R32, R51, R90.reuse, -R28 ;  /* 0x0000005a33207223 */ /* 0x080fe2000001081c */
[----:B-1----:R-:W-:Y:S01]  /*15080*/  FADD.FTZ R5, R95, R36 ;  /* 0x000000245f057221 */ /* 0x002fe20000010000 */
[-CC-:B------:R-:W-:Y:S01]  /*15090*/  FFMA.FTZ R199, R53, R90.reuse, -R28.reuse ;  /* 0x0000005a35c77223 */ /* 0x180fe2000001081c */
[-CC-:B------:R-:W-:Y:S01]  /*150a0*/  FFMA.FTZ R34, R55, R90.reuse, -R28.reuse ;  /* 0x0000005a37227223 */ /* 0x180fe2000001081c */
[-CC-:B------:R-:W-:Y:S01]  /*150b0*/  FFMA.FTZ R201, R57, R90.reuse, -R28.reuse ;  /* 0x0000005a39c97223 */ /* 0x180fe2000001081c */
[-C--:B------:R-:W-:Y:S01]  /*150c0*/  FFMA.FTZ R36, R59, R90.reuse, -R28 ;  /* 0x0000005a3b247223 */ /* 0x080fe2000001081c */
[----:B------:R-:W1:Y:S01]  /*150d0*/  MUFU.EX2 R186, R186 ;  /* 0x000000ba00ba7308 */ /* 0x000e620000000800 */
[----:B--2---:R-:W-:Y:S01]  /*150e0*/  FADD.FTZ R38, R177, R4 ;  /* 0x00000004b1267221 */ /* 0x004fe20000010000 */
[-CC-:B------:R-:W-:Y:S01]  /*150f0*/  FFMA.FTZ R203, R61, R90.reuse, -R28.reuse ;  /* 0x0000005a3dcb7223 */ /* 0x180fe2000001081c */
[-CC-:B------:R-:W-:Y:S01]  /*15100*/  FFMA.FTZ R205, R65, R90.reuse, -R28.reuse ;  /* 0x0000005a41cd7223 */ /* 0x180fe2000001081c */
[-CC-:B------:R-:W-:Y:S01]  /*15110*/  FFMA.FTZ R67, R67, R90.reuse, -R28.reuse ;  /* 0x0000005a43437223 */ /* 0x180fe2000001081c */
[-CC-:B------:R-:W-:Y:S01]  /*15120*/  FFMA.FTZ R207, R69, R90.reuse, -R28.reuse ;  /* 0x0000005a45cf7223 */ /* 0x180fe2000001081c */
[-CC-:B------:R-:W-:Y:S01]  /*15130*/  FFMA.FTZ R209, R73, R90.reuse, -R28.reuse ;  /* 0x0000005a49d17223 */ /* 0x180fe2000001081c */
[-C--:B------:R-:W-:Y:S01]  /*15140*/  FFMA.FTZ R211, R25, R90.reuse, -R28 ;  /* 0x0000005a19d37223 */ /* 0x080fe2000001081c */
[----:B------:R-:W2:Y:S01]  /*15150*/  MUFU.EX2 R6, R6 ;  /* 0x0000000600067308 */ /* 0x000ea20000000800 */
[----:B0-----:R-:W-:Y:S01]  /*15160*/  FADD.FTZ R3, R179, R38 ;  /* 0x00000026b3037221 */ /* 0x001fe20000010000 */
[-CC-:B------:R-:W-:Y:S01]  /*15170*/  FFMA.FTZ R77, R77, R90.reuse, -R28.reuse ;  /* 0x0000005a4d4d7223 */ /* 0x180fe2000001081c */
[-CC-:B------:R-:W-:Y:S01]  /*15180*/  FFMA.FTZ R29, R29, R90.reuse, -R28.reuse ;  /* 0x0000005a1d1d7223 */ /* 0x180fe2000001081c */
[-CC-:B------:R-:W-:Y:S01]  /*15190*/  FFMA.FTZ R81, R81, R90.reuse, -R28.reuse ;  /* 0x0000005a51517223 */ /* 0x180fe2000001081c */
[-CC-:B------:R-:W-:Y:S01]  /*151a0*/  FFMA.FTZ R83, R83, R90.reuse, -R28.reuse ;  /* 0x0000005a53537223 */ /* 0x180fe2000001081c */
[-CC-:B------:R-:W-:Y:S01]  /*151b0*/  FFMA.FTZ R79, R79, R90.reuse, -R28.reuse ;  /* 0x0000005a4f4f7223 */ /* 0x180fe2000001081c */
[-CC-:B------:R-:W-:Y:S01]  /*151c0*/  FFMA.FTZ R123, R123, R90.reuse, -R28.reuse ;  /* 0x0000005a7b7b7223 */ /* 0x180fe2000001081c */
[----:B------:R-:W0:Y:S01]  /*151d0*/  MUFU.EX2 R99, R99 ;  /* 0x0000006300637308 */ /* 0x000e220000000800 */
[----:B-1----:R-:W-:Y:S01]  /*151e0*/  FADD.FTZ R40, R186, R5 ;  /* 0x00000005ba287221 */ /* 0x002fe20000010000 */
[-CC-:B------:R-:W-:Y:S01]  /*151f0*/  FFMA.FTZ R127, R127, R90.reuse, -R28.reuse ;  /* 0x0000005a7f7f7223 */ /* 0x180fe2000001081c */
[-CC-:B------:R-:W-:Y:S01]  /*15200*/  FFMA.FTZ R131, R131, R90.reuse, -R28.reuse ;  /* 0x0000005a83837223 */ /* 0x180fe2000001081c */
[----:B------:R-:W-:Y:S01]  /*15210*/  FFMA.FTZ R133, R133, R90, -R28 ;  /* 0x0000005a85857223 */ /* 0x000fe2000001081c */
[----:B------:R-:W-:Y:S01]  /*15220*/  F2FP.F16.F32.PACK_AB R177, R4, R177 ;  /* 0x000000b104b1723e */ /* 0x000fe200000000ff */
[----:B------:R-:W-:Y:S01]  /*15230*/  IMAD.MOV.U32 R69, RZ, RZ, R87 ;  /* 0x000000ffff457224 */ /* 0x000fe200078e0057 */
[----:B------:R-:W-:Y:S01]  /*15240*/  F2FP.F16.F32.PACK_AB R176, R27, R176 ;  /* 0x000000b01bb0723e */ /* 0x000fe200000000ff */
[----:B------:R-:W1:Y:S01]  /*15250*/  MUFU.EX2 R181, R181 ;  /* 0x000000b500b57308 */ /* 0x000e620000000800 */
[C---:B--2---:R-:W-:Y:S01]  /*15260*/  FADD.FTZ R38, R6.reuse, R3 ;  /* 0x0000000306267221 */ /* 0x044fe20000010000 */
[----:B------:R-:W-:Y:S01]  /*15270*/  F2FP.F16.F32.PACK_AB R179, R6, R179 ;  /* 0x000000b306b3723e */ /* 0x000fe200000000ff */
[--C-:B------:R-:W-:Y:S01]  /*15280*/  IMAD.MOV.U32 R65, RZ, RZ, R87.reuse ;  /* 0x000000ffff417224 */ /* 0x100fe200078e0057 */
[----:B------:R-:W-:Y:S01]  /*15290*/  F2FP.F16.F32.PACK_AB R178, R31, R178 ;  /* 0x000000b21fb2723e */ /* 0x000fe200000000ff */
[--C-:B------:R-:W-:Y:S01]  /*152a0*/  IMAD.MOV.U32 R59, RZ, RZ, R87.reuse ;  /* 0x000000ffff3b7224 */ /* 0x100fe200078e0057 */
[----:B------:R-:W-:Y:S01]  /*152b0*/  F2FP.F16.F32.PACK_AB R180, R85, R180 ;  /* 0x000000b455b4723e */ /* 0x000fe200000000ff */
[--C-:B------:R-:W-:Y:S01]  /*152c0*/  IMAD.MOV.U32 R57, RZ, RZ, R87.reuse ;  /* 0x000000ffff397224 */ /* 0x100fe200078e0057 */
[----:B------:R2:W-:Y:S01]  /*152d0*/  MUFU.EX2 R139, R183 ;  /* 0x000000b7008b7308 */ /* 0x0005e20000000800 */
[----:B0-----:R-:W-:Y:S01]  /*152e0*/  FADD.FTZ R5, R99, R40 ;  /* 0x0000002863057221 */ /* 0x001fe20000010000 */
[----:B------:R-:W-:Y:S01]  /*152f0*/  F2FP.F16.F32.PACK_AB R182, R89, R182 ;  /* 0x000000b659b6723e */ /* 0x000fe200000000ff */
[--C-:B------:R-:W-:Y:S01]  /*15300*/  IMAD.MOV.U32 R53, RZ, RZ, R87.reuse ;  /* 0x000000ffff357224 */ /* 0x100fe200078e0057 */
[----:B------:R-:W-:Y:S01]  /*15310*/  F2FP.F16.F32.PACK_AB R184, R95, R184 ;  /* 0x000000b85fb8723e */ /* 0x000fe200000000ff */
[--C-:B------:R-:W-:Y:S01]  /*15320*/  IMAD.MOV.U32 R51, RZ, RZ, R87.reuse ;  /* 0x000000ffff337224 */ /* 0x100fe200078e0057 */
[----:B------:R-:W-:Y:S01]  /*15330*/  F2FP.F16.F32.PACK_AB R186, R99, R186 ;  /* 0x000000ba63ba723e */ /* 0x000fe200000000ff */
[--C-:B------:R-:W-:Y:S01]  /*15340*/  IMAD.MOV.U32 R47, RZ, RZ, R87.reuse ;  /* 0x000000ffff2f7224 */ /* 0x100fe200078e0057 */
[----:B------:R-:W0:Y:S01]  /*15350*/  MUFU.EX2 R188, R188 ;  /* 0x000000bc00bc7308 */ /* 0x000e220000000800 */
[----:B--2---:R-:W-:Y:S01]  /*15360*/  FFMA.FTZ R183, R11, R90, -R28 ;  /* 0x0000005a0bb77223 */ /* 0x004fe2000001081c */
[----:B-1----:R-:W-:Y:S01]  /*15370*/  FADD.FTZ R3, R181, R38 ;  /* 0x00000026b5037221 */ /* 0x002fe20000010000 */
[-C--:B------:R-:W-:Y:S01]  /*15380*/  MOV R85, R87.reuse ;  /* 0x0000005700557202 */ /* 0x080fe20000000f00 */
[--C-:B------:R-:W-:Y:S01]  /*15390*/  IMAD.MOV.U32 R45, RZ, RZ, R87.reuse ;  /* 0x000000ffff2d7224 */ /* 0x100fe200078e0057 */
[-C--:B------:R-:W-:Y:S01]  /*153a0*/  MOV R73, R87.reuse ;  /* 0x0000005700497202 */ /* 0x080fe20000000f00 */
[--C-:B------:R-:W-:Y:S01]  /*153b0*/  IMAD.MOV.U32 R41, RZ, RZ, R87.reuse ;  /* 0x000000ffff297224 */ /* 0x100fe200078e0057 */
[-C--:B------:R-:W-:Y:S01]  /*153c0*/  MOV R61, R87.reuse ;  /* 0x00000057003d7202 */ /* 0x080fe20000000f00 */
[----:B------:R-:W1:Y:S01]  /*153d0*/  MUFU.EX2 R8, R8 ;  /* 0x0000000800087308 */ /* 0x000e620000000800 */
[-C--:B------:R-:W-:Y:S01]  /*153e0*/  MOV R55, R87.reuse ;  /* 0x0000005700377202 */ /* 0x080fe20000000f00 */
[--C-:B------:R-:W-:Y:S01]  /*153f0*/  IMAD.MOV.U32 R39, RZ, RZ, R87.reuse ;  /* 0x000000ffff277224 */ /* 0x100fe200078e0057 */
[-C--:B------:R-:W-:Y:S01]  /*15400*/  MOV R49, R87.reuse ;  /* 0x0000005700317202 */ /* 0x080fe20000000f00 */
[--C-:B------:R-:W-:Y:S01]  /*15410*/  IMAD.MOV.U32 R35, RZ, RZ, R87.reuse ;  /* 0x000000ffff237224 */ /* 0x100fe200078e0057 */
[-C--:B------:R-:W-:Y:S01]  /*15420*/  MOV R43, R87.reuse ;  /* 0x00000057002b7202 */ /* 0x080fe20000000f00 */
[----:B------:R-:W-:Y:S01]  /*15430*/  IMAD.MOV.U32 R33, RZ, RZ, R87 ;  /* 0x000000ffff217224 */ /* 0x000fe200078e0057 */
[-C--:B------:R-:W-:Y:S01]  /*15440*/  MOV R37, R87.reuse ;  /* 0x0000005700257202 */ /* 0x080fe20000000f00 */
[----:B------:R-:W2:Y:S01]  /*15450*/  MUFU.EX2 R101, R101 ;  /* 0x0000006500657308 */ /* 0x000ea20000000800 */
[----:B0-----:R-:W-:Y:S01]  /*15460*/  FADD.FTZ R38, R188, R5 ;  /* 0x00000005bc267221 */ /* 0x001fe20000010000 */
[-C--:B------:R-:W-:Y:S01]  /*15470*/  MOV R31, R87.reuse ;  /* 0x00000057001f7202 */ /* 0x080fe20000000f00 */
[----:B------:R-:W-:Y:S01]  /*15480*/  IMAD.MOV.U32 R27, RZ, RZ, R87 ;  /* 0x000000ffff1b7224 */ /* 0x000fe200078e0057 */
[----:B------:R-:W-:-:S04]  /*15490*/  MOV R25, R87 ;  /* 0x0000005700197202 */ /* 0x000fc80000000f00 */
[----:B------:R-:W0:Y:S01]  /*154a0*/  MUFU.EX2 R183, R183 ;  /* 0x000000b700b77308 */ /* 0x000e220000000800 */
[C---:B-1----:R-:W-:Y:S01]  /*154b0*/  FADD.FTZ R40, R8.reuse, R3 ;  /* 0x0000000308287221 */ /* 0x042fe20000010000 */
[----:B------:R-:W-:-:S06]  /*154c0*/  F2FP.F16.F32.PACK_AB R181, R8, R181 ;  /* 0x000000b508b5723e */ /* 0x000fcc00000000ff */
[----:B------:R-:W1:Y:S01]  /*154d0*/  MUFU.EX2 R190, R190 ;  /* 0x000000be00be7308 */ /* 0x000e620000000800 */
[----:B--2---:R-:W-:Y:S01]  /*154e0*/  FADD.FTZ R5, R101, R38 ;  /* 0x0000002665057221 */ /* 0x004fe20000010000 */
[----:B------:R-:W-:Y:S01]  /*154f0*/  FFMA.FTZ R38, R63, R90, -R28 ;  /* 0x0000005a3f267223 */ /* 0x000fe2000001081c */
[----:B------:R-:W-:Y:S01]  /*15500*/  F2FP.F16.F32.PACK_AB R188, R101, R188 ;  /* 0x000000bc65bc723e */ /* 0x000fe200000000ff */
[----:B------:R-:W-:-:S04]  /*15510*/  IMAD.MOV.U32 R63, RZ, RZ, R87 ;  /* 0x000000ffff3f7224 */ /* 0x000fc800078e0057 */
        /* <DEDUP_REMOVED lines=9> */
[----:B------:R-:W-:-:S06]  /*155b0*/  F2FP.F16.F32.PACK_AB R190, R103, R190 ;  /* 0x000000be67be723e */ /* 0x000fcc00000000ff */
        /* <DEDUP_REMOVED lines=18> */
[----:B------:R-:W-:-:S06]  /*156e0*/  F2FP.F16.F32.PACK_AB R187, R14, R187 ;  /* 0x000000bb0ebb723e */ /* 0x000fcc00000000ff */
[----:B------:R-:W1:Y:S01]  /*156f0*/  MUFU.EX2 R20, R20 ;  /* 0x0000001400147308 */ /* 0x000e620000000800 */
[----:B--2---:R-:W-:Y:S01]  /*15700*/  FADD.FTZ R3, R189, R40 ;  /* 0x00000028bd037221 */ /* 0x004fe20000010000 */
[----:B------:R-:W-:Y:S01]  /*15710*/  FFMA.FTZ R40, R71, R90, -R28 ;  /* 0x0000005a47287223 */ /* 0x000fe2000001081c */
[----:B------:R-:W-:-:S05]  /*15720*/  IMAD.MOV.U32 R71, RZ, RZ, R87 ;  /* 0x000000ffff477224 */ /* 0x000fca00078e0057 */
        /* <DEDUP_REMOVED lines=9> */
[----:B0-----:R-:W-:-:S07]  /*157c0*/  FADD.FTZ R3, R191, R44 ;  /* 0x0000002cbf037221 */ /* 0x001fce0000010000 */
[----:B------:R-:W0:Y:S01]  /*157d0*/  MUFU.EX2 R198, R198 ;  /* 0x000000c600c67308 */ /* 0x000e220000000800 */
[----:B-1----:R-:W-:Y:S01]  /*157e0*/  FADD.FTZ R5, R111, R42 ;  /* 0x0000002a6f057221 */ /* 0x002fe20000010000 */
[----:B------:R-:W-:Y:S01]  /*157f0*/  FFMA.FTZ R42, R75, R90, -R28 ;  /* 0x0000005a4b2a7223 */ /* 0x000fe2000001081c */
[----:B------:R-:W-:Y:S01]  /*15800*/  F2FP.F16.F32.PACK_AB R196, R111, R196 ;  /* 0x000000c46fc4723e */ /* 0x000fe200000000ff */
[----:B------:R-:W-:-:S04]  /*15810*/  IMAD.MOV.U32 R75, RZ, RZ, R87 ;  /* 0x000000ffff4b7224 */ /* 0x000fc800078e0057 */
        /* <DEDUP_REMOVED lines=46> */
[----:B------:R-:W-:Y:S02]  /*15b00*/  F2FP.F16.F32.PACK_AB R199, R34, R199 ;  /* 0x000000c722c7723e */ /* 0x000fe400000000ff */
[----:B------:R-:W-:-:S04]  /*15b10*/  MOV R34, R87 ;  /* 0x0000005700227202 */ /* 0x000fc80000000f00 */
        /* <DEDUP_REMOVED lines=42> */
[----:B------:R-:W-:Y:S02]  /*15dc0*/  F2FP.F16.F32.PACK_AB R207, R40, R207 ;  /* 0x000000cf28cf723e */ /* 0x000fe400000000ff */
[----:B------:R-:W-:-:S04]  /*15dd0*/  MOV R40, R87 ;  /* 0x0000005700287202 */ /* 0x000fc80000000f00 */
        /* <DEDUP_REMOVED lines=11> */
[----:B------:R0:W3:Y:S01]  /*15e90*/  MUFU.EX2 R28, R77 ;  /* 0x0000004d001c7308 */ /* 0x0000e20000000800 */
[----:B--2---:R-:W-:Y:S01]  /*15ea0*/  FADD.FTZ R50, R216, R5 ;  /* 0x00000005d8327221 */ /* 0x004fe20000010000 */
[----:B------:R-:W-:-:S03]  /*15eb0*/  F2FP.F16.F32.PACK_AB R216, R139, R216 ;  /* 0x000000d88bd8723e */ /* 0x000fc600000000ff */
[----:B------:R-:W-:-:S03]  /*15ec0*/  FADD.FTZ R5, R139, R50 ;  /* 0x000000328b057221 */ /* 0x000fc60000010000 */
[----:B------:R-:W2:Y:S01]  /*15ed0*/  MUFU.EX2 R29, R29 ;  /* 0x0000001d001d7308 */ /* 0x000ea20000000800 */
[----:B-1----:R-:W-:Y:S01]  /*15ee0*/  FADD.FTZ R3, R211, R48 ;  /* 0x00000030d3037221 */ /* 0x002fe20000010000 */
[----:B0-----:R-:W-:-:S06]  /*15ef0*/  IMAD.MOV.U32 R77, RZ, RZ, R87 ;  /* 0x000000ffff4d7224 */ /* 0x001fcc00078e0057 */
[----:B------:R0:W1:Y:S01]  /*15f00*/  MUFU.EX2 R44, R81 ;  /* 0x00000051002c7308 */ /* 0x0000620000000800 */
[C---:B---3--:R-:W-:Y:S01]  /*15f10*/  FADD.FTZ R50, R28.reuse, R3 ;  /* 0x000000031c327221 */ /* 0x048fe20000010000 */
[----:B------:R-:W-:Y:S02]  /*15f20*/  F2FP.F16.F32.PACK_AB R211, R28, R211 ;  /* 0x000000d31cd3723e */ /* 0x000fe400000000ff */
[----:B------:R-:W-:-:S04]  /*15f30*/  MOV R28, R87 ;  /* 0x00000057001c7202 */ /* 0x000fc80000000f00 */
[----:B------:R-:W3:Y:S01]  /*15f40*/  MUFU.EX2 R83, R83 ;  /* 0x0000005300537308 */ /* 0x000ee20000000800 */
[----:B--2---:R-:W-:Y:S01]  /*15f50*/  FADD.FTZ R3, R29, R50 ;  /* 0x000000321d037221 */ /* 0x004fe20000010000 */
[--C-:B0-----:R-:W-:Y:S02]  /*15f60*/  IMAD.MOV.U32 R81, RZ, RZ, R87.reuse ;  /* 0x000000ffff517224 */ /* 0x101fe400078e0057 */
[----:B------:R-:W-:-:S04]  /*15f70*/  IMAD.MOV.U32 R50, RZ, RZ, R87 ;  /* 0x000000ffff327224 */ /* 0x000fc800078e0057 */
[----:B------:R0:W2:Y:S01]  /*15f80*/  MUFU.EX2 R46, R79 ;  /* 0x0000004f002e7308 */ /* 0x0000a20000000800 */
[C---:B-1----:R-:W-:Y:S01]  /*15f90*/  FADD.FTZ R4, R44.reuse, R3 ;  /* 0x000000032c047221 */ /* 0x042fe20000010000 */
[----:B------:R-:W-:Y:S01]  /*15fa0*/  F2FP.F16.F32.PACK_AB R213, R44, R29 ;  /* 0x0000001d2cd5723e */ /* 0x000fe200000000ff */
[--C-:B------:R-:W-:Y:S02]  /*15fb0*/  IMAD.MOV.U32 R44, RZ, RZ, R87.reuse ;  /* 0x000000ffff2c7224 */ /* 0x100fe400078e0057 */
[----:B------:R-:W-:-:S03]  /*15fc0*/  IMAD.MOV.U32 R29, RZ, RZ, R87 ;  /* 0x000000ffff1d7224 */ /* 0x000fc600078e0057 */
[----:B------:R-:W1:Y:S01]  /*15fd0*/  MUFU.EX2 R123, R123 ;  /* 0x0000007b007b7308 */ /* 0x000e620000000800 */
[----:B---3--:R-:W-:Y:S01]  /*15fe0*/  FADD.FTZ R3, R83, R4 ;  /* 0x0000000453037221 */ /* 0x008fe20000010000 */
[----:B0-----:R-:W-:-:S06]  /*15ff0*/  MOV R79, R87 ;  /* 0x00000057004f7202 */ /* 0x001fcc0000000f00 */
[----:B------:R-:W0:Y:S01]  /*16000*/  MUFU.EX2 R48, R127 ;  /* 0x0000007f00307308 */ /* 0x000e220000000800 */
[C---:B--2---:R-:W-:Y:S01]  /*16010*/  FADD.FTZ R6, R46.reuse, R3 ;  /* 0x000000032e067221 */ /* 0x044fe20000010000 */
[----:B------:R-:W-:Y:S01]  /*16020*/  F2FP.F16.F32.PACK_AB R215, R46, R83 ;  /* 0x000000532ed7723e */ /* 0x000fe200000000ff */
[----:B------:R-:W-:Y:S01]  /*16030*/  IMAD.MOV.U32 R83, RZ, RZ, R87 ;  /* 0x000000ffff537224 */ /* 0x000fe200078e0057 */
[----:B------:R-:W-:-:S04]  /*16040*/  MOV R46, R87 ;  /* 0x00000057002e7202 */ /* 0x000fc80000000f00 */
        /* <DEDUP_REMOVED lines=9> */
[----:B-1----:R-:W-:Y:S01]  /*160e0*/  FADD.FTZ R3, R131, R0 ;  /* 0x0000000083037221 */ /* 0x002fe20000010000 */
[C---:B0-----:R-:W-:Y:S01]  /*160f0*/  FADD.FTZ R15, R141.reuse, R52 ;  /* 0x000000348d0f7221 */ /* 0x041fe20000010000 */
[----:B------:R-:W-:Y:S02]  /*16100*/  F2FP.F16.F32.PACK_AB R218, R141, R218 ;  /* 0x000000da8dda723e */ /* 0x000fe400000000ff */
[----:B------:R-:W-:Y:S01]  /*16110*/  MOV R52, R87 ;  /* 0x0000005700347202 */ /* 0x000fe20000000f00 */
[C---:B--2---:R-:W-:Y:S01]  /*16120*/  FADD.FTZ R12, R4.reuse, R3 ;  /* 0x00000003040c7221 */ /* 0x044fe20000010000 */
[----:B------:R-:W-:Y:S01]  /*16130*/  F2FP.F16.F32.PACK_AB R219, R4, R131 ;  /* 0x0000008304db723e */ /* 0x000fe200000000ff */
[----:B------:R-:W-:Y:S06]  /*16140*/  @!P2 BRA `(.L_x_629) ;  /* 0x000000680014a947 */ /* 0x000fec0003800000 */
[----:B------:R0:W5:Y:S01]  /*16150*/  LDL.LU R4, [R1+0x4] ;  /* 0x0000040001047983 */ /* 0x0001620000300800 */
[----:B------:R-:W-:Y:S01]  /*16160*/  VIADD R10, R163, 0xfffffffe ;  /* 0xfffffffea30a7836 */ /* 0x000fe20000000000 */
[----:B------:R-:W-:Y:S01]  /*16170*/  MOV R0, R92 ;  /* 0x0000005c00007202 */ /* 0x000fe20000000f00 */
[----:B------:R-:W-:Y:S01]  /*16180*/  IMAD.MOV.U32 R3, RZ, RZ, R91 ;  /* 0x000000ffff037224 */ /* 0x000fe200078e005b */
[----:B------:R-:W-:Y:S01]  /*16190*/  CS2R R86, SRZ ;  /* 0x0000000000567805 */ /* 0x000fe2000001ff00 */
[----:B------:R-:W-:Y:S01]  /*161a0*/  IMAD.MOV.U32 R5, RZ, RZ, R228 ;  /* 0x000000ffff057224 */ /* 0x000fe200078e00e4 */
        /* <DEDUP_REMOVED lines=30> */
[----:B0-----:R-:W-:-:S07]  /*16390*/  CS2R R24, SRZ ;  /* 0x0000000000187805 */ /* 0x001fce000001ff00 */
.L_x_639:
[----:B------:R-:W2:Y:S01]  /*163a0*/  LDL R6, [R1+0x28] ;  /* 0x0000280001067983 */ /* 0x000ea20000100800 */
[----:B------:R-:W-:Y:S01]  /*163b0*/  IADD3 R228, R5, 0x1, RZ ;  /* 0x0000000105e47810 */ /* 0x000fe20007ffe0ff */
[----:B------:R-:W-:Y:S05]  /*163c0*/  YIELD ;  /* 0x0000000000007946 */ /* 0x000fea0003800000 */
[----:B------:R-:W-:-:S04]  /*163d0*/  ISETP.NE.AND P3, PT, R228, 0x2, PT ;  /* 0x00000002e400780c */ /* 0x000fc80003f65270 */
[----:B------:R-:W-:Y:S02]  /*163e0*/  SEL R7, RZ, 0x1, P3 ;  /* 0x00000001ff077807 */ /* 0x000fe40001800000 */
[----:B------:R-:W-:Y:S02]  /*163f0*/  SEL R228, R228, RZ, P3 ;  /* 0x000000ffe4e47207 */ /* 0x000fe40001800000 */
[----:B-----5:R-:W-:-:S05]  /*16400*/  LOP3.LUT R7, R4, R7, RZ, 0x3c, !PT ;  /* 0x0000000704077212 */ /* 0x020fca00078e3cff */
[----:B------:R0:W-:Y:S01]  /*16410*/  STL [R1+0x4], R7 ;  /* 0x0000040701007387 */ /* 0x0001e20000100800 */
[----:B--2---:R-:W-:-:S13]  /*16420*/  ISETP.NE.AND P2, PT, R6, RZ, PT ;  /* 0x000000ff0600720c */ /* 0x004fda0003f45270 */
[----:B0-----:R-:W-:Y:S05]  /*16430*/  @P2 BRA `(.L_x_630) ;  /* 0x0000000000302947 */ /* 0x001fea0003800000 */
[----:B------:R-:W-:Y:S05]  /*16440*/  @!P0 BRA `(.L_x_631) ;  /* 0x0000000000048947 */ /* 0x000fea0003800000 */
[----:B------:R-:W-:Y:S01]  /*16450*/  BPT.TRAP 0x1 ;  /* 0x000000040000795c */ /* 0x000fe20000300000 */
.L_x_631:
[----:B------:R-:W-:Y:S01]  /*16460*/  IMAD R6, R228, 0x8, R2 ;  /* 0x00000008e4067824 */ /* 0x000fe200078e0202 */
[----:B------:R-:W-:-:S04]  /*16470*/  SHF.L.U32 R7, R7, 0x1f, RZ ;  /* 0x0000001f07077819 */ /* 0x000fc800000006ff */
[----:B------:R0:W1:Y:S01]  /*16480*/  SYNCS.PHASECHK.TRANS64.TRYWAIT P3, [R6+URZ+0x34830], R7 ;  /* 0x03483007060075a7 */ /* 0x000062000806017f */
[----:B------:R-:W-:Y:S05]  /*16490*/  @!P0 BRA `(.L_x_632) ;  /* 0x0000000000048947 */ /* 0x000fea0003800000 */
[----:B------:R-:W-:Y:S01]  /*164a0*/  BPT.TRAP 0x1 ;  /* 0x000000040000795c */ /* 0x000fe20000300000 */
.L_x_632:
[----:B------:R-:W-:Y:S04]  /*164b0*/  BSSY B0, `(.L_x_630) ;  /* 0x0000004000007945 */ /* 0x000fe80003800000 */
[----:B-1----:R-:W-:Y:S05]  /*164c0*/  @P3 BRA `(.L_x_633) ;  /* 0x0000000000083947 */ /* 0x002fea0003800000 */
[----:B------:R-:W1:Y:S02]  /*164d0*/  SYNCS.PHASECHK.TRANS64.TRYWAIT P3, [R6+URZ+0x34830], R7 ;  /* 0x03483007060075a7 */ /* 0x000e64000806017f */
[----:B-1----:R-:W-:Y:S05]  /*164e0*/  @!P3 BRA `(.L_x_634) ;  /* 0x000000f000acb947 */ /* 0x002fea0003800000 */
.L_x_633:
[----:B------:R-:W-:Y:S05]  /*164f0*/  BSYNC B0 ;  /* 0x0000000000007941 */ /* 0x000fea0003800000 */
.L_x_630:
[----:B01----:R-:W2:Y:S04]  /*16500*/  LDL R6, [R1+0x2c] ;  /* 0x00002c0001067983 */ /* 0x003ea80000100800 */
[----:B------:R-:W3:Y:S01]  /*16510*/  LDL.64 R20, [R1+0x20] ;  /* 0x0000200001147983 */ /* 0x000ee20000100a00 */
[----:B------:R-:W0:Y:S01]  /*16520*/  S2R R8, SR_TID.X ;  /* 0x0000000000087919 */ /* 0x000e220000002100 */
[----:B------:R-:W-:Y:S05]  /*16530*/  WARPSYNC.ALL ;  /* 0x0000000000007948 */ /* 0x000fea0003800000 */
[----:B------:R-:W-:Y:S01]  /*16540*/  IMAD.MOV.U32 R7, RZ, RZ, 0x40000040 ;  /* 0x40000040ff077424 */ /* 0x000fe200078e00ff */
[----:B0-----:R-:W-:-:S05]  /*16550*/  SHF.R.U32.HI R8, RZ, 0x7, R8 ;  /* 0x00000007ff087819 */ /* 0x001fca0000011608 */
[----:B------:R-:W-:-:S05]  /*16560*/  VIADD R11, R8, 0x8 ;  /* 0x00000008080b7836 */ /* 0x000fca0000000000 */
[----:B------:R0:W-:Y:S01]  /*16570*/  BAR.SYNC.DEFER_BLOCKING R11, 0x100 ;  /* 0x0004000b0000751d */ /* 0x0001e20000010000 */
[----:B------:R-:W-:-:S05]  /*16580*/  R2UR UR55, R7 ;  /* 0x00000000073772ca */ /* 0x000fca00000e0000 */
[----:B------:R-:W-:Y:S01]  /*16590*/  WARPGROUP.ARRIVE ;  /* 0x00000000000079c5 */ /* 0x000fe20000000000 */
[----:B------:R-:W-:Y:S02]  /*165a0*/  MOV R89, 0x40000040 ;  /* 0x4000004000597802 */ /* 0x000fe40000000f00 */
[----:B------:R-:W-:Y:S02]  /*165b0*/  MOV R9, 0x40000040 ;  /* 0x4000004000097802 */ /* 0x000fe40000000f00 */
[----:B------:R-:W-:Y:S02]  /*165c0*/  R2UR UR59, R89 ;  /* 0x00000000593b72ca */ /* 0x000fe400000e0000 */
[----:B------:R-:W-:-:S11]  /*165d0*/  R2UR UR7, R9 ;  /* 0x00000000090772ca */ /* 0x000fd600000e0000 */
[----:B------:R-:W-:Y:S02]  /*165e0*/  MOV R7, UR59 ;  /* 0x0000003b00077c02 */ /* 0x000fe40008000f00 */
[----:B------:R-:W-:Y:S01]  /*165f0*/  UMOV UR59, UR7 ;  /* 0x00000007003b7c82 */ /* 0x000fe20008000000 */
[C---:B------:R-:W-:Y:S02]  /*16600*/  R2UR UR7, R9.reuse ;  /* 0x00000000090772ca */ /* 0x040fe400000e0000 */
[C---:B------:R-:W-:Y:S02]  /*16610*/  R2UR UR19, R9.reuse ;  /* 0x00000000091372ca */ /* 0x040fe400000e0000 */
[C---:B------:R-:W-:Y:S02]  /*16620*/  R2UR UR31, R9.reuse ;  /* 0x00000000091f72ca */ /* 0x040fe400000e0000 */
[----:B------:R-:W-:Y:S01]  /*16630*/  R2UR UR43, R9 ;  /* 0x00000000092b72ca */ /* 0x000fe200000e0000 */
[----:B--2---:R-:W-:Y:S01]  /*16640*/  IMAD R6, R228, 0xb00, R6 ;  /* 0x00000b00e4067824 */ /* 0x004fe200078e0206 */
[----:B---3--:R-:W-:-:S02]  /*16650*/  R2UR UR22, R20 ;  /* 0x00000000141672ca */ /* 0x008fc400000e0000 */
[----:B------:R-:W-:Y:S02]  /*16660*/  R2UR UR23, R21 ;  /* 0x00000000151772ca */ /* 0x000fe400000e0000 */
[----:B------:R-:W-:-:S09]  /*16670*/  R2UR UR54, R6 ;  /* 0x00000000063672ca */ /* 0x000fd200000e0000 */
[----:B------:R-:W-:Y:S02]  /*16680*/  UMOV UR52, UR22 ;  /* 0x0000001600347c82 */ /* 0x000fe40008000000 */
[----:B------:R-:W-:Y:S02]  /*16690*/  UMOV UR53, UR23 ;  /* 0x0000001700357c82 */ /* 0x000fe40008000000 */
[----:B------:R-:W-:Y:S01]  /*166a0*/  HGMMA.64x16x16.F32 R168, gdesc[UR52], RZ, !UPT, gsb0 ;  /* 0x0020000034a879f0 */ /* 0x000fe2000c0008ff */
[C---:B------:R-:W-:Y:S01]  /*166b0*/  VIADD R88, R6.reuse, 0x100 ;  /* 0x0000010006587836 */ /* 0x040fe20000000000 */
[----:B------:R-:W-:-:S04]  /*166c0*/  IADD3 R8, R6, 0x80, RZ ;  /* 0x0000008006087810 */ /* 0x000fc80007ffe0ff */
[----:B------:R-:W-:Y:S02]  /*166d0*/  R2UR UR58, R88 ;  /* 0x00000000583a72ca */ /* 0x000fe400000e0000 */
[----:B------:R-:W-:Y:S01]  /*166e0*/  R2UR UR6, R8 ;  /* 0x00000000080672ca */ /* 0x000fe200000e0000 */
[----:B------:R-:W-:Y:S01]  /*166f0*/  UMOV UR56, UR22 ;  /* 0x0000001600387c82 */ /* 0x000fe20008000000 */
[----:B------:R-:W-:-:S09]  /*16700*/  UMOV UR57, UR23 ;  /* 0x0000001700397c82 */ /* 0x000fd20008000000 */
[----:B0-----:R-:W-:Y:S02]  /*16710*/  MOV R11, UR58 ;  /* 0x0000003a000b7c02 */ /* 0x001fe40008000f00 */
[----:B------:R-:W-:Y:S01]  /*16720*/  UMOV UR58, UR6 ;  /* 0x00000006003a7c82 */ /* 0x000fe20008000000 */
[----:B------:R-:W-:Y:S02]  /*16730*/  WARPGROUP.DEPBAR.LE gsb0, 0x0 ;  /* 0x00008000000079c5 */ /* 0x000fe40000010000 */
[----:B------:R-:W-:-:S06]  /*16740*/  WARPGROUP.ARRIVE ;  /* 0x00000000000079c5 */ /* 0x000fcc0000000000 */
[----:B------:R-:W-:Y:S01]  /*16750*/  HGMMA.64x16x16.F32 R160, gdesc[UR56], RZ, !UPT, gsb0 ;  /* 0x0020000038a079f0 */ /* 0x000fe2000c0008ff */
[----:B------:R-:W-:Y:S02]  /*16760*/  R2UR UR59, R7 ;  /* 0x00000000073b72ca */ /* 0x000fe400000e0000 */
[----:B------:R-:W-:Y:S01]  /*16770*/  R2UR UR58, R11 ;  /* 0x000000000b3a72ca */ /* 0x000fe200000e0000 */
[----:B------:R-:W-:Y:S01]  /*16780*/  UMOV UR56, UR22 ;  /* 0x0000001600387c82 */ /* 0x000fe20008000000 */
[----:B------:R-:W-:Y:S01]  /*16790*/  UMOV UR57, UR23 ;  /* 0x0000001700397c82 */ /* 0x000fe20008000000 */
[----:B------:R-:W-:-:S05]  /*167a0*/  VIADD R8, R6, 0x180 ;  /* 0x0000018006087836 */ /* 0x000fca0000000000 */
[----:B------:R-:W-:Y:S02]  /*167b0*/  R2UR UR6, R8 ;  /* 0x00000000080672ca */ /* 0x000fe400000e0000 */
[----:B------:R-:W-:-:S04]  /*167c0*/  IADD3 R8, R6, 0x300, RZ ;  /* 0x0000030006087810 */ /* 0x000fc80007ffe0ff */
[----:B------:R-:W-:Y:S02]  /*167d0*/  R2UR UR18, R8 ;  /* 0x00000000081272ca */ /* 0x000fe400000e0000 */
[----:B------:R-:W-:Y:S01]  /*167e0*/  IADD3 R8, R6, 0x480, RZ ;  /* 0x0000048006087810 */ /* 0x000fe20007ffe0ff */
[----:B------:R-:W-:Y:S02]  /*167f0*/  WARPGROUP.DEPBAR.LE gsb0, 0x0 ;  /* 0x00008000000079c5 */ /* 0x000fe40000010000 */
[----:B------:R-:W-:-:S06]  /*16800*/  WARPGROUP.ARRIVE ;  /* 0x00000000000079c5 */ /* 0x000fcc0000000000 */
[----:B------:R-:W-:Y:S01]  /*16810*/  HGMMA.64x16x16.F32 R152, gdesc[UR56], RZ, !UPT, gsb0 ;  /* 0x00200000389879f0 */ /* 0x000fe2000c0008ff */
[----:B------:R-:W-:Y:S01]  /*16820*/  R2UR UR30, R8 ;  /* 0x00000000081e72ca */ /* 0x000fe200000e0000 */
[----:B------:R-:W-:-:S05]  /*16830*/  VIADD R8, R6, 0x2 ;  /* 0x0000000206087836 */ /* 0x000fca0000000000 */
[----:B------:R-:W-:Y:S01]  /*16840*/  R2UR UR42, R8 ;  /* 0x00000000082a72ca */ /* 0x000fe200000e0000 */
[----:B------:R-:W-:Y:S01]  /*16850*/  VIADD R8, R6, 0x182 ;  /* 0x0000018206087836 */ /* 0x000fe20000000000 */
[----:B------:R-:W-:Y:S01]  /*16860*/  R2UR UR55, R9 ;  /* 0x00000000093772ca */ /* 0x000fe200000e0000 */
[----:B------:R-:W-:-:S03]  /*16870*/  IMAD.MOV.U32 R9, RZ, RZ, 0x40000040 ;  /* 0x40000040ff097424 */ /* 0x000fc600078e00ff */
[----:B------:R-:W-:Y:S01]  /*16880*/  R2UR UR54, R8 ;  /* 0x00000000083672ca */ /* 0x000fe200000e0000 */
[----:B------:R-:W-:Y:S01]  /*16890*/  VIADD R8, R6, 0x282 ;  /* 0x0000028206087836 */ /* 0x000fe20000000000 */
[----:B------:R-:W-:-:S04]  /*168a0*/  R2UR UR59, R9 ;  /* 0x00000000093b72ca */ /* 0x000fc800000e0000 */
[----:B------:R-:W-:Y:S01]  /*168b0*/  R2UR UR58, R8 ;  /* 0x00000000083a72ca */ /* 0x000fe200000e0000 */
[----:B------:R-:W-:Y:S01]  /*168c0*/  UMOV UR56, UR22 ;  /* 0x0000001600387c82 */ /* 0x000fe20008000000 */
[----:B------:R-:W-:-:S07]  /*168d0*/  UMOV UR57, UR23 ;  /* 0x0000001700397c82 */ /* 0x000fce0008000000 */
[----:B------:R-:W-:Y:S01]  /*168e0*/  MOV R7, UR59 ;  /* 0x0000003b00077c02 */ /* 0x000fe20008000f00 */
[----:B------:R-:W-:-:S03]  /*168f0*/  UMOV UR59, UR7 ;  /* 0x00000007003b7c82 */ /* 0x000fc60008000000 */
[----:B------:R-:W-:Y:S01]  /*16900*/  MOV R11, UR58 ;  /* 0x0000003a000b7c02 */ /* 0x000fe20008000f00 */
[----:B------:R-:W-:Y:S01]  /*16910*/  UMOV UR58, UR6 ;  /* 0x00000006003a7c82 */ /* 0x000fe20008000000 */
[----:B------:R-:W-:Y:S02]  /*16920*/  WARPGROUP.DEPBAR.LE gsb0, 0x0 ;  /* 0x00008000000079c5 */ /* 0x000fe40000010000 */
[----:B------:R-:W-:-:S06]  /*16930*/  WARPGROUP.ARRIVE ;  /* 0x00000000000079c5 */ /* 0x000fcc0000000000 */
[----:B------:R-:W-:Y:S01]  /*16940*/  HGMMA.64x16x16.F32 R144, gdesc[UR56], RZ, !UPT, gsb0 ;  /* 0x00200000389079f0 */ /* 0x000fe2000c0008ff */
[----:B------:R-:W-:Y:S02]  /*16950*/  VIADD R90, R6, 0x200 ;  /* 0x00000200065a7836 */ /* 0x000fe40000000000 */
[----:B------:R-:W-:-:S03]  /*16960*/  IMAD.MOV.U32 R91, RZ, RZ, 0x40000040 ;  /* 0x40000040ff5b7424 */ /* 0x000fc600078e00ff */
[----:B------:R-:W-:Y:S02]  /*16970*/  R2UR UR10, R90 ;  /* 0x000000005a0a72ca */ /* 0x000fe400000e0000 */
[----:B------:R-:W-:Y:S01]  /*16980*/  R2UR UR11, R91 ;  /* 0x000000005b0b72ca */ /* 0x000fe200000e0000 */
[----:B------:R-:W-:Y:S01]  /*16990*/  UMOV UR8, UR22 ;  /* 0x0000001600087c82 */ /* 0x000fe20008000000 */
[----:B------:R-:W-:Y:S01]  /*169a0*/  UMOV UR9, UR23 ;  /* 0x0000001700097c82 */ /* 0x000fe20008000000 */
[----:B------:R-:W-:Y:S02]  /*169b0*/  WARPGROUP.DEPBAR.LE gsb0, 0x0 ;  /* 0x00008000000079c5 */ /* 0x000fe40000010000 */
[----:B------:R-:W-:-:S08]  /*169c0*/  WARPGROUP.ARRIVE ;  /* 0x00000000000079c5 */ /* 0x000fd00000000000 */
[----:B------:R-:W-:Y:S01]  /*169d0*/  HGMMA.64x16x16.F32 R136, gdesc[UR8], RZ, !UPT, gsb0 ;  /* 0x00200000088879f0 */ /* 0x000fe2000c0008ff */
[----:B------:R-:W-:Y:S01]  /*169e0*/  VIADD R88, R6, 0x280 ;  /* 0x0000028006587836 */ /* 0x000fe20000000000 */
[----:B------:R-:W-:-:S04]  /*169f0*/  R2UR UR15, R89 ;  /* 0x00000000590f72ca */ /* 0x000fc800000e0000 */
[----:B------:R-:W-:Y:S01]  /*16a00*/  R2UR UR14, R88 ;  /* 0x00000000580e72ca */ /* 0x000fe200000e0000 */
[----:B------:R-:W-:Y:S01]  /*16a10*/  UMOV UR12, UR22 ;  /* 0x00000016000c7c82 */ /* 0x000fe20008000000 */
[----:B------:R-:W-:Y:S01]  /*16a20*/  UMOV UR13, UR23 ;  /* 0x00000017000d7c82 */ /* 0x000fe20008000000 */
[----:B------:R-:W-:Y:S02]  /*16a30*/  WARPGROUP.DEPBAR.LE gsb0, 0x0 ;  /* 0x00008000000079c5 */ /* 0x000fe40000010000 */
[----:B------:R-:W-:-:S08]  /*16a40*/  WARPGROUP.ARRIVE ;  /* 0x00000000000079c5 */ /* 0x000fd00000000000 */
[----:B------:R-:W-:Y:S01]  /*16a50*/  HGMMA.64x16x16.F32 R128, gdesc[UR12], RZ, !UPT, gsb0 ;  /* 0x002000000c8079f0 */ /* 0x000fe2000c0008ff */
[----:B------:R0:W-:Y:S04]  /*16a60*/  STL.64 [R1+0x90], R2 ;  /* 0x0000900201007387 */ /* 0x0001e80000100a00 */
[----:B0-----:R-:W2:Y:S01]  /*16a70*/  LDL.64 R2, [R1+0x18] ;  /* 0x0000180001027983 */ /* 0x001ea20000100a00 */
[----:B------:R-:W-:Y:S01]  /*16a80*/  UMOV UR16, UR22 ;  /* 0x0000001600107c82 */ /* 0x000fe20008000000 */
[----:B------:R-:W-:Y:S01]  /*16a90*/  UMOV UR17, UR23 ;  /* 0x0000001700117c82 */ /* 0x000fe20008000000 */
[----:B------:R-:W-:Y:S02]  /*16aa0*/  WARPGROUP.DEPBAR.LE gsb0, 0x0 ;  /* 0x00008000000079c5 */ /* 0x000fe40000010000 */
[----:B------:R-:W-:-:S06]  /*16ab0*/  WARPGROUP.ARRIVE ;  /* 0x00000000000079c5 */ /* 0x000fcc0000000000 */
[----:B------:R-:W-:Y:S01]  /*16ac0*/  HGMMA.64x16x16.F32 R120, gdesc[UR16], RZ, !UPT, gsb0 ;  /* 0x00200000107879f0 */ /* 0x000fe2000c0008ff */
[----:B------:R-:W-:Y:S01]  /*16ad0*/  VIADD R88, R6, 0x380 ;  /* 0x0000038006587836 */ /* 0x000fe20000000000 */
[----:B------:R-:W-:Y:S02]  /*16ae0*/  MOV R233, UR39 ;  /* 0x0000002700e97c02 */ /* 0x000fe40008000f00 */
[----:B------:R-:W-:Y:S02]  /*16af0*/  MOV R232, UR38 ;  /* 0x0000002600e87c02 */ /* 0x000fe40008000f00 */
[----:B------:R-:W-:Y:S02]  /*16b00*/  R2UR UR38, R88 ;  /* 0x00000000582672ca */ /* 0x000fe400000e0000 */
[----:B------:R-:W-:Y:S02]  /*16b10*/  R2UR UR39, R89 ;  /* 0x00000000592772ca */ /* 0x000fe400000e0000 */
[----:B------:R-:W-:Y:S01]  /*16b20*/  MOV R231, UR37 ;  /* 0x0000002500e77c02 */ /* 0x000fe20008000f00 */
[----:B------:R-:W-:Y:S01]  /*16b30*/  UMOV UR37, UR23 ;  /* 0x0000001700257c82 */ /* 0x000fe20008000000 */
[----:B------:R-:W-:Y:S01]  /*16b40*/  MOV R230, UR36 ;  /* 0x0000002400e67c02 */ /* 0x000fe20008000f00 */
[----:B------:R-:W-:Y:S01]  /*16b50*/  UMOV UR36, UR22 ;  /* 0x0000001600247c82 */ /* 0x000fe20008000000 */
[----:B------:R-:W-:-:S02]  /*16b60*/  WARPGROUP.DEPBAR.LE gsb0, 0x0 ;  /* 0x00008000000079c5 */ /* 0x000fc40000010000 */
[----:B------:R-:W-:-:S06]  /*16b70*/  WARPGROUP.ARRIVE ;  /* 0x00000000000079c5 */ /* 0x000fcc0000000000 */
        /* <DEDUP_REMOVED lines=9> */
[----:B------:R-:W-:Y:S01]  /*16c10*/  UMOV UR28, UR22 ;  /* 0x00000016001c7c82 */ /* 0x000fe20008000000 */
[----:B------:R-:W-:Y:S01]  /*16c20*/  UMOV UR29, UR23 ;  /* 0x00000017001d7c82 */ /* 0x000fe20008000000 */
[----:B------:R-:W-:-:S05]  /*16c30*/  VIADD R88, R6, 0x500 ;  /* 0x0000050006587836 */ /* 0x000fca0000000000 */
[----:B------:R-:W-:Y:S01]  /*16c40*/  R2UR UR34, R88 ;  /* 0x00000000582272ca */ /* 0x000fe200000e0000 */
[----:B------:R-:W-:Y:S01]  /*16c50*/  VIADD R88, R6, 0x102 ;  /* 0x0000010206587836 */ /* 0x000fe20000000000 */
[C---:B------:R-:W-:Y:S02]  /*16c60*/  R2UR UR35, R89.reuse ;  /* 0x00000000592372ca */ /* 0x040fe400000e0000 */
[----:B------:R-:W-:Y:S01]  /*16c70*/  R2UR UR51, R89 ;  /* 0x00000000593372ca */ /* 0x000fe200000e0000 */
[----:B------:R-:W-:Y:S01]  /*16c80*/  IMAD.MOV.U32 R89, RZ, RZ, 0x40000040 ;  /* 0x40000040ff597424 */ /* 0x000fe200078e00ff */
[----:B------:R-:W-:Y:S01]  /*16c90*/  R2UR UR50, R88 ;  /* 0x00000000583272ca */ /* 0x000fe200000e0000 */
[----:B------:R-:W-:Y:S02]  /*16ca0*/  WARPGROUP.DEPBAR.LE gsb0, 0x0 ;  /* 0x00008000000079c5 */ /* 0x000fe40000010000 */
[----:B------:R-:W-:-:S06]  /*16cb0*/  WARPGROUP.ARRIVE ;  /* 0x00000000000079c5 */ /* 0x000fcc0000000000 */
[----:B------:R-:W-:Y:S01]  /*16cc0*/  HGMMA.64x16x16.F32 R96, gdesc[UR28], RZ, !UPT, gsb0 ;  /* 0x002000001c6079f0 */ /* 0x000fe2000c0008ff */
[----:B------:R-:W-:Y:S02]  /*16cd0*/  IADD3 R88, R6, 0x202, RZ ;  /* 0x0000020206587810 */ /* 0x000fe40007ffe0ff */
[----:B------:R-:W-:Y:S02]  /*16ce0*/  MOV R14, UR5 ;  /* 0x00000005000e7c02 */ /* 0x000fe40008000f00 */
[----:B------:R-:W-:Y:S02]  /*16cf0*/  MOV R13, UR4 ;  /* 0x00000004000d7c02 */ /* 0x000fe40008000f00 */
[----:B------:R-:W-:Y:S02]  /*16d00*/  R2UR UR4, R88 ;  /* 0x00000000580472ca */ /* 0x000fe400000e0000 */
[----:B------:R-:W-:Y:S02]  /*16d10*/  R2UR UR5, R89 ;  /* 0x00000000590572ca */ /* 0x000fe400000e0000 */
[----:B------:R-:W-:-:S02]  /*16d20*/  IADD3 R88, R6, 0x302, RZ ;  /* 0x0000030206587810 */ /* 0x000fc40007ffe0ff */
[----:B------:R-:W-:Y:S02]  /*16d30*/  MOV R89, 0x40000040 ;  /* 0x4000004000597802 */ /* 0x000fe40000000f00 */
[----:B------:R-:W-:Y:S01]  /*16d40*/  R2UR UR6, R88 ;  /* 0x00000000580672ca */ /* 0x000fe200000e0000 */
[C---:B------:R-:W-:Y:S01]  /*16d50*/  VIADD R88, R6.reuse, 0x402 ;  /* 0x0000040206587836 */ /* 0x040fe20000000000 */
[----:B------:R-:W-:Y:S01]  /*16d60*/  R2UR UR7, R89 ;  /* 0x00000000590772ca */ /* 0x000fe200000e0000 */
[----:B------:R-:W-:Y:S01]  /*16d70*/  IMAD.MOV.U32 R89, RZ, RZ, 0x40000040 ;  /* 0x40000040ff597424 */ /* 0x000fe200078e00ff */
[----:B------:R-:W-:Y:S02]  /*16d80*/  IADD3 R90, R6, 0x82, RZ ;  /* 0x00000082065a7810 */ /* 0x000fe40007ffe0ff */
[----:B------:R-:W-:Y:S01]  /*16d90*/  R2UR UR14, R88 ;  /* 0x00000000580e72ca */ /* 0x000fe200000e0000 */
[----:B------:R-:W-:Y:S01]  /*16da0*/  VIADD R88, R6, 0x502 ;  /* 0x0000050206587836 */ /* 0x000fe20000000000 */
[----:B------:R-:W-:Y:S01]  /*16db0*/  R2UR UR15, R89 ;  /* 0x00000000590f72ca */ /* 0x000fe200000e0000 */
[----:B------:R-:W-:Y:S01]  /*16dc0*/  IMAD.MOV.U32 R89, RZ, RZ, 0x40000040 ;  /* 0x40000040ff597424 */ /* 0x000fe200078e00ff */
[----:B------:R-:W-:-:S02]  /*16dd0*/  R2UR UR46, R90 ;  /* 0x000000005a2e72ca */ /* 0x000fc400000e0000 */
[----:B------:R-:W-:Y:S02]  /*16de0*/  R2UR UR47, R91 ;  /* 0x000000005b2f72ca */ /* 0x000fe400000e0000 */
[----:B------:R-:W-:Y:S02]  /*16df0*/  R2UR UR38, R88 ;  /* 0x00000000582672ca */ /* 0x000fe400000e0000 */
[----:B------:R-:W-:Y:S01]  /*16e00*/  R2UR UR39, R89 ;  /* 0x00000000592772ca */ /* 0x000fe200000e0000 */
[----:B------:R-:W-:Y:S01]  /*16e10*/  UMOV UR32, UR22 ;  /* 0x0000001600207c82 */ /* 0x000fe20008000000 */
[----:B------:R-:W-:Y:S01]  /*16e20*/  UMOV UR33, UR23 ;  /* 0x0000001700217c82 */ /* 0x000fe20008000000 */
[----:B------:R-:W-:Y:S02]  /*16e30*/  WARPGROUP.DEPBAR.LE gsb0, 0x0 ;  /* 0x00008000000079c5 */ /* 0x000fe40000010000 */
[----:B------:R-:W-:-:S06]  /*16e40*/  WARPGROUP.ARRIVE ;  /* 0x00000000000079c5 */ /* 0x000fcc0000000000 */
[----:B------:R-:W-:Y:S01]  /*16e50*/  HGMMA.64x16x16.F32 R88, gdesc[UR32], RZ, !UPT, gsb0 ;  /* 0x00200000205879f0 */ /* 0x000fe2000c0008ff */
[----:B------:R-:W-:Y:S02]  /*16e60*/  MOV R21, UR21 ;  /* 0x0000001500157c02 */ /* 0x000fe40008000f00 */
[----:B------:R-:W-:Y:S02]  /*16e70*/  MOV R20, UR20 ;  /* 0x0000001400147c02 */ /* 0x000fe40008000f00 */
[----:B--2---:R-:W-:Y:S02]  /*16e80*/  R2UR UR20, R2 ;  /* 0x00000000021472ca */ /* 0x004fe400000e0000 */
[----:B------:R-:W-:Y:S01]  /*16e90*/  R2UR UR21, R3 ;  /* 0x00000000031572ca */ /* 0x000fe200000e0000 */
[----:B------:R-:W-:Y:S01]  /*16ea0*/  UMOV UR58, UR4 ;  /* 0x00000004003a7c82 */ /* 0x000fe20008000000 */
[----:B------:R-:W-:Y:S01]  /*16eb0*/  UMOV UR59, UR5 ;  /* 0x00000005003b7c82 */ /* 0x000fe20008000000 */
[----:B------:R-:W2:Y:S08]  /*16ec0*/  LDL.64 R2, [R1+0x10] ;  /* 0x0000100001027983 */ /* 0x000eb00000100a00 */
[----:B------:R-:W-:-:S02]  /*16ed0*/  UMOV UR40, UR20 ;  /* 0x0000001400287c82 */ /* 0x000fc40008000000 */
[----:B------:R-:W-:Y:S01]  /*16ee0*/  UMOV UR41, UR21 ;  /* 0x0000001500297c82 */ /* 0x000fe20008000000 */
        /* <DEDUP_REMOVED lines=23> */
[----:B------:R-:W-:Y:S02]  /*17060*/  R2UR UR59, R7 ;  /* 0x00000000073b72ca */ /* 0x000fe400000e0000 */
[----:B------:R-:W-:Y:S01]  /*17070*/  R2UR UR58, R11 ;  /* 0x000000000b3a72ca */ /* 0x000fe200000e0000 */
[----:B------:R-:W-:Y:S01]  /*17080*/  UMOV UR56, UR20 ;  /* 0x0000001400387c82 */ /* 0x000fe20008000000 */
[----:B------:R-:W-:Y:S01]  /*17090*/  UMOV UR57, UR21 ;  /* 0x0000001500397c82 */ /* 0x000fe20008000000 */
[----:B------:R-:W-:Y:S02]  /*170a0*/  WARPGROUP.DEPBAR.LE gsb0, 0x0 ;  /* 0x00008000000079c5 */ /* 0x000fe40000010000 */
[----:B------:R-:W-:-:S08]  /*170b0*/  WARPGROUP.ARRIVE ;  /* 0x00000000000079c5 */ /* 0x000fd00000000000 */
[----:B------:R-:W-:Y:S01]  /*170c0*/  HGMMA.64x16x16.F32 R128, gdesc[UR56], R128, gsb0 ;  /* 0x00200000388079f0 */ /* 0x000fe20008000880 */
[----:B------:R-:W-:Y:S01]  /*170d0*/  UMOV UR4, UR20 ;  /* 0x0000001400047c82 */ /* 0x000fe20008000000 */
[----:B------:R-:W-:Y:S01]  /*170e0*/  UMOV UR5, UR21 ;  /* 0x0000001500057c82 */ /* 0x000fe20008000000 */
[----:B------:R-:W-:Y:S01]  /*170f0*/  VIADD R8, R6, 0x382 ;  /* 0x0000038206087836 */ /* 0x000fe20000000000 */
[----:B------:R-:W-:Y:S02]  /*17100*/  WARPGROUP.DEPBAR.LE gsb0, 0x0 ;  /* 0x00008000000079c5 */ /* 0x000fe40000010000 */
[----:B------:R-:W-:-:S06]  /*17110*/  WARPGROUP.ARRIVE ;  /* 0x00000000000079c5 */ /* 0x000fcc0000000000 */
[----:B------:R-:W-:Y:S01]  /*17120*/  HGMMA.64x16x16.F32 R120, gdesc[UR4], R120, gsb0 ;  /* 0x00200000047879f0 */ /* 0x000fe20008000878 */
[----:B------:R-:W-:Y:S01]  /*17130*/  IMAD.MOV.U32 R9, RZ, RZ, 0x40000040 ;  /* 0x40000040ff097424 */ /* 0x000fe200078e00ff */
[----:B------:R-:W-:-:S04]  /*17140*/  R2UR UR10, R8 ;  /* 0x00000000080a72ca */ /* 0x000fc800000e0000 */
        /* <DEDUP_REMOVED lines=8> */
[----:B------:R-:W-:Y:S01]  /*171d0*/  IADD3 R8, R6, 0x482, RZ ;  /* 0x0000048206087810 */ /* 0x000fe20007ffe0ff */
[----:B------:R-:W-:Y:S02]  /*171e0*/  WARPGROUP.DEPBAR.LE gsb0, 0x0 ;  /* 0x00008000000079c5 */ /* 0x000fe40000010000 */
[----:B------:R-:W-:-:S06]  /*171f0*/  WARPGROUP.ARRIVE ;  /* 0x00000000000079c5 */ /* 0x000fcc0000000000 */
[----:B------:R-:W-:Y:S01]  /*17200*/  HGMMA.64x16x16.F32 R104, gdesc[UR12], R104, gsb0 ;  /* 0x002000000c6879f0 */ /* 0x000fe20008000868 */
[----:B------:R-:W-:Y:S02]  /*17210*/  MOV R9, 0x40000040 ;  /* 0x4000004000097802 */ /* 0x000fe40000000f00 */
        /* <DEDUP_REMOVED lines=13> */
[----:B------:R-:W-:Y:S02]  /*172f0*/  MOV R9, 0x40000040 ;  /* 0x4000004000097802 */ /* 0x000fe40000000f00 */
[----:B--2---:R-:W-:Y:S02]  /*17300*/  R2UR UR4, R2 ;  /* 0x00000000020472ca */ /* 0x004fe400000e0000 */
[----:B------:R-:W-:Y:S02]  /*17310*/  R2UR UR5, R3 ;  /* 0x00000000030572ca */ /* 0x000fe400000e0000 */
[----:B------:R-:W-:Y:S01]  /*17320*/  R2UR UR26, R8 ;  /* 0x00000000081a72ca */ /* 0x000fe200000e0000 */
[----:B------:R-:W2:Y:S01]  /*17330*/  LDL.64 R2, [R1+0x8] ;  /* 0x0000080001027983 */ /* 0x000ea20000100a00 */
[----:B------:R-:W-:-:S07]  /*17340*/  R2UR UR27, R9 ;  /* 0x00000000091b72ca */ /* 0x000fce00000e0000 */
[----:B------:R-:W-:Y:S02]  /*17350*/  UMOV UR24, UR4 ;  /* 0x0000000400187c82 */ /* 0x000fe40008000000 */
[----:B------:R-:W-:Y:S01]  /*17360*/  UMOV UR25, UR5 ;  /* 0x0000000500197c82 */ /* 0x000fe20008000000 */
[----:B------:R-:W-:Y:S02]  /*17370*/  WARPGROUP.DEPBAR.LE gsb0, 0x0 ;  /* 0x00008000000079c5 */ /* 0x000fe40000010000 */
[----:B------:R-:W-:-:S06]  /*17380*/  WARPGROUP.ARRIVE ;  /* 0x00000000000079c5 */ /* 0x000fcc0000000000 */
[----:B------:R-:W-:Y:S01]  /*17390*/  HGMMA.64x16x16.F32 R168, gdesc[UR24], R168, gsb0 ;  /* 0x0020000018a879f0 */ /* 0x000fe200080008a8 */
        /* <DEDUP_REMOVED lines=8> */
[----:B------:R-:W-:Y:S01]  /*17420*/  HGMMA.64x16x16.F32 R160, gdesc[UR28], R160, gsb0 ;  /* 0x002000001ca079f0 */ /* 0x000fe200080008a0 */
[----:B------:R-:W-:Y:S01]  /*17430*/  IMAD.MOV.U32 R9, RZ, RZ, 0x40000040 ;  /* 0x40000040ff097424 */ /* 0x000fe200078e00ff */
[----:B------:R-:W-:-:S04]  /*17440*/  IADD3 R8, R6, 0x104, RZ ;  /* 0x0000010406087810 */ /* 0x000fc80007ffe0ff */
[----:B------:R-:W-:Y:S02]  /*17450*/  R2UR UR34, R8 ;  /* 0x00000000082272ca */ /* 0x000fe400000e0000 */
[----:B------:R-:W-:Y:S01]  /*17460*/  R2UR UR35, R9 ;  /* 0x00000000092372ca */ /* 0x000fe200000e0000 */
[----:B------:R-:W-:Y:S01]  /*17470*/  UMOV UR32, UR4 ;  /* 0x0000000400207c82 */ /* 0x000fe20008000000 */
[----:B------:R-:W-:Y:S01]  /*17480*/  UMOV UR33, UR5 ;  /* 0x0000000500217c82 */ /* 0x000fe20008000000 */
[----:B------:R-:W-:Y:S02]  /*17490*/  WARPGROUP.DEPBAR.LE gsb0, 0x0 ;  /* 0x00008000000079c5 */ /* 0x000fe40000010000 */
[----:B------:R-:W-:-:S08]  /*174a0*/  WARPGROUP.ARRIVE ;  /* 0x00000000000079c5 */ /* 0x000fd00000000000 */
[----:B------:R-:W-:Y:S01]  /*174b0*/  HGMMA.64x16x16.F32 R152, gdesc[UR32], R152, gsb0 ;  /* 0x00200000209879f0 */ /* 0x000fe20008000898 */
[----:B------:R-:W-:Y:S01]  /*174c0*/  VIADD R8, R6, 0x184 ;  /* 0x0000018406087836 */ /* 0x000fe20000000000 */
[----:B------:R-:W-:-:S04]  /*174d0*/  MOV R9, 0x40000040 ;  /* 0x4000004000097802 */ /* 0x000fc80000000f00 */
[----:B------:R-:W-:Y:S02]  /*174e0*/  R2UR UR42, R8 ;  /* 0x00000000082a72ca */ /* 0x000fe400000e0000 */
[----:B------:R-:W-:Y:S01]  /*174f0*/  R2UR UR43, R9 ;  /* 0x00000000092b72ca */ /* 0x000fe200000e0000 */
[----:B------:R-:W-:Y:S01]  /*17500*/  UMOV UR40, UR4 ;  /* 0x0000000400287c82 */ /* 0x000fe20008000000 */
[----:B------:R-:W-:Y:S01]  /*17510*/  UMOV UR41, UR5 ;  /* 0x0000000500297c82 */ /* 0x000fe20008000000 */
[----:B------:R-:W-:Y:S02]  /*17520*/  WARPGROUP.DEPBAR.LE gsb0, 0x0 ;  /* 0x00008000000079c5 */ /* 0x000fe40000010000 */
[----:B------:R-:W-:-:S08]  /*17530*/  WARPGROUP.ARRIVE ;  /* 0x00000000000079c5 */ /* 0x000fd00000000000 */
        /* <DEDUP_REMOVED lines=43> */
[----:B------:R-:W-:Y:S01]  /*177f0*/  VIADD R8, R6, 0x484 ;  /* 0x0000048406087836 */ /* 0x000fe20000000000 */
[----:B------:R-:W-:Y:S01]  /*17800*/  MOV R9, 0x40000040 ;  /* 0x4000004000097802 */ /* 0x000fe20000000f00 */
[----:B------:R-:W-:Y:S02]  /*17810*/  WARPGROUP.DEPBAR.LE gsb0, 0x0 ;  /* 0x00008000000079c5 */ /* 0x000fe40000010000 */
[----:B------:R-:W-:-:S06]  /*17820*/  WARPGROUP.ARRIVE ;  /* 0x00000000000079c5 */ /* 0x000fcc0000000000 */
[----:B------:R-:W-:Y:S01]  /*17830*/  HGMMA.64x16x16.F32 R104, gdesc[UR56], R104, gsb0 ;  /* 0x00200000386879f0 */ /* 0x000fe20008000868 */
[----:B------:R-:W-:Y:S01]  /*17840*/  R2UR UR6, R8 ;  /* 0x00000000080672ca */ /* 0x000fe200000e0000 */
[----:B------:R-:W-:Y:S01]  /*17850*/  VIADD R8, R6, 0x504 ;  /* 0x0000050406087836 */ /* 0x000fe20000000000 */
[----:B------:R-:W-:Y:S01]  /*17860*/  R2UR UR7, R9 ;  /* 0x00000000090772ca */ /* 0x000fe200000e0000 */
[----:B------:R-:W-:-:S03]  /*17870*/  IMAD.MOV.U32 R9, RZ, RZ, 0x40000040 ;  /* 0x40000040ff097424 */ /* 0x000fc600078e00ff */
[----:B------:R-:W-:Y:S02]  /*17880*/  R2UR UR10, R8 ;  /* 0x00000000080a72ca */ /* 0x000fe400000e0000 */
[----:B------:R-:W-:Y:S01]  /*17890*/  R2UR UR11, R9 ;  /* 0x00000000090b72ca */ /* 0x000fe200000e0000 */
[----:B------:R-:W-:Y:S01]  /*178a0*/  UMOV UR8, UR4 ;  /* 0x0000000400087c82 */ /* 0x000fe20008000000 */
[----:B------:R-:W-:-:S09]  /*178b0*/  UMOV UR9, UR5 ;  /* 0x0000000500097c82 */ /* 0x000fd20008000000 */
[----:B------:R-:W-:Y:S01]  /*178c0*/  MOV R7, UR10 ;  /* 0x0000000a00077c02 */ /* 0x000fe20008000f00 */
[----:B------:R-:W-:Y:S01]  /*178d0*/  UMOV UR10, UR6 ;  /* 0x00000006000a7c82 */ /* 0x000fe20008000000 */
[----:B------:R-:W-:Y:S01]  /*178e0*/  MOV R11, UR11 ;  /* 0x0000000b000b7c02 */ /* 0x000fe20008000f00 */
        /* <DEDUP_REMOVED lines=12> */
[----:B------:R-:W-:Y:S02]  /*179b0*/  IADD3 R8, R6, 0x6, RZ ;  /* 0x0000000606087810 */ /* 0x000fe40007ffe0ff */
[----:B--2---:R-:W-:Y:S02]  /*179c0*/  R2UR UR20, R2 ;  /* 0x00000000021472ca */ /* 0x004fe400000e0000 */
[----:B------:R-:W-:Y:S02]  /*179d0*/  R2UR UR21, R3 ;  /* 0x00000000031572ca */ /* 0x000fe400000e0000 */
[----:B------:R-:W-:Y:S01]  /*179e0*/  R2UR UR14, R8 ;  /* 0x00000000080e72ca */ /* 0x000fe200000e0000 */
[----:B------:R0:W5:Y:S01]  /*179f0*/  LDL.LU.64 R2, [R1+0x90] ;  /* 0x0000900001027983 */ /* 0x0001620000300a00 */
[----:B------:R-:W-:-:S07]  /*17a00*/  R2UR UR15, R9 ;  /* 0x00000000090f72ca */ /* 0x000fce00000e0000 */
[----:B------:R-:W-:Y:S02]  /*17a10*/  UMOV UR12, UR20 ;  /* 0x00000014000c7c82 */ /* 0x000fe40008000000 */
[----:B------:R-:W-:Y:S01]  /*17a20*/  UMOV UR13, UR21 ;  /* 0x00000015000d7c82 */ /* 0x000fe20008000000 */
[----:B------:R-:W-:Y:S02]  /*17a30*/  WARPGROUP.DEPBAR.LE gsb0, 0x0 ;  /* 0x00008000000079c5 */ /* 0x000fe40000010000 */
[----:B------:R-:W-:-:S06]  /*17a40*/  WARPGROUP.ARRIVE ;  /* 0x00000000000079c5 */ /* 0x000fcc0000000000 */
        /* <DEDUP_REMOVED lines=101> */
[----:B------:R-:W-:Y:S01]  /*180a0*/  R2UR UR11, R9 ;  /* 0x00000000090b72ca */ /* 0x000fe200000e0000 */
[----:B------:R-:W-:-:S03]  /*180b0*/  IMAD.MOV.U32 R9, RZ, RZ, 0x40000040 ;  /* 0x40000040ff097424 */ /* 0x000fc600078e00ff */
[----:B------:R-:W-:Y:S02]  /*180c0*/  R2UR UR14, R8 ;  /* 0x00000000080e72ca */ /* 0x000fe400000e0000 */
[----:B------:R-:W-:Y:S01]  /*180d0*/  R2UR UR15, R9 ;  /* 0x00000000090f72ca */ /* 0x000fe200000e0000 */
[----:B------:R-:W-:Y:S01]  /*180e0*/  IMAD.MOV.U32 R9, RZ, RZ, 0x40000040 ;  /* 0x40000040ff097424 */ /* 0x000fe200078e00ff */
[----:B------:R-:W-:Y:S02]  /*180f0*/  IADD3 R8, R6, 0x780, RZ ;  /* 0x0000078006087810 */ /* 0x000fe40007ffe0ff */
[----:B------:R-:W-:Y:S02]  /*18100*/  R2UR UR4, R236 ;  /* 0x00000000ec0472ca */ /* 0x000fe400000e0000 */
[----:B------:R-:W-:Y:S02]  /*18110*/  R2UR UR5, R237 ;  /* 0x00000000ed0572ca */ /* 0x000fe400000e0000 */
[----:B------:R-:W-:Y:S01]  /*18120*/  R2UR UR18, R8 ;  /* 0x00000000081272ca */ /* 0x000fe200000e0000 */
[----:B------:R-:W-:Y:S01]  /*18130*/  VIADD R8, R6, 0x800 ;  /* 0x0000080006087836 */ /* 0x000fe20000000000 */
[----:B------:R-:W-:-:S02]  /*18140*/  R2UR UR19, R9 ;  /* 0x00000000091372ca */ /* 0x000fc400000e0000 */
[----:B------:R-:W-:Y:S02]  /*18150*/  MOV R9, 0x40000040 ;  /* 0x4000004000097802 */ /* 0x000fe40000000f00 */
[----:B------:R-:W-:Y:S01]  /*18160*/  R2UR UR38, R8 ;  /* 0x00000000082672ca */ /* 0x000fe200000e0000 */
[----:B------:R-:W-:Y:S01]  /*18170*/  VIADD R8, R6, 0x880 ;  /* 0x0000088006087836 */ /* 0x000fe20000000000 */
[----:B------:R-:W-:Y:S01]  /*18180*/  R2UR UR39, R9 ;  /* 0x00000000092772ca */ /* 0x000fe200000e0000 */
[----:B------:R-:W-:Y:S01]  /*18190*/  IMAD.MOV.U32 R9, RZ, RZ, 0x40000040 ;  /* 0x40000040ff097424 */ /* 0x000fe200078e00ff */
[----:B------:R-:W-:Y:S01]  /*181a0*/  UMOV UR56, UR4 ;  /* 0x0000000400387c82 */ /* 0x000fe20008000000 */
[----:B------:R-:W-:Y:S01]  /*181b0*/  UMOV UR57, UR5 ;  /* 0x0000000500397c82 */ /* 0x000fe20008000000 */
[----:B------:R-:W-:Y:S02]  /*181c0*/  R2UR UR26, R8 ;  /* 0x00000000081a72ca */ /* 0x000fe400000e0000 */
[----:B------:R-:W-:Y:S01]  /*181d0*/  R2UR UR27, R9 ;  /* 0x00000000091b72ca */ /* 0x000fe200000e0000 */
[----:B------:R-:W-:Y:S01]  /*181e0*/  IMAD.MOV.U32 R9, RZ, RZ, 0x40000040 ;  /* 0x40000040ff097424 */ /* 0x000fe200078e00ff */
[----:B------:R-:W-:Y:S01]  /*181f0*/  IADD3 R8, R6, 0x900, RZ ;  /* 0x0000090006087810 */ /* 0x000fe20007ffe0ff */
[----:B------:R-:W-:-:S02]  /*18200*/  WARPGROUP.DEPBAR.LE gsb0, 0x0 ;  /* 0x00008000000079c5 */ /* 0x000fc40000010000 */
[----:B------:R-:W-:Y:S01]  /*18210*/  WARPGROUP.ARRIVE ;  /* 0x00000000000079c5 */ /* 0x000fe20000000000 */
[----:B------:R-:W-:Y:S01]  /*18220*/  R2UR UR30, R8 ;  /* 0x00000000081e72ca */ /* 0x000fe200000e0000 */
[----:B------:R-:W-:-:S04]  /*18230*/  VIADD R8, R6, 0x980 ;  /* 0x0000098006087836 */ /* 0x000fc80000000000 */
[----:B------:R-:W-:Y:S01]  /*18240*/  HGMMA.64x16x16.F32 R168, gdesc[UR56], R168, gsb0 ;  /* 0x0020000038a879f0 */ /* 0x000fe200080008a8 */
        /* <DEDUP_REMOVED lines=9> */
[----:B------:R-:W-:-:S04]  /*182e0*/  IADD3 R8, R6, 0xa80, RZ ;  /* 0x00000a8006087810 */ /* 0x000fc80007ffe0ff */
        /* <DEDUP_REMOVED lines=16> */
[----:B------:R-:W-:Y:S02]  /*183f0*/  R2UR UR58, R8 ;  /* 0x00000000083a72ca */ /* 0x000fe400000e0000 */
[----:B------:R-:W-:Y:S01]  /*18400*/  R2UR UR59, R9 ;  /* 0x00000000093b72ca */ /* 0x000fe200000e0000 */
[----:B------:R-:W-:Y:S02]  /*18410*/  WARPGROUP.DEPBAR.LE gsb0, 0x0 ;  /* 0x00008000000079c5 */ /* 0x000fe40000010000 */
[----:B------:R-:W-:Y:S01]  /*18420*/  WARPGROUP.ARRIVE ;  /* 0x00000000000079c5 */ /* 0x000fe20000000000 */
[----:B------:R-:W-:Y:S01]  /*18430*/  UMOV UR56, UR4 ;  /* 0x0000000400387c82 */ /* 0x000fe20008000000 */
[----:B------:R-:W-:-:S06]  /*18440*/  UMOV UR57, UR5 ;  /* 0x0000000500397c82 */ /* 0x000fcc0008000000 */
[----:B------:R-:W-:Y:S01]  /*18450*/  MOV R7, UR58 ;  /* 0x0000003a00077c02 */ /* 0x000fe20008000f00 */
[----:B------:R-:W-:Y:S01]  /*18460*/  UMOV UR58, UR6 ;  /* 0x00000006003a7c82 */ /* 0x000fe20008000000 */
[----:B------:R-:W-:Y:S01]  /*18470*/  MOV R11, UR59 ;  /* 0x0000003b000b7c02 */ /* 0x000fe20008000f00 */
[----:B------:R-:W-:Y:S02]  /*18480*/  UMOV UR59, UR7 ;  /* 0x00000007003b7c82 */ /* 0x000fe40008000000 */
        /* <DEDUP_REMOVED lines=47> */
[----:B------:R-:W-:-:S11]  /*18780*/  R2UR UR37, R235 ;  /* 0x00000000eb2572ca */ /* 0x000fd600000e0000 */
[----:B------:R-:W-:Y:S02]  /*18790*/  UMOV UR48, UR36 ;  /* 0x0000002400307c82 */ /* 0x000fe40008000000 */
        /* <DEDUP_REMOVED lines=88> */
[----:B------:R-:W-:Y:S02]  /*18d20*/  R2UR UR5, R14 ;  /* 0x000000000e0572ca */ /* 0x000fe400000e0000 */
[----:B------:R-:W-:Y:S02]  /*18d30*/  R2UR UR4, R13 ;  /* 0x000000000d0472ca */ /* 0x000fe400000e0000 */
[----:B------:R-:W-:Y:S02]  /*18d40*/  R2UR UR34, R8 ;  /* 0x00000000082272ca */ /* 0x000fe400000e0000 */
        /* <DEDUP_REMOVED lines=64> */
[----:B------:R-:W-:Y:S02]  /*19150*/  WARPGROUP.DEPBAR.LE gsb0, 0x0 ;  /* 0x00008000000079c5 */ /* 0x000fe40000010000 */
[----:B------:R-:W-:-:S10]  /*19160*/  WARPGROUP.ARRIVE ;  /* 0x00000000000079c5 */ /* 0x000fd40000000000 */
        /* <DEDUP_REMOVED lines=29> */
[----:B------:R-:W-:Y:S01]  /*19340*/  IMAD.MOV.U32 R9, RZ, RZ, 0x40000040 ;  /* 0x40000040ff097424 */ /* 0x000fe200078e00ff */
[----:B------:R-:W-:Y:S02]  /*19350*/  R2UR UR21, R21 ;  /* 0x00000000151572ca */ /* 0x000fe400000e0000 */
[----:B------:R-:W-:Y:S02]  /*19360*/  R2UR UR20, R20 ;  /* 0x00000000141472ca */ /* 0x000fe400000e0000 */
[----:B------:R-:W-:Y:S02]  /*19370*/  R2UR UR22, R8 ;  /* 0x00000000081672ca */ /* 0x000fe400000e0000 */
[----:B------:R-:W-:Y:S01]  /*19380*/  R2UR UR23, R9 ;  /* 0x00000000091772ca */ /* 0x000fe200000e0000 */
[----:B------:R-:W-:-:S02]  /*19390*/  WARPGROUP.DEPBAR.LE gsb0, 0x0 ;  /* 0x00008000000079c5 */ /* 0x000fc40000010000 */
[----:B------:R-:W-:-:S10]  /*193a0*/  WARPGROUP.ARRIVE ;  /* 0x00000000000079c5 */ /* 0x000fd40000000000 */
        /* <DEDUP_REMOVED lines=91> */
[----:B------:R-:W-:Y:S02]  /*19960*/  R2UR UR39, R233 ;  /* 0x00000000e92772ca */ /* 0x000fe400000e0000 */
[----:B------:R-:W-:Y:S02]  /*19970*/  R2UR UR38, R232 ;  /* 0x00000000e82672ca */ /* 0x000fe400000e0000 */
[----:B------:R-:W-:Y:S02]  /*19980*/  R2UR UR37, R231 ;  /* 0x00000000e72572ca */ /* 0x000fe400000e0000 */
[----:B------:R-:W-:Y:S01]  /*19990*/  R2UR UR36, R230 ;  /* 0x00000000e62472ca */ /* 0x000fe200000e0000 */
[----:B------:R-:W-:Y:S02]  /*199a0*/  WARPGROUP.DEPBAR.LE gsb0, 0x0 ;  /* 0x00008000000079c5 */ /* 0x000fe40000010000 */
[----:B0-----:R-:W-:-:S12]  /*199b0*/  @P2 BRA `(.L_x_635) ;  /* 0x0000000000282947 */ /* 0x001fd80003800000 */
[----:B------:R-:W-:Y:S05]  /*199c0*/  @!P0 BRA `(.L_x_636) ;  /* 0x0000000000048947 */ /* 0x000fea0003800000 */
[----:B------:R-:W-:Y:S01]  /*199d0*/  BPT.TRAP 0x1 ;  /* 0x000000040000795c */ /* 0x000fe20000300000 */
.L_x_636:
[----:B------:R-:W-:Y:S01]  /*199e0*/  SHF.L.U32 R4, R4, 0x1f, RZ ;  /* 0x0000001f04047819 */ /* 0x000fe200000006ff */
[----:B-----5:R-:W-:-:S04]  /*199f0*/  IMAD R6, R5, 0x8, R2 ;  /* 0x0000000805067824 */ /* 0x020fc800078e0202 */
[----:B------:R0:W1:Y:S01]  /*19a00*/  SYNCS.PHASECHK.TRANS64.TRYWAIT P2, [R6+URZ+0x34850], R4 ;  /* 0x03485004060075a7 */ /* 0x000062000804017f */
[----:B------:R-:W-:Y:S05]  /*19a10*/  @!P0 BRA `(.L_x_637) ;  /* 0x0000000000048947 */ /* 0x000fea0003800000 */
[----:B------:R-:W-:Y:S01]  /*19a20*/  BPT.TRAP 0x1 ;  /* 0x000000040000795c */ /* 0x000fe20000300000 */
.L_x_637:
[----:B-1----:R-:W-:Y:S05]  /*19a30*/  @P2 BRA `(.L_x_635) ;  /* 0x0000000000082947 */ /* 0x002fea0003800000 */
[----:B------:R-:W1:Y:S02]  /*19a40*/  SYNCS.PHASECHK.TRANS64.TRYWAIT P2, [R6+URZ+0x34850], R4 ;  /* 0x03485004060075a7 */ /* 0x000e64000804017f */
[----:B-1----:R-:W-:Y:S05]  /*19a50*/  @!P2 BRA `(.L_x_638) ;  /* 0x000000bc0064a947 */ /* 0x002fea0003800000 */
.L_x_635:
[----:B01---5:R-:W-:Y:S01]  /*19a60*/  IADD3 R4, R2, 0x400, RZ ;  /* 0x0000040002047810 */ /* 0x023fe20007ffe0ff */
[----:B------:R-:W-:Y:S01]  /*19a70*/  IMAD.MOV.U32 R7, RZ, RZ, 0x40000040 ;  /* 0x40000040ff077424 */ /* 0x000fe200078e00ff */
[----:B------:R-:W-:Y:S05]  /*19a80*/  WARPSYNC.ALL ;  /* 0x0000000000007948 */ /* 0x000fea0003800000 */
[----:B------:R-:W-:Y:S01]  /*19a90*/  SHF.R.U32.HI R4, RZ, 0x4, R4 ;  /* 0x00000004ff047819 */ /* 0x000fe20000011604 */
[----:B------:R-:W-:Y:S01]  /*19aa0*/  WARPGROUP.ARRIVE ;  /* 0x00000000000079c5 */ /* 0x000fe20000000000 */
[----:B------:R-:W-:Y:S01]  /*19ab0*/  R2UR UR7, R7 ;  /* 0x00000000070772ca */ /* 0x000fe200000e0000 */
[----:B------:R-:W-:Y:S01]  /*19ac0*/  ULDC UR9, c[0x0][0x9d8] ;  /* 0x0002760000097ab9 */ /* 0x000fe20000000800 */
[----:B------:R-:W-:Y:S01]  /*19ad0*/  LOP3.LUT R4, R4, 0x3fff, RZ, 0xc0, !PT ;  /* 0x00003fff04047812 */ /* 0x000fe200078ec0ff */
[----:B------:R-:W-:Y:S01]  /*19ae0*/  FMUL.FTZ R7, R169, UR9 ;  /* 0x00000009a9077c20 */ /* 0x000fe20008410000 */
[----:B------:R-:W-:Y:S01]  /*19af0*/  MOV R9, 0x40000040 ;  /* 0x4000004000097802 */ /* 0x000fe20000000f00 */
[----:B------:R-:W-:Y:S01]  /*19b00*/  FMUL.FTZ R11, R172, UR9 ;  /* 0x00000009ac0b7c20 */ /* 0x000fe20008410000 */
[----:B------:R-:W-:Y:S01]  /*19b10*/  LOP3.LUT R4, R4, 0x5800000, RZ, 0xfc, !PT ;  /* 0x0580000004047812 */ /* 0x000fe200078efcff */
[----:B------:R-:W-:Y:S01]  /*19b20*/  FMUL.FTZ R13, R173, UR9 ;  /* 0x00000009ad0d7c20 */ /* 0x000fe20008410000 */
[----:B------:R-:W-:Y:S01]  /*19b30*/  FMUL.FTZ R21, R160, UR9 ;  /* 0x00000009a0157c20 */ /* 0x000fe20008410000 */
[----:B------:R-:W-:Y:S01]  /*19b40*/  MUFU.TANH R7, R7 ;  /* 0x0000000700077308 */ /* 0x000fe20000002400 */
[----:B------:R-:W-:Y:S01]  /*19b50*/  FMUL.FTZ R160, R161, UR9 ;  /* 0x00000009a1a07c20 */ /* 0x000fe20008410000 */
[----:B------:R-:W-:-:S02]  /*19b60*/  IMAD R6, R5, 0xb00, R4 ;  /* 0x00000b0005067824 */ /* 0x000fc400078e0204 */
[----:B------:R-:W-:Y:S01]  /*19b70*/  FMUL.FTZ R4, R168, UR9 ;  /* 0x00000009a8047c20 */ /* 0x000fe20008410000 */
[----:B------:R-:W-:Y:S01]  /*19b80*/  FMUL.FTZ R161, R162, UR9 ;  /* 0x00000009a2a17c20 */ /* 0x000fe20008410000 */
[----:B------:R-:W-:Y:S01]  /*19b90*/  FMUL.FTZ R162, R163, UR9 ;  /* 0x00000009a3a27c20 */ /* 0x000fe20008410000 */
[C---:B------:R-:W-:Y:S01]  /*19ba0*/  VIADD R8, R6.reuse, 0x80 ;  /* 0x0000008006087836 */ /* 0x040fe20000000000 */
[----:B------:R-:W-:Y:S01]  /*19bb0*/  R2UR UR6, R6 ;  /* 0x00000000060672ca */ /* 0x000fe200000e0000 */
[----:B------:R-:W-:Y:S01]  /*19bc0*/  MUFU.TANH R11, R11 ;  /* 0x0000000b000b7308 */ /* 0x000fe20000002400 */
[----:B------:R-:W-:Y:S01]  /*19bd0*/  FMUL.FTZ R163, R164, UR9 ;  /* 0x00000009a4a37c20 */ /* 0x000fe20008410000 */
[----:B------:R-:W-:Y:S01]  /*19be0*/  FMUL.FTZ R164, R165, UR9 ;  /* 0x00000009a5a47c20 */ /* 0x000fe20008410000 */
[----:B------:R-:W-:Y:S01]  /*19bf0*/  FMUL.FTZ R165, R166, UR9 ;  /* 0x00000009a6a57c20 */ /* 0x000fe20008410000 */
[----:B------:R-:W-:Y:S01]  /*19c00*/  FMUL.FTZ R166, R167, UR9 ;  /* 0x00000009a7a67c20 */ /* 0x000fe20008410000 */
[----:B------:R-:W-:Y:S01]  /*19c10*/  FMUL.FTZ R152, R152, UR9 ;  /* 0x0000000998987c20 */ /* 0x000fe20008410000 */
[----:B------:R-:W-:Y:S01]  /*19c20*/  FMUL.FTZ R153, R153, UR9 ;  /* 0x0000000999997c20 */ /* 0x000fe20008410000 */
[----:B------:R-:W-:Y:S01]  /*19c30*/  FMUL.FTZ R156, R156, UR9 ;  /* 0x000000099c9c7c20 */ /* 0x000fe20008410000 */
[----:B------:R-:W0:Y:S01]  /*19c40*/  MUFU.TANH R4, R4 ;  /* 0x0000000400047308 */ /* 0x000e220000002400 */
[----:B------:R-:W-:Y:S01]  /*19c50*/  FMUL.FTZ R157, R157, UR9 ;  /* 0x000000099d9d7c20 */ /* 0x000fe20008410000 */
[----:B------:R-:W-:Y:S01]  /*19c60*/  FMUL.FTZ R144, R144, UR9 ;  /* 0x0000000990907c20 */ /* 0x000fe20008410000 */
[----:B------:R-:W-:Y:S01]  /*19c70*/  FMUL.FTZ R145, R145, UR9 ;  /* 0x0000000991917c20 */ /* 0x000fe20008410000 */
[----:B------:R-:W-:Y:S01]  /*19c80*/  HGMMA.64x128x16.F32 R24, R176, gdesc[UR4].tnspB, R24, gsb0 ;  /* 0x41e00004b0187df0 */ /* 0x000fe20008000818 */
[----:B------:R-:W-:Y:S01]  /*19c90*/  R2UR UR6, R8 ;  /* 0x00000000080672ca */ /* 0x000fe200000e0000 */
[----:B------:R-:W-:Y:S01]  /*19ca0*/  VIADD R8, R6, 0x100 ;  /* 0x0000010006087836 */ /* 0x000fe20000000000 */
[----:B------:R-:W-:Y:S01]  /*19cb0*/  R2UR UR7, R9 ;  /* 0x00000000090772ca */ /* 0x000fe200000e0000 */
[----:B------:R-:W-:Y:S01]  /*19cc0*/  IMAD.MOV.U32 R9, RZ, RZ, 0x40000040 ;  /* 0x40000040ff097424 */ /* 0x000fe200078e00ff */
        /* <DEDUP_REMOVED lines=13> */
[----:B------:R-:W-:Y:S01]  /*19da0*/  FMNMX.FTZ R167, R7, R167, !PT ;  /* 0x000000a707a77209 */ /* 0x000fe20007810000 */
[----:B------:R-:W-:Y:S01]  /*19db0*/  FMUL.FTZ R120, R120, UR9 ;  /* 0x0000000978787c20 */ /* 0x000fe20008410000 */
[----:B------:R-:W-:Y:S01]  /*19dc0*/  FMUL.FTZ R121, R121, UR9 ;  /* 0x0000000979797c20 */ /* 0x000fe20008410000 */
[----:B------:R-:W0:Y:S01]  /*19dd0*/  MUFU.TANH R160, R160 ;  /* 0x000000a000a07308 */ /* 0x000e220000002400 */
[----:B------:R-:W-:Y:S01]  /*19de0*/  FMNMX.FTZ R167, R11, R167, !PT ;  /* 0x000000a70ba77209 */ /* 0x000fe20007810000 */
[----:B------:R-:W-:Y:S01]  /*19df0*/  FMUL.FTZ R124, R124, UR9 ;  /* 0x000000097c7c7c20 */ /* 0x000fe20008410000 */
[----:B------:R-:W-:Y:S01]  /*19e00*/  FMUL.FTZ R125, R125, UR9 ;  /* 0x000000097d7d7c20 */ /* 0x000fe20008410000 */
[----:B------:R-:W-:Y:S01]  /*19e10*/  FMUL.FTZ R112, R112, UR9 ;  /* 0x0000000970707c20 */ /* 0x000fe20008410000 */
[----:B-1----:R-:W-:Y:S01]  /*19e20*/  FMNMX.FTZ R167, R13, R167, !PT ;  /* 0x000000a70da77209 */ /* 0x002fe20007810000 */
        /* <DEDUP_REMOVED lines=22> */
[----:B------:R-:W-:Y:S01]  /*19f90*/  ULDC UR8, c[0x0][0x988] ;  /* 0x0002620000087ab9 */ /* 0x000fe20000000800 */
        /* <DEDUP_REMOVED lines=47> */
[----:B------:R-:W1:Y:S01]  /*1a290*/  S2R R230, SR_TID.X ;  /* 0x0000000000e67919 */ /* 0x000e620000002100 */
[----:B------:R-:W-:-:S02]  /*1a2a0*/  ISETP.GT.AND P2, PT, R10, RZ, PT ;  /* 0x000000ff0a00720c */ /* 0x000fc40003f44270 */
[----:B------:R-:W-:Y:S01]  /*1a2b0*/  IADD3 R10, R10, -0x1, RZ ;  /* 0xffffffff0a0a7810 */ /* 0x000fe20007ffe0ff */
[----:B------:R-:W3:Y:S01]  /*1a2c0*/  MUFU.TANH R149, R149 ;  /* 0x0000009500957308 */ /* 0x000ee20000002400 */
[----:B--2---:R-:W-:-:S07]  /*1a2d0*/  FMNMX.FTZ R167, R145, R167, !PT ;  /* 0x000000a791a77209 */ /* 0x004fce0007810000 */
[----:B------:R-:W2:Y:S01]  /*1a2e0*/  MUFU.TANH R136, R136 ;  /* 0x0000008800887308 */ /* 0x000ea20000002400 */
[----:B0-----:R-:W-:-:S07]  /*1a2f0*/  FMNMX.FTZ R167, R148, R167, !PT ;  /* 0x000000a794a77209 */ /* 0x001fce0007810000 */
[----:B------:R-:W0:Y:S01]  /*1a300*/  MUFU.TANH R137, R137 ;  /* 0x0000008900897308 */ /* 0x000e220000002400 */
[----:B---3--:R-:W-:-:S07]  /*1a310*/  FMNMX.FTZ R167, R149, R167, !PT ;  /* 0x000000a795a77209 */ /* 0x008fce0007810000 */
[----:B------:R-:W3:Y:S01]  /*1a320*/  MUFU.TANH R140, R140 ;  /* 0x0000008c008c7308 */ /* 0x000ee20000002400 */
[----:B--2---:R-:W-:Y:S02]  /*1a330*/  FMNMX.FTZ R167, R136, R167, !PT ;  /* 0x000000a788a77209 */ /* 0x004fe40007810000 */
[----:B-1----:R-:W-:-:S05]  /*1a340*/  SHF.R.U32.HI R230, RZ, 0x7, R230 ;  /* 0x00000007ffe67819 */ /* 0x002fca00000116e6 */
[----:B------:R-:W1:Y:S01]  /*1a350*/  MUFU.TANH R141, R141 ;  /* 0x0000008d008d7308 */ /* 0x000e620000002400 */
[----:B0-----:R-:W-:-:S07]  /*1a360*/  FMNMX.FTZ R167, R137, R167, !PT ;  /* 0x000000a789a77209 */ /* 0x001fce0007810000 */
[----:B------:R-:W0:Y:S01]  /*1a370*/  MUFU.TANH R128, R128 ;  /* 0x0000008000807308 */ /* 0x000e220000002400 */
[----:B------:R-:W-:Y:S02]  /*1a380*/  WARPGROUP.DEPBAR.LE gsb0, 0x0 ;  /* 0x00008000000079c5 */ /* 0x000fe40000010000 */
[----:B------:R-:W-:Y:S01]  /*1a390*/  WARPGROUP.ARRIVE ;  /* 0x00000000000079c5 */ /* 0x000fe20000000000 */
[----:B---3--:R-:W-:-:S04]  /*1a3a0*/  FMNMX.FTZ R167, R140, R167, !PT ;  /* 0x000000a78ca77209 */ /* 0x008fc80007810000 */
[----:B------:R-:W2:Y:S01]  /*1a3b0*/  MUFU.TANH R129, R129 ;  /* 0x0000008100817308 */ /* 0x000ea20000002400 */
[----:B------:R-:W-:Y:S01]  /*1a3c0*/  HGMMA.64x128x16.F32 R24, R180, gdesc[UR4].tnspB, R24, gsb0 ;  /* 0x41e00004b4187df0 */ /* 0x000fe20008000818 */
[----:B------:R-:W-:Y:S02]  /*1a3d0*/  R2UR UR6, R8 ;  /* 0x00000000080672ca */ /* 0x000fe400000e0000 */
[----:B------:R-:W-:Y:S01]  /*1a3e0*/  R2UR UR7, R9 ;  /* 0x00000000090772ca */ /* 0x000fe200000e0000 */
[----:B------:R-:W-:Y:S01]  /*1a3f0*/  IMAD.MOV.U32 R9, RZ, RZ, 0x40000040 ;  /* 0x40000040ff097424 */ /* 0x000fe200078e00ff */
[----:B------:R-:W-:Y:S02]  /*1a400*/  IADD3 R8, R6, 0x180, RZ ;  /* 0x0000018006087810 */ /* 0x000fe40007ffe0ff */
[----:B------:R-:W3:Y:S01]  /*1a410*/  MUFU.TANH R132, R132 ;  /* 0x0000008400847308 */ /* 0x000ee20000002400 */
[----:B-1----:R-:W-:-:S04]  /*1a420*/  FMNMX.FTZ R167, R141, R167, !PT ;  /* 0x000000a78da77209 */ /* 0x002fc80007810000 */
[----:B0-----:R-:W-:-:S03]  /*1a430*/  FMNMX.FTZ R167, R128, R167, !PT ;  /* 0x000000a780a77209 */ /* 0x001fc60007810000 */
[----:B------:R-:W0:Y:S01]  /*1a440*/  MUFU.TANH R133, R133 ;  /* 0x0000008500857308 */ /* 0x000e220000002400 */
[----:B--2---:R-:W-:-:S07]  /*1a450*/  FMNMX.FTZ R167, R129, R167, !PT ;  /* 0x000000a781a77209 */ /* 0x004fce0007810000 */
[----:B------:R-:W1:Y:S01]  /*1a460*/  MUFU.TANH R120, R120 ;  /* 0x0000007800787308 */ /* 0x000e620000002400 */
[----:B---3--:R-:W-:-:S07]  /*1a470*/  FMNMX.FTZ R167, R132, R167, !PT ;  /* 0x000000a784a77209 */ /* 0x008fce0007810000 */
[----:B------:R-:W2:Y:S01]  /*1a480*/  MUFU.TANH R121, R121 ;  /* 0x0000007900797308 */ /* 0x000ea20000002400 */
[----:B0-----:R-:W-:-:S07]  /*1a490*/  FMNMX.FTZ R167, R133, R167, !PT ;  /* 0x000000a785a77209 */ /* 0x001fce0007810000 */
[----:B------:R-:W0:Y:S01]  /*1a4a0*/  MUFU.TANH R124, R124 ;  /* 0x0000007c007c7308 */ /* 0x000e220000002400 */
[----:B-1----:R-:W-:-:S07]  /*1a4b0*/  FMNMX.FTZ R167, R120, R167, !PT ;  /* 0x000000a778a77209 */ /* 0x002fce0007810000 */
[----:B------:R-:W1:Y:S01]  /*1a4c0*/  MUFU.TANH R125, R125 ;  /* 0x0000007d007d7308 */ /* 0x000e620000002400 */
[----:B--2---:R-:W-:-:S07]  /*1a4d0*/  FMNMX.FTZ R167, R121, R167, !PT ;  /* 0x000000a779a77209 */ /* 0x004fce0007810000 */
        /* <DEDUP_REMOVED lines=14> */
[----:B------:R-:W0:Y:S08]  /*1a5c0*/  MUFU.TANH R109, R109 ;  /* 0x0000006d006d7308 */ /* 0x000e300000002400 */
[----:B------:R-:W3:Y:S08]  /*1a5d0*/  MUFU.TANH R96, R96 ;  /* 0x0000006000607308 */ /* 0x000ef00000002400 */
[----:B------:R-:W4:Y:S08]  /*1a5e0*/  MUFU.TANH R97, R97 ;  /* 0x0000006100617308 */ /* 0x000f300000002400 */
[----:B------:R1:W-:Y:S01]  /*1a5f0*/  MUFU.TANH R167, R88 ;  /* 0x0000005800a77308 */ /* 0x0003e20000002400 */
[----:B------:R-:W-:-:S02]  /*1a600*/  WARPGROUP.DEPBAR.LE gsb0, 0x0 ;  /* 0x00008000000079c5 */ /* 0x000fc40000010000 */
[----:B------:R-:W-:Y:S01]  /*1a610*/  WARPGROUP.ARRIVE ;  /* 0x00000000000079c5 */ /* 0x000fe20000000000 */
[----:B-1----:R-:W-:-:S04]  /*1a620*/  FMNMX.FTZ R88, R105, R168, !PT ;  /* 0x000000a869587209 */ /* 0x002fc80007810000 */
[----:B------:R-:W1:Y:S01]  /*1a630*/  MUFU.TANH R100, R100 ;  /* 0x0000006400647308 */ /* 0x000e620000002400 */
[----:B--2---:R-:W-:Y:S01]  /*1a640*/  FMNMX.FTZ R88, R108, R88, !PT ;  /* 0x000000586c587209 */ /* 0x004fe20007810000 */
[----:B------:R-:W-:Y:S01]  /*1a650*/  HGMMA.64x128x16.F32 R24, R184, gdesc[UR4].tnspB, R24, gsb0 ;  /* 0x41e00004b8187df0 */ /* 0x000fe20008000818 */
[----:B------:R-:W-:Y:S01]  /*1a660*/  R2UR UR6, R8 ;  /* 0x00000000080672ca */ /* 0x000fe200000e0000 */
[----:B------:R-:W-:Y:S01]  /*1a670*/  VIADD R8, R6, 0x200 ;  /* 0x0000020006087836 */ /* 0x000fe20000000000 */
[----:B------:R-:W-:-:S03]  /*1a680*/  R2UR UR7, R9 ;  /* 0x00000000090772ca */ /* 0x000fc600000e0000 */
[----:B------:R-:W2:Y:S01]  /*1a690*/  MUFU.TANH R101, R101 ;  /* 0x0000006500657308 */ /* 0x000ea20000002400 */
[----:B------:R-:W-:Y:S02]  /*1a6a0*/  MOV R9, 0x40000040 ;  /* 0x4000004000097802 */ /* 0x000fe40000000f00 */
[----:B0-----:R-:W-:-:S04]  /*1a6b0*/  FMNMX.FTZ R88, R109, R88, !PT ;  /* 0x000000586d587209 */ /* 0x001fc80007810000 */
[----:B---3--:R-:W-:Y:S01]  /*1a6c0*/  FMNMX.FTZ R88, R96, R88, !PT ;  /* 0x0000005860587209 */ /* 0x008fe20007810000 */
[----:B------:R0:W3:Y:S03]  /*1a6d0*/  MUFU.TANH R168, R89 ;  /* 0x0000005900a87308 */ /* 0x0000e60000002400 */
[----:B----4-:R-:W-:-:S04]  /*1a6e0*/  FMNMX.FTZ R88, R97, R88, !PT ;  /* 0x0000005861587209 */ /* 0x010fc80007810000 */
[----:B-1----:R-:W-:Y:S01]  /*1a6f0*/  FMNMX.FTZ R88, R100, R88, !PT ;  /* 0x0000005864587209 */ /* 0x002fe20007810000 */
[----:B------:R-:W1:Y:S03]  /*1a700*/  MUFU.TANH R92, R92 ;  /* 0x0000005c005c7308 */ /* 0x000e660000002400 */
[----:B--2---:R-:W-:-:S04]  /*1a710*/  FMNMX.FTZ R88, R101, R88, !PT ;  /* 0x0000005865587209 */ /* 0x004fc80007810000 */
[----:B0-----:R-:W-:Y:S01]  /*1a720*/  FMNMX.FTZ R89, R167, R88, !PT ;  /* 0x00000058a7597209 */ /* 0x001fe20007810000 */
[----:B------:R-:W-:Y:S01]  /*1a730*/  VIADD R88, R6, 0x280 ;  /* 0x0000028006587836 */ /* 0x000fe20000000000 */
[----:B------:R-:W0:Y:S02]  /*1a740*/  MUFU.TANH R93, R93 ;  /* 0x0000005d005d7308 */ /* 0x000e240000002400 */
[----:B---3--:R-:W-:Y:S01]  /*1a750*/  FMNMX.FTZ R169, R168, R89, !PT ;  /* 0x00000059a8a97209 */ /* 0x008fe20007810000 */
[----:B------:R-:W-:-:S03]  /*1a760*/  IMAD.MOV.U32 R89, RZ, RZ, 0x40000040 ;  /* 0x40000040ff597424 */ /* 0x000fc600078e00ff */
[----:B-1----:R-:W-:Y:S02]  /*1a770*/  FMNMX.FTZ R169, R92, R169, !PT ;  /* 0x000000a95ca97209 */ /* 0x002fe40007810000 */
        /* <DEDUP_REMOVED lines=14> */
[----:B------:R-:W-:-:S05]  /*1a860*/  WARPGROUP.ARRIVE ;  /* 0x00000000000079c5 */ /* 0x000fca0000000000 */
[----:B------:R-:W-:Y:S01]  /*1a870*/  MUFU.TANH R151, R151 ;  /* 0x0000009700977308 */ /* 0x000fe20000002400 */
[----:B------:R-:W-:Y:S01]  /*1a880*/  HGMMA.64x128x16.F32 R24, R188, gdesc[UR4].tnspB, R24, gsb0 ;  /* 0x41e00004bc187df0 */ /* 0x000fe20008000818 */
[----:B------:R-:W-:Y:S01]  /*1a890*/  R2UR UR6, R8 ;  /* 0x00000000080672ca */ /* 0x000fe200000e0000 */
[----:B------:R-:W-:Y:S01]  /*1a8a0*/  FMUL.FTZ R8, R170, UR9 ;  /* 0x00000009aa087c20 */ /* 0x000fe20008410000 */
[----:B------:R-:W-:Y:S01]  /*1a8b0*/  R2UR UR7, R9 ;  /* 0x00000000090772ca */ /* 0x000fe200000e0000 */
[----:B------:R-:W-:Y:S01]  /*1a8c0*/  FMUL.FTZ R170, R91, UR9 ;  /* 0x000000095baa7c20 */ /* 0x000fe20008410000 */
[----:B------:R-:W-:Y:S02]  /*1a8d0*/  FMUL.FTZ R9, R171, UR9 ;  /* 0x00000009ab097c20 */ /* 0x000fe40008410000 */
[----:B------:R-:W-:Y:S08]  /*1a8e0*/  MUFU.TANH R138, R138 ;  /* 0x0000008a008a7308 */ /* 0x000ff00000002400 */
        /* <DEDUP_REMOVED lines=20> */
[----:B------:R-:W-:Y:S02]  /*1aa30*/  R2UR UR6, R88 ;  /* 0x00000000580672ca */ /* 0x000fe400000e0000 */
[----:B------:R-:W-:-:S04]  /*1aa40*/  R2UR UR7, R89 ;  /* 0x00000000590772ca */ /* 0x000fc800000e0000 */
[----:B------:R-:W-:Y:S01]  /*1aa50*/  MUFU.TANH R106, R106 ;  /* 0x0000006a006a7308 */ /* 0x000fe20000002400 */
[----:B0-----:R-:W-:Y:S01]  /*1aa60*/  FMNMX.FTZ R88, R93, R169, !PT ;  /* 0x000000a95d587209 */ /* 0x001fe20007810000 */
[----:B------:R-:W-:Y:S01]  /*1aa70*/  FMUL.FTZ R169, R90, UR9 ;  /* 0x000000095aa97c20 */ /* 0x000fe20008410000 */
[----:B------:R-:W-:-:S03]  /*1aa80*/  MOV R90, UR8 ;  /* 0x00000008005a7c02 */ /* 0x000fc60008000f00 */
[----:B------:R-:W0:Y:S02]  /*1aa90*/  SHFL.BFLY PT, R89, R88, 0x2, 0x1f ;  /* 0x0c401f0058597f89 */ /* 0x000e2400000e0000 */
[----:B------:R-:W-:Y:S08]  /*1aaa0*/  MUFU.TANH R107, R107 ;  /* 0x0000006b006b7308 */ /* 0x000ff00000002400 */
[----:B------:R-:W-:Y:S08]  /*1aab0*/  MUFU.TANH R110, R110 ;  /* 0x0000006e006e7308 */ /* 0x000ff00000002400 */
[----:B------:R-:W-:Y:S01]  /*1aac0*/  MUFU.TANH R111, R111 ;  /* 0x0000006f006f7308 */ /* 0x000fe20000002400 */
[----:B0-----:R-:W-:-:S07]  /*1aad0*/  FMNMX.FTZ R89, R88, R89, !PT ;  /* 0x0000005958597209 */ /* 0x001fce0007810000 */
[----:B------:R-:W-:Y:S01]  /*1aae0*/  MUFU.TANH R98, R98 ;  /* 0x0000006200627308 */ /* 0x000fe20000002400 */
[----:B------:R-:W0:Y:S07]  /*1aaf0*/  SHFL.BFLY PT, R88, R89, 0x1, 0x1f ;  /* 0x0c201f0059587f89 */ /* 0x000e2e00000e0000 */
[----:B------:R-:W-:Y:S08]  /*1ab00*/  MUFU.TANH R99, R99 ;  /* 0x0000006300637308 */ /* 0x000ff00000002400 */
[----:B------:R-:W-:Y:S08]  /*1ab10*/  MUFU.TANH R102, R102 ;  /* 0x0000006600667308 */ /* 0x000ff00000002400 */
[----:B------:R-:W-:Y:S01]  /*1ab20*/  MUFU.TANH R103, R103 ;  /* 0x0000006700677308 */ /* 0x000fe20000002400 */
[----:B0-----:R-:W-:Y:S01]  /*1ab30*/  FMNMX.FTZ R91, R89, R88, !PT ;  /* 0x00000058595b7209 */ /* 0x001fe20007810000 */
[----:B------:R-:W-:-:S02]  /*1ab40*/  VIADD R88, R6, 0x300 ;  /* 0x0000030006587836 */ /* 0x000fc40000000000 */
[----:B------:R-:W-:Y:S02]  /*1ab50*/  IMAD.MOV.U32 R89, RZ, RZ, 0x40000040 ;  /* 0x40000040ff597424 */ /* 0x000fe400078e00ff */
[CC--:B------:R-:W-:Y:S02]  /*1ab60*/  FMUL.FTZ R171, R91.reuse, R90.reuse ;  /* 0x0000005a5bab7220 */ /* 0x0c0fe40000410000 */
[----:B------:R-:W-:Y:S01]  /*1ab70*/  MUFU.TANH R169, R169 ;  /* 0x000000a900a97308 */ /* 0x000fe20000002400 */
[----:B------:R-:W-:Y:S01]  /*1ab80*/  FADD.FTZ R3, -R91, R3 ;  /* 0x000000035b037221 */ /* 0x000fe20000010100 */
[-CC-:B------:R-:W-:Y:S01]  /*1ab90*/  FFMA.FTZ R176, R4, R90.reuse, -R171.reuse ;  /* 0x0000005a04b07223 */ /* 0x180fe200000108ab */
[-CC-:B------:R-:W-:Y:S01]  /*1aba0*/  FFMA.FTZ R4, R7, R90.reuse, -R171.reuse ;  /* 0x0000005a07047223 */ /* 0x180fe200000108ab */
[--C-:B------:R-:W-:Y:S01]  /*1abb0*/  FFMA.FTZ R7, R13, R90, -R171.reuse ;  /* 0x0000005a0d077223 */ /* 0x100fe200000108ab */
[----:B-1----:R-:W-:Y:S01]  /*1abc0*/  FMNMX.FTZ R13, R8, R0, !PT ;  /* 0x00000000080d7209 */ /* 0x002fe20007810000 */
[----:B------:R-:W-:-:S02]  /*1abd0*/  FFMA.FTZ R188, R144, R90, -R171 ;  /* 0x0000005a90bc7223 */ /* 0x000fc400000108ab */
[----:B------:R-:W-:Y:S01]  /*1abe0*/  MUFU.TANH R170, R170 ;  /* 0x000000aa00aa7308 */ /* 0x000fe20000002400 */
[-CC-:B------:R-:W-:Y:S01]  /*1abf0*/  FFMA.FTZ R178, R11, R90.reuse, -R171.reuse ;  /* 0x0000005a0bb27223 */ /* 0x180fe200000108ab */
[----:B--2---:R-:W-:Y:S01]  /*1ac00*/  FMNMX.FTZ R13, R9, R13, !PT ;  /* 0x0000000d090d7209 */ /* 0x004fe20007810000 */
[-CC-:B------:R-:W-:Y:S01]  /*1ac10*/  FFMA.FTZ R180, R21, R90.reuse, -R171.reuse ;  /* 0x0000005a15b47223 */ /* 0x180fe200000108ab */
[-CC-:B------:R-:W-:Y:S01]  /*1ac20*/  FFMA.FTZ R184, R152, R90.reuse, -R171.reuse ;  /* 0x0000005a98b87223 */ /* 0x180fe200000108ab */
[-CC-:B------:R-:W-:Y:S01]  /*1ac30*/  FFMA.FTZ R144, R145, R90.reuse, -R171.reuse ;  /* 0x0000005a91907223 */ /* 0x180fe200000108ab */
[----:B------:R-:W-:Y:S01]  /*1ac40*/  FMNMX.FTZ R13, R14, R13, !PT ;  /* 0x0000000d0e0d7209 */ /* 0x000fe20007810000 */
        /* <DEDUP_REMOVED lines=11> */
[-C--:B------:R-:W-:Y:S01]  /*1ad00*/  FFMA.FTZ R129, R129, R90.reuse, -R171 ;  /* 0x0000005a81817223 */ /* 0x080fe200000108ab */
[----:B------:R-:W-:-:S05]  /*1ad10*/  FMUL.FTZ R3, R3, R90 ;  /* 0x0000005a03037220 */ /* 0x000fca0000410000 */
[----:B------:R-:W-:Y:S08]  /*1ad20*/  MUFU.EX2 R176, R176 ;  /* 0x000000b000b07308 */ /* 0x000ff00000000800 */
[----:B------:R-:W0:Y:S08]  /*1ad30*/  MUFU.EX2 R3, R3 ;  /* 0x0000000300037308 */ /* 0x000e300000000800 */
[----:B------:R-:W1:Y:S08]  /*1ad40*/  MUFU.EX2 R4, R4 ;  /* 0x0000000400047308 */ /* 0x000e700000000800 */
[----:B------:R-:W2:Y:S01]  /*1ad50*/  MUFU.EX2 R178, R178 ;  /* 0x000000b200b27308 */ /* 0x000ea20000000800 */
[----:B0-----:R-:W-:-:S07]  /*1ad60*/  FFMA.FTZ R15, R3, R15, R176 ;  /* 0x0000000f030f7223 */ /* 0x001fce00000100b0 */
[----:B------:R-:W0:Y:S01]  /*1ad70*/  MUFU.EX2 R7, R7 ;  /* 0x0000000700077308 */ /* 0x000e220000000800 */
[C---:B-1----:R-:W-:Y:S01]  /*1ad80*/  FADD.FTZ R15, R4.reuse, R15 ;  /* 0x0000000f040f7221 */ /* 0x042fe20000010000 */
[----:B------:R-:W-:-:S06]  /*1ad90*/  F2FP.F16.F32.PACK_AB R176, R4, R176 ;  /* 0x000000b004b0723e */ /* 0x000fcc00000000ff */
[----:B------:R-:W-:Y:S01]  /*1ada0*/  MUFU.EX2 R180, R180 ;  /* 0x000000b400b47308 */ /* 0x000fe20000000800 */
[----:B------:R-:W-:Y:S02]  /*1adb0*/  WARPGROUP.DEPBAR.LE gsb0, 0x0 ;  /* 0x00008000000079c5 */ /* 0x000fe40000010000 */
[----:B------:R-:W-:Y:S01]  /*1adc0*/  WARPGROUP.ARRIVE ;  /* 0x00000000000079c5 */ /* 0x000fe20000000000 */
[-CC-:B------:R-:W-:Y:S01]  /*1add0*/  FFMA.FTZ R192, R136, R90.reuse, -R171.reuse ;  /* 0x0000005a88c07223 */ /* 0x180fe200000108ab */
[-CC-:B------:R-:W-:Y:S01]  /*1ade0*/  FFMA.FTZ R136, R137, R90.reuse, -R171.reuse ;  /* 0x0000005a89887223 */ /* 0x180fe200000108ab */
[----:B------:R-:W-:Y:S02]  /*1adf0*/  FFMA.FTZ R194, R140, R90, -R171 ;  /* 0x0000005a8cc27223 */ /* 0x000fe400000108ab */
[----:B------:R-:W-:Y:S01]  /*1ae00*/  MUFU.EX2 R11, R11 ;  /* 0x0000000b000b7308 */ /* 0x000fe20000000800 */
[----:B------:R-:W-:Y:S01]  /*1ae10*/  HGMMA.64x128x16.F32 R24, R196, gdesc[UR4].tnspB, R24, gsb0 ;  /* 0x41e00004c4187df0 */ /* 0x000fe20008000818 */
[----:B------:R-:W-:-:S02]  /*1ae20*/  R2UR UR6, R88 ;  /* 0x00000000580672ca */ /* 0x000fc400000e0000 */
[----:B------:R-:W-:Y:S02]  /*1ae30*/  R2UR UR7, R89 ;  /* 0x00000000590772ca */ /* 0x000fe400000e0000 */
        /* <DEDUP_REMOVED lines=16> */
[----:B------:R-:W-:Y:S01]  /*1af40*/  IADD3 R88, R6, 0x380, RZ ;  /* 0x0000038006587810 */ /* 0x000fe20007ffe0ff */
[----:B------:R-:W-:Y:S01]  /*1af50*/  MUFU.EX2 R13, R157 ;  /* 0x0000009d000d7308 */ /* 0x000fe20000000800 */
[----:B------:R-:W-:-:S04]  /*1af60*/  FMNMX.FTZ R89, R150, R89, !PT ;  /* 0x0000005996597209 */ /* 0x000fc80007810000 */
[----:B------:R-:W-:Y:S01]  /*1af70*/  FMNMX.FTZ R137, R151, R89, !PT ;  /* 0x0000005997897209 */ /* 0x000fe20007810000 */
[----:B------:R-:W-:Y:S02]  /*1af80*/  IMAD.MOV.U32 R89, RZ, RZ, 0x40000040 ;  /* 0x40000040ff597424 */ /* 0x000fe400078e00ff */
[----:B------:R-:W-:Y:S01]  /*1af90*/  MUFU.EX2 R188, R188 ;  /* 0x000000bc00bc7308 */ /* 0x000fe20000000800 */
[----:B------:R-:W-:-:S04]  /*1afa0*/  FMNMX.FTZ R137, R138, R137, !PT ;  /* 0x000000898a897209 */ /* 0x000fc80007810000 */
[----:B------:R-:W-:-:S03]  /*1afb0*/  FMNMX.FTZ R137, R139, R137, !PT ;  /* 0x000000898b897209 */ /* 0x000fc60007810000 */
[----:B------:R-:W-:Y:S01]  /*1afc0*/  MUFU.EX2 R144, R144 ;  /* 0x0000009000907308 */ /* 0x000fe20000000800 */
[----:B------:R-:W-:-:S07]  /*1afd0*/  FMNMX.FTZ R137, R142, R137, !PT ;  /* 0x000000898e897209 */ /* 0x000fce0007810000 */
        /* <DEDUP_REMOVED lines=8> */
[-CC-:B------:R-:W-:Y:S01]  /*1b060*/  FFMA.FTZ R196, R128, R90.reuse, -R171.reuse ;  /* 0x0000005a80c47223 */ /* 0x180fe200000108ab */
[-CC-:B------:R-:W-:Y:S01]  /*1b070*/  FFMA.FTZ R198, R132, R90.reuse, -R171.reuse ;  /* 0x0000005a84c67223 */ /* 0x180fe200000108ab */
[----:B------:R-:W-:-:S03]  /*1b080*/  FFMA.FTZ R128, R133, R90, -R171 ;  /* 0x0000005a85807223 */ /* 0x000fc600000108ab */
[----:B------:R-:W-:Y:S01]  /*1b090*/  HGMMA.64x128x16.F32 R24, R200, gdesc[UR4].tnspB, R24, gsb0 ;  /* 0x41e00004c8187df0 */ /* 0x000fe20008000818 */
[----:B------:R-:W-:Y:S01]  /*1b0a0*/  R2UR UR6, R88 ;  /* 0x00000000580672ca */ /* 0x000fe200000e0000 */
[----:B------:R-:W-:Y:S01]  /*1b0b0*/  MUFU.EX2 R196, R196 ;  /* 0x000000c400c47308 */ /* 0x000fe20000000800 */
[----:B------:R-:W-:Y:S02]  /*1b0c0*/  R2UR UR7, R89 ;  /* 0x00000000590772ca */ /* 0x000fe400000e0000 */
[----:B------:R-:W-:-:S04]  /*1b0d0*/  FMNMX.FTZ R88, R143, R137, !PT ;  /* 0x000000898f587209 */ /* 0x000fc80007810000 */
[----:B------:R-:W-:Y:S01]  /*1b0e0*/  FMNMX.FTZ R88, R130, R88, !PT ;  /* 0x0000005882587209 */ /* 0x000fe20007810000 */
[----:B------:R1:W-:Y:S03]  /*1b0f0*/  MUFU.EX2 R137, R141 ;  /* 0x0000008d00897308 */ /* 0x0003e60000000800 */
[----:B------:R-:W-:-:S04]  /*1b100*/  FMNMX.FTZ R88, R131, R88, !PT ;  /* 0x0000005883587209 */ /* 0x000fc80007810000 */
[----:B------:R-:W-:Y:S01]  /*1b110*/  FMNMX.FTZ R88, R134, R88, !PT ;  /* 0x0000005886587209 */ /* 0x000fe20007810000 */
[----:B------:R-:W-:Y:S03]  /*1b120*/  MUFU.EX2 R198, R198 ;  /* 0x000000c600c67308 */ /* 0x000fe60000000800 */
[----:B------:R-:W-:-:S04]  /*1b130*/  FMNMX.FTZ R88, R135, R88, !PT ;  /* 0x0000005887587209 */ /* 0x000fc80007810000 */
[----:B------:R-:W-:Y:S01]  /*1b140*/  FMNMX.FTZ R88, R122, R88, !PT ;  /* 0x000000587a587209 */ /* 0x000fe20007810000 */
[----:B------:R-:W-:Y:S03]  /*1b150*/  MUFU.EX2 R128, R128 ;  /* 0x0000008000807308 */ /* 0x000fe60000000800 */
        /* <DEDUP_REMOVED lines=14> */
[----:B------:R-:W-:-:S03]  /*1b240*/  VIADD R88, R6, 0x400 ;  /* 0x0000040006587836 */ /* 0x000fc60000000000 */
[----:B------:R-:W-:Y:S01]  /*1b250*/  FMNMX.FTZ R89, R103, R89, !PT ;  /* 0x0000005967597209 */ /* 0x000fe20007810000 */
[----:B------:R-:W-:Y:S02]  /*1b260*/  WARPGROUP.DEPBAR.LE gsb0, 0x0 ;  /* 0x00008000000079c5 */ /* 0x000fe40000010000 */
[----:B------:R-:W-:Y:S01]  /*1b270*/  WARPGROUP.ARRIVE ;  /* 0x00000000000079c5 */ /* 0x000fe20000000000 */
[-CC-:B------:R-:W-:Y:S01]  /*1b280*/  FFMA.FTZ R200, R120, R90.reuse, -R171.reuse ;  /* 0x0000005a78c87223 */ /* 0x180fe200000108ab */
[-CC-:B------:R-:W-:Y:S01]  /*1b290*/  FFMA.FTZ R120, R121, R90.reuse, -R171.reuse ;  /* 0x0000005a79787223 */ /* 0x180fe200000108ab */
[-CC-:B------:R-:W-:Y:S01]  /*1b2a0*/  FFMA.FTZ R202, R124, R90.reuse, -R171.reuse ;  /* 0x0000005a7cca7223 */ /* 0x180fe200000108ab */
[-CC-:B------:R-:W-:Y:S02]  /*1b2b0*/  FFMA.FTZ R121, R125, R90.reuse, -R171.reuse ;  /* 0x0000005a7d797223 */ /* 0x180fe400000108ab */
[----:B------:R-:W-:Y:S01]  /*1b2c0*/  HGMMA.64x128x16.F32 R24, R204, gdesc[UR4].tnspB, R24, gsb0 ;  /* 0x41e00004cc187df0 */ /* 0x000fe20008000818 */
[----:B------:R-:W-:Y:S01]  /*1b2d0*/  R2UR UR6, R88 ;  /* 0x00000000580672ca */ /* 0x000fe200000e0000 */
[-CC-:B------:R-:W-:Y:S01]  /*1b2e0*/  FFMA.FTZ R88, R117, R90.reuse, -R171.reuse ;  /* 0x0000005a75587223 */ /* 0x180fe200000108ab */
[----:B------:R-:W-:Y:S01]  /*1b2f0*/  FFMA.FTZ R117, R92, R90, -R171 ;  /* 0x0000005a5c757223 */ /* 0x000fe200000108ab */
[----:B------:R-:W-:Y:S08]  /*1b300*/  MUFU.EX2 R200, R200 ;  /* 0x000000c800c87308 */ /* 0x000ff00000000800 */
[----:B------:R-:W-:Y:S08]  /*1b310*/  MUFU.EX2 R120, R120 ;  /* 0x0000007800787308 */ /* 0x000ff00000000800 */
[----:B------:R-:W-:Y:S08]  /*1b320*/  MUFU.EX2 R202, R202 ;  /* 0x000000ca00ca7308 */ /* 0x000ff00000000800 */
[----:B------:R-:W-:Y:S08]  /*1b330*/  MUFU.EX2 R121, R121 ;  /* 0x0000007900797308 */ /* 0x000ff00000000800 */
[----:B------:R-:W-:Y:S01]  /*1b340*/  MUFU.EX2 R88, R88 ;  /* 0x0000005800587308 */ /* 0x000fe20000000800 */
[----:B------:R-:W-:-:S02]  /*1b350*/  WARPGROUP.DEPBAR.LE gsb0, 0x0 ;  /* 0x00008000000079c5 */ /* 0x000fc40000010000 */
[-CC-:B------:R-:W-:Y:S01]  /*1b360*/  FFMA.FTZ R204, R112, R90.reuse, -R171.reuse ;  /* 0x0000005a70cc7223 */ /* 0x180fe200000108ab */
[-CC-:B------:R-:W-:Y:S01]  /*1b370*/  FFMA.FTZ R112, R113, R90.reuse, -R171.reuse ;  /* 0x0000005a71707223 */ /* 0x180fe200000108ab */
[----:B------:R-:W-:Y:S01]  /*1b380*/  FMNMX.FTZ R113, R169, R89, !PT ;  /* 0x00000059a9717209 */ /* 0x000fe20007810000 */
[----:B------:R-:W-:Y:S01]  /*1b390*/  WARPGROUP.ARRIVE ;  /* 0x00000000000079c5 */ /* 0x000fe20000000000 */
[----:B------:R-:W-:Y:S01]  /*1b3a0*/  MOV R89, 0x40000040 ;  /* 0x4000004000597802 */ /* 0x000fe20000000f00 */
[-CC-:B------:R-:W-:Y:S01]  /*1b3b0*/  FFMA.FTZ R206, R116, R90.reuse, -R171.reuse ;  /* 0x0000005a74ce7223 */ /* 0x180fe200000108ab */
[----:B------:R-:W-:Y:S01]  /*1b3c0*/  FMNMX.FTZ R113, R170, R113, !PT ;  /* 0x00000071aa717209 */ /* 0x000fe20007810000 */
[----:B------:R-:W-:Y:S01]  /*1b3d0*/  MUFU.EX2 R204, R204 ;  /* 0x000000cc00cc7308 */ /* 0x000fe20000000800 */
[----:B------:R-:W-:Y:S01]  /*1b3e0*/  R2UR UR7, R89 ;  /* 0x00000000590772ca */ /* 0x000fe200000e0000 */
[-CC-:B------:R-:W-:Y:S01]  /*1b3f0*/  FFMA.FTZ R89, R96, R90.reuse, -R171.reuse ;  /* 0x0000005a60597223 */ /* 0x180fe200000108ab */
[----:B------:R-:W-:Y:S01]  /*1b400*/  FMNMX.FTZ R113, R94, R113, !PT ;  /* 0x000000715e717209 */ /* 0x000fe20007810000 */
[-CC-:B------:R-:W-:Y:S01]  /*1b410*/  FFMA.FTZ R96, R97, R90.reuse, -R171.reuse ;  /* 0x0000005a61607223 */ /* 0x180fe200000108ab */
[-CC-:B------:R-:W-:Y:S01]  /*1b420*/  FFMA.FTZ R97, R100, R90.reuse, -R171.reuse ;  /* 0x0000005a64617223 */ /* 0x180fe200000108ab */
[-CC-:B------:R-:W-:Y:S01]  /*1b430*/  FFMA.FTZ R100, R101, R90.reuse, -R171.reuse ;  /* 0x0000005a65647223 */ /* 0x180fe200000108ab */
[----:B------:R-:W-:Y:S01]  /*1b440*/  FMNMX.FTZ R113, R95, R113, !PT ;  /* 0x000000715f717209 */ /* 0x000fe20007810000 */
[----:B------:R-:W-:Y:S01]  /*1b450*/  FFMA.FTZ R101, R167, R90, -R171 ;  /* 0x0000005aa7657223 */ /* 0x000fe200000108ab */
[----:B------:R-:W-:Y:S03]  /*1b460*/  MUFU.EX2 R112, R112 ;  /* 0x0000007000707308 */ /* 0x000fe60000000800 */
[----:B------:R-:W3:Y:S02]  /*1b470*/  SHFL.BFLY PT, R116, R113, 0x2, 0x1f ;  /* 0x0c401f0071747f89 */ /* 0x000ee400000e0000 */
[----:B------:R-:W-:Y:S03]  /*1b480*/  HGMMA.64x128x16.F32 R24, R208, gdesc[UR4].tnspB, R24, gsb0 ;  /* 0x41e00004d0187df0 */ /* 0x000fe60008000818 */
[----:B------:R-:W-:Y:S08]  /*1b490*/  MUFU.EX2 R206, R206 ;  /* 0x000000ce00ce7308 */ /* 0x000ff00000000800 */
[----:B------:R-:W-:Y:S08]  /*1b4a0*/  MUFU.EX2 R89, R89 ;  /* 0x0000005900597308 */ /* 0x000ff00000000800 */
[----:B------:R-:W-:Y:S01]  /*1b4b0*/  MUFU.EX2 R96, R96 ;  /* 0x0000006000607308 */ /* 0x000fe20000000800 */
[----:B---3--:R-:W-:-:S07]  /*1b4c0*/  FMNMX.FTZ R113, R113, R116, !PT ;  /* 0x0000007471717209 */ /* 0x008fce0007810000 */
[----:B------:R-:W-:Y:S08]  /*1b4d0*/  MUFU.EX2 R97, R97 ;  /* 0x0000006100617308 */ /* 0x000ff00000000800 */
[----:B------:R-:W-:Y:S08]  /*1b4e0*/  MUFU.EX2 R100, R100 ;  /* 0x0000006400647308 */ /* 0x000ff00000000800 */
[----:B------:R-:W-:Y:S01]  /*1b4f0*/  MUFU.EX2 R101, R101 ;  /* 0x0000006500657308 */ /* 0x000fe20000000800 */
[----:B------:R-:W-:-:S02]  /*1b500*/  WARPGROUP.DEPBAR.LE gsb0, 0x0 ;  /* 0x00008000000079c5 */ /* 0x000fc40000010000 */
[-CC-:B------:R-:W-:Y:S01]  /*1b510*/  FFMA.FTZ R208, R104, R90.reuse, -R171.reuse ;  /* 0x0000005a68d07223 */ /* 0x180fe200000108ab */
[-CC-:B------:R-:W-:Y:S01]  /*1b520*/  FFMA.FTZ R104, R105, R90.reuse, -R171.reuse ;  /* 0x0000005a69687223 */ /* 0x180fe200000108ab */
[-CC-:B------:R-:W-:Y:S01]  /*1b530*/  FFMA.FTZ R105, R109, R90.reuse, -R171.reuse ;  /* 0x0000005a6d697223 */ /* 0x180fe200000108ab */
[----:B------:R-:W-:Y:S01]  /*1b540*/  WARPGROUP.ARRIVE ;  /* 0x00000000000079c5 */ /* 0x000fe20000000000 */
[----:B------:R-:W3:Y:S01]  /*1b550*/  SHFL.BFLY PT, R109, R113, 0x1, 0x1f ;  /* 0x0c201f00716d7f89 */ /* 0x000ee200000e0000 */
[-CC-:B------:R-:W-:Y:S01]  /*1b560*/  FFMA.FTZ R210, R108, R90.reuse, -R171.reuse ;  /* 0x0000005a6cd27223 */ /* 0x180fe200000108ab */
[-CC-:B------:R-:W-:Y:S01]  /*1b570*/  FFMA.FTZ R108, R168, R90.reuse, -R171.reuse ;  /* 0x0000005aa86c7223 */ /* 0x180fe200000108ab */
[----:B------:R-:W-:Y:S01]  /*1b580*/  FFMA.FTZ R171, R93, R90, -R171 ;  /* 0x0000005a5dab7223 */ /* 0x000fe200000108ab */
[----:B------:R-:W-:Y:S08]  /*1b590*/  MUFU.EX2 R208, R208 ;  /* 0x000000d000d07308 */ /* 0x000ff00000000800 */
[----:B------:R-:W-:Y:S08]  /*1b5a0*/  MUFU.EX2 R104, R104 ;  /* 0x0000006800687308 */ /* 0x000ff00000000800 */
[----:B------:R-:W-:Y:S01]  /*1b5b0*/  MUFU.EX2 R210, R210 ;  /* 0x000000d200d27308 */ /* 0x000fe20000000800 */
[----:B---3--:R-:W-:-:S07]  /*1b5c0*/  FMNMX.FTZ R92, R113, R109, !PT ;  /* 0x0000006d715c7209 */ /* 0x008fce0007810000 */
[----:B------:R3:W-:Y:S01]  /*1b5d0*/  MUFU.EX2 R109, R117 ;  /* 0x00000075006d7308 */ /* 0x0007e20000000800 */
[C---:B------:R-:W-:Y:S01]  /*1b5e0*/  FMUL.FTZ R113, R92.reuse, R90 ;  /* 0x0000005a5c717220 */ /* 0x040fe20000410000 */
[----:B------:R-:W-:-:S03]  /*1b5f0*/  FADD.FTZ R93, -R92, R0 ;  /* 0x000000005c5d7221 */ /* 0x000fc60000010100 */
[-CC-:B------:R-:W-:Y:S01]  /*1b600*/  FFMA.FTZ R177, R8, R90.reuse, -R113.reuse ;  /* 0x0000005a08b17223 */ /* 0x180fe20000010871 */
[-CC-:B------:R-:W-:Y:S01]  /*1b610*/  FFMA.FTZ R116, R9, R90.reuse, -R113.reuse ;  /* 0x0000005a09747223 */ /* 0x180fe20000010871 */
[----:B------:R-:W-:Y:S02]  /*1b620*/  VIADD R8, R6, 0x480 ;  /* 0x0000048006087836 */ /* 0x000fe40000000000 */
[-C--:B------:R-:W-:Y:S01]  /*1b630*/  FMUL.FTZ R93, R93, R90.reuse ;  /* 0x0000005a5d5d7220 */ /* 0x080fe20000410000 */
[----:B------:R-:W-:Y:S02]  /*1b640*/  IMAD.MOV.U32 R9, RZ, RZ, 0x40000040 ;  /* 0x40000040ff097424 */ /* 0x000fe400078e00ff */
[-CC-:B------:R-:W-:Y:S01]  /*1b650*/  FFMA.FTZ R179, R14, R90.reuse, -R113.reuse ;  /* 0x0000005a0eb37223 */ /* 0x180fe20000010871 */
[----:B------:R-:W-:Y:S01]  /*1b660*/  MUFU.EX2 R177, R177 ;  /* 0x000000b100b17308 */ /* 0x000fe20000000800 */
[----:B------:R-:W-:Y:S01]  /*1b670*/  R2UR UR6, R8 ;  /* 0x00000000080672ca */ /* 0x000fe200000e0000 */
[-CC-:B------:R-:W-:Y:S01]  /*1b680*/  FFMA.FTZ R14, R20, R90.reuse, -R113.reuse ;  /* 0x0000005a140e7223 */ /* 0x180fe20000010871 */
[----:B------:R-:W-:Y:S01]  /*1b690*/  R2UR UR7, R9 ;  /* 0x00000000090772ca */ /* 0x000fe200000e0000 */
[----:B------:R-:W-:Y:S01]  /*1b6a0*/  IMAD.MOV.U32 R9, RZ, RZ, 0x40000040 ;  /* 0x40000040ff097424 */ /* 0x000fe200078e00ff */
[----:B------:R-:W-:Y:S01]  /*1b6b0*/  IADD3 R8, R6, 0x500, RZ ;  /* 0x0000050006087810 */ /* 0x000fe20007ffe0ff */
[-CC-:B------:R-:W-:Y:S01]  /*1b6c0*/  FFMA.FTZ R181, R161, R90.reuse, -R113.reuse ;  /* 0x0000005aa1b57223 */ /* 0x180fe20000010871 */
[-CC-:B------:R-:W-:Y:S01]  /*1b6d0*/  FFMA.FTZ R20, R162, R90.reuse, -R113.reuse ;  /* 0x0000005aa2147223 */ /* 0x180fe20000010871 */
[----:B------:R-:W4:Y:S01]  /*1b6e0*/  MUFU.EX2 R93, R93 ;  /* 0x0000005d005d7308 */ /* 0x000f220000000800 */
[-CC-:B------:R-:W-:Y:S01]  /*1b6f0*/  FFMA.FTZ R6, R131, R90.reuse, -R113.reuse ;  /* 0x0000005a83067223 */ /* 0x180fe20000010871 */
[-CC-:B------:R-:W-:Y:S01]  /*1b700*/  FFMA.FTZ R183, R165, R90.reuse, -R113.reuse ;  /* 0x0000005aa5b77223 */ /* 0x180fe20000010871 */
[-CC-:B-1----:R-:W-:Y:S01]  /*1b710*/  FFMA.FTZ R141, R166, R90.reuse, -R113.reuse ;  /* 0x0000005aa68d7223 */ /* 0x182fe20000010871 */
[-C--:B------:R-:W-:Y:S01]  /*1b720*/  FFMA.FTZ R201, R122, R90.reuse, -R113 ;  /* 0x0000005a7ac97223 */ /* 0x080fe20000010871 */
[----:B--2---:R-:W-:Y:S01]  /*1b730*/  FADD.FTZ R122, R178, R15 ;  /* 0x0000000fb27a7221 */ /* 0x004fe20000010000 */
[-CC-:B------:R-:W-:Y:S01]  /*1b740*/  FFMA.FTZ R185, R154, R90.reuse, -R113.reuse ;  /* 0x0000005a9ab97223 */ /* 0x180fe20000010871 */
[-CC-:B------:R-:W-:Y:S01]  /*1b750*/  FFMA.FTZ R197, R130, R90.reuse, -R113.reuse ;  /* 0x0000005a82c57223 */ /* 0x180fe20000010871 */
[----:B------:R-:W-:Y:S01]  /*1b760*/  HGMMA.64x128x16.F32 R24, R212, gdesc[UR4].tnspB, R24, gsb0 ;  /* 0x41e00004d4187df0 */ /* 0x000fe20008000818 */
[----:B------:R-:W-:Y:S01]  /*1b770*/  R2UR UR6, R8 ;  /* 0x00000000080672ca */ /* 0x000fe200000e0000 */
[----:B------:R-:W1:Y:S01]  /*1b780*/  MUFU.EX2 R116, R116 ;  /* 0x0000007400747308 */ /* 0x000e620000000800 */
[----:B------:R-:W-:Y:S01]  /*1b790*/  R2UR UR7, R9 ;  /* 0x00000000090772ca */ /* 0x000fe200000e0000 */
[----:B------:R-:W-:Y:S01]  /*1b7a0*/  @!P1 IMAD R8, R228, 0x8, R2 ;  /* 0x00000008e4089824 */ /* 0x000fe200078e0202 */
[----:B------:R-:W-:Y:S01]  /*1b7b0*/  IADD3 R9, -R230, 0xb, RZ ;  /* 0x0000000be6097810 */ /* 0x000fe20007ffe1ff */
[----:B0-----:R-:W-:Y:S01]  /*1b7c0*/  FADD.FTZ R15, R7, R122 ;  /* 0x0000007a070f7221 */ /* 0x001fe20000010000 */
[-CC-:B---3--:R-:W-:Y:S01]  /*1b7d0*/  FFMA.FTZ R117, R155, R90.reuse, -R113.reuse ;  /* 0x0000005a9b757223 */ /* 0x188fe20000010871 */
[----:B------:R-:W-:Y:S01]  /*1b7e0*/  FFMA.FTZ R187, R158, R90, -R113 ;  /* 0x0000005a9ebb7223 */ /* 0x000fe20000010871 */
[----:B----4-:R-:W-:Y:S01]  /*1b7f0*/  FFMA.FTZ R131, R93, R12, R177 ;  /* 0x0000000c5d837223 */ /* 0x010fe200000100b1 */
[----:B------:R-:W-:Y:S01]  /*1b800*/  MUFU.EX2 R179, R179 ;  /* 0x000000b300b37308 */ /* 0x000fe20000000800 */
[----:B------:R-:W-:Y:S01]  /*1b810*/  @!P1 IADD3 R8, R8, 0x34840, RZ ;  /* 0x0003484008089810 */ /* 0x000fe20007ffe0ff */
[----:B------:R-:W-:Y:S01]  /*1b820*/  FADD.FTZ R122, R180, R15 ;  /* 0x0000000fb47a7221 */ /* 0x000fe20000010000 */
[-CC-:B------:R-:W-:Y:S01]  /*1b830*/  FFMA.FTZ R124, R159, R90.reuse, -R113.reuse ;  /* 0x0000005a9f7c7223 */ /* 0x180fe20000010871 */
[-CC-:B------:R-:W-:Y:S01]  /*1b840*/  FFMA.FTZ R205, R114, R90.reuse, -R113.reuse ;  /* 0x0000005a72cd7223 */ /* 0x180fe20000010871 */
[----:B------:R-:W-:Y:S01]  /*1b850*/  @!P1 PRMT R130, RZ, 0x654, R8 ;  /* 0x00000654ff829816 */ /* 0x000fe20000000008 */
[-CC-:B------:R-:W-:Y:S01]  /*1b860*/  FFMA.FTZ R189, R146, R90.reuse, -R113.reuse ;  /* 0x0000005a92bd7223 */ /* 0x180fe20000010871 */
[-C--:B------:R-:W-:Y:S01]  /*1b870*/  FFMA.FTZ R140, R147, R90.reuse, -R113 ;  /* 0x0000005a938c7223 */ /* 0x080fe20000010871 */
[----:B------:R-:W-:Y:S01]  /*1b880*/  MUFU.EX2 R14, R14 ;  /* 0x0000000e000e7308 */ /* 0x000fe20000000800 */
[----:B-1----:R-:W-:Y:S01]  /*1b890*/  FADD.FTZ R12, R116, R131 ;  /* 0x00000083740c7221 */ /* 0x002fe20000010000 */
        /* <DEDUP_REMOVED lines=24> */
[----:B------:R-:W-:Y:S01]  /*1ba20*/  FFMA.FTZ R95, R95, R90, -R113 ;  /* 0x0000005a5f5f7223 */ /* 0x000fe20000010871 */
[----:B------:R-:W-:-:S02]  /*1ba30*/  F2FP.F16.F32.PACK_AB R178, R7, R178 ;  /* 0x000000b207b2723e */ /* 0x000fc400000000ff */
[----:B------:R-:W-:Y:S02]  /*1ba40*/  F2FP.F16.F32.PACK_AB R180, R11, R180 ;  /* 0x000000b40bb4723e */ /* 0x000fe400000000ff */
[----:B------:R-:W-:Y:S01]  /*1ba50*/  F2FP.F16.F32.PACK_AB R177, R116, R177 ;  /* 0x000000b174b1723e */ /* 0x000fe200000000ff */
        /* <DEDUP_REMOVED lines=14> */
[----:B------:R-:W-:-:S04]  /*1bb40*/  F2FP.F16.F32.PACK_AB R212, R96, R89 ;  /* 0x0000005960d4723e */ /* 0x000fc800000000ff */
[----:B------:R-:W-:Y:S01]  /*1bb50*/  MUFU.EX2 R133, R133 ;  /* 0x0000008500857308 */ /* 0x000fe20000000800 */
[----:B------:R-:W-:Y:S01]  /*1bb60*/  F2FP.F16.F32.PACK_AB R214, R100, R97 ;  /* 0x0000006164d6723e */ /* 0x000fe200000000ff */
[----:B------:R-:W-:Y:S06]  /*1bb70*/  HGMMA.64x128x16.F32 R24, R216, gdesc[UR4].tnspB, R24, gsb0 ;  /* 0x41e00004d8187df0 */ /* 0x000fec0008000818 */
        /* <DEDUP_REMOVED lines=11> */
[----:B------:R-:W0:Y:S08]  /*1bc30*/  MUFU.EX2 R99, R99 ;  /* 0x0000006300637308 */ /* 0x000e300000000800 */
[----:B------:R-:W-:Y:S08]  /*1bc40*/  MUFU.EX2 R102, R102 ;  /* 0x0000006600667308 */ /* 0x000ff00000000800 */
[----:B------:R-:W1:Y:S01]  /*1bc50*/  MUFU.EX2 R103, R103 ;  /* 0x0000006700677308 */ /* 0x000e620000000800 */
[----:B0-----:R-:W-:-:S07]  /*1bc60*/  F2FP.F16.F32.PACK_AB R213, R99, R98 ;  /* 0x0000006263d5723e */ /* 0x001fce00000000ff */
[----:B------:R-:W-:Y:S08]  /*1bc70*/  MUFU.EX2 R169, R169 ;  /* 0x000000a900a97308 */ /* 0x000ff00000000800 */
[----:B------:R-:W-:Y:S01]  /*1bc80*/  MUFU.EX2 R170, R170 ;  /* 0x000000aa00aa7308 */ /* 0x000fe20000000800 */
[----:B-1----:R-:W-:-:S07]  /*1bc90*/  F2FP.F16.F32.PACK_AB R215, R103, R102 ;  /* 0x0000006667d7723e */ /* 0x002fce00000000ff */
[----:B------:R-:W-:Y:S08]  /*1bca0*/  MUFU.EX2 R95, R95 ;  /* 0x0000005f005f7308 */ /* 0x000ff00000000800 */
[----:B------:R-:W-:Y:S01]  /*1bcb0*/  MUFU.EX2 R105, R105 ;  /* 0x0000006900697308 */ /* 0x000fe20000000800 */
[----:B------:R-:W-:Y:S02]  /*1bcc0*/  WARPGROUP.DEPBAR.LE gsb0, 0x0 ;  /* 0x00008000000079c5 */ /* 0x000fe40000010000 */
[----:B------:R0:W-:Y:S06]  /*1bcd0*/  BAR.ARV R9, 0x100 ;  /* 0x000400090000751d */ /* 0x0001ec0000002000 */
[----:B------:R1:W-:Y:S01]  /*1bce0*/  @!P1 SYNCS.ARRIVE.TRANS64.RED.A1T0 RZ, [R130+URZ], RZ ;  /* 0x000000ff82ff99a7 */ /* 0x0003e2000810043f */
[----:B------:R-:W-:Y:S01]  /*1bcf0*/  MUFU.EX2 R219, R94 ;  /* 0x0000005e00db7308 */ /* 0x000fe20000000800 */
[----:B0-----:R-:W-:Y:S01]  /*1bd00*/  FADD.FTZ R9, R179, R12 ;  /* 0x0000000cb3097221 */ /* 0x001fe20000010000 */
[----:B------:R-:W-:Y:S01]  /*1bd10*/  F2FP.F16.F32.PACK_AB R179, R14, R179 ;  /* 0x000000b30eb3723e */ /* 0x000fe200000000ff */
[-C--:B------:R-:W-:Y:S01]  /*1bd20*/  FMUL.FTZ R24, R24, R3.reuse ;  /* 0x0000000318187220 */ /* 0x080fe20000410000 */
[----:B------:R-:W-:Y:S01]  /*1bd30*/  FMUL.FTZ R25, R25, R3 ;  /* 0x0000000319197220 */ /* 0x000fe20000410000 */
[----:B------:R-:W-:Y:S01]  /*1bd40*/  FADD.FTZ R12, R14, R9 ;  /* 0x000000090e0c7221 */ /* 0x000fe20000010000 */
[----:B------:R-:W-:Y:S01]  /*1bd50*/  FFMA.FTZ R9, R127, R90, -R113 ;  /* 0x0000005a7f097223 */ /* 0x000fe20000010871 */
[----:B-1----:R-:W-:-:S02]  /*1bd60*/  @!P1 IMAD R130, R5, 0x8, R2 ;  /* 0x0000000805829824 */ /* 0x002fc400078e0202 */
[-CC-:B------:R-:W-:Y:S01]  /*1bd70*/  FFMA.FTZ R5, R123, R90.reuse, -R113.reuse ;  /* 0x0000005a7b057223 */ /* 0x180fe20000010871 */
[----:B------:R-:W-:Y:S01]  /*1bd80*/  FADD.FTZ R15, R181, R12 ;  /* 0x0000000cb50f7221 */ /* 0x000fe20000010000 */
[----:B------:R-:W-:Y:S01]  /*1bd90*/  FADD.FTZ R123, R11, R122 ;  /* 0x0000007a0b7b7221 */ /* 0x000fe20000010000 */
[-C--:B------:R-:W-:Y:S01]  /*1bda0*/  FFMA.FTZ R12, R115, R90.reuse, -R113 ;  /* 0x0000005a730c7223 */ /* 0x080fe20000010871 */
[C---:B------:R-:W-:Y:S01]  /*1bdb0*/  F2FP.F16.F32.PACK_AB R181, R20.reuse, R181 ;  /* 0x000000b514b5723e */ /* 0x040fe200000000ff */
[----:B------:R-:W-:Y:S01]  /*1bdc0*/  FADD.FTZ R122, R20, R15 ;  /* 0x0000000f147a7221 */ /* 0x000fe20000010000 */
[----:B------:R-:W-:Y:S01]  /*1bdd0*/  FADD.FTZ R114, R182, R123 ;  /* 0x0000007bb6727221 */ /* 0x000fe20000010000 */
[----:B------:R-:W-:Y:S01]  /*1bde0*/  FFMA.FTZ R15, R119, R90, -R113 ;  /* 0x0000005a770f7223 */ /* 0x000fe20000010871 */
[----:B------:R-:W-:Y:S01]  /*1bdf0*/  MUFU.EX2 R5, R5 ;  /* 0x0000000500057308 */ /* 0x000fe20000000800 */
[----:B------:R-:W-:Y:S01]  /*1be00*/  FADD.FTZ R122, R183, R122 ;  /* 0x0000007ab77a7221 */ /* 0x000fe20000010000 */
[----:B------:R-:W-:Y:S01]  /*1be10*/  FADD.FTZ R115, R21, R114 ;  /* 0x0000007215737221 */ /* 0x000fe20000010000 */
[----:B------:R-:W-:-:S02]  /*1be20*/  @!P1 VIADD R130, R130, 0x34860 ;  /* 0x0003486082829836 */ /* 0x000fc40000000000 */
[-C--:B------:R-:W-:Y:S01]  /*1be30*/  FMUL.FTZ R28, R28, R3.reuse ;  /* 0x000000031c1c7220 */ /* 0x080fe20000410000 */
[----:B------:R-:W-:Y:S01]  /*1be40*/  FADD.FTZ R122, R141, R122 ;  /* 0x0000007a8d7a7221 */ /* 0x000fe20000010000 */
[----:B------:R-:W-:Y:S01]  /*1be50*/  FADD.FTZ R115, R184, R115 ;  /* 0x00000073b8737221 */ /* 0x000fe20000010000 */
[-C--:B------:R-:W-:Y:S01]  /*1be60*/  FMUL.FTZ R29, R29, R3.reuse ;  /* 0x000000031d1d7220 */ /* 0x080fe20000410000 */
[----:B------:R-:W-:Y:S01]  /*1be70*/  MUFU.EX2 R9, R9 ;  /* 0x0000000900097308 */ /* 0x000fe20000000800 */
[----:B------:R-:W-:Y:S01]  /*1be80*/  FADD.FTZ R122, R185, R122 ;  /* 0x0000007ab97a7221 */ /* 0x000fe20000010000 */
[----:B------:R-:W-:Y:S01]  /*1be90*/  FADD.FTZ R115, R152, R115 ;  /* 0x0000007398737221 */ /* 0x000fe20000010000 */
[----:B------:R-:W-:Y:S01]  /*1bea0*/  @!P1 PRMT R130, RZ, 0x654, R130 ;  /* 0x00000654ff829816 */ /* 0x000fe20000000082 */
[-C--:B------:R-:W-:Y:S01]  /*1beb0*/  FMUL.FTZ R32, R32, R3.reuse ;  /* 0x0000000320207220 */ /* 0x080fe20000410000 */
[----:B------:R-:W-:Y:S01]  /*1bec0*/  FADD.FTZ R122, R117, R122 ;  /* 0x0000007a757a7221 */ /* 0x000fe20000010000 */
[----:B------:R-:W-:Y:S01]  /*1bed0*/  FADD.FTZ R106, R186, R115 ;  /* 0x00000073ba6a7221 */ /* 0x000fe20000010000 */
[----:B------:R0:W-:Y:S01]  /*1bee0*/  @!P1 SYNCS.ARRIVE.TRANS64.RED.A1T0 RZ, [R130+URZ], RZ ;  /* 0x000000ff82ff99a7 */ /* 0x0001e2000810043f */
[----:B------:R-:W-:Y:S01]  /*1bef0*/  MUFU.EX2 R12, R12 ;  /* 0x0000000c000c7308 */ /* 0x000fe20000000800 */
[----:B------:R-:W-:Y:S01]  /*1bf00*/  FADD.FTZ R115, R187, R122 ;  /* 0x0000007abb737221 */ /* 0x000fe20000010000 */
[----:B------:R-:W-:Y:S01]  /*1bf10*/  FADD.FTZ R119, R13, R106 ;  /* 0x0000006a0d777221 */ /* 0x000fe20000010000 */
[-C--:B------:R-:W-:Y:S01]  /*1bf20*/  FMUL.FTZ R33, R33, R3.reuse ;  /* 0x0000000321217220 */ /* 0x080fe20000410000 */
[-C--:B------:R-:W-:Y:S01]  /*1bf30*/  FMUL.FTZ R36, R36, R3.reuse ;  /* 0x0000000324247220 */ /* 0x080fe20000410000 */
[----:B------:R-:W-:Y:S01]  /*1bf40*/  FADD.FTZ R106, R124, R115 ;  /* 0x000000737c6a7221 */ /* 0x000fe20000010000 */
[----:B------:R-:W-:Y:S01]  /*1bf50*/  FADD.FTZ R119, R188, R119 ;  /* 0x00000077bc777221 */ /* 0x000fe20000010000 */
[-C--:B------:R-:W-:Y:S01]  /*1bf60*/  FMUL.FTZ R37, R37, R3.reuse ;  /* 0x0000000325257220 */ /* 0x080fe20000410000 */
        /* <DEDUP_REMOVED lines=16> */
[----:B------:R-:W1:Y:S01]  /*1c070*/  MUFU.EX2 R0, R171 ;  /* 0x000000ab00007308 */ /* 0x000e620000000800 */
[----:B------:R-:W-:Y:S01]  /*1c080*/  FADD.FTZ R113, R193, R106 ;  /* 0x0000006ac1717221 */ /* 0x000fe20000010000 */
[----:B------:R-:W-:Y:S01]  /*1c090*/  FADD.FTZ R115, R136, R115 ;  /* 0x0000007388737221 */ /* 0x000fe20000010000 */
[-C--:B------:R-:W-:Y:S01]  /*1c0a0*/  FMUL.FTZ R52, R52, R3.reuse ;  /* 0x0000000334347220 */ /* 0x080fe20000410000 */
[-C--:B------:R-:W-:Y:S01]  /*1c0b0*/  FMUL.FTZ R53, R53, R3.reuse ;  /* 0x0000000335357220 */ /* 0x080fe20000410000 */
[----:B------:R-:W-:Y:S01]  /*1c0c0*/  FADD.FTZ R4, R132, R113 ;  /* 0x0000007184047221 */ /* 0x000fe20000010000 */
[----:B------:R-:W-:Y:S01]  /*1c0d0*/  FADD.FTZ R106, R194, R115 ;  /* 0x00000073c26a7221 */ /* 0x000fe20000010000 */
[-C--:B------:R-:W-:Y:S01]  /*1c0e0*/  FMUL.FTZ R56, R56, R3.reuse ;  /* 0x0000000338387220 */ /* 0x080fe20000410000 */
[-C--:B------:R-:W-:Y:S01]  /*1c0f0*/  FMUL.FTZ R57, R57, R3.reuse ;  /* 0x0000000339397220 */ /* 0x080fe20000410000 */
[----:B------:R-:W-:Y:S01]  /*1c100*/  FADD.FTZ R14, R195, R4 ;  /* 0x00000004c30e7221 */ /* 0x000fe20000010000 */
[----:B------:R-:W-:Y:S01]  /*1c110*/  FADD.FTZ R7, R137, R106 ;  /* 0x0000006a89077221 */ /* 0x000fe20000010000 */
[----:B------:R-:W2:Y:S01]  /*1c120*/  MUFU.EX2 R4, R107 ;  /* 0x0000006b00047308 */ /* 0x000ea20000000800 */
[-C--:B------:R-:W-:Y:S01]  /*1c130*/  FMUL.FTZ R60, R60, R3.reuse ;  /* 0x000000033c3c7220 */ /* 0x080fe20000410000 */
[----:B------:R-:W-:Y:S01]  /*1c140*/  FADD.FTZ R14, R133, R14 ;  /* 0x0000000e850e7221 */ /* 0x000fe20000010000 */
[----:B------:R-:W-:Y:S01]  /*1c150*/  FADD.FTZ R20, R196, R7 ;  /* 0x00000007c4147221 */ /* 0x000fe20000010000 */
[-C--:B------:R-:W-:Y:S01]  /*1c160*/  FMUL.FTZ R61, R61, R3.reuse ;  /* 0x000000033d3d7220 */ /* 0x080fe20000410000 */
[----:B------:R-:W-:Y:S01]  /*1c170*/  FMUL.FTZ R64, R64, R3 ;  /* 0x0000000340407220 */ /* 0x000fe20000410000 */
[----:B------:R-:W-:Y:S01]  /*1c180*/  FADD.FTZ R7, R197, R14 ;  /* 0x0000000ec5077221 */ /* 0x000fe20000010000 */
[----:B------:R-:W-:Y:S01]  /*1c190*/  FADD.FTZ R11, R129, R20 ;  /* 0x00000014810b7221 */ /* 0x000fe20000010000 */
[C---:B------:R-:W-:Y:S01]  /*1c1a0*/  F2FP.F16.F32.PACK_AB R197, R6.reuse, R197 ;  /* 0x000000c506c5723e */ /* 0x040fe200000000ff */
[----:B------:R-:W-:Y:S01]  /*1c1b0*/  FMUL.FTZ R65, R65, R3 ;  /* 0x0000000341417220 */ /* 0x000fe20000410000 */
[----:B------:R-:W-:Y:S01]  /*1c1c0*/  FADD.FTZ R14, R6, R7 ;  /* 0x00000007060e7221 */ /* 0x000fe20000010000 */
[----:B------:R-:W-:Y:S01]  /*1c1d0*/  FADD.FTZ R11, R198, R11 ;  /* 0x0000000bc60b7221 */ /* 0x000fe20000010000 */
[----:B-1----:R-:W-:Y:S01]  /*1c1e0*/  F2FP.F16.F32.PACK_AB R218, R0, R109 ;  /* 0x0000006d00da723e */ /* 0x002fe200000000ff */
[----:B------:R-:W-:Y:S01]  /*1c1f0*/  FMUL.FTZ R68, R68, R3 ;  /* 0x0000000344447220 */ /* 0x000fe20000410000 */
[----:B------:R-:W-:Y:S01]  /*1c200*/  FADD.FTZ R7, R199, R14 ;  /* 0x0000000ec7077221 */ /* 0x000fe20000010000 */
[----:B------:R-:W-:Y:S01]  /*1c210*/  FADD.FTZ R11, R128, R11 ;  /* 0x0000000b800b7221 */ /* 0x000fe20000010000 */
[----:B------:R-:W1:Y:S01]  /*1c220*/  MUFU.EX2 R14, R111 ;  /* 0x0000006f000e7308 */ /* 0x000e620000000800 */
[C---:B------:R-:W-:Y:S01]  /*1c230*/  F2FP.F16.F32.PACK_AB R199, R8.reuse, R199 ;  /* 0x000000c708c7723e */ /* 0x040fe200000000ff */
[----:B------:R-:W-:Y:S01]  /*1c240*/  FADD.FTZ R20, R8, R7 ;  /* 0x0000000708147221 */ /* 0x000fe20000010000 */
[----:B------:R-:W-:Y:S01]  /*1c250*/  FADD.FTZ R11, R200, R11 ;  /* 0x0000000bc80b7221 */ /* 0x000fe20000010000 */
[-C--:B------:R-:W-:Y:S01]  /*1c260*/  FMUL.FTZ R69, R69, R3.reuse ;  /* 0x0000000345457220 */ /* 0x080fe20000410000 */
[----:B------:R-:W-:Y:S01]  /*1c270*/  FMUL.FTZ R72, R72, R3 ;  /* 0x0000000348487220 */ /* 0x000fe20000410000 */
[----:B------:R-:W-:Y:S01]  /*1c280*/  FADD.FTZ R20, R201, R20 ;  /* 0x00000014c9147221 */ /* 0x000fe20000010000 */
[----:B------:R-:W-:Y:S01]  /*1c290*/  FADD.FTZ R11, R120, R11 ;  /* 0x0000000b780b7221 */ /* 0x000fe20000010000 */
[----:B------:R-:W-:Y:S01]  /*1c2a0*/  F2FP.F16.F32.PACK_AB R201, R5, R201 ;  /* 0x000000c905c9723e */ /* 0x000fe200000000ff */
[-C--:B------:R-:W-:Y:S01]  /*1c2b0*/  FMUL.FTZ R73, R73, R3.reuse ;  /* 0x0000000349497220 */ /* 0x080fe20000410000 */
        /* <DEDUP_REMOVED lines=11> */
[----:B------:R-:W-:Y:S01]  /*1c370*/  FMUL.FTZ R85, R85, R3 ;  /* 0x0000000355557220 */ /* 0x000fe20000410000 */
        /* <DEDUP_REMOVED lines=17> */
[----:B--2---:R-:W-:Y:S01]  /*1c490*/  F2FP.F16.F32.PACK_AB R209, R4, R209 ;  /* 0x000000d104d1723e */ /* 0x004fe200000000ff */
        /* <DEDUP_REMOVED lines=41> */
[C---:B------:R-:W-:Y:S01]  /*1c730*/  F2FP.F16.F32.PACK_AB R219, R95.reuse, R219 ;  /* 0x000000db5fdb723e */ /* 0x040fe200000000ff */
[----:B------:R-:W-:Y:S01]  /*1c740*/  FADD.FTZ R12, R95, R4 ;  /* 0x000000045f0c7221 */ /* 0x000fe20000010000 */
[-C--:B------:R-:W-:Y:S01]  /*1c750*/  FMUL.FTZ R26, R26, R93.reuse ;  /* 0x0000005d1a1a7220 */ /* 0x080fe20000410000 */
[----:B------:R0:W5:Y:S01]  /*1c760*/  LDL R4, [R1+0x4] ;  /* 0x0000040001047983 */ /* 0x0001620000100800 */
        /* <DEDUP_REMOVED lines=31> */
[----:B------:R-:W-:Y:S01]  /*1c960*/  IMAD.MOV.U32 R5, RZ, RZ, R228 ;  /* 0x000000ffff057224 */ /* 0x000fe200078e00e4 */
[----:B------:R-:W-:Y:S01]  /*1c970*/  MOV R3, R91 ;  /* 0x0000005b00037202 */ /* 0x000fe20000000f00 */
[----:B------:R-:W-:Y:S01]  /*1c980*/  IMAD.MOV.U32 R0, RZ, RZ, R92 ;  /* 0x000000ffff007224 */ /* 0x000fe200078e005c */
[----:B0-----:R-:W-:Y:S06]  /*1c990*/  @P2 BRA `(.L_x_639) ;  /* 0xffffff9800802947 */ /* 0x001fec000383ffff */
.L_x_629:
[----:B------:R-:W-:Y:S05]  /*1c9a0*/  WARPSYNC.ALL ;  /* 0x0000000000007948 */ /* 0x000fea0003800000 */
[----:B------:R-:W-:Y:S06]  /*1c9b0*/  BAR.ARV 0x8, 0x120 ;  /* 0x0204800000007b1d */ /* 0x000fec0000002000 */
[----:B------:R-:W-:Y:S05]  /*1c9c0*/  @!P0 BRA `(.L_x_640) ;  /* 0x0000000000048947 */ /* 0x000fea0003800000 */
[----:B------:R-:W-:Y:S01]  /*1c9d0*/  BPT.TRAP 0x1 ;  /* 0x000000040000795c */ /* 0x000fe20000300000 */
.L_x_640:
[----:B------:R-:W2:Y:S01]  /*1c9e0*/  LDL R0, [R1+0x4] ;  /* 0x0000040001007983 */ /* 0x000ea20000100800 */
[----:B------:R-:W-:Y:S01]  /*1c9f0*/  IMAD R9, R228, 0x8, R2 ;  /* 0x00000008e4097824 */ /* 0x000fe200078e0202 */
[----:B--2---:R-:W-:-:S04]  /*1ca00*/  SHF.L.U32 R0, R0, 0x1f, RZ ;  /* 0x0000001f00007819 */ /* 0x004fc800000006ff */
[----:B------:R0:W1:Y:S01]  /*1ca10*/  SYNCS.PHASECHK.TRANS64.TRYWAIT P2, [R9+URZ+0x34850], R0 ;  /* 0x03485000090075a7 */ /* 0x000062000804017f */
[----:B------:R-:W-:Y:S05]  /*1ca20*/  @!P0 BRA `(.L_x_641) ;  /* 0x0000000000048947 */ /* 0x000fea0003800000 */
[----:B------:R-:W-:Y:S01]  /*1ca30*/  BPT.TRAP 0x1 ;  /* 0x000000040000795c */ /* 0x000fe20000300000 */
.L_x_641:
[----:B------:R-:W-:-:S05]  /*1ca40*/  VIADD R2, R2, 0x400 ;  /* 0x0000040002027836 */ /* 0x000fca0000000000 */
[----:B------:R-:W-:-:S04]  /*1ca50*/  SHF.R.U32.HI R2, RZ, 0x4, R2 ;  /* 0x00000004ff027819 */ /* 0x000fc80000011602 */
[----:B------:R-:W-:-:S04]  /*1ca60*/  LOP3.LUT R2, R2, 0x3fff, RZ, 0xc0, !PT ;  /* 0x00003fff02027812 */ /* 0x000fc800078ec0ff */
[----:B------:R-:W-:Y:S01]  /*1ca70*/  LOP3.LUT R3, R2, 0x5800000, RZ, 0xfc, !PT ;  /* 0x0580000002037812 */ /* 0x000fe200078efcff */
[----:B-1----:R-:W-:Y:S06]  /*1ca80*/  @P2 BRA `(.L_x_642) ;  /* 0x0000000000082947 */ /* 0x002fec0003800000 */
[----:B------:R-:W1:Y:S02]  /*1ca90*/  SYNCS.PHASECHK.TRANS64.TRYWAIT P0, [R9+URZ+0x34850], R0 ;  /* 0x03485000090075a7 */ /* 0x000e64000800017f */
[----:B-1----:R-:W-:Y:S05]  /*1caa0*/  @!P0 BRA `(.L_x_643) ;  /* 0x0000008c00648947 */ /* 0x002fea0003800000 */
.L_x_642:
[----:B------:R-:W-:Y:S01]  /*1cab0*/  IMAD R2, R228, 0xb00, R3 ;  /* 0x00000b00e4027824 */ /* 0x000fe200078e0203 */
[----:B------:R-:W-:Y:S01]  /*1cac0*/  MOV R3, 0x40000040 ;  /* 0x4000004000037802 */ /* 0x000fe20000000f00 */
[----:B------:R-:W-:Y:S05]  /*1cad0*/  WARPSYNC.ALL ;  /* 0x0000000000007948 */ /* 0x000fea0003800000 */
[C---:B------:R-:W-:Y:S01]  /*1cae0*/  R2UR UR6, R2.reuse ;  /* 0x00000000020672ca */ /* 0x040fe200000e0000 */
[----:B------:R-:W2:Y:S01]  /*1caf0*/  LDL.LU R7, [R1+0x4] ;  /* 0x0000040001077983 */ /* 0x000ea20000300800 */
[----:B------:R-:W-:Y:S01]  /*1cb00*/  R2UR UR7, R3 ;  /* 0x00000000030772ca */ /* 0x000fe200000e0000 */
[----:B------:R-:W-:Y:S01]  /*1cb10*/  WARPGROUP.ARRIVE ;  /* 0x00000000000079c5 */ /* 0x000fe20000000000 */
[----:B-----5:R-:W-:Y:S01]  /*1cb20*/  VIADD R4, R2, 0x80 ;  /* 0x0000008002047836 */ /* 0x020fe20000000000 */
[----:B01----:R-:W0:Y:S01]  /*1cb30*/  SHFL.BFLY PT, R0, R15, 0x2, 0x1f ;  /* 0x0c401f000f007f89 */ /* 0x003e2200000e0000 */
[----:B------:R-:W-:Y:S01]  /*1cb40*/  IMAD.MOV.U32 R5, RZ, RZ, 0x40000040 ;  /* 0x40000040ff057424 */ /* 0x000fe200078e00ff */
[----:B------:R-:W-:Y:S01]  /*1cb50*/  IADD3 R228, R228, 0x1, RZ ;  /* 0x00000001e4e47810 */ /* 0x000fe20007ffe0ff */
[----:B------:R-:W-:-:S03]  /*1cb60*/  IMAD.MOV.U32 R3, RZ, RZ, 0x40000040 ;  /* 0x40000040ff037424 */ /* 0x000fc600078e00ff */
[----:B------:R-:W-:-:S04]  /*1cb70*/  ISETP.NE.AND P0, PT, R228, 0x2, PT ;  /* 0x00000002e400780c */ /* 0x000fc80003f05270 */
[----:B------:R-:W-:Y:S01]  /*1cb80*/  HGMMA.64x128x16.F32 R24, R176, gdesc[UR4].tnspB, R24, gsb0 ;  /* 0x41e00004b0187df0 */ /* 0x000fe20008000818 */
[----:B------:R-:W-:Y:S02]  /*1cb90*/  R2UR UR6, R4 ;  /* 0x00000000040672ca */ /* 0x000fe400000e0000 */
[----:B------:R-:W-:Y:S01]  /*1cba0*/  R2UR UR7, R5 ;  /* 0x00000000050772ca */ /* 0x000fe200000e0000 */
[----:B------:R-:W-:Y:S01]  /*1cbb0*/  IMAD.MOV.U32 R5, RZ, RZ, 0x40000040 ;  /* 0x40000040ff057424 */ /* 0x000fe200078e00ff */
[----:B------:R-:W-:Y:S01]  /*1cbc0*/  IADD3 R4, R2, 0x100, RZ ;  /* 0x0000010002047810 */ /* 0x000fe20007ffe0ff */
[----:B0-----:R-:W-:Y:S01]  /*1cbd0*/  FADD.FTZ R0, R0, R15 ;  /* 0x0000000f00007221 */ /* 0x001fe20000010000 */
[----:B------:R-:W-:Y:S02]  /*1cbe0*/  WARPGROUP.DEPBAR.LE gsb0, 0x0 ;  /* 0x00008000000079c5 */ /* 0x000fe40000010000 */
[----:B------:R-:W-:-:S07]  /*1cbf0*/  WARPGROUP.ARRIVE ;  /* 0x00000000000079c5 */ /* 0x000fce0000000000 */
[----:B------:R-:W-:Y:S01]  /*1cc00*/  HGMMA.64x128x16.F32 R24, R180, gdesc[UR4].tnspB, R24, gsb0 ;  /* 0x41e00004b4187df0 */ /* 0x000fe20008000818 */
[----:B------:R-:W-:Y:S01]  /*1cc10*/  R2UR UR6, R4 ;  /* 0x00000000040672ca */ /* 0x000fe200000e0000 */
[----:B------:R-:W-:Y:S01]  /*1cc20*/  VIADD R4, R2, 0x180 ;  /* 0x0000018002047836 */ /* 0x000fe20000000000 */
[----:B------:R-:W-:Y:S02]  /*1cc30*/  R2UR UR7, R5 ;  /* 0x00000000050772ca */ /* 0x000fe400000e0000 */
[----:B------:R-:W-:Y:S01]  /*1cc40*/  MOV R5, 0x40000040 ;  /* 0x4000004000057802 */ /* 0x000fe20000000f00 */
        /* <DEDUP_REMOVED lines=39> */
[C---:B------:R-:W-:Y:S01]  /*1cec0*/  VIADD R4, R2.reuse, 0x480 ;  /* 0x0000048002047836 */ /* 0x040fe20000000000 */
[----:B------:R-:W-:Y:S01]  /*1ced0*/  R2UR UR7, R5 ;  /* 0x00000000050772ca */ /* 0x000fe200000e0000 */
[----:B------:R-:W-:Y:S01]  /*1cee0*/  VIADD R2, R2, 0x500 ;  /* 0x0000050002027836 */ /* 0x000fe20000000000 */
[----:B------:R-:W-:Y:S01]  /*1cef0*/  MOV R5, 0x40000040 ;  /* 0x4000004000057802 */ /* 0x000fe20000000f00 */
[----:B------:R-:W-:Y:S02]  /*1cf00*/  WARPGROUP.DEPBAR.LE gsb0, 0x0 ;  /* 0x00008000000079c5 */ /* 0x000fe40000010000 */
[----:B------:R-:W-:-:S08]  /*1cf10*/  WARPGROUP.ARRIVE ;  /* 0x00000000000079c5 */ /* 0x000fd00000000000 */
[----:B------:R-:W-:Y:S01]  /*1cf20*/  HGMMA.64x128x16.F32 R24, R208, gdesc[UR4].tnspB, R24, gsb0 ;  /* 0x41e00004d0187df0 */ /* 0x000fe20008000818 */
[----:B------:R-:W-:Y:S01]  /*1cf30*/  R2UR UR6, R4 ;  /* 0x00000000040672ca */ /* 0x000fe200000e0000 */
[----:B------:R-:W-:Y:S01]  /*1cf40*/  IMAD.MOV.U32 R4, RZ, RZ, RZ ;  /* 0x000000ffff047224 */ /* 0x000fe200078e00ff */
[----:B------:R-:W-:Y:S01]  /*1cf50*/  R2UR UR7, R5 ;  /* 0x00000000050772ca */ /* 0x000fe200000e0000 */
[----:B------:R-:W-:Y:S02]  /*1cf60*/  WARPGROUP.DEPBAR.LE gsb0, 0x0 ;  /* 0x00008000000079c5 */ /* 0x000fe40000010000 */
[----:B------:R-:W-:-:S10]  /*1cf70*/  WARPGROUP.ARRIVE ;  /* 0x00000000000079c5 */ /* 0x000fd40000000000 */
[----:B------:R-:W-:Y:S01]  /*1cf80*/  HGMMA.64x128x16.F32 R24, R212, gdesc[UR4].tnspB, R24, gsb0 ;  /* 0x41e00004d4187df0 */ /* 0x000fe20008000818 */
[----:B------:R-:W-:Y:S02]  /*1cf90*/  R2UR UR7, R3 ;  /* 0x00000000030772ca */ /* 0x000fe400000e0000 */
[----:B------:R-:W0:Y:S01]  /*1cfa0*/  SHFL.BFLY PT, R3, R12, 0x2, 0x1f ;  /* 0x0c401f000c037f89 */ /* 0x000e2200000e0000 */
[----:B------:R-:W-:Y:S01]  /*1cfb0*/  R2UR UR6, R2 ;  /* 0x00000000020672ca */ /* 0x000fe200000e0000 */
[----:B0-----:R-:W-:Y:S02]  /*1cfc0*/  FADD.FTZ R2, R3, R12 ;  /* 0x0000000c03027221 */ /* 0x001fe40000010000 */
[----:B------:R-:W0:Y:S04]  /*1cfd0*/  SHFL.BFLY PT, R3, R0, 0x1, 0x1f ;  /* 0x0c201f0000037f89 */ /* 0x000e2800000e0000 */
[----:B------:R-:W1:Y:S01]  /*1cfe0*/  SHFL.BFLY PT, R5, R2, 0x1, 0x1f ;  /* 0x0c201f0002057f89 */ /* 0x000e6200000e0000 */
[----:B0-----:R-:W-:Y:S01]  /*1cff0*/  FADD.FTZ R10, R0, R3 ;  /* 0x00000003000a7221 */ /* 0x001fe20000010000 */
[----:B------:R-:W-:Y:S01]  /*1d000*/  SEL R0, RZ, 0x1, P0 ;  /* 0x00000001ff007807 */ /* 0x000fe20000000000 */
[----:B-1----:R-:W-:-:S03]  /*1d010*/  FADD.FTZ R11, R2, R5 ;  /* 0x00000005020b7221 */ /* 0x002fc60000010000 */
[----:B------:R-:W-:Y:S02]  /*1d020*/  FSETP.NE.FTZ.AND P2, PT, R10, RZ, PT ;  /* 0x000000ff0a00720b */ /* 0x000fe40003f55000 */
[----:B--2---:R-:W-:Y:S02]  /*1d030*/  LOP3.LUT R7, R7, R0, RZ, 0x3c, !PT ;  /* 0x0000000007077212 */ /* 0x004fe400078e3cff */
[----:B------:R-:W-:-:S09]  /*1d040*/  FSETP.NE.FTZ.AND P3, PT, R11, RZ, PT ;  /* 0x000000ff0b00720b */ /* 0x000fd20003f75000 */
[----:B------:R-:W0:Y:S08]  /*1d050*/  @P2 MUFU.LG2 R5, R10 ;  /* 0x0000000a00052308 */ /* 0x000e300000000c00 */
[----:B------:R1:W-:Y:S01]  /*1d060*/  @P2 MUFU.RCP R4, R10 ;  /* 0x0000000a00042308 */ /* 0x0003e20000001000 */
[----:B------:R-:W-:-:S07]  /*1d070*/  IMAD.MOV.U32 R8, RZ, RZ, RZ ;  /* 0x000000ffff087224 */ /* 0x000fce00078e00ff */
[----:B------:R-:W2:Y:S01]  /*1d080*/  @P3 MUFU.LG2 R6, R11 ;  /* 0x0000000b00063308 */ /* 0x000ea20000000c00 */
[----:B-1----:R-:W3:Y:S01]  /*1d090*/  LDL.LU R10, [R1+0x84] ;  /* 0x00008400010a7983 */ /* 0x002ee20000300800 */
[----:B------:R-:W-:Y:S02]  /*1d0a0*/  WARPGROUP.DEPBAR.LE gsb0, 0x0 ;  /* 0x00008000000079c5 */ /* 0x000fe40000010000 */
[----:B------:R-:W-:-:S06]  /*1d0b0*/  WARPGROUP.ARRIVE ;  /* 0x00000000000079c5 */ /* 0x000fcc0000000000 */
[----:B------:R-:W-:Y:S01]  /*1d0c0*/  HGMMA.64x128x16.F32 R24, R216, gdesc[UR4].tnspB, R24, gsb0 ;  /* 0x41e00004d8187df0 */ /* 0x000fe20008000818 */
[----:B------:R2:W-:Y:S01]  /*1d0d0*/  STL [R1+0x4], R7 ;  /* 0x0000040701007387 */ /* 0x0005e20000100800 */
[----:B------:R-:W1:Y:S01]  /*1d0e0*/  @P3 MUFU.RCP R8, R11 ;  /* 0x0000000b00083308 */ /* 0x000e620000001000 */
[----:B------:R-:W-:Y:S02]  /*1d0f0*/  @!P1 VIADD R9, R9, 0x34860 ;  /* 0x0003486009099836 */ /* 0x000fe40000000000 */
[C---:B------:R-:W-:Y:S01]  /*1d100*/  @P2 FMUL.FTZ R2, R90.reuse, 0.69314718246459960938 ;  /* 0x3f3172185a022820 */ /* 0x040fe20000410000 */
[----:B------:R-:W-:Y:S01]  /*1d110*/  @P3 FMUL.FTZ R90, R90, 0.69314718246459960938 ;  /* 0x3f3172185a5a3820 */ /* 0x000fe20000410000 */
[----:B0-----:R-:W-:Y:S01]  /*1d120*/  @P2 FMUL.FTZ R5, R5, 0.69314718246459960938 ;  /* 0x3f31721805052820 */ /* 0x001fe20000410000 */
[----:B------:R-:W-:Y:S01]  /*1d130*/  MOV R3, 0xff800000 ;  /* 0xff80000000037802 */ /* 0x000fe20000000f00 */
[----:B------:R-:W-:Y:S02]  /*1d140*/  IMAD.MOV.U32 R0, RZ, RZ, -0x800000 ;  /* 0xff800000ff007424 */ /* 0x000fe400078e00ff */
[----:B--2---:R-:W-:Y:S01]  /*1d150*/  @P3 FMUL.FTZ R7, R6, 0.69314718246459960938 ;  /* 0x3f31721806073820 */ /* 0x004fe20000410000 */
[----:B------:R-:W-:Y:S01]  /*1d160*/  @!P1 PRMT R9, RZ, 0x654, R9 ;  /* 0x00000654ff099816 */ /* 0x000fe20000000009 */
[----:B------:R-:W-:-:S02]  /*1d170*/  @P2 FFMA.FTZ R3, R2, R91, R5 ;  /* 0x0000005b02032223 */ /* 0x000fc40000010005 */
[----:B------:R-:W-:Y:S01]  /*1d180*/  @P3 FFMA.FTZ R0, R90, R92, R7 ;  /* 0x0000005c5a003223 */ /* 0x000fe20000010007 */
[----:B------:R-:W-:Y:S01]  /*1d190*/  SEL R228, R228, RZ, P0 ;  /* 0x000000ffe4e47207 */ /* 0x000fe20000000000 */
[----:B------:R-:W-:Y:S02]  /*1d1a0*/  WARPGROUP.DEPBAR.LE gsb0, 0x0 ;  /* 0x00008000000079c5 */ /* 0x000fe40000010000 */
        /* <DEDUP_REMOVED lines=28> */
[----:B------:R-:W-:Y:S01]  /*1d370*/  FMUL.FTZ R40, R80, R4 ;  /* 0x0000000450287220 */ /* 0x000fe20000410000 */
        /* <DEDUP_REMOVED lines=15> */
[-C--:B------:R-:W-:Y:S01]  /*1d470*/  FMUL.FTZ R103, R25, R4.reuse ;  /* 0x0000000419677220 */ /* 0x080fe20000410000 */
[-C--:B------:R-:W-:Y:S01]  /*1d480*/  FMUL.FTZ R7, R28, R4.reuse ;  /* 0x000000041c077220 */ /* 0x080fe20000410000 */
[----:B------:R-:W-:Y:S01]  /*1d490*/  FMUL.FTZ R102, R29, R4 ;  /* 0x000000041d667220 */ /* 0x000fe20000410000 */
[----:B------:R-:W-:Y:S01]  /*1d4a0*/  PLOP3.LUT P1, PT, PT, PT, PT, 0x8, 0x0 ;  /* 0x000000000000781c */ /* 0x000fe20003f2e170 */
        /* <DEDUP_REMOVED lines=18> */
[----:B---3--:R-:W-:-:S05]  /*1d5d0*/  IADD3 R10, R10, 0x1, RZ ;  /* 0x000000010a0a7810 */ /* 0x008fca0007ffe0ff */
[----:B------:R0:W-:Y:S02]  /*1d5e0*/  STL [R1+0x84], R10 ;  /* 0x0000840a01007387 */ /* 0x0001e40000100800 */
.L_x_579:
[----:B------:R-:W2:Y:S01]  /*1d5f0*/  LDL R86, [R1+0x7c] ;  /* 0x00007c0001567983 */ /* 0x000ea20000100800 */
[----:B------:R-:W-:Y:S05]  /*1d600*/  WARPSYNC.ALL ;  /* 0x0000000000007948 */ /* 0x000fea0003800000 */
[----:B------:R-:W1:Y:S01]  /*1d610*/  S2UR UR5, SR_CgaCtaId ;  /* 0x00000000000579c3 */ /* 0x000e620000008800 */
[----:B------:R-:W-:Y:S01]  /*1d620*/  UMOV UR4, 0x400 ;  /* 0x0000040000047882 */ /* 0x000fe20000000000 */
[----:B------:R-:W-:Y:S01]  /*1d630*/  BSSY B0, `(.L_x_644) ;  /* 0x0000201000007945 */ /* 0x000fe20003800000 */
[----:B-1----:R-:W-:-:S06]  /*1d640*/  ULEA UR4, UR5, UR4, 0x18 ;  /* 0x0000000405047291 */ /* 0x002fcc000f8ec03f */
[----:B------:R-:W-:Y:S01]  /*1d650*/  IMAD.U32 R2, RZ, RZ, UR4 ;  /* 0x00000004ff027e24 */ /* 0x000fe2000f8e00ff */
[----:B------:R-:W-:Y:S06]  /*1d660*/  BAR.SYNC.DEFER_BLOCKING 0x5, 0x120 ;  /* 0x0144800000007b1d */ /* 0x000fec0000010000 */
[----:B------:R1:W3:Y:S02]  /*1d670*/  LDS.128 R156, [R2+0x348d0] ;  /* 0x0348d000029c7984 */ /* 0x0002e40000000c00 */
[----:B------:R-:W-:Y:S06]  /*1d680*/  BAR.ARV 0x4, 0x120 ;  /* 0x0104800000007b1d */ /* 0x000fec0000002000 */
[----:B--2---:R-:W-:Y:S01]  /*1d690*/  SHF.R.S32.HI R38, RZ, 0x1f, R86 ;  /* 0x0000001fff267819 */ /* 0x004fe20000011456 */
[----:B------:R-:W-:-:S03]  /*1d6a0*/  IMAD.SHL.U32 R74, R86, 0x4, RZ ;  /* 0x00000004564a7824 */ /* 0x000fc600078e00ff */
[----:B------:R-:W-:Y:S01]  /*1d6b0*/  SHF.L.U64.HI R78, R86, 0x2, R38 ;  /* 0x00000002564e7819 */ /* 0x000fe20000010226 */
[----:B-1-3--:R-:W-:Y:S06]  /*1d6c0*/  @P1 BRA `(.L_x_645) ;  /* 0x0000001400541947 */ /* 0x00afec0003800000 */
[----:B------:R-:W1:Y:S01]  /*1d6d0*/  S2R R107, SR_TID.X ;  /* 0x00000000006b7919 */ /* 0x000e620000002100 */
[----:B------:R-:W-:Y:S05]  /*1d6e0*/  WARPSYNC.ALL ;  /* 0x0000000000007948 */ /* 0x000fea0003800000 */
[----:B------:R-:W2:Y:S01]  /*1d6f0*/  S2R R5, SR_SWINHI ;  /* 0x0000000000057919 */ /* 0x000ea20000002f00 */
[----:B------:R-:W-:Y:S01]  /*1d700*/  ULDC.64 UR4, c[0x0][0xbd8] ;  /* 0x0002f60000047ab9 */ /* 0x000fe20000000a00 */
[----:B------:R-:W-:Y:S01]  /*1d710*/  F2FP.F16.F32.PACK_AB R31, R31, R54 ;  /* 0x000000361f1f723e */ /* 0x000fe200000000ff */
[----:B------:R-:W-:Y:S01]  /*1d720*/  ULDC.64 UR6, c[0x0][0x208] ;  /* 0x0000820000067ab9 */ /* 0x000fe20000000a00 */
[----:B------:R-:W-:-:S02]  /*1d730*/  F2FP.F16.F32.PACK_AB R32, R49, R32 ;  /* 0x000000203120723e */ /* 0x000fc400000000ff */
[----:B------:R-:W-:Y:S02]  /*1d740*/  F2FP.F16.F32.PACK_AB R35, R35, R50 ;  /* 0x000000322323723e */ /* 0x000fe400000000ff */
[----:B-1----:R-:W-:-:S04]  /*1d750*/  IADD3 R107, R107, -0x80, RZ ;  /* 0xffffff806b6b7810 */ /* 0x002fc80007ffe0ff */
[----:B------:R-:W-:Y:S02]  /*1d760*/  SHF.R.S32.HI R82, RZ, 0x1f, R107 ;  /* 0x0000001fff527819 */ /* 0x000fe4000001146b */
[----:B------:R-:W-:Y:S02]  /*1d770*/  MOV R20, R2 ;  /* 0x0000000200147202 */ /* 0x000fe40000000f00 */
[----:B--2---:R-:W-:Y:S02]  /*1d780*/  MOV R21, R5 ;  /* 0x0000000500157202 */ /* 0x004fe40000000f00 */
[CC--:B------:R-:W-:Y:S02]  /*1d790*/  LEA.HI R4, R82.reuse, R107.reuse, RZ, 0x4 ;  /* 0x0000006b52047211 */ /* 0x0c0fe400078f20ff */
[----:B------:R-:W-:Y:S02]  /*1d7a0*/  LEA.HI R8, R82, R107, RZ, 0x5 ;  /* 0x0000006b52087211 */ /* 0x000fe400078f28ff */
[----:B0-----:R-:W-:-:S03]  /*1d7b0*/  SHF.R.S32.HI R9, RZ, 0x4, R4 ;  /* 0x00000004ff097819 */ /* 0x001fc60000011404 */
[----:B------:R-:W-:Y:S01]  /*1d7c0*/  IMAD.SHL.U32 R10, R8, 0x20, RZ ;  /* 0x00000020080a7824 */ /* 0x000fe200078e00ff */
[C---:B------:R-:W-:Y:S02]  /*1d7d0*/  LOP3.LUT R8, R4.reuse, 0x3fffff0, RZ, 0xc0, !PT ;  /* 0x03fffff004087812 */ /* 0x040fe400078ec0ff */
[----:B------:R-:W-:Y:S02]  /*1d7e0*/  LEA.HI R4, R4, R9, RZ, 0x1 ;  /* 0x0000000904047211 */ /* 0x000fe400078f08ff */
[----:B------:R-:W-:Y:S01]  /*1d7f0*/  LOP3.LUT R11, R10, 0xfffffc00, RZ, 0xc0, !PT ;  /* 0xfffffc000a0b7812 */ /* 0x000fe200078ec0ff */
[----:B------:R-:W-:Y:S01]  /*1d800*/  IMAD.IADD R8, R107, 0x1, -R8 ;  /* 0x000000016b087824 */ /* 0x000fe200078e0a08 */
[----:B------:R-:W-:-:S04]  /*1d810*/  LOP3.LUT R4, R4, 0x1ffffffe, RZ, 0xc0, !PT ;  /* 0x1ffffffe04047812 */ /* 0x000fc800078ec0ff */
[----:B------:R-:W-:Y:S01]  /*1d820*/  LEA R11, R8, R11, 0x6 ;  /* 0x0000000b080b7211 */ /* 0x000fe200078e30ff */
[----:B------:R-:W-:-:S04]  /*1d830*/  IMAD.IADD R4, R9, 0x1, -R4 ;  /* 0x0000000109047824 */ /* 0x000fc800078e0a04 */
[----:B------:R-:W-:-:S04]  /*1d840*/  IMAD R5, R4, 0x8, R11 ;  /* 0x0000000804057824 */ /* 0x000fc800078e020b */
[----:B------:R-:W-:-:S03]  /*1d850*/  IMAD.WIDE R4, R5, 0x2, R20 ;  /* 0x0000000205047825 */ /* 0x000fc600078e0214 */
[C---:B------:R-:W-:Y:S02]  /*1d860*/  IADD3 R71, P2, R4.reuse, 0x4000, RZ ;  /* 0x0000400004477810 */ /* 0x040fe40007f5e0ff */
[C---:B------:R-:W-:Y:S02]  /*1d870*/  LOP3.LUT R29, R4.reuse, 0x380, RZ, 0xc0, !PT ;  /* 0x00000380041d7812 */ /* 0x040fe400078ec0ff */
[C---:B------:R-:W-:Y:S02]  /*1d880*/  IADD3 R59, P5, R4.reuse, 0x20, RZ ;  /* 0x00000020043b7810 */ /* 0x040fe40007fbe0ff */
[C---:B------:R-:W-:Y:S02]  /*1d890*/  IADD3 R63, P0, R4.reuse, 0x40, RZ ;  /* 0x00000040043f7810 */ /* 0x040fe40007f1e0ff */
[----:B------:R-:W-:Y:S02]  /*1d8a0*/  LOP3.LUT R14, R71, 0x380, RZ, 0xc0, !PT ;  /* 0x00000380470e7812 */ /* 0x000fe400078ec0ff */
[C---:B------:R-:W-:Y:S01]  /*1d8b0*/  IADD3 R67, P1, R4.reuse, 0x60, RZ ;  /* 0x0000006004437810 */ /* 0x040fe20007f3e0ff */
[----:B------:R-:W-:Y:S01]  /*1d8c0*/  IMAD.X R11, RZ, RZ, R5, P0 ;  /* 0x000000ffff0b7224 */ /* 0x000fe200000e0605 */
[----:B------:R-:W-:-:S02]  /*1d8d0*/  IADD3 R79, P4, R4, 0x4040, RZ ;  /* 0x00004040044f7810 */ /* 0x000fc40007f9e0ff */
[----:B------:R-:W-:Y:S01]  /*1d8e0*/  SHF.R.U64 R29, R29, 0x3, RZ ;  /* 0x000000031d1d7819 */ /* 0x000fe200000012ff */
[--C-:B------:R-:W-:Y:S01]  /*1d8f0*/  IMAD.X R13, RZ, RZ, R5.reuse, P1 ;  /* 0x000000ffff0d7224 */ /* 0x100fe200008e0605 */
[----:B------:R-:W-:Y:S01]  /*1d900*/  IADD3.X R9, RZ, R5, RZ, P5, !PT ;  /* 0x00000005ff097210 */ /* 0x000fe20002ffe4ff */
[----:B------:R-:W-:Y:S01]  /*1d910*/  IMAD.X R27, RZ, RZ, R5, P4 ;  /* 0x000000ffff1b7224 */ /* 0x000fe200020e0605 */
[----:B------:R-:W-:Y:S02]  /*1d920*/  LOP3.LUT R8, R59, 0x380, RZ, 0xc0, !PT ;  /* 0x000003803b087812 */ /* 0x000fe400078ec0ff */
[----:B------:R-:W-:Y:S02]  /*1d930*/  LOP3.LUT R10, R63, 0x380, RZ, 0xc0, !PT ;  /* 0x000003803f0a7812 */ /* 0x000fe400078ec0ff */
[C---:B------:R-:W-:Y:S02]  /*1d940*/  IADD3 R83, P5, R4.reuse, 0x4060, RZ ;  /* 0x0000406004537810 */ /* 0x040fe40007fbe0ff */
[----:B------:R-:W-:-:S02]  /*1d950*/  IADD3 R75, P3, R4, 0x4020, RZ ;  /* 0x00004020044b7810 */ /* 0x000fc40007f7e0ff */
[----:B------:R-:W-:Y:S02]  /*1d960*/  SHF.R.U64 R14, R14, 0x3, RZ ;  /* 0x000000030e0e7819 */ /* 0x000fe400000012ff */
[----:B------:R-:W-:Y:S01]  /*1d970*/  LOP3.LUT R12, R67, 0x380, RZ, 0xc0, !PT ;  /* 0x00000380430c7812 */ /* 0x000fe200078ec0ff */
[----:B------:R-:W-:Y:S01]  /*1d980*/  IMAD.X R25, RZ, RZ, R5, P3 ;  /* 0x000000ffff197224 */ /* 0x000fe200018e0605 */
[----:B------:R-:W-:Y:S02]  /*1d990*/  LOP3.LUT R4, R29, R4, RZ, 0x3c, !PT ;  /* 0x000000041d047212 */ /* 0x000fe400078e3cff */
[----:B------:R-:W-:Y:S02]  /*1d9a0*/  LOP3.LUT R26, R79, 0x380, RZ, 0xc0, !PT ;  /* 0x000003804f1a7812 */ /* 0x000fe400078ec0ff */
[----:B------:R-:W-:Y:S02]  /*1d9b0*/  SHF.R.U64 R8, R8, 0x3, RZ ;  /* 0x0000000308087819 */ /* 0x000fe400000012ff */
[----:B------:R-:W-:-:S02]  /*1d9c0*/  SHF.R.U64 R10, R10, 0x3, RZ ;  /* 0x000000030a0a7819 */ /* 0x000fc400000012ff */
[----:B------:R-:W-:Y:S02]  /*1d9d0*/  LOP3.LUT R28, R83, 0x380, RZ, 0xc0, !PT ;  /* 0x00000380531c7812 */ /* 0x000fe400078ec0ff */
[----:B------:R-:W-:Y:S02]  /*1d9e0*/  LOP3.LUT R24, R75, 0x380, RZ, 0xc0, !PT ;  /* 0x000003804b187812 */ /* 0x000fe400078ec0ff */
[----:B------:R-:W-:Y:S02]  /*1d9f0*/  LOP3.LUT R14, R14, R71, RZ, 0x3c, !PT ;  /* 0x000000470e0e7212 */ /* 0x000fe400078e3cff */
[----:B------:R-:W-:Y:S02]  /*1da00*/  SHF.R.U64 R12, R12, 0x3, RZ ;  /* 0x000000030c0c7819 */ /* 0x000fe400000012ff */
[----:B------:R-:W-:Y:S02]  /*1da10*/  SHF.R.U64 R26, R26, 0x3, RZ ;  /* 0x000000031a1a7819 */ /* 0x000fe400000012ff */
[----:B------:R-:W-:-:S02]  /*1da20*/  MOV R71, R4 ;  /* 0x0000000400477202 */ /* 0x000fc40000000f00 */
[----:B------:R-:W-:Y:S02]  /*1da30*/  LOP3.LUT R8, R8, R59, RZ, 0x3c, !PT ;  /* 0x0000003b08087212 */ /* 0x000fe400078e3cff */
[----:B------:R-:W-:Y:S02]  /*1da40*/  LOP3.LUT R10, R10, R63, RZ, 0x3c, !PT ;  /* 0x0000003f0a0a7212 */ /* 0x000fe400078e3cff */
[----:B------:R-:W-:Y:S02]  /*1da50*/  F2FP.F16.F32.PACK_AB R4, R103, R6 ;  /* 0x000000066704723e */ /* 0x000fe400000000ff */
[-C--:B------:R-:W-:Y:S02]  /*1da60*/  IADD3.X R15, RZ, R5.reuse, RZ, P2, !PT ;  /* 0x00000005ff0f7210 */ /* 0x080fe400017fe4ff */
[----:B------:R-:W-:Y:S02]  /*1da70*/  IADD3.X R29, RZ, R5, RZ, P5, !PT ;  /* 0x00000005ff1d7210 */ /* 0x000fe40002ffe4ff */
[----:B------:R-:W-:-:S02]  /*1da80*/  SHF.R.U64 R28, R28, 0x3, RZ ;  /* 0x000000031c1c7819 */ /* 0x000fc400000012ff */
[----:B------:R-:W-:Y:S02]  /*1da90*/  F2FP.F16.F32.PACK_AB R6, R102, R7 ;  /* 0x000000076606723e */ /* 0x000fe400000000ff */
[----:B------:R-:W-:Y:S02]  /*1daa0*/  SHF.R.U64 R24, R24, 0x3, RZ ;  /* 0x0000000318187819 */ /* 0x000fe400000012ff */
[----:B------:R-:W-:Y:S02]  /*1dab0*/  F2FP.F16.F32.PACK_AB R5, R105, R106 ;  /* 0x0000006a6905723e */ /* 0x000fe400000000ff */
[----:B------:R-:W-:Y:S01]  /*1dac0*/  F2FP.F16.F32.PACK_AB R7, R85, R104 ;  /* 0x000000685507723e */ /* 0x000fe200000000ff */
[----:B------:R-:W-:Y:S01]  /*1dad0*/  BAR.SYNC.DEFER_BLOCKING 0x1, 0x100 ;  /* 0x0044000000007b1d */ /* 0x000fe20000010000 */
[----:B------:R-:W-:Y:S02]  /*1dae0*/  LOP3.LUT R12, R12, R67, RZ, 0x3c, !PT ;  /* 0x000000430c0c7212 */ /* 0x000fe400078e3cff */
[----:B------:R-:W-:-:S02]  /*1daf0*/  LOP3.LUT R26, R26, R79, RZ, 0x3c, !PT ;  /* 0x0000004f1a1a7212 */ /* 0x000fc400078e3cff */
[----:B------:R-:W-:Y:S02]  /*1db00*/  MOV R70, R8 ;  /* 0x0000000800467202 */ /* 0x000fe40000000f00 */
[----:B------:R-:W-:Y:S02]  /*1db10*/  MOV R67, R10 ;  /* 0x0000000a00437202 */ /* 0x000fe40000000f00 */
[----:B------:R-:W-:Y:S02]  /*1db20*/  LOP3.LUT R28, R28, R83, RZ, 0x3c, !PT ;  /* 0x000000531c1c7212 */ /* 0x000fe400078e3cff */
[----:B------:R-:W-:Y:S02]  /*1db30*/  F2FP.F16.F32.PACK_AB R8, R95, R94 ;  /* 0x0000005e5f08723e */ /* 0x000fe400000000ff */
[----:B------:R-:W-:Y:S02]  /*1db40*/  F2FP.F16.F32.PACK_AB R9, R81, R84 ;  /* 0x000000545109723e */ /* 0x000fe400000000ff */
[----:B------:R-:W-:-:S02]  /*1db50*/  F2FP.F16.F32.PACK_AB R10, R100, R93 ;  /* 0x0000005d640a723e */ /* 0x000fc400000000ff */
[----:B------:R-:W-:Y:S02]  /*1db60*/  F2FP.F16.F32.PACK_AB R11, R77, R80 ;  /* 0x000000504d0b723e */ /* 0x000fe400000000ff */
[----:B------:R-:W-:Y:S02]  /*1db70*/  LOP3.LUT R24, R24, R75, RZ, 0x3c, !PT ;  /* 0x0000004b18187212 */ /* 0x000fe400078e3cff */
[----:B------:R-:W-:Y:S02]  /*1db80*/  MOV R59, R26 ;  /* 0x0000001a003b7202 */ /* 0x000fe40000000f00 */
[----:B------:R-:W-:Y:S01]  /*1db90*/  F2FP.F16.F32.PACK_AB R27, R51, R58 ;  /* 0x0000003a331b723e */ /* 0x000fe200000000ff */
[----:B------:R0:W-:Y:S01]  /*1dba0*/  STSM.16.M88.4 [R71], R4 ;  /* 0x0000000447007844 */ /* 0x0001e20000000200 */
[----:B------:R-:W-:Y:S02]  /*1dbb0*/  MOV R66, R12 ;  /* 0x0000000c00427202 */ /* 0x000fe40000000f00 */
[----:B------:R-:W-:Y:S01]  /*1dbc0*/  MOV R63, R14 ;  /* 0x0000000e003f7202 */ /* 0x000fe20000000f00 */
[----:B------:R1:W-:Y:S01]  /*1dbd0*/  STSM.16.M88.4 [R70], R8 ;  /* 0x0000000846007844 */ /* 0x0003e20000000200 */
[----:B------:R-:W-:-:S02]  /*1dbe0*/  MOV R51, R28 ;  /* 0x0000001c00337202 */ /* 0x000fc40000000f00 */
[----:B------:R-:W-:Y:S02]  /*1dbf0*/  MOV R62, R24 ;  /* 0x00000018003e7202 */ /* 0x000fe40000000f00 */
[----:B------:R-:W-:Y:S02]  /*1dc00*/  F2FP.F16.F32.PACK_AB R12, R99, R90 ;  /* 0x0000005a630c723e */ /* 0x000fe400000000ff */
[----:B------:R-:W-:Y:S02]  /*1dc10*/  F2FP.F16.F32.PACK_AB R13, R65, R68 ;  /* 0x00000044410d723e */ /* 0x000fe400000000ff */
[----:B------:R-:W-:Y:S02]  /*1dc20*/  F2FP.F16.F32.PACK_AB R14, R96, R89 ;  /* 0x00000059600e723e */ /* 0x000fe400000000ff */
[----:B------:R-:W-:Y:S02]  /*1dc30*/  F2FP.F16.F32.PACK_AB R15, R61, R64 ;  /* 0x000000403d0f723e */ /* 0x000fe400000000ff */
[----:B0-----:R-:W-:-:S02]  /*1dc40*/  F2FP.F16.F32.PACK_AB R4, R101, R92 ;  /* 0x0000005c6504723e */ /* 0x001fc400000000ff */
[----:B------:R-:W-:Y:S02]  /*1dc50*/  F2FP.F16.F32.PACK_AB R5, R73, R76 ;  /* 0x0000004c4905723e */ /* 0x000fe400000000ff */
[----:B------:R-:W-:Y:S02]  /*1dc60*/  F2FP.F16.F32.PACK_AB R6, R98, R91 ;  /* 0x0000005b6206723e */ /* 0x000fe400000000ff */
[----:B------:R-:W-:Y:S02]  /*1dc70*/  F2FP.F16.F32.PACK_AB R7, R69, R72 ;  /* 0x000000484507723e */ /* 0x000fe400000000ff */
[----:B------:R-:W-:Y:S02]  /*1dc80*/  F2FP.F16.F32.PACK_AB R29, R30, R47 ;  /* 0x0000002f1e1d723e */ /* 0x000fe400000000ff */
[----:B------:R-:W-:Y:S01]  /*1dc90*/  F2FP.F16.F32.PACK_AB R24, R97, R88 ;  /* 0x000000586118723e */ /* 0x000fe200000000ff */
[----:B------:R0:W-:Y:S01]  /*1dca0*/  STSM.16.M88.4 [R67], R4 ;  /* 0x0000000443007844 */ /* 0x0001e20000000200 */
[----:B------:R-:W-:-:S02]  /*1dcb0*/  F2FP.F16.F32.PACK_AB R25, R55, R60 ;  /* 0x0000003c3719723e */ /* 0x000fc400000000ff */
[----:B------:R-:W-:Y:S01]  /*1dcc0*/  F2FP.F16.F32.PACK_AB R26, R57, R56 ;  /* 0x00000038391a723e */ /* 0x000fe200000000ff */
[----:B------:R2:W-:Y:S01]  /*1dcd0*/  STSM.16.M88.4 [R66], R12 ;  /* 0x0000000c42007844 */ /* 0x0005e20000000200 */
[----:B------:R-:W-:Y:S02]  /*1dce0*/  F2FP.F16.F32.PACK_AB R30, R52, R33 ;  /* 0x00000021341e723e */ /* 0x000fe400000000ff */
[----:B------:R-:W-:Y:S01]  /*1dcf0*/  ISETP.NE.U32.AND P0, PT, RZ, UR4, PT ;  /* 0x00000004ff007c0c */ /* 0x000fe2000bf05070 */
[----:B------:R-:W-:Y:S01]  /*1dd00*/  STSM.16.M88.4 [R63], R24 ;  /* 0x000000183f007844 */ /* 0x000fe20000000200 */
[----:B-1----:R-:W-:Y:S02]  /*1dd10*/  IADD3 R10, P1, R74, UR4, RZ ;  /* 0x000000044a0a7c10 */ /* 0x002fe4000ff3e0ff */
[----:B------:R-:W-:Y:S01]  /*1dd20*/  F2FP.F16.F32.PACK_AB R28, R53, R44 ;  /* 0x0000002c351c723e */ /* 0x000fe200000000ff */
[----:B------:R-:W-:Y:S01]  /*1dd30*/  IMAD.MOV.U32 R44, RZ, RZ, RZ ;  /* 0x000000ffff2c7224 */ /* 0x000fe200078e00ff */
[----:B------:R-:W-:-:S02]  /*1dd40*/  F2FP.F16.F32.PACK_AB R33, R34, R43 ;  /* 0x0000002b2221723e */ /* 0x000fc400000000ff */
[----:B------:R-:W-:Y:S01]  /*1dd50*/  F2FP.F16.F32.PACK_AB R34, R48, R41 ;  /* 0x000000293022723e */ /* 0x000fe200000000ff */
[----:B------:R-:W-:Y:S01]  /*1dd60*/  STSM.16.M88.4 [R62], R28 ;  /* 0x0000001c3e007844 */ /* 0x000fe20000000200 */
[----:B0-----:R-:W-:Y:S02]  /*1dd70*/  F2FP.F16.F32.PACK_AB R4, R45, R40 ;  /* 0x000000282d04723e */ /* 0x001fe400000000ff */
[----:B------:R-:W-:Y:S01]  /*1dd80*/  F2FP.F16.F32.PACK_AB R5, R39, R46 ;  /* 0x0000002e2705723e */ /* 0x000fe200000000ff */
[----:B------:R-:W-:Y:S01]  /*1dd90*/  STSM.16.M88.4 [R59], R32 ;  /* 0x000000203b007844 */ /* 0x000fe20000000200 */
[----:B------:R-:W-:Y:S02]  /*1dda0*/  F2FP.F16.F32.PACK_AB R6, R37, R36 ;  /* 0x000000242506723e */ /* 0x000fe400000000ff */
[----:B------:R-:W-:Y:S02]  /*1ddb0*/  F2FP.F16.F32.PACK_AB R7, R87, R42 ;  /* 0x0000002a5707723e */ /* 0x000fe400000000ff */
[----:B------:R-:W-:-:S02]  /*1ddc0*/  ISETP.NE.AND.EX P0, PT, RZ, UR5, PT, P0 ;  /* 0x00000005ff007c0c */ /* 0x000fc4000bf05300 */
[----:B------:R-:W-:Y:S01]  /*1ddd0*/  IADD3.X R11, R78, UR5, RZ, P1, !PT ;  /* 0x000000054e0b7c10 */ /* 0x000fe20008ffe4ff */
[----:B------:R-:W-:Y:S01]  /*1dde0*/  ULDC.64 UR4, c[0x0][0xbe0] ;  /* 0x0002f80000047ab9 */ /* 0x000fe20000000a00 */
[----:B------:R0:W-:Y:S01]  /*1ddf0*/  STSM.16.M88.4 [R51], R4 ;  /* 0x0000000433007844 */ /* 0x0001e20000000200 */
[----:B------:R-:W-:Y:S01]  /*1de00*/  BAR.SYNC.DEFER_BLOCKING 0x1, 0x100 ;  /* 0x0044000000007b1d */ /* 0x000fe20000010000 */
[----:B------:R-:W-:Y:S02]  /*1de10*/  ISETP.NE.U32.AND P1, PT, RZ, UR4, PT ;  /* 0x00000004ff007c0c */ /* 0x000fe4000bf25070 */
[----:B------:R-:W-:Y:S02]  /*1de20*/  LEA.HI R82, R82, R107, RZ, 0x7 ;  /* 0x0000006b52527211 */ /* 0x000fe400078f38ff */
[----:B------:R-:W-:Y:S02]  /*1de30*/  ISETP.NE.AND.EX P1, PT, RZ, UR5, PT, P1 ;  /* 0x00000005ff007c0c */ /* 0x000fe4000bf25310 */
[----:B------:R-:W-:-:S05]  /*1de40*/  LOP3.LUT R8, R82, 0xffffff80, RZ, 0xc0, !PT ;  /* 0xffffff8052087812 */ /* 0x000fca00078ec0ff */
[----:B--2---:R-:W-:-:S05]  /*1de50*/  IMAD.IADD R12, R107, 0x1, -R8 ;  /* 0x000000016b0c7824 */ /* 0x004fca00078e0a08 */
[----:B------:R-:W-:Y:S02]  /*1de60*/  SHF.R.S32.HI R13, RZ, 0x1f, R12 ;  /* 0x0000001fff0d7819 */ /* 0x000fe4000001140c */
[----:B------:R-:W-:Y:S01]  /*1de70*/  @P1 IADD3 R8, P2, R74, UR4, RZ ;  /* 0x000000044a081c10 */ /* 0x000fe2000ff5e0ff */
[----:B------:R-:W-:Y:S01]  /*1de80*/  ULDC UR4, c[0x0][0xa88] ;  /* 0x0002a20000047ab9 */ /* 0x000fe20000000800 */
[----:B0-----:R-:W-:Y:S02]  /*1de90*/  LEA.HI R4, R13, R12, RZ, 0x2 ;  /* 0x0000000c0d047211 */ /* 0x001fe400078f10ff */
[----:B------:R-:W-:Y:S01]  /*1dea0*/  MOV R48, UR4 ;  /* 0x0000000400307c02 */ /* 0x000fe20008000f00 */
[----:B------:R0:W5:Y:S01]  /*1deb0*/  @P0 LDG.E R44, desc[UR6][R10.64] ;  /* 0x000000060a2c0981 */ /* 0x000162000c1e1900 */
[----:B------:R-:W-:Y:S02]  /*1dec0*/  @P1 IADD3.X R9, R78, UR5, RZ, P2, !PT ;  /* 0x000000054e091c10 */ /* 0x000fe400097fe4ff */
[----:B------:R-:W-:-:S02]  /*1ded0*/  SHF.R.S32.HI R6, RZ, 0x2, R4 ;  /* 0x00000002ff067819 */ /* 0x000fc40000011404 */
[----:B------:R-:W-:Y:S01]  /*1dee0*/  SHF.R.S32.HI R5, RZ, 0x1f, R4 ;  /* 0x0000001fff057819 */ /* 0x000fe20000011404 */
[----:B------:R0:W5:Y:S03]  /*1def0*/  @P1 LDG.E R48, desc[UR6][R8.64] ;  /* 0x0000000608301981 */ /* 0x000166000c1e1900 */
[----:B------:R-:W-:Y:S01]  /*1df00*/  LEA.HI R4, R5, R6, RZ, 0x3 ;  /* 0x0000000605047211 */ /* 0x000fe200078f18ff */
[----:B------:R-:W-:Y:S06]  /*1df10*/  @P1 BRA `(.L_x_646) ;  /* 0x0000000000141947 */ /* 0x000fec0003800000 */
[----:B------:R-:W-:Y:S05]  /*1df20*/  @!P0 BRA `(.L_x_646) ;  /* 0x0000000000108947 */ /* 0x000fea0003800000 */
[----:B------:R-:W-:Y:S02]  /*1df30*/  ULDC.64 UR4, c[0x0][0x208] ;  /* 0x0000820000047ab9 */ /* 0x000fe40000000a00 */
[----:B------:R-:W2:Y:S04]  /*1df40*/  LDG.E R5, desc[UR4][R10.64] ;  /* 0x000000040a057981 */ /* 0x000ea8000c1e1900 */
[----:B-----5:R-:W2:Y:S02]  /*1df50*/  LDG.E R48, desc[UR4][R10.64+0x4] ;  /* 0x000004040a307981 */ /* 0x020ea4000c1e1900 */
[----:B--2---:R-:W-:-:S07]  /*1df60*/  IMAD.IADD R48, R48, 0x1, -R5 ;  /* 0x0000000130307824 */ /* 0x004fce00078e0a05 */
.L_x_646:
[----:B------:R-:W2:Y:S01]  /*1df70*/  LDL R7, [R1+0x3c] ;  /* 0x00003c0001077983 */ /* 0x000ea20000100800 */
[----:B0-----:R-:W-:Y:S01]  /*1df80*/  SHF.R.S32.HI R11, RZ, 0x7, R82 ;  /* 0x00000007ff0b7819 */ /* 0x001fe20000011452 */
[----:B------:R-:W-:Y:S02]  /*1df90*/  ULDC.64 UR4, c[0x0][0xb70] ;  /* 0x0002dc0000047ab9 */ /* 0x000fe40000000a00 */
[----:B------:R-:W3:Y:S04]  /*1dfa0*/  LDL.LU R53, [R1+0x80] ;  /* 0x0000800001357983 */ /* 0x000ee80000300800 */
[----:B------:R-:W4:Y:S01]  /*1dfb0*/  LDL.LU R52, [R1+0x88] ;  /* 0x0000880001347983 */ /* 0x000f220000300800 */
[----:B------:R-:W-:Y:S01]  /*1dfc0*/  LOP3.LUT R5, R4, 0xfffffff8, RZ, 0xc0, !PT ;  /* 0xfffffff804057812 */ /* 0x000fe200078ec0ff */
[----:B------:R-:W-:Y:S01]  /*1dfd0*/  ULDC.64 UR6, c[0x0][0x208] ;  /* 0x0000820000067ab9 */ /* 0x000fe20000000a00 */
[----:B------:R-:W-:-:S02]  /*1dfe0*/  LEA.HI R82, R82, R11, RZ, 0x1 ;  /* 0x0000000b52527211 */ /* 0x000fc400078f08ff */
[----:B------:R-:W-:Y:S01]  /*1dff0*/  LEA.HI R13, R13, R12, RZ, 0x5 ;  /* 0x0000000c0d0d7211 */ /* 0x000fe200078f28ff */
[----:B------:R-:W-:Y:S01]  /*1e000*/  IMAD.IADD R6, R6, 0x1, -R5 ;  /* 0x0000000106067824 */ /* 0x000fe200078e0a05 */
[----:B-----5:R-:W-:Y:S02]  /*1e010*/  SHF.R.S32.HI R45, RZ, 0x1f, R44 ;  /* 0x0000001fff2d7819 */ /* 0x020fe4000001142c */
[----:B------:R-:W-:Y:S02]  /*1e020*/  LOP3.LUT R82, R82, 0x3fffffe, RZ, 0xc0, !PT ;  /* 0x03fffffe52527812 */ /* 0x000fe400078ec0ff */
[----:B------:R-:W-:Y:S02]  /*1e030*/  SHF.R.S32.HI R13, RZ, 0x5, R13 ;  /* 0x00000005ff0d7819 */ /* 0x000fe4000001140d */
[----:B------:R-:W-:Y:S01]  /*1e040*/  SEL R50, R38, RZ, !P0 ;  /* 0x000000ff26327207 */ /* 0x000fe20004000000 */
[----:B------:R-:W-:Y:S01]  /*1e050*/  IMAD.IADD R82, R11, 0x1, -R82 ;  /* 0x000000010b527824 */ /* 0x000fe200078e0a52 */
[----:B------:R-:W-:Y:S01]  /*1e060*/  SEL R51, R86, RZ, !P0 ;  /* 0x000000ff56337207 */ /* 0x000fe20004000000 */
[----:B------:R-:W-:Y:S01]  /*1e070*/  IMAD R13, R13, 0x10, R6 ;  /* 0x000000100d0d7824 */ /* 0x000fe200078e0206 */
[----:B------:R-:W-:-:S03]  /*1e080*/  LOP3.LUT P0, RZ, R12, 0x3, RZ, 0xc0, !PT ;  /* 0x000000030cff7812 */ /* 0x000fc6000780c0ff */
[----:B------:R-:W-:Y:S01]  /*1e090*/  IMAD R11, R82, 0x40, R13 ;  /* 0x00000040520b7824 */ /* 0x000fe200078e020d */
[----:B------:R-:W-:Y:S01]  /*1e0a0*/  BSSY B1, `(.L_x_647) ;  /* 0x0000077000017945 */ /* 0x000fe20003800000 */
[----:B--2---:R-:W-:Y:S02]  /*1e0b0*/  IADD3 R7, R16, R7, RZ ;  /* 0x0000000710077210 */ /* 0x004fe40007ffe0ff */
[----:B---3--:R-:W-:-:S03]  /*1e0c0*/  SHF.R.S32.HI R49, RZ, 0x1f, R53 ;  /* 0x0000001fff317819 */ /* 0x008fc60000011435 */
[----:B------:R-:W-:-:S04]  /*1e0d0*/  IMAD.WIDE R20, R7, 0x2, R20 ;  /* 0x0000000207147825 */ /* 0x000fc800078e0214 */
[----:B------:R-:W-:Y:S01]  /*1e0e0*/  IMAD R4, R49, UR4, RZ ;  /* 0x0000000431047c24 */ /* 0x000fe2000f8e02ff */
[----:B------:R-:W-:Y:S01]  /*1e0f0*/  IADD3 R25, P2, R20, 0x3000, RZ ;  /* 0x0000300014197810 */ /* 0x000fe20007f5e0ff */
[----:B----4-:R-:W-:Y:S01]  /*1e100*/  IMAD R11, R52, 0x80, R11 ;  /* 0x00000080340b7824 */ /* 0x010fe200078e020b */
[----:B------:R-:W-:Y:S01]  /*1e110*/  IADD3 R29, P5, R20, 0x4000, RZ ;  /* 0x00004000141d7810 */ /* 0x000fe20007fbe0ff */
[----:B------:R-:W-:Y:S01]  /*1e120*/  IMAD R9, R53, UR5, R4 ;  /* 0x0000000535097c24 */ /* 0x000fe2000f8e0204 */
[----:B------:R-:W-:Y:S01]  /*1e130*/  LOP3.LUT R24, R25, 0x380, RZ, 0xc0, !PT ;  /* 0x0000038019187812 */ /* 0x000fe200078ec0ff */
[----:B------:R-:W-:Y:S01]  /*1e140*/  IMAD.WIDE.U32 R4, R53, UR4, R44 ;  /* 0x0000000435047c25 */ /* 0x000fe2000f8e002c */
[----:B------:R-:W-:Y:S01]  /*1e150*/  ULDC.64 UR4, c[0x0][0xb78] ;  /* 0x0002de0000047ab9 */ /* 0x000fe20000000a00 */
[----:B------:R-:W-:Y:S02]  /*1e160*/  SHF.R.S32.HI R7, RZ, 0x1f, R11 ;  /* 0x0000001fff077819 */ /* 0x000fe4000001140b */
[----:B------:R-:W-:Y:S01]  /*1e170*/  IMAD R6, R50, UR4, RZ ;  /* 0x0000000432067c24 */ /* 0x000fe2000f8e02ff */
[----:B------:R-:W-:-:S02]  /*1e180*/  IADD3 R5, R5, R9, RZ ;  /* 0x0000000905057210 */ /* 0x000fc40007ffe0ff */
[----:B------:R-:W-:Y:S01]  /*1e190*/  IADD3 R9, P3, R20, 0x1000, RZ ;  /* 0x0000100014097810 */ /* 0x000fe20007f7e0ff */
[C---:B------:R-:W-:Y:S01]  /*1e1a0*/  IMAD R6, R51.reuse, UR5, R6 ;  /* 0x0000000533067c24 */ /* 0x040fe2000f8e0206 */
[----:B------:R-:W-:Y:S01]  /*1e1b0*/  SHF.R.U64 R24, R24, 0x3, RZ ;  /* 0x0000000318187819 */ /* 0x000fe200000012ff */
[----:B------:R-:W-:Y:S01]  /*1e1c0*/  IMAD.WIDE.U32 R4, R51, UR4, R4 ;  /* 0x0000000433047c25 */ /* 0x000fe2000f8e0004 */
[----:B------:R-:W-:Y:S01]  /*1e1d0*/  LOP3.LUT R8, R9, 0x380, RZ, 0xc0, !PT ;  /* 0x0000038009087812 */ /* 0x000fe200078ec0ff */
[----:B------:R-:W-:Y:S01]  /*1e1e0*/  ULDC.64 UR4, c[0x0][0xb40] ;  /* 0x0002d00000047ab9 */ /* 0x000fe20000000a00 */
[----:B------:R-:W-:Y:S02]  /*1e1f0*/  LOP3.LUT R24, R24, R25, RZ, 0x3c, !PT ;  /* 0x0000001918187212 */ /* 0x000fe400078e3cff */
[----:B------:R-:W-:Y:S02]  /*1e200*/  IADD3 R4, P1, R11, R4, RZ ;  /* 0x000000040b047210 */ /* 0x000fe40007f3e0ff */
[----:B------:R-:W-:-:S02]  /*1e210*/  SHF.R.U64 R8, R8, 0x3, RZ ;  /* 0x0000000308087819 */ /* 0x000fc400000012ff */
[----:B------:R-:W-:Y:S01]  /*1e220*/  IADD3.X R7, R7, R5, R6, P1, !PT ;  /* 0x0000000507077210 */ /* 0x000fe20000ffe406 */
[----:B------:R-:W-:Y:S01]  /*1e230*/  VIADD R5, R11, 0x8 ;  /* 0x000000080b057836 */ /* 0x000fe20000000000 */
[----:B------:R-:W-:Y:S02]  /*1e240*/  IADD3 R13, P1, R20, 0x2000, RZ ;  /* 0x00002000140d7810 */ /* 0x000fe40007f3e0ff */
[----:B------:R-:W-:Y:S02]  /*1e250*/  LEA R46, P4, R4, UR4, 0x2 ;  /* 0x00000004042e7c11 */ /* 0x000fe4000f8810ff */
[----:B------:R-:W-:Y:S02]  /*1e260*/  LOP3.LUT R12, R13, 0x380, RZ, 0xc0, !PT ;  /* 0x000003800d0c7812 */ /* 0x000fe400078ec0ff */
[----:B------:R-:W-:Y:S02]  /*1e270*/  LOP3.LUT R8, R8, R9, RZ, 0x3c, !PT ;  /* 0x0000000908087212 */ /* 0x000fe400078e3cff */
[----:B------:R-:W-:-:S02]  /*1e280*/  SHF.R.U64 R12, R12, 0x3, RZ ;  /* 0x000000030c0c7819 */ /* 0x000fc400000012ff */
[----:B------:R-:W-:Y:S01]  /*1e290*/  LEA.HI.X R47, R4, UR5, R7, 0x2, P4 ;  /* 0x00000005042f7c11 */ /* 0x000fe2000a0f1407 */
[----:B------:R-:W-:Y:S01]  /*1e2a0*/  ULDC.64 UR4, c[0x0][0xaa0] ;  /* 0x0002a80000047ab9 */ /* 0x000fe20000000a00 */
[----:B------:R-:W-:Y:S02]  /*1e2b0*/  IADD3.X R9, RZ, R21, RZ, P3, !PT ;  /* 0x00000015ff097210 */ /* 0x000fe40001ffe4ff */
[----:B------:R-:W-:Y:S02]  /*1e2c0*/  IADD3 R33, P4, R20, 0x5000, RZ ;  /* 0x0000500014217810 */ /* 0x000fe40007f9e0ff */
[----:B------:R-:W-:Y:S01]  /*1e2d0*/  LOP3.LUT R12, R12, R13, RZ, 0x3c, !PT ;  /* 0x0000000d0c0c7212 */ /* 0x000fe200078e3cff */
[----:B------:R-:W-:Y:S01]  /*1e2e0*/  IMAD.X R13, RZ, RZ, R21, P1 ;  /* 0x000000ffff0d7224 */ /* 0x000fe200008e0615 */
[C---:B------:R-:W-:Y:S02]  /*1e2f0*/  IADD3 R37, P3, R20.reuse, 0x6000, RZ ;  /* 0x0000600014257810 */ /* 0x040fe40007f7e0ff */
[----:B------:R-:W-:-:S02]  /*1e300*/  LOP3.LUT R4, R20, 0x380, RZ, 0xc0, !PT ;  /* 0x0000038014047812 */ /* 0x000fc400078ec0ff */
[----:B------:R-:W-:Y:S02]  /*1e310*/  IADD3.X R25, RZ, R21, RZ, P2, !PT ;  /* 0x00000015ff197210 */ /* 0x000fe400017fe4ff */
[----:B------:R-:W-:Y:S02]  /*1e320*/  IADD3 R7, P2, R20, 0x7000, RZ ;  /* 0x0000700014077810 */ /* 0x000fe40007f5e0ff */
[-C--:B------:R-:W-:Y:S02]  /*1e330*/  ISETP.GE.OR P1, PT, R11, R48.reuse, P0 ;  /* 0x000000300b00720c */ /* 0x080fe40000726670 */
[----:B------:R-:W-:Y:S01]  /*1e340*/  ISETP.GE.OR P0, PT, R5, R48, P0 ;  /* 0x000000300500720c */ /* 0x000fe20000706670 */
[----:B------:R-:W-:Y:S01]  /*1e350*/  IMAD.X R41, RZ, RZ, R21, P2 ;  /* 0x000000ffff297224 */ /* 0x000fe200010e0615 */
[----:B------:R-:W-:Y:S02]  /*1e360*/  LOP3.LUT R28, R29, 0x380, RZ, 0xc0, !PT ;  /* 0x000003801d1c7812 */ /* 0x000fe400078ec0ff */
[----:B------:R-:W-:-:S02]  /*1e370*/  LOP3.LUT R32, R33, 0x380, RZ, 0xc0, !PT ;  /* 0x0000038021207812 */ /* 0x000fc400078ec0ff */
[----:B------:R-:W-:Y:S02]  /*1e380*/  LOP3.LUT R36, R37, 0x380, RZ, 0xc0, !PT ;  /* 0x0000038025247812 */ /* 0x000fe400078ec0ff */
[----:B------:R-:W-:Y:S02]  /*1e390*/  SHF.R.U64 R5, R4, 0x3, RZ ;  /* 0x0000000304057819 */ /* 0x000fe400000012ff */
[----:B------:R-:W-:Y:S01]  /*1e3a0*/  LOP3.LUT R4, R7, 0x380, RZ, 0xc0, !PT ;  /* 0x0000038007047812 */ /* 0x000fe200078ec0ff */
[----:B------:R0:W-:Y:S01]  /*1e3b0*/  @!P1 STG.E desc[UR6][R46.64], R3 ;  /* 0x000000032e009986 */ /* 0x0001e2000c101906 */
[----:B------:R-:W-:Y:S02]  /*1e3c0*/  SHF.R.U64 R28, R28, 0x3, RZ ;  /* 0x000000031c1c7819 */ /* 0x000fe400000012ff */
[----:B------:R-:W-:Y:S01]  /*1e3d0*/  SHF.R.U64 R32, R32, 0x3, RZ ;  /* 0x0000000320207819 */ /* 0x000fe200000012ff */
[----:B------:R1:W-:Y:S01]  /*1e3e0*/  @!P0 STG.E desc[UR6][R46.64+0x20], R0 ;  /* 0x000020002e008986 */ /* 0x0003e2000c101906 */
[----:B------:R-:W-:-:S02]  /*1e3f0*/  SHF.R.U64 R36, R36, 0x3, RZ ;  /* 0x0000000324247819 */ /* 0x000fc400000012ff */
[----:B------:R-:W-:Y:S01]  /*1e400*/  SHF.R.U64 R4, R4, 0x3, RZ ;  /* 0x0000000304047819 */ /* 0x000fe200000012ff */
[----:B------:R-:W5:Y:S01]  /*1e410*/  LD.E.128 R8, desc[UR6][R8.64] ;  /* 0x0000000608087980 */ /* 0x000f62000c101d00 */
[----:B------:R-:W-:Y:S01]  /*1e420*/  LOP3.LUT R28, R28, R29, RZ, 0x3c, !PT ;  /* 0x0000001d1c1c7212 */ /* 0x000fe200078e3cff */
[--C-:B------:R-:W-:Y:S01]  /*1e430*/  IMAD.X R29, RZ, RZ, R21.reuse, P5 ;  /* 0x000000ffff1d7224 */ /* 0x100fe200028e0615 */
[----:B------:R-:W-:Y:S01]  /*1e440*/  LOP3.LUT R32, R32, R33, RZ, 0x3c, !PT ;  /* 0x0000002120207212 */ /* 0x000fe200078e3cff */
[----:B------:R-:W-:Y:S01]  /*1e450*/  IMAD.X R33, RZ, RZ, R21, P4 ;  /* 0x000000ffff217224 */ /* 0x000fe200020e0615 */
[----:B------:R-:W-:Y:S01]  /*1e460*/  LOP3.LUT R36, R36, R37, RZ, 0x3c, !PT ;  /* 0x0000002524247212 */ /* 0x000fe200078e3cff */
[----:B------:R-:W5:Y:S01]  /*1e470*/  LD.E.128 R12, desc[UR6][R12.64] ;  /* 0x000000060c0c7980 */ /* 0x000f62000c101d00 */
[----:B------:R-:W-:Y:S02]  /*1e480*/  IADD3.X R37, RZ, R21, RZ, P3, !PT ;  /* 0x00000015ff257210 */ /* 0x000fe40001ffe4ff */
[----:B------:R-:W-:Y:S01]  /*1e490*/  LOP3.LUT R40, R4, R7, RZ, 0x3c, !PT ;  /* 0x0000000704287212 */ /* 0x000fe200078e3cff */
[----:B------:R-:W5:Y:S01]  /*1e4a0*/  LD.E.128 R24, desc[UR6][R24.64] ;  /* 0x0000000618187980 */ /* 0x000f62000c101d00 */
[----:B------:R-:W-:-:S03]  /*1e4b0*/  LOP3.LUT R20, R5, R20, RZ, 0x3c, !PT ;  /* 0x0000001405147212 */ /* 0x000fc600078e3cff */
[----:B------:R-:W5:Y:S04]  /*1e4c0*/  LD.E.128 R28, desc[UR6][R28.64] ;  /* 0x000000061c1c7980 */ /* 0x000f68000c101d00 */
[----:B------:R2:W5:Y:S04]  /*1e4d0*/  LD.E.128 R4, desc[UR6][R20.64] ;  /* 0x0000000614047980 */ /* 0x000568000c101d00 */
[----:B------:R-:W5:Y:S04]  /*1e4e0*/  LD.E.128 R32, desc[UR6][R32.64] ;  /* 0x0000000620207980 */ /* 0x000f68000c101d00 */
[----:B------:R-:W5:Y:S04]  /*1e4f0*/  LD.E.128 R36, desc[UR6][R36.64] ;  /* 0x0000000624247980 */ /* 0x000f68000c101d00 */
[----:B------:R-:W5:Y:S01]  /*1e500*/  LD.E.128 R40, desc[UR6][R40.64] ;  /* 0x0000000628287980 */ /* 0x000f62000c101d00 */
[----:B--2---:R-:W-:Y:S01]  /*1e510*/  MOV R21, R17 ;  /* 0x0000001100157202 */ /* 0x004fe20000000f00 */
[----:B------:R-:W-:Y:S01]  /*1e520*/  @!PT LDS RZ, [RZ] ;  /* 0x00000000fffff984 */ /* 0x000fe20000000800 */
[----:B------:R-:W-:Y:S01]  /*1e530*/  @!PT LDS RZ, [RZ] ;  /* 0x00000000fffff984 */ /* 0x000fe20000000800 */
[----:B------:R-:W-:Y:S01]  /*1e540*/  @!PT LDS RZ, [RZ] ;  /* 0x00000000fffff984 */ /* 0x000fe20000000800 */
[----:B------:R-:W-:Y:S01]  /*1e550*/  @!PT LDS RZ, [RZ] ;  /* 0x00000000fffff984 */ /* 0x000fe20000000800 */
[----:B------:R2:W-:Y:S06]  /*1e560*/  MEMBAR.ALL.CTA ;  /* 0x0000000000007992 */ /* 0x0005ec0000008000 */
[----:B--2---:R-:W2:Y:S01]  /*1e570*/  FENCE.VIEW.ASYNC.S ;  /* 0x00000000000073c6 */ /* 0x004ea20000000000 */
[----:B0-----:R-:W-:-:S02]  /*1e580*/  IMAD R3, R45, UR4, RZ ;  /* 0x000000042d037c24 */ /* 0x001fc4000f8e02ff */
[----:B------:R-:W-:Y:S02]  /*1e590*/  IMAD.MOV.U32 R20, RZ, RZ, R16 ;  /* 0x000000ffff147224 */ /* 0x000fe400078e0010 */
[C---:B------:R-:W-:Y:S02]  /*1e5a0*/  IMAD R3, R44.reuse, UR5, R3 ;  /* 0x000000052c037c24 */ /* 0x040fe4000f8e0203 */
[----:B------:R-:W-:Y:S01]  /*1e5b0*/  IMAD.WIDE.U32 R20, R44, UR4, R20 ;  /* 0x000000042c147c25 */ /* 0x000fe2000f8e0014 */
[----:B------:R-:W-:-:S03]  /*1e5c0*/  ULDC.64 UR4, c[0x0][0xae0] ;  /* 0x0002b80000047ab9 */ /* 0x000fc60000000a00 */
[----:B------:R-:W-:Y:S02]  /*1e5d0*/  IMAD R45, R52, -0x80, R48 ;  /* 0xffffff80342d7824 */ /* 0x000fe400078e0230 */
[----:B------:R-:W-:Y:S02]  /*1e5e0*/  IMAD.IADD R21, R21, 0x1, R3 ;  /* 0x0000000115157824 */ /* 0x000fe400078e0203 */
[----:B-1----:R-:W-:Y:S01]  /*1e5f0*/  IMAD R0, R49, UR4, RZ ;  /* 0x0000000431007c24 */ /* 0x002fe2000f8e02ff */
[----:B------:R-:W-:Y:S01]  /*1e600*/  ISETP.GE.AND P3, PT, R22, R45, PT ;  /* 0x0000002d1600720c */ /* 0x000fe20003f66270 */
[----:B------:R-:W-:-:S04]  /*1e610*/  IMAD.WIDE.U32 R20, R53, UR4, R20 ;  /* 0x0000000435147c25 */ /* 0x000fc8000f8e0014 */
[----:B------:R-:W-:Y:S01]  /*1e620*/  IMAD R3, R53, UR5, R0 ;  /* 0x0000000535037c24 */ /* 0x000fe2000f8e0200 */
[----:B------:R-:W-:Y:S01]  /*1e630*/  IADD3 R0, R2, 0x34820, RZ ;  /* 0x0003482002007810 */ /* 0x000fe20007ffe0ff */
[----:B------:R-:W-:Y:S02]  /*1e640*/  ULDC.64 UR4, c[0x0][0xae8] ;  /* 0x0002ba0000047ab9 */ /* 0x000fe40000000a00 */
[----:B------:R-:W-:Y:S01]  /*1e650*/  IMAD R44, R50, UR4, RZ ;  /* 0x00000004322c7c24 */ /* 0x000fe2000f8e02ff */
[----:B------:R-:W-:Y:S01]  /*1e660*/  PRMT R0, RZ, 0x654, R0 ;  /* 0x00000654ff007816 */ /* 0x000fe20000000000 */
[----:B------:R-:W-:Y:S02]  /*1e670*/  IMAD.IADD R21, R21, 0x1, R3 ;  /* 0x0000000115157824 */ /* 0x000fe400078e0203 */
[C---:B------:R-:W-:Y:S01]  /*1e680*/  IMAD R3, R51.reuse, UR5, R44 ;  /* 0x0000000533037c24 */ /* 0x040fe2000f8e022c */
[----:B--2---:R0:W-:Y:S01]  /*1e690*/  SYNCS.ARRIVE.TRANS64.RED.A1T0 RZ, [R0+URZ], RZ ;  /* 0x000000ff00ff79a7 */ /* 0x0041e2000810043f */
[----:B------:R-:W-:Y:S01]  /*1e6a0*/  IMAD.WIDE.U32 R46, R51, UR4, R20 ;  /* 0x00000004332e7c25 */ /* 0x000fe2000f8e0014 */
[----:B------:R-:W-:-:S02]  /*1e6b0*/  ISETP.GE.AND P0, PT, R223, R45, PT ;  /* 0x0000002ddf00720c */ /* 0x000fc40003f06270 */
[-C--:B------:R-:W-:Y:S01]  /*1e6c0*/  ISETP.GE.AND P1, PT, R222, R45.reuse, PT ;  /* 0x0000002dde00720c */ /* 0x080fe20003f26270 */
[----:B------:R-:W-:Y:S01]  /*1e6d0*/  IMAD.IADD R51, R47, 0x1, R3 ;  /* 0x000000012f337824 */ /* 0x000fe200078e0203 */
[----:B------:R-:W-:Y:S01]  /*1e6e0*/  ISETP.GE.AND P2, PT, R224, R45, PT ;  /* 0x0000002de000720c */ /* 0x000fe20003f46270 */
[----:B------:R-:W-:Y:S01]  /*1e6f0*/  IMAD.WIDE R44, R52, 0x80, R22 ;  /* 0x00000080342c7825 */ /* 0x000fe200078e0216 */
[----:B0-----:R-:W-:Y:S11]  /*1e700*/  @P3 BRA `(.L_x_648) ;  /* 0x0000000000403947 */ /* 0x001ff60003800000 */
[----:B------:R-:W-:Y:S01]  /*1e710*/  ULDC.64 UR6, c[0x0][0xad8] ;  /* 0x0002b60000067ab9 */ /* 0x000fe20000000a00 */
[----:B------:R-:W-:Y:S01]  /*1e720*/  MOV R21, R51 ;  /* 0x0000003300157202 */ /* 0x000fe20000000f00 */
[----:B------:R-:W-:Y:S01]  /*1e730*/  IMAD R3, R45, UR6, RZ ;  /* 0x000000062d037c24 */ /* 0x000fe2000f8e02ff */
[----:B------:R-:W-:Y:S01]  /*1e740*/  ULDC UR4, c[0x0][0xa8c] ;  /* 0x0002a30000047ab9 */ /* 0x000fe20000000800 */
[----:B------:R-:W-:Y:S01]  /*1e750*/  IMAD.MOV.U32 R20, RZ, RZ, R46 ;  /* 0x000000ffff147224 */ /* 0x000fe200078e002e */
[----:B------:R-:W-:Y:S01]  /*1e760*/  ISETP.GE.AND P3, PT, R16, UR4, PT ;  /* 0x0000000410007c0c */ /* 0x000fe2000bf66270 */
[C---:B------:R-:W-:Y:S01]  /*1e770*/  IMAD R3, R44.reuse, UR7, R3 ;  /* 0x000000072c037c24 */ /* 0x040fe2000f8e0203 */
[----:B------:R-:W-:Y:S01]  /*1e780*/  ISETP.GE.AND P4, PT, R227, UR4, PT ;  /* 0x00000004e3007c0c */ /* 0x000fe2000bf86270 */
[----:B------:R-:W-:Y:S01]  /*1e790*/  IMAD.WIDE.U32 R20, R44, UR6, R20 ;  /* 0x000000062c147c25 */ /* 0x000fe2000f8e0014 */
[----:B------:R-:W-:Y:S01]  /*1e7a0*/  ULDC.64 UR6, c[0x0][0xa80] ;  /* 0x0002a00000067ab9 */ /* 0x000fe20000000a00 */
[----:B------:R-:W-:-:S02]  /*1e7b0*/  ULDC.64 UR8, c[0x0][0x208] ;  /* 0x0000820000087ab9 */ /* 0x000fc40000000a00 */
[----:B------:R-:W-:Y:S01]  /*1e7c0*/  IMAD.IADD R3, R21, 0x1, R3 ;  /* 0x0000000115037824 */ /* 0x000fe200078e0203 */
[----:B------:R-:W-:-:S04]  /*1e7d0*/  LEA R48, P5, R20, UR6, 0x1 ;  /* 0x0000000614307c11 */ /* 0x000fc8000f8a08ff */
[----:B------:R-:W-:-:S05]  /*1e7e0*/  LEA.HI.X R49, R20, UR7, R3, 0x1, P5 ;  /* 0x0000000714317c11 */ /* 0x000fca000a8f0c03 */
[----:B-----5:R0:W-:Y:S04]  /*1e7f0*/  @!P3 STG.E.128 desc[UR8][R48.64], R4 ;  /* 0x000000043000b986 */ /* 0x0201e8000c101d08 */
[----:B------:R0:W-:Y:S02]  /*1e800*/  @!P4 STG.E.128 desc[UR8][R48.64+0x80], R28 ;  /* 0x0000801c3000c986 */ /* 0x0001e4000c101d08 */
.L_x_648:
[----:B------:R-:W-:Y:S05]  /*1e810*/  BSYNC B1 ;  /* 0x0000000000017941 */ /* 0x000fea0003800000 */
.L_x_647:
[----:B------:R-:W-:Y:S04]  /*1e820*/  BSSY B1, `(.L_x_649) ;  /* 0x0000014000017945 */ /* 0x000fe80003800000 */
[----:B------:R-:W-:Y:S05]  /*1e830*/  @P0 BRA `(.L_x_650) ;  /* 0x0000000000480947 */ /* 0x000fea0003800000 */
[----:B------:R-:W-:Y:S01]  /*1e840*/  IADD3 R3, P0, R44, 0x20, RZ ;  /* 0x000000202c037810 */ /* 0x000fe20007f1e0ff */
[----:B------:R-:W-:Y:S01]  /*1e850*/  ULDC.64 UR6, c[0x0][0xad8] ;  /* 0x0002b60000067ab9 */ /* 0x000fe20000000a00 */
[----:B0----5:R-:W-:Y:S01]  /*1e860*/  MOV R4, R46 ;  /* 0x0000002e00047202 */ /* 0x021fe20000000f00 */
[----:B------:R-:W-:Y:S01]  /*1e870*/  IMAD.MOV.U32 R5, RZ, RZ, R51 ;  /* 0x000000ffff057224 */ /* 0x000fe200078e0033 */
[----:B------:R-:W-:Y:S01]  /*1e880*/  ULDC UR4, c[0x0][0xa8c] ;  /* 0x0002a30000047ab9 */ /* 0x000fe20000000800 */
[----:B------:R-:W-:Y:S01]  /*1e890*/  IMAD.X R0, RZ, RZ, R45, P0 ;  /* 0x000000ffff007224 */ /* 0x000fe200000e062d */
[----:B------:R-:W-:Y:S01]  /*1e8a0*/  ISETP.GE.AND P3, PT, R16, UR4, PT ;  /* 0x0000000410007c0c */ /* 0x000fe2000bf66270 */
[----:B------:R-:W-:Y:S01]  /*1e8b0*/  IMAD.WIDE.U32 R4, R3, UR6, R4 ;  /* 0x0000000603047c25 */ /* 0x000fe2000f8e0004 */
[----:B------:R-:W-:Y:S01]  /*1e8c0*/  ISETP.GE.AND P4, PT, R227, UR4, PT ;  /* 0x00000004e3007c0c */ /* 0x000fe2000bf86270 */
[----:B------:R-:W-:Y:S02]  /*1e8d0*/  ULDC.64 UR8, c[0x0][0x208] ;  /* 0x0000820000087ab9 */ /* 0x000fe40000000a00 */
[----:B------:R-:W-:-:S04]  /*1e8e0*/  IMAD R0, R0, UR6, RZ ;  /* 0x0000000600007c24 */ /* 0x000fc8000f8e02ff */
[----:B------:R-:W-:Y:S01]  /*1e8f0*/  IMAD R3, R3, UR7, R0 ;  /* 0x0000000703037c24 */ /* 0x000fe2000f8e0200 */
[----:B------:R-:W-:Y:S02]  /*1e900*/  ULDC.64 UR6, c[0x0][0xa80] ;  /* 0x0002a00000067ab9 */ /* 0x000fe40000000a00 */
[----:B------:R-:W-:Y:S01]  /*1e910*/  LEA R6, P0, R4, UR6, 0x1 ;  /* 0x0000000604067c11 */ /* 0x000fe2000f8008ff */
[----:B------:R-:W-:-:S05]  /*1e920*/  IMAD.IADD R3, R5, 0x1, R3 ;  /* 0x0000000105037824 */ /* 0x000fca00078e0203 */
[----:B------:R-:W-:-:S05]  /*1e930*/  LEA.HI.X R7, R4, UR7, R3, 0x1, P0 ;  /* 0x0000000704077c11 */ /* 0x000fca00080f0c03 */
[----:B------:R1:W-:Y:S04]  /*1e940*/  @!P3 STG.E.128 desc[UR8][R6.64], R8 ;  /* 0x000000080600b986 */ /* 0x0003e8000c101d08 */
[----:B------:R1:W-:Y:S02]  /*1e950*/  @!P4 STG.E.128 desc[UR8][R6.64+0x80], R32 ;  /* 0x000080200600c986 */ /* 0x0003e4000c101d08 */
.L_x_650:
[----:B------:R-:W-:Y:S05]  /*1e960*/  BSYNC B1 ;  /* 0x0000000000017941 */ /* 0x000fea0003800000 */
.L_x_649:
[----:B------:R-:W-:Y:S04]  /*1e970*/  BSSY B1, `(.L_x_651) ;  /* 0x0000014000017945 */ /* 0x000fe80003800000 */
[----:B------:R-:W-:Y:S05]  /*1e980*/  @P1 BRA `(.L_x_652) ;  /* 0x0000000000481947 */ /* 0x000fea0003800000 */
[----:B------:R-:W-:Y:S01]  /*1e990*/  IADD3 R3, P0, R44, 0x40, RZ ;  /* 0x000000402c037810 */ /* 0x000fe20007f1e0ff */
[----:B------:R-:W-:Y:S01]  /*1e9a0*/  ULDC.64 UR6, c[0x0][0xad8] ;  /* 0x0002b60000067ab9 */ /* 0x000fe20000000a00 */
[----:B0----5:R-:W-:Y:S01]  /*1e9b0*/  IMAD.MOV.U32 R4, RZ, RZ, R46 ;  /* 0x000000ffff047224 */ /* 0x021fe200078e002e */
[----:B------:R-:W-:Y:S01]  /*1e9c0*/  ULDC UR4, c[0x0][0xa8c] ;  /* 0x0002a30000047ab9 */ /* 0x000fe20000000800 */
[----:B------:R-:W-:Y:S01]  /*1e9d0*/  IADD3.X R0, RZ, R45, RZ, P0, !PT ;  /* 0x0000002dff007210 */ /* 0x000fe200007fe4ff */
[----:B------:R-:W-:Y:S01]  /*1e9e0*/  IMAD.MOV.U32 R5, RZ, RZ, R51 ;  /* 0x000000ffff057224 */ /* 0x000fe200078e0033 */
[----:B------:R-:W-:Y:S01]  /*1e9f0*/  ISETP.GE.AND P1, PT, R16, UR4, PT ;  /* 0x0000000410007c0c */ /* 0x000fe2000bf26270 */
[----:B------:R-:W-:Y:S01]  /*1ea00*/  ULDC.64 UR8, c[0x0][0x208] ;  /* 0x0000820000087ab9 */ /* 0x000fe20000000a00 */
[----:B------:R-:W-:Y:S01]  /*1ea10*/  ISETP.GE.AND P3, PT, R227, UR4, PT ;  /* 0x00000004e3007c0c */ /* 0x000fe2000bf66270 */
[----:B------:R-:W-:Y:S02]  /*1ea20*/  IMAD R0, R0, UR6, RZ ;  /* 0x0000000600007c24 */ /* 0x000fe4000f8e02ff */
[----:B------:R-:W-:-:S04]  /*1ea30*/  IMAD.WIDE.U32 R4, R3, UR6, R4 ;  /* 0x0000000603047c25 */ /* 0x000fc8000f8e0004 */
[----:B------:R-:W-:Y:S01]  /*1ea40*/  IMAD R3, R3, UR7, R0 ;  /* 0x0000000703037c24 */ /* 0x000fe2000f8e0200 */
[----:B------:R-:W-:Y:S02]  /*1ea50*/  ULDC.64 UR6, c[0x0][0xa80] ;  /* 0x0002a00000067ab9 */ /* 0x000fe40000000a00 */
[----:B-1----:R-:W-:Y:S02]  /*1ea60*/  LEA R6, P0, R4, UR6, 0x1 ;  /* 0x0000000604067c11 */ /* 0x002fe4000f8008ff */
[----:B------:R-:W-:-:S04]  /*1ea70*/  IADD3 R3, R5, R3, RZ ;  /* 0x0000000305037210 */ /* 0x000fc80007ffe0ff */
[----:B------:R-:W-:-:S05]  /*1ea80*/  LEA.HI.X R7, R4, UR7, R3, 0x1, P0 ;  /* 0x0000000704077c11 */ /* 0x000fca00080f0c03 */
[----:B------:R2:W-:Y:S04]  /*1ea90*/  @!P1 STG.E.128 desc[UR8][R6.64], R12 ;  /* 0x0000000c06009986 */ /* 0x0005e8000c101d08 */
[----:B------:R2:W-:Y:S02]  /*1eaa0*/  @!P3 STG.E.128 desc[UR8][R6.64+0x80], R36 ;  /* 0x000080240600b986 */ /* 0x0005e4000c101d08 */
.L_x_652:
[----:B------:R-:W-:Y:S05]  /*1eab0*/  BSYNC B1 ;  /* 0x0000000000017941 */ /* 0x000fea0003800000 */
.L_x_651:
        /* <DEDUP_REMOVED lines=13> */
[----:B-12---:R-:W-:Y:S01]  /*1eb90*/  LEA R6, P0, R4, UR6, 0x1 ;  /* 0x0000000604067c11 */ /* 0x006fe2000f8008ff */
        /* <DEDUP_REMOVED lines=8> */
.L_x_645:
[----:B------:R-:W-:Y:S01]  /*1ec20*/  ULDC.64 UR4, c[0x0][0xbd8] ;  /* 0x0002f60000047ab9 */ /* 0x000fe20000000a00 */
[----:B------:R-:W1:Y:S01]  /*1ec30*/  S2R R8, SR_TID.X ;  /* 0x0000000000087919 */ /* 0x000e620000002100 */
[----:B------:R-:W-:Y:S01]  /*1ec40*/  ISETP.NE.U32.AND P0, PT, RZ, UR4, PT ;  /* 0x00000004ff007c0c */ /* 0x000fe2000bf05070 */
[----:B------:R-:W-:Y:S01]  /*1ec50*/  IMAD.MOV.U32 R3, RZ, RZ, RZ ;  /* 0x000000ffff037224 */ /* 0x000fe200078e00ff */
[----:B------:R-:W-:Y:S01]  /*1ec60*/  IADD3 R4, P1, R74, UR4, RZ ;  /* 0x000000044a047c10 */ /* 0x000fe2000ff3e0ff */
[----:B------:R-:W-:Y:S01]  /*1ec70*/  ULDC.64 UR6, c[0x0][0x208] ;  /* 0x0000820000067ab9 */ /* 0x000fe20000000a00 */
[----:B------:R-:W-:Y:S02]  /*1ec80*/  ISETP.NE.AND.EX P0, PT, RZ, UR5, PT, P0 ;  /* 0x00000005ff007c0c */ /* 0x000fe4000bf05300 */
[----:B------:R-:W-:Y:S01]  /*1ec90*/  IADD3.X R5, R78, UR5, RZ, P1, !PT ;  /* 0x000000054e057c10 */ /* 0x000fe20008ffe4ff */
[----:B------:R-:W-:Y:S02]  /*1eca0*/  ULDC.64 UR4, c[0x0][0xbe0] ;  /* 0x0002f80000047ab9 */ /* 0x000fe40000000a00 */
[----:B------:R-:W-:-:S04]  /*1ecb0*/  ISETP.NE.U32.AND P1, PT, RZ, UR4, PT ;  /* 0x00000004ff007c0c */ /* 0x000fc8000bf25070 */
[----:B------:R-:W-:-:S04]  /*1ecc0*/  ISETP.NE.AND.EX P1, PT, RZ, UR5, PT, P1 ;  /* 0x00000005ff007c0c */ /* 0x000fc8000bf25310 */
[----:B------:R2:W5:Y:S09]  /*1ecd0*/  @P0 LDG.E R3, desc[UR6][R4.64] ;  /* 0x0000000604030981 */ /* 0x000572000c1e1900 */
[----:B------:R-:W-:Y:S01]  /*1ece0*/  @P1 IADD3 R6, P2, R74, UR4, RZ ;  /* 0x000000044a061c10 */ /* 0x000fe2000ff5e0ff */
[----:B------:R-:W-:-:S02]  /*1ecf0*/  ULDC UR4, c[0x0][0xa88] ;  /* 0x0002a20000047ab9 */ /* 0x000fc40000000800 */
[----:B------:R-:W-:Y:S01]  /*1ed00*/  IMAD.U32 R0, RZ, RZ, UR4 ;  /* 0x00000004ff007e24 */ /* 0x000fe2000f8e00ff */
[----:B------:R-:W-:Y:S02]  /*1ed10*/  @P1 IADD3.X R7, R78, UR5, RZ, P2, !PT ;  /* 0x000000054e071c10 */ /* 0x000fe400097fe4ff */
[----:B-1----:R-:W-:-:S03]  /*1ed20*/  IADD3 R8, R8, -0x80, RZ ;  /* 0xffffff8008087810 */ /* 0x002fc60007ffe0ff */
[----:B------:R2:W5:Y:S01]  /*1ed30*/  @P1 LDG.E R0, desc[UR6][R6.64] ;  /* 0x0000000606001981 */ /* 0x000562000c1e1900 */
[----:B------:R-:W-:Y:S01]  /*1ed40*/  ISETP.GE.AND P2, PT, R8, 0x80, PT ;  /* 0x000000800800780c */ /* 0x000fe20003f46270 */
[----:B------:R-:W-:-:S12]  /*1ed50*/  @P1 BRA `(.L_x_654) ;  /* 0x0000000000141947 */ /* 0x000fd80003800000 */
[----:B------:R-:W-:Y:S05]  /*1ed60*/  @!P0 BRA `(.L_x_654) ;  /* 0x0000000000108947 */ /* 0x000fea0003800000 */
[----:B------:R-:W-:Y:S02]  /*1ed70*/  ULDC.64 UR4, c[0x0][0x208] ;  /* 0x0000820000047ab9 */ /* 0x000fe40000000a00 */
[----:B--2---:R-:W2:Y:S04]  /*1ed80*/  LDG.E R7, desc[UR4][R4.64] ;  /* 0x0000000404077981 */ /* 0x004ea8000c1e1900 */
[----:B-----5:R-:W2:Y:S02]  /*1ed90*/  LDG.E R0, desc[UR4][R4.64+0x4] ;  /* 0x0000040404007981 */ /* 0x020ea4000c1e1900 */
[----:B--2---:R-:W-:-:S07]  /*1eda0*/  IMAD.IADD R0, R0, 0x1, -R7 ;  /* 0x0000000100007824 */ /* 0x004fce00078e0a07 */
.L_x_654:
[----:B------:R-:W3:Y:S04]  /*1edb0*/  LDL R12, [R1+0x80] ;  /* 0x00008000010c7983 */ /* 0x000ee80000100800 */
[----:B0-----:R0:W5:Y:S01]  /*1edc0*/  LDL R10, [R1+0x88] ;  /* 0x00008800010a7983 */ /* 0x0011620000100800 */
[----:B------:R-:W-:Y:S01]  /*1edd0*/  BSSY B1, `(.L_x_655) ;  /* 0x000001d000017945 */ /* 0x000fe20003800000 */
[----:B------:R-:W-:Y:S02]  /*1ede0*/  SEL R11, R86, RZ, !P0 ;  /* 0x000000ff560b7207 */ /* 0x000fe40004000000 */
[----:B------:R-:W-:Y:S02]  /*1edf0*/  SEL R38, R38, RZ, !P0 ;  /* 0x000000ff26267207 */ /* 0x000fe40004000000 */
[----:B-----5:R-:W-:-:S02]  /*1ee00*/  SHF.R.S32.HI R8, RZ, 0x1f, R3 ;  /* 0x0000001fff087819 */ /* 0x020fc40000011403 */
[----:B---3--:R-:W-:Y:S01]  /*1ee10*/  SHF.R.S32.HI R9, RZ, 0x1f, R12 ;  /* 0x0000001fff097819 */ /* 0x008fe2000001140c */
[----:B0-----:R-:W-:Y:S06]  /*1ee20*/  @P2 BRA `(.L_x_656) ;  /* 0x00000000005c2947 */ /* 0x001fec0003800000 */
[----:B--2---:R-:W0:Y:S02]  /*1ee30*/  S2R R4, SR_TID.X ;  /* 0x0000000000047919 */ /* 0x004e240000002100 */
[----:B0-----:R-:W-:-:S05]  /*1ee40*/  LEA R4, R10, R4, 0x7 ;  /* 0x000000040a047211 */ /* 0x001fca00078e38ff */
        /* <DEDUP_REMOVED lines=15> */
[----:B------:R-:W-:-:S04]  /*1ef40*/  ULDC.64 UR4, c[0x0][0xb40] ;  /* 0x0002d00000047ab9 */ /* 0x000fc80000000a00 */
[----:B------:R-:W-:Y:S02]  /*1ef50*/  IADD3 R5, R5, R7, RZ ;  /* 0x0000000705057210 */ /* 0x000fe40007ffe0ff */
[----:B------:R-:W-:-:S04]  /*1ef60*/  LEA R6, P0, R4, UR4, 0x2 ;  /* 0x0000000404067c11 */ /* 0x000fc8000f8010ff */
[----:B------:R-:W-:Y:S01]  /*1ef70*/  LEA.HI.X R7, R4, UR5, R5, 0x2, P0 ;  /* 0x0000000504077c11 */ /* 0x000fe200080f1405 */
[----:B------:R-:W-:-:S05]  /*1ef80*/  IMAD.MOV.U32 R5, RZ, RZ, -0x800000 ;  /* 0xff800000ff057424 */ /* 0x000fca00078e00ff */
[----:B------:R0:W-:Y:S03]  /*1ef90*/  STG.E desc[UR6][R6.64], R5 ;  /* 0x0000000506007986 */ /* 0x0001e6000c101906 */
.L_x_656:
[----:B------:R-:W-:Y:S05]  /*1efa0*/  BSYNC B1 ;  /* 0x0000000000017941 */ /* 0x000fea0003800000 */
.L_x_655:
[----:B------:R-:W-:Y:S01]  /*1efb0*/  ULDC.64 UR4, c[0x0][0xaa0] ;  /* 0x0002a80000047ab9 */ /* 0x000fe20000000a00 */
[----:B0-2---:R-:W-:Y:S01]  /*1efc0*/  MOV R5, R17 ;  /* 0x0000001100057202 */ /* 0x005fe20000000f00 */
[----:B------:R-:W-:Y:S01]  /*1efd0*/  IMAD.MOV.U32 R4, RZ, RZ, R16 ;  /* 0x000000ffff047224 */ /* 0x000fe200078e0010 */
[----:B------:R-:W-:Y:S01]  /*1efe0*/  BSSY B1, `(.L_x_657) ;  /* 0x0000028000017945 */ /* 0x000fe20003800000 */
[----:B------:R-:W-:Y:S02]  /*1eff0*/  IMAD R6, R8, UR4, RZ ;  /* 0x0000000408067c24 */ /* 0x000fe4000f8e02ff */
[----:B------:R-:W-:-:S04]  /*1f000*/  IMAD.WIDE.U32 R4, R3, UR4, R4 ;  /* 0x0000000403047c25 */ /* 0x000fc8000f8e0004 */
[----:B------:R-:W-:Y:S01]  /*1f010*/  IMAD R3, R3, UR5, R6 ;  /* 0x0000000503037c24 */ /* 0x000fe2000f8e0206 */
[----:B------:R-:W-:Y:S01]  /*1f020*/  ULDC.64 UR4, c[0x0][0xae0] ;  /* 0x0002b80000047ab9 */ /* 0x000fe20000000a00 */
[----:B------:R-:W-:Y:S02]  /*1f030*/  IMAD R7, R10, -0x80, R0 ;  /* 0xffffff800a077824 */ /* 0x000fe400078e0200 */
[----:B------:R-:W-:Y:S02]  /*1f040*/  IMAD R6, R9, UR4, RZ ;  /* 0x0000000409067c24 */ /* 0x000fe4000f8e02ff */
[----:B------:R-:W-:Y:S01]  /*1f050*/  IMAD.IADD R5, R5, 0x1, R3 ;  /* 0x0000000105057824 */ /* 0x000fe200078e0203 */
[-C--:B------:R-:W-:Y:S01]  /*1f060*/  ISETP.GE.AND P3, PT, R22, R7.reuse, PT ;  /* 0x000000071600720c */ /* 0x080fe20003f66270 */
[C---:B------:R-:W-:Y:S01]  /*1f070*/  IMAD R3, R12.reuse, UR5, R6 ;  /* 0x000000050c037c24 */ /* 0x040fe2000f8e0206 */
[-C--:B------:R-:W-:Y:S01]  /*1f080*/  ISETP.GE.AND P2, PT, R223, R7.reuse, PT ;  /* 0x00000007df00720c */ /* 0x080fe20003f46270 */
[----:B------:R-:W-:Y:S01]  /*1f090*/  IMAD.WIDE.U32 R4, R12, UR4, R4 ;  /* 0x000000040c047c25 */ /* 0x000fe2000f8e0004 */
[----:B------:R-:W-:Y:S01]  /*1f0a0*/  ULDC.64 UR4, c[0x0][0xae8] ;  /* 0x0002ba0000047ab9 */ /* 0x000fe20000000a00 */
[----:B------:R-:W-:-:S02]  /*1f0b0*/  ISETP.GE.AND P0, PT, R222, R7, PT ;  /* 0x00000007de00720c */ /* 0x000fc40003f06270 */
[----:B------:R-:W-:Y:S01]  /*1f0c0*/  IMAD.IADD R5, R5, 0x1, R3 ;  /* 0x0000000105057824 */ /* 0x000fe200078e0203 */
[----:B------:R-:W-:Y:S01]  /*1f0d0*/  ISETP.GE.AND P1, PT, R224, R7, PT ;  /* 0x00000007e000720c */ /* 0x000fe20003f26270 */
[----:B------:R-:W-:Y:S02]  /*1f0e0*/  IMAD R0, R38, UR4, RZ ;  /* 0x0000000426007c24 */ /* 0x000fe4000f8e02ff */
[----:B------:R-:W-:Y:S01]  /*1f0f0*/  IMAD.WIDE.U32 R6, R11, UR4, R4 ;  /* 0x000000040b067c25 */ /* 0x000fe2000f8e0004 */
[----:B------:R-:W-:-:S03]  /*1f100*/  MOV R4, R22 ;  /* 0x0000001600047202 */ /* 0x000fc60000000f00 */
[----:B------:R-:W-:Y:S02]  /*1f110*/  IMAD R3, R11, UR5, R0 ;  /* 0x000000050b037c24 */ /* 0x000fe4000f8e0200 */
[----:B------:R-:W-:Y:S02]  /*1f120*/  IMAD.MOV.U32 R5, RZ, RZ, R23 ;  /* 0x000000ffff057224 */ /* 0x000fe400078e0017 */
[----:B------:R-:W-:Y:S02]  /*1f130*/  IMAD.IADD R11, R7, 0x1, R3 ;  /* 0x00000001070b7824 */ /* 0x000fe400078e0203 */
[----:B------:R-:W-:Y:S01]  /*1f140*/  IMAD.WIDE R8, R10, 0x80, R4 ;  /* 0x000000800a087825 */ /* 0x000fe200078e0204 */
[----:B------:R-:W-:Y:S06]  /*1f150*/  @P3 BRA `(.L_x_658) ;  /* 0x0000000000403947 */ /* 0x000fec0003800000 */
        /* <DEDUP_REMOVED lines=14> */
[----:B------:R0:W-:Y:S04]  /*1f240*/  @!P4 STG.E.128 desc[UR8][R12.64], RZ ;  /* 0x000000ff0c00c986 */ /* 0x0001e8000c101d08 */
[----:B------:R0:W-:Y:S02]  /*1f250*/  @!P5 STG.E.128 desc[UR8][R12.64+0x80], RZ ;  /* 0x000080ff0c00d986 */ /* 0x0001e4000c101d08 */
.L_x_658:
[----:B------:R-:W-:Y:S05]  /*1f260*/  BSYNC B1 ;  /* 0x0000000000017941 */ /* 0x000fea0003800000 */
.L_x_657:
[----:B------:R-:W-:Y:S04]  /*1f270*/  BSSY B1, `(.L_x_659) ;  /* 0x0000014000017945 */ /* 0x000fe80003800000 */
[----:B------:R-:W-:Y:S05]  /*1f280*/  @P2 BRA `(.L_x_660) ;  /* 0x0000000000482947 */ /* 0x000fea0003800000 */
[----:B------:R-:W-:Y:S01]  /*1f290*/  IADD3 R3, P2, R8, 0x20, RZ ;  /* 0x0000002008037810 */ /* 0x000fe20007f5e0ff */
[----:B------:R-:W-:Y:S01]  /*1f2a0*/  ULDC.64 UR6, c[0x0][0xad8] ;  /* 0x0002b60000067ab9 */ /* 0x000fe20000000a00 */
[----:B------:R-:W-:Y:S01]  /*1f2b0*/  IMAD.MOV.U32 R4, RZ, RZ, R6 ;  /* 0x000000ffff047224 */ /* 0x000fe200078e0006 */
        /* <DEDUP_REMOVED lines=10> */
[----:B0-----:R-:W-:Y:S02]  /*1f360*/  LEA R12, P2, R4, UR6, 0x1 ;  /* 0x00000006040c7c11 */ /* 0x001fe4000f8408ff */
[----:B------:R-:W-:-:S04]  /*1f370*/  IADD3 R3, R5, R3, RZ ;  /* 0x0000000305037210 */ /* 0x000fc80007ffe0ff */
[----:B------:R-:W-:-:S05]  /*1f380*/  LEA.HI.X R13, R4, UR7, R3, 0x1, P2 ;  /* 0x00000007040d7c11 */ /* 0x000fca00090f0c03 */
[----:B------:R1:W-:Y:S04]  /*1f390*/  @!P3 STG.E.128 desc[UR8][R12.64], RZ ;  /* 0x000000ff0c00b986 */ /* 0x0003e8000c101d08 */
[----:B------:R1:W-:Y:S02]  /*1f3a0*/  @!P4 STG.E.128 desc[UR8][R12.64+0x80], RZ ;  /* 0x000080ff0c00c986 */ /* 0x0003e4000c101d08 */
.L_x_660:
[----:B------:R-:W-:Y:S05]  /*1f3b0*/  BSYNC B1 ;  /* 0x0000000000017941 */ /* 0x000fea0003800000 */
.L_x_659:
[----:B------:R-:W-:Y:S04]  /*1f3c0*/  BSSY B1, `(.L_x_661) ;  /* 0x0000014000017945 */ /* 0x000fe80003800000 */
[----:B------:R-:W-:Y:S05]  /*1f3d0*/  @P0 BRA `(.L_x_662) ;  /* 0x0000000000480947 */ /* 0x000fea0003800000 */
[----:B------:R-:W-:Y:S01]  /*1f3e0*/  IADD3 R3, P0, R8, 0x40, RZ ;  /* 0x0000004008037810 */ /* 0x000fe20007f1e0ff */
[----:B------:R-:W-:Y:S01]  /*1f3f0*/  ULDC.64 UR6, c[0x0][0xad8] ;  /* 0x0002b60000067ab9 */ /* 0x000fe20000000a00 */
[----:B------:R-:W-:Y:S01]  /*1f400*/  MOV R5, R11 ;  /* 0x0000000b00057202 */ /* 0x000fe20000000f00 */
        /* <DEDUP_REMOVED lines=10> */
[----:B01----:R-:W-:Y:S01]  /*1f4b0*/  LEA R12, P0, R4, UR6, 0x1 ;  /* 0x00000006040c7c11 */ /* 0x003fe2000f8008ff */
[----:B------:R-:W-:-:S05]  /*1f4c0*/  IMAD.IADD R3, R5, 0x1, R3 ;  /* 0x0000000105037824 */ /* 0x000fca00078e0203 */
[----:B------:R-:W-:-:S05]  /*1f4d0*/  LEA.HI.X R13, R4, UR7, R3, 0x1, P0 ;  /* 0x00000007040d7c11 */ /* 0x000fca00080f0c03 */
[----:B------:R2:W-:Y:S04]  /*1f4e0*/  @!P2 STG.E.128 desc[UR8][R12.64], RZ ;  /* 0x000000ff0c00a986 */ /* 0x0005e8000c101d08 */
[----:B------:R2:W-:Y:S02]  /*1f4f0*/  @!P3 STG.E.128 desc[UR8][R12.64+0x80], RZ ;  /* 0x000080ff0c00b986 */ /* 0x0005e4000c101d08 */
.L_x_662:
[----:B------:R-:W-:Y:S05]  /*1f500*/  BSYNC B1 ;  /* 0x0000000000017941 */ /* 0x000fea0003800000 */
.L_x_661:
        /* <DEDUP_REMOVED lines=17> */
[----:B------:R3:W-:Y:S04]  /*1f620*/  @!P1 STG.E.128 desc[UR8][R6.64], RZ ;  /* 0x000000ff06009986 */ /* 0x0007e8000c101d08 */
[----:B------:R3:W-:Y:S02]  /*1f630*/  @!P2 STG.E.128 desc[UR8][R6.64+0x80], RZ ;  /* 0x000080ff0600a986 */ /* 0x0007e4000c101d08 */
.L_x_653:
[----:B------:R-:W-:Y:S05]  /*1f640*/  BSYNC B0 ;  /* 0x0000000000007941 */ /* 0x000fea0003800000 */
.L_x_644:
[----:B------:R-:W-:Y:S02]  /*1f650*/  ULDC UR4, c[0x0][0xc14] ;  /* 0x0003050000047ab9 */ /* 0x000fe40000000800 */
[----:B------:R-:W-:-:S13]  /*1f660*/  ISETP.GE.AND P0, PT, R159, UR4, PT ;  /* 0x000000049f007c0c */ /* 0x000fda000bf06270 */
[----:B------:R-:W-:Y:S05]  /*1f670*/  @!P0 BRA `(.L_x_663) ;  /* 0xfffffe1800a08947 */ /* 0x000fea000383ffff */
[----:B------:R-:W-:Y:S05]  /*1f680*/  BRA `(.L_x_445) ;  /* 0x0000005800487947 */ /* 0x000fea0003800000 */
.L_x_443:
[----:B------:R-:W-:-:S08]  /*1f690*/  NOP ;  /* 0x0000000000007918 */ /* 0x000fd00000000000 */
[----:B------:R-:W0:-:S00]  /*1f6a0*/  USETMAXREG.DEALLOC.CTAPOOL 0x18 ;  /* 0x00000018000079c8 */ /* 0x000e0000080e0500 */
[----:B0-----:R-:W-:-:S06]  /*1f6b0*/  LOP3.LUT R0, R0, 0x3, RZ, 0xc0, !PT ;  /* 0x0000000300007812 */ /* 0x001fcc00078ec0ff */
[----:B------:R-:W0:Y:S02]  /*1f6c0*/  SHFL.IDX PT, R0, R0, RZ, 0x1f ;  /* 0x00001fff00007589 */ /* 0x000e2400000e0000 */
[----:B0-----:R-:W-:-:S13]  /*1f6d0*/  ISETP.NE.AND P0, PT, R0, RZ, PT ;  /* 0x000000ff0000720c */ /* 0x001fda0003f05270 */
[----:B------:R-:W-:Y:S05]  /*1f6e0*/  @P0 BRA `(.L_x_445) ;  /* 0x0000005800300947 */ /* 0x000fea0003800000 */
[----:B------:R-:W2:Y:S01]  /*1f6f0*/  LDL.LU R7, [R1] ;  /* 0x0000000001077983 */ /* 0x000ea20000300800 */
[----:B------:R-:W-:Y:S01]  /*1f700*/  LOP3.LUT R8, R3, 0x1f, RZ, 0xc0, !PT ;  /* 0x0000001f03087812 */ /* 0x000fe200078ec0ff */
[----:B------:R-:W-:Y:S01]  /*1f710*/  ULDC UR5, c[0x0][0xc14] ;  /* 0x0003050000057ab9 */ /* 0x000fe20000000800 */
[----:B------:R-:W-:Y:S01]  /*1f720*/  MOV R0, RZ ;  /* 0x000000ff00007202 */ /* 0x000fe20000000f00 */
[----:B------:R-:W-:Y:S01]  /*1f730*/  ULDC.64 UR6, c[0x0][0x208] ;  /* 0x0000820000067ab9 */ /* 0x000fe20000000a00 */
[----:B------:R-:W-:Y:S01]  /*1f740*/  ISETP.NE.AND P0, PT, R8, 0x1f, PT ;  /* 0x0000001f0800780c */ /* 0x000fe20003f05270 */
[----:B------:R-:W-:Y:S01]  /*1f750*/  ULDC UR4, c[0x0][0xc10] ;  /* 0x0003040000047ab9 */ /* 0x000fe20000000800 */
[----:B--2---:R-:W-:-:S11]  /*1f760*/  LOP3.LUT R7, R7, 0xffffffdf, RZ, 0xc0, !PT ;  /* 0xffffffdf07077812 */ /* 0x004fd600078ec0ff */
        /* <DEDUP_REMOVED lines=26> */
[----:B------:R-:W-:Y:S02]  /*1f910*/  ISETP.GE.U32.AND P0, PT, R8, 0x8, PT ;  /* 0x000000080800780c */ /* 0x000fe40003f06070 */
[----:B------:R-:W-:-:S05]  /*1f920*/  IADD3 R3, R4, R3, RZ ;  /* 0x0000000304037210 */ /* 0x000fca0007ffe0ff */
[----:B------:R-:W1:Y:S06]  /*1f930*/  SHFL.UP PT, R2, R3, 0x8, RZ ;  /* 0x0500000003027989 */ /* 0x000e6c00000e00ff */
[----:B------:R-:W-:-:S04]  /*1f940*/  @P0 LOP3.LUT R7, R7, 0x4, RZ, 0xfc, !PT ;  /* 0x0000000407070812 */ /* 0x000fc800078efcff */
[----:B------:R-:W-:Y:S02]  /*1f950*/  LOP3.LUT R7, R7, 0xfffffffd, RZ, 0xc0, !PT ;  /* 0xfffffffd07077812 */ /* 0x000fe400078ec0ff */
[----:B-1----:R-:W-:Y:S02]  /*1f960*/  SEL R2, R2, RZ, P0 ;  /* 0x000000ff02027207 */ /* 0x002fe40000000000 */
[----:B------:R-:W-:-:S03]  /*1f970*/  ISETP.GE.U32.AND P0, PT, R8, 0x10, PT ;  /* 0x000000100800780c */ /* 0x000fc60003f06070 */
[----:B------:R-:W-:-:S05]  /*1f980*/  IMAD.IADD R5, R3, 0x1, R2 ;  /* 0x0000000103057824 */ /* 0x000fca00078e0202 */
[----:B------:R-:W1:Y:S05]  /*1f990*/  SHFL.UP PT, R2, R5, 0x10, RZ ;  /* 0x0600000005027989 */ /* 0x000e6a00000e00ff */
[----:B------:R-:W-:-:S05]  /*1f9a0*/  @P0 LOP3.LUT R7, R7, 0x2, RZ, 0xfc, !PT ;  /* 0x0000000207070812 */ /* 0x000fca00078efcff */
[----:B------:R-:W-:Y:S01]  /*1f9b0*/  STL [R1], R7 ;  /* 0x0000000701007387 */ /* 0x000fe20000100800 */
[----:B-1----:R-:W-:-:S05]  /*1f9c0*/  SEL R2, R2, RZ, P0 ;  /* 0x000000ff02027207 */ /* 0x002fca0000000000 */
[----:B------:R-:W-:-:S05]  /*1f9d0*/  IMAD.IADD R2, R5, 0x1, R2 ;  /* 0x0000000105027824 */ /* 0x000fca00078e0202 */
[----:B------:R-:W1:Y:S02]  /*1f9e0*/  SHFL.IDX PT, R4, R2, 0x1f, 0x1f ;  /* 0x03e01f0002047f89 */ /* 0x000e6400000e0000 */
[----:B-1----:R-:W-:-:S04]  /*1f9f0*/  IMAD R4, R4, UR4, RZ ;  /* 0x0000000404047c24 */ /* 0x002fc8000f8e02ff */
[----:B------:R-:W-:Y:S01]  /*1fa00*/  IMAD.MOV.U32 R7, RZ, RZ, R4 ;  /* 0x000000ffff077224 */ /* 0x000fe200078e0004 */
[----:B0-----:R-:W-:-:S13]  /*1fa10*/  ISETP.GT.AND P0, PT, R4, UR6, PT ;  /* 0x0000000604007c0c */ /* 0x001fda000bf04270 */
[----:B------:R-:W-:Y:S05]  /*1fa20*/  @P0 BRA `(.L_x_664) ;  /* 0x0000000000c80947 */ /* 0x000fea0003800000 */
[----:B------:R-:W-:Y:S01]  /*1fa30*/  MOV R4, R7 ;  /* 0x0000000700047202 */ /* 0x000fe20000000f00 */
[----:B------:R-:W-:Y:S01]  /*1fa40*/  IMAD.MOV.U32 R19, RZ, RZ, RZ ;  /* 0x000000ffff137224 */ /* 0x000fe200078e00ff */
[----:B------:R-:W-:Y:S01]  /*1fa50*/  ULDC UR5, c[0x0][0xc14] ;  /* 0x0003050000057ab9 */ /* 0x000fe20000000800 */
[----:B------:R-:W-:Y:S01]  /*1fa60*/  ULDC UR7, c[0x0][0xc14] ;  /* 0x0003050000077ab9 */ /* 0x000fe20000000800 */
[----:B------:R-:W-:-:S05]  /*1fa70*/  ULDC UR4, c[0x0][0xc10] ;  /* 0x0003040000047ab9 */ /* 0x000fca0000000800 */
.L_x_668:
[----:B------:R-:W-:Y:S01]  /*1fa80*/  VIADD R0, R19, 0x1f ;  /* 0x0000001f13007836 */ /* 0x000fe20000000000 */
[----:B------:R-:W-:-:S04]  /*1fa90*/  MOV R19, UR7 ;  /* 0x0000000700137c02 */ /* 0x000fc80008000f00 */
[----:B------:R-:W-:-:S13]  /*1faa0*/  ISETP.GE.AND P0, PT, R0, UR5, PT ;  /* 0x0000000500007c0c */ /* 0x000fda000bf06270 */
[----:B------:R-:W-:Y:S05]  /*1fab0*/  @P0 BRA `(.L_x_665) ;  /* 0x0000000400480947 */ /* 0x000fea0003800000 */
[----:B------:R-:W0:Y:S01]  /*1fac0*/  S2R R7, SR_TID.X ;  /* 0x0000000000077919 */ /* 0x000e220000002100 */
[----:B------:R-:W-:Y:S01]  /*1fad0*/  IMAD.MOV.U32 R19, RZ, RZ, R0 ;  /* 0x000000ffff137224 */ /* 0x000fe200078e0000 */
[----:B------:R-:W-:Y:S01]  /*1fae0*/  BSSY B0, `(.L_x_666) ;  /* 0x000000b000007945 */ /* 0x000fe20003800000 */
[----:B------:R-:W-:Y:S02]  /*1faf0*/  MOV R0, RZ ;  /* 0x000000ff00007202 */ /* 0x000fe40000000f00 */
        /* <DEDUP_REMOVED lines=9> */
.L_x_667:
[----:B------:R-:W-:Y:S05]  /*1fb90*/  BSYNC B0 ;  /* 0x0000000000007941 */ /* 0x000fea0003800000 */
.L_x_666:
[----:B0----5:R-:W0:Y:S01]  /*1fba0*/  SHFL.UP PT, R2, R0, 0x1, RZ ;  /* 0x0420000000027989 */ /* 0x021e2200000e00ff */
[C---:B------:R-:W-:Y:S02]  /*1fbb0*/  ISETP.NE.AND P0, PT, R7.reuse, RZ, PT ;  /* 0x000000ff0700720c */ /* 0x040fe40003f05270 */
[C---:B------:R-:W-:Y:S02]  /*1fbc0*/  ISETP.GE.U32.AND P1, PT, R7.reuse, 0x2, PT ;  /* 0x000000020700780c */ /* 0x040fe40003f26070 */
        /* <DEDUP_REMOVED lines=9> */
[----:B------:R-:W-:Y:S02]  /*1fc60*/  ISETP.GE.U32.AND P0, PT, R7, 0x10, PT ;  /* 0x000000100700780c */ /* 0x000fe40003f06070 */
[----:B------:R-:W-:-:S05]  /*1fc70*/  IADD3 R5, R2, R5, RZ ;  /* 0x0000000502057210 */ /* 0x000fca0007ffe0ff */
[----:B------:R-:W0:Y:S02]  /*1fc80*/  SHFL.UP PT, R6, R5, 0x8, RZ ;  /* 0x0500000005067989 */ /* 0x000e2400000e00ff */
[----:B0-----:R-:W-:-:S05]  /*1fc90*/  SEL R6, R6, RZ, P1 ;  /* 0x000000ff06067207 */ /* 0x001fca0000800000 */
[----:B------:R-:W-:-:S05]  /*1fca0*/  IMAD.IADD R6, R5, 0x1, R6 ;  /* 0x0000000105067824 */ /* 0x000fca00078e0206 */
[----:B------:R-:W0:Y:S02]  /*1fcb0*/  SHFL.UP PT, R7, R6, 0x10, RZ ;  /* 0x0600000006077989 */ /* 0x000e2400000e00ff */
[----:B0-----:R-:W-:-:S05]  /*1fcc0*/  SEL R7, R7, RZ, P0 ;  /* 0x000000ff07077207 */ /* 0x001fca0000000000 */
[----:B------:R-:W-:-:S05]  /*1fcd0*/  IMAD.IADD R7, R6, 0x1, R7 ;  /* 0x0000000106077824 */ /* 0x000fca00078e0207 */
[----:B------:R-:W0:Y:S02]  /*1fce0*/  SHFL.IDX PT, R3, R7, 0x1f, 0x1f ;  /* 0x03e01f0007037f89 */ /* 0x000e2400000e0000 */
[----:B0-----:R-:W-:-:S05]  /*1fcf0*/  IMAD R3, R3, UR4, RZ ;  /* 0x0000000403037c24 */ /* 0x001fca000f8e02ff */
[----:B------:R-:W-:-:S04]  /*1fd00*/  IADD3 R4, R3, R4, RZ ;  /* 0x0000000403047210 */ /* 0x000fc80007ffe0ff */
[----:B------:R-:W-:-:S13]  /*1fd10*/  ISETP.GT.AND P0, PT, R4, UR6, PT ;  /* 0x0000000604007c0c */ /* 0x000fda000bf04270 */
[----:B------:R-:W-:Y:S05]  /*1fd20*/  @!P0 BRA `(.L_x_668) ;  /* 0xfffffffc00548947 */ /* 0x000fea000383ffff */
[----:B------:R-:W-:Y:S02]  /*1fd30*/  IMAD.MOV.U32 R2, RZ, RZ, R7 ;  /* 0x000000ffff027224 */ /* 0x000fe400078e0007 */
[----:B------:R-:W-:-:S07]  /*1fd40*/  IMAD.MOV.U32 R7, RZ, RZ, R3 ;  /* 0x000000ffff077224 */ /* 0x000fce00078e0003 */
.L_x_664:
[----:B------:R-:W-:-:S05]  /*1fd50*/  IADD3 R7, -R7, R4, RZ ;  /* 0x0000000407077210 */ /* 0x000fca0007ffe1ff */
        /* <DEDUP_REMOVED lines=11> */
[----:B0-----:R-:W-:Y:S01]  /*1fe10*/  IMAD.MOV R10, RZ, RZ, -R3 ;  /* 0x000000ffff0a7224 */ /* 0x001fe200078e0a03 */
[----:B------:R-:W-:Y:S06]  /*1fe20*/  @!P0 BRA `(.L_x_669) ;  /* 0x0000000000088947 */ /* 0x000fec0003800000 */
[----:B------:R-:W-:-:S05]  /*1fe30*/  IADD3 R9, R4, -0x1, RZ ;  /* 0xffffffff04097810 */ /* 0x000fca0007ffe0ff */
[----:B------:R0:W1:Y:S02]  /*1fe40*/  SHFL.IDX PT, R16, R2, R9, 0x1f ;  /* 0x00001f0902107589 */ /* 0x00006400000e0000 */
.L_x_669:
[----:B-1----:R-:W-:Y:S01]  /*1fe50*/  IMAD R16, R16, UR4, R7 ;  /* 0x0000000410107c24 */ /* 0x002fe2000f8e0207 */
[----:B------:R-:W-:Y:S01]  /*1fe60*/  IABS R6, R0 ;  /* 0x0000000000067213 */ /* 0x000fe20000000000 */
[----:B------:R-:W-:Y:S02]  /*1fe70*/  IMAD R7, R10, R5, RZ ;  /* 0x000000050a077224 */ /* 0x000fe400078e02ff */
[----:B0-----:R-:W-:Y:S02]  /*1fe80*/  IMAD.MOV.U32 R2, RZ, RZ, RZ ;  /* 0x000000ffff027224 */ /* 0x001fe400078e00ff */
[----:B------:R-:W-:Y:S02]  /*1fe90*/  IMAD.MOV R6, RZ, RZ, -R6 ;  /* 0x000000ffff067224 */ /* 0x000fe400078e0a06 */
[----:B------:R-:W-:Y:S01]  /*1fea0*/  IMAD.HI.U32 R2, R3, R7, R2 ;  /* 0x0000000703027227 */ /* 0x000fe200078e0002 */
[----:B------:R-:W-:-:S03]  /*1feb0*/  IADD3 R7, -R16, UR6, RZ ;  /* 0x0000000610077c10 */ /* 0x000fc6000fffe1ff */
[----:B------:R-:W-:Y:S01]  /*1fec0*/  IMAD.IADD R19, R4, 0x1, R19 ;  /* 0x0000000104137824 */ /* 0x000fe200078e0213 */
[----:B------:R-:W-:-:S05]  /*1fed0*/  IABS R3, R7 ;  /* 0x0000000700037213 */ /* 0x000fca0000000000 */
[----:B------:R-:W-:-:S04]  /*1fee0*/  IMAD.HI.U32 R2, R2, R3, RZ ;  /* 0x0000000302027227 */ /* 0x000fc800078e00ff */
[----:B------:R-:W-:Y:S01]  /*1fef0*/  IMAD R6, R2, R6, R3 ;  /* 0x0000000602067224 */ /* 0x000fe200078e0203 */
[----:B------:R-:W-:-:S04]  /*1ff00*/  LOP3.LUT R3, R7, R0, RZ, 0x3c, !PT ;  /* 0x0000000007037212 */ /* 0x000fc800078e3cff */
[----:B------:R-:W-:-:S13]  /*1ff10*/  ISETP.GT.U32.AND P0, PT, R5, R6, PT ;  /* 0x000000060500720c */ /* 0x000fda0003f04070 */
[----:B------:R-:W-:Y:S01]  /*1ff20*/  @!P0 IMAD.IADD R6, R6, 0x1, -R5 ;  /* 0x0000000106068824 */ /* 0x000fe200078e0a05 */
[----:B------:R-:W-:-:S04]  /*1ff30*/  @!P0 IADD3 R2, R2, 0x1, RZ ;  /* 0x0000000102028810 */ /* 0x000fc80007ffe0ff */
[----:B------:R-:W-:-:S13]  /*1ff40*/  ISETP.GE.U32.AND P0, PT, R6, R5, PT ;  /* 0x000000050600720c */ /* 0x000fda0003f06070 */
[----:B------:R-:W-:Y:S01]  /*1ff50*/  @P0 VIADD R2, R2, 0x1 ;  /* 0x0000000102020836 */ /* 0x000fe20000000000 */
[----:B------:R-:W-:-:S13]  /*1ff60*/  ISETP.GE.AND P0, PT, R3, RZ, PT ;  /* 0x000000ff0300720c */ /* 0x000fda0003f06270 */
[----:B------:R-:W-:Y:S02]  /*1ff70*/  @!P0 IADD3 R2, -R2, RZ, RZ ;  /* 0x000000ff02028210 */ /* 0x000fe40007ffe1ff */
[----:B------:R-:W-:-:S13]  /*1ff80*/  ISETP.NE.AND P0, PT, R0, RZ, PT ;  /* 0x000000ff0000720c */ /* 0x000fda0003f05270 */
[----:B------:R-:W-:-:S04]  /*1ff90*/  @!P0 LOP3.LUT R2, RZ, R0, RZ, 0x33, !PT ;  /* 0x00000000ff028212 */ /* 0x000fc800078e33ff */
[----:B------:R-:W-:Y:S01]  /*1ffa0*/  MOV R18, R2 ;  /* 0x0000000200127202 */ /* 0x000fe20000000f00 */
[----:B------:R-:W-:-:S04]  /*1ffb0*/  IMAD.MOV R17, RZ, RZ, -R2 ;  /* 0x000000ffff117224 */ /* 0x000fc800078e0a02 */
[----:B------:R-:W-:Y:S01]  /*1ffc0*/  IMAD R17, R0, R17, R7 ;  /* 0x0000001100117224 */ /* 0x000fe200078e0207 */
[----:B------:R-:W-:Y:S06]  /*1ffd0*/  BRA `(.L_x_670) ;  /* 0x00000000000c7947 */ /* 0x000fec0003800000 */
.L_x_665:
[----:B------:R-:W-:Y:S01]  /*1ffe0*/  IMAD.MOV.U32 R17, RZ, RZ, RZ ;  /* 0x000000ffff117224 */ /* 0x000fe200078e00ff */
[----:B------:R-:W-:Y:S01]  /*1fff0*/  MOV R18, RZ ;  /* 0x000000ff00127202 */ /* 0x000fe20000000f00 */
[----:B------:R-:W-:-:S07]  /*20000*/  IMAD.U32 R16, RZ, RZ, UR6 ;  /* 0x00000006ff107e24 */ /* 0x000fce000f8e00ff */
.L_x_670:
        /* <DEDUP_REMOVED lines=16> */
[----:B------:R-:W-:Y:S01]  /*20110*/  ULDC.64 UR38, c[0x0][0x198] ;  /* 0x0000660000267ab9 */ /* 0x000fe20000000a00 */
[----:B------:R-:W-:Y:S02]  /*20120*/  ULDC UR36, c[0x0][0xc] ;  /* 0x0000030000247ab9 */ /* 0x000fe40000000800 */
[----:B------:R0:W-:Y:S04]  /*20130*/  STL [R1+0x8], R0 ;  /* 0x0000080001007387 */ /* 0x0001e80000100800 */
[----:B------:R0:W-:Y:S04]  /*20140*/  STL [R1+0x10], RZ ;  /* 0x000010ff01007387 */ /* 0x0001e80000100800 */
[----:B------:R0:W-:Y:S04]  /*20150*/  STL [R1+0x14], R0 ;  /* 0x0000140001007387 */ /* 0x0001e80000100800 */
[----:B------:R0:W-:Y:S02]  /*20160*/  STL [R1+0x30], RZ ;  /* 0x000030ff01007387 */ /* 0x0001e40000100800 */
.L_x_754:
[----:B-12---:R-:W1:Y:S01]  /*20170*/  LDC.64 R2, c[0x0][0xc60] ;  /* 0x00031800ff027b82 */ /* 0x006e620000000a00 */
[----:B------:R-:W-:Y:S01]  /*20180*/  ULDC.64 UR4, c[0x0][0x208] ;  /* 0x0000820000047ab9 */ /* 0x000fe20000000a00 */
[----:B-1----:R-:W-:-:S05]  /*20190*/  IMAD.WIDE R2, R19, 0x4, R2 ;  /* 0x0000000413027825 */ /* 0x002fca00078e0202 */
[----:B------:R-:W0:Y:S01]  /*201a0*/  LDG.E R11, desc[UR4][R2.64] ;  /* 0x00000004020b7981 */ /* 0x000e22000c1e1900 */
[----:B------:R-:W-:Y:S05]  /*201b0*/  YIELD ;  /* 0x0000000000007946 */ /* 0x000fea0003800000 */
[----:B------:R-:W-:Y:S01]  /*201c0*/  ULDC.64 UR4, c[0x0][0xa28] ;  /* 0x00028a0000047ab9 */ /* 0x000fe20000000a00 */
[----:B------:R-:W-:Y:S01]  /*201d0*/  MOV R6, RZ ;  /* 0x000000ff00067202 */ /* 0x000fe20000000f00 */
[----:B------:R-:W-:Y:S01]  /*201e0*/  ULDC.64 UR8, c[0x0][0x208] ;  /* 0x0000820000087ab9 */ /* 0x000fe20000000a00 */
[----:B------:R-:W-:Y:S01]  /*201f0*/  ISETP.NE.U32.AND P0, PT, RZ, UR4, PT ;  /* 0x00000004ff007c0c */ /* 0x000fe2000bf05070 */
[----:B------:R-:W-:Y:S01]  /*20200*/  IMAD.MOV.U32 R4, RZ, RZ, RZ ;  /* 0x000000ffff047224 */ /* 0x000fe200078e00ff */
[----:B------:R-:W-:-:S02]  /*20210*/  ULDC.64 UR6, c[0x0][0xa10] ;  /* 0x0002840000067ab9 */ /* 0x000fc40000000a00 */
[----:B------:R-:W-:Y:S02]  /*20220*/  ISETP.NE.AND.EX P0, PT, RZ, UR5, PT, P0 ;  /* 0x00000005ff007c0c */ /* 0x000fe4000bf05300 */
[----:B0-----:R-:W-:Y:S01]  /*20230*/  SHF.R.S32.HI R0, RZ, 0x1f, R11 ;  /* 0x0000001fff007819 */ /* 0x001fe2000001140b */
        /* <DEDUP_REMOVED lines=12> */
[C---:B------:R-:W-:Y:S02]  /*20300*/  SHF.L.U64.HI R0, R11.reuse, 0x2, R0 ;  /* 0x000000020b007819 */ /* 0x040fe40000010200 */
[----:B------:R-:W-:Y:S02]  /*20310*/  ISETP.NE.AND.EX P1, PT, RZ, UR5, PT, P1 ;  /* 0x00000005ff007c0c */ /* 0x000fe4000bf25310 */
[----:B------:R-:W-:Y:S01]  /*20320*/  MOV R10, RZ ;  /* 0x000000ff000a7202 */ /* 0x000fe20000000f00 */
[----:B--2---:R0:W-:Y:S02]  /*20330*/  STL [R1+0x38], R4 ;  /* 0x0000380401007387 */ /* 0x0041e40000100800 */
[----:B0-----:R-:W-:-:S08]  /*20340*/  IMAD.SHL.U32 R4, R11, 0x4, RZ ;  /* 0x000000040b047824 */ /* 0x001fd000078e00ff */
[----:B------:R-:W-:Y:S01]  /*20350*/  @P1 IADD3 R8, P0, R4, UR4, RZ ;  /* 0x0000000404081c10 */ /* 0x000fe2000ff1e0ff */
[----:B------:R0:W-:Y:S03]  /*20360*/  STL [R1+0x28], R4 ;  /* 0x0000280401007387 */ /* 0x0001e60000100800 */
[----:B------:R-:W-:Y:S01]  /*20370*/  @P1 IADD3.X R9, R0, UR5, RZ, P0, !PT ;  /* 0x0000000500091c10 */ /* 0x000fe200087fe4ff */
[----:B------:R-:W-:Y:S01]  /*20380*/  ULDC.64 UR4, c[0x0][0xa08] ;  /* 0x0002820000047ab9 */ /* 0x000fe20000000a00 */
[----:B------:R1:W-:Y:S01]  /*20390*/  STL [R1+0x2c], R0 ;  /* 0x00002c0001007387 */ /* 0x0003e20000100800 */
[----:B------:R-:W-:Y:S02]  /*203a0*/  IADD3 R2, P0, R4, UR4, RZ ;  /* 0x0000000404027c10 */ /* 0x000fe4000ff1e0ff */
[----:B------:R-:W-:Y:S02]  /*203b0*/  ISETP.NE.U32.AND P2, PT, RZ, UR4, PT ;  /* 0x00000004ff007c0c */ /* 0x000fe4000bf45070 */
[----:B------:R-:W-:-:S02]  /*203c0*/  IADD3.X R3, R0, UR5, RZ, P0, !PT ;  /* 0x0000000500037c10 */ /* 0x000fc400087fe4ff */
[----:B------:R-:W-:Y:S01]  /*203d0*/  ISETP.NE.AND.EX P2, PT, RZ, UR5, PT, P2 ;  /* 0x00000005ff007c0c */ /* 0x000fe2000bf45320 */
[----:B------:R-:W-:Y:S01]  /*203e0*/  ULDC.64 UR4, c[0x0][0x3f8] ;  /* 0x0000fe0000047ab9 */ /* 0x000fe20000000a00 */
[----:B0-----:R-:W-:Y:S01]  /*203f0*/  IADD3 R4, P0, R4, UR6, RZ ;  /* 0x0000000604047c10 */ /* 0x001fe2000ff1e0ff */
[----:B------:R-:W-:-:S03]  /*20400*/  UISETP.NE.U32.AND UP0, UPT, UR4, URZ, UPT ;  /* 0x0000003f0400728c */ /* 0x000fc6000bf05070 */
[----:B------:R-:W-:Y:S01]  /*20410*/  ULDC UR4, c[0x0][0x404] ;  /* 0x0001010000047ab9 */ /* 0x000fe20000000800 */
[----:B------:R-:W-:Y:S01]  /*20420*/  UISETP.NE.AND.EX UP0, UPT, UR5, URZ, UPT, UP0 ;  /* 0x0000003f0500728c */ /* 0x000fe2000bf05300 */
[----:B------:R-:W-:Y:S02]  /*20430*/  IADD3.X R5, R0, UR7, RZ, P0, !PT ;  /* 0x0000000700057c10 */ /* 0x000fe400087fe4ff */
[----:B------:R-:W-:Y:S01]  /*20440*/  ULDC UR5, c[0x0][0x2e0] ;  /* 0x0000b80000057ab9 */ /* 0x000fe20000000800 */
[----:B------:R-:W-:Y:S02]  /*20450*/  USEL UR4, UR4, 0x1, UP0 ;  /* 0x0000000104047887 */ /* 0x000fe40008000000 */
[----:B------:R0:W5:Y:S02]  /*20460*/  @P2 LDG.E R10, desc[UR8][R2.64] ;  /* 0x00000008020a2981 */ /* 0x000164000c1e1900 */
[----:B------:R-:W-:Y:S01]  /*20470*/  UIMAD UR4, UR4, UR5, URZ ;  /* 0x00000005040472a4 */ /* 0x000fe2000f8e023f */
[----:B------:R-:W-:-:S05]  /*20480*/  ISETP.NE.U32.AND P0, PT, RZ, UR6, PT ;  /* 0x00000006ff007c0c */ /* 0x000fca000bf05070 */
[----:B------:R-:W-:Y:S01]  /*20490*/  IMAD.U32 R7, RZ, RZ, UR4 ;  /* 0x00000004ff077e24 */ /* 0x000fe2000f8e00ff */
[----:B------:R-:W-:Y:S01]  /*204a0*/  ULDC UR4, c[0x0][0x338] ;  /* 0x0000ce0000047ab9 */ /* 0x000fe20000000800 */
[----:B------:R-:W-:Y:S01]  /*204b0*/  ISETP.NE.AND.EX P0, PT, RZ, UR7, PT, P0 ;  /* 0x00000007ff007c0c */ /* 0x000fe2000bf05300 */
[----:B-1----:R-:W-:-:S03]  /*204c0*/  IMAD.U32 R0, RZ, RZ, UR4 ;  /* 0x00000004ff007e24 */ /* 0x002fc6000f8e00ff */
[----:B------:R0:W5:Y:S01]  /*204d0*/  @P1 LDG.E R7, desc[UR8][R8.64] ;  /* 0x0000000808071981 */ /* 0x000162000c1e1900 */
[----:B------:R-:W-:Y:S08]  /*204e0*/  @P1 BRA `(.L_x_672) ;  /* 0x0000000000141947 */ /* 0x000ff00003800000 */
[----:B------:R-:W-:Y:S05]  /*204f0*/  @!P2 BRA `(.L_x_672) ;  /* 0x000000000010a947 */ /* 0x000fea0003800000 */
[----:B------:R-:W-:Y:S02]  /*20500*/  ULDC.64 UR4, c[0x0][0x208] ;  /* 0x0000820000047ab9 */ /* 0x000fe40000000a00 */
[----:B-----5:R-:W2:Y:S04]  /*20510*/  LDG.E R7, desc[UR4][R2.64] ;  /* 0x0000000402077981 */ /* 0x020ea8000c1e1900 */
[----:B0-----:R-:W2:Y:S02]  /*20520*/  LDG.E R2, desc[UR4][R2.64+0x4] ;  /* 0x0000040402027981 */ /* 0x001ea4000c1e1900 */
[----:B--2---:R-:W-:-:S07]  /*20530*/  IADD3 R7, -R7, R2, RZ ;  /* 0x0000000207077210 */ /* 0x004fce0007ffe1ff */
.L_x_672:
[----:B------:R-:W-:Y:S02]  /*20540*/  ULDC.64 UR4, c[0x0][0x208] ;  /* 0x0000820000047ab9 */ /* 0x000fe40000000a00 */
[----:B0-----:R-:W2:Y:S04]  /*20550*/  @P0 LDG.E R2, desc[UR4][R4.64] ;  /* 0x0000000404020981 */ /* 0x001ea8000c1e1900 */
[----:B------:R-:W2:Y:S01]  /*20560*/  @P0 LDG.E R3, desc[UR4][R4.64+0x4] ;  /* 0x0000040404030981 */ /* 0x000ea2000c1e1900 */
[----:B-----5:R-:W-:Y:S01]  /*20570*/  IMAD.IADD R7, R7, 0x1, -R6 ;  /* 0x0000000107077824 */ /* 0x020fe200078e0a06 */
[----:B------:R-:W-:Y:S01]  /*20580*/  BSSY B0, `(.L_x_673) ;  /* 0x00000e0000007945 */ /* 0x000fe20003800000 */
[----:B------:R-:W-:Y:S01]  /*20590*/  PLOP3.LUT P2, PT, PT, PT, PT, 0x80, 0x0 ;  /* 0x000000000000781c */ /* 0x000fe20003f4f070 */
[----:B--2---:R-:W-:-:S05]  /*205a0*/  @P0 IMAD.IADD R0, R3, 0x1, -R2 ;  /* 0x0000000103000824 */ /* 0x004fca00078e0a02 */
[----:B------:R-:W-:-:S05]  /*205b0*/  IADD3 R8, R7, R0, RZ ;  /* 0x0000000007087210 */ /* 0x000fca0007ffe0ff */
[----:B------:R-:W-:Y:S01]  /*205c0*/  VIADD R2, R8, 0xaf ;  /* 0x000000af08027836 */ /* 0x000fe20000000000 */
[----:B------:R0:W-:Y:S03]  /*205d0*/  STL [R1+0x34], R8 ;  /* 0x0000340801007387 */ /* 0x0001e60000100800 */
[----:B------:R-:W-:-:S05]  /*205e0*/  IMAD.HI R2, R2, 0x2e8ba2e9, RZ ;  /* 0x2e8ba2e902027827 */ /* 0x000fca00078e02ff */
[----:B------:R-:W-:-:S04]  /*205f0*/  SHF.R.U32.HI R3, RZ, 0x1f, R2 ;  /* 0x0000001fff037819 */ /* 0x000fc80000011602 */
[----:B0-----:R-:W-:-:S05]  /*20600*/  LEA.HI.SX32 R8, R2, R3, 0x1b ;  /* 0x0000000302087211 */ /* 0x001fca00078fdaff */
[--C-:B------:R-:W-:Y:S01]  /*20610*/  IMAD R2, R8, 0xb0, -R7.reuse ;  /* 0x000000b008027824 */ /* 0x100fe200078e0a07 */
[----:B------:R0:W-:Y:S01]  /*20620*/  STL [R1+0x24], R8 ;  /* 0x0000240801007387 */ /* 0x0001e20000100800 */
[----:B------:R-:W-:-:S03]  /*20630*/  IMAD.MOV R7, RZ, RZ, -R7 ;  /* 0x000000ffff077224 */ /* 0x000fc600078e0a07 */
[----:B------:R-:W-:Y:S02]  /*20640*/  VIMNMX R0, R2, R0, PT ;  /* 0x0000000002007248 */ /* 0x000fe40003fe0100 */
[----:B------:R-:W-:-:S04]  /*20650*/  VIMNMX R2, RZ, R7, !PT ;  /* 0x00000007ff027248 */ /* 0x000fc80007fe0100 */
[----:B------:R-:W-:Y:S01]  /*20660*/  ISETP.GT.AND P1, PT, R0, R2, PT ;  /* 0x000000020000720c */ /* 0x000fe20003f24270 */
[----:B0-----:R-:W-:-:S12]  /*20670*/  IMAD.WIDE.U32 R8, R2, -0x45d1745d, RZ ;  /* 0xba2e8ba302087825 */ /* 0x001fd800078e00ff */
[----:B------:R-:W-:Y:S02]  /*20680*/  @P1 IADD3 R3, R0, 0xaf, RZ ;  /* 0x000000af00031810 */ /* 0x000fe40007ffe0ff */
[----:B------:R-:W-:-:S03]  /*20690*/  SHF.R.U32.HI R0, RZ, 0x7, R9 ;  /* 0x00000007ff007819 */ /* 0x000fc60000011609 */
[----:B------:R-:W-:-:S04]  /*206a0*/  @P1 IMAD.HI R3, R3, 0x2e8ba2e9, RZ ;  /* 0x2e8ba2e903031827 */ /* 0x000fc800078e02ff */
[----:B------:R-:W-:Y:S01]  /*206b0*/  IMAD.MOV.U32 R2, RZ, RZ, R0 ;  /* 0x000000ffff027224 */ /* 0x000fe200078e0000 */
[----:B------:R-:W-:-:S04]  /*206c0*/  @P1 SHF.R.U32.HI R7, RZ, 0x1f, R3 ;  /* 0x0000001fff071819 */ /* 0x000fc80000011603 */
[----:B------:R-:W-:Y:S01]  /*206d0*/  @P1 LEA.HI.SX32 R2, R3, R7, 0x1b ;  /* 0x0000000703021211 */ /* 0x000fe200078fdaff */
[----:B------:R-:W-:Y:S01]  /*206e0*/  IMAD.MOV.U32 R7, RZ, RZ, RZ ;  /* 0x000000ffff077224 */ /* 0x000fe200078e00ff */
[----:B------:R-:W-:-:S05]  /*206f0*/  IADD3 R3, R10, R6, RZ ;  /* 0x000000060a037210 */ /* 0x000fca0007ffe0ff */
[----:B------:R0:W-:Y:S01]  /*20700*/  STL [R1+0x4], R3 ;  /* 0x0000040301007387 */ /* 0x0001e20000100800 */
[----:B------:R-:W-:-:S03]  /*20710*/  ISETP.GT.AND P1, PT, R2, R0, PT ;  /* 0x000000000200720c */ /* 0x000fc60003f24270 */
[----:B------:R0:W5:Y:S10]  /*20720*/  @P0 LDG.E R7, desc[UR4][R4.64] ;  /* 0x0000000404070981 */ /* 0x000174000c1e1900 */
[----:B0-----:R-:W-:Y:S05]  /*20730*/  @!P1 BRA `(.L_x_674) ;  /* 0x0000000c00109947 */ /* 0x001fea0003800000 */
[----:B------:R-:W0:Y:S01]  /*20740*/  LDC R3, c[0x0][0x428] ;  /* 0x00010a00ff037b82 */ /* 0x000e220000000800 */
[----:B------:R-:W-:Y:S01]  /*20750*/  UMOV UR4, 0xffffffff ;  /* 0xffffffff00047882 */ /* 0x000fe20000000000 */
[----:B0-----:R-:W-:Y:S01]  /*20760*/  ISETP.NE.AND P1, PT, R3, 0x1, PT ;  /* 0x000000010300780c */ /* 0x001fe20003f25270 */
[----:B------:R-:W-:-:S12]  /*20770*/  IMAD.MOV.U32 R3, RZ, RZ, R18 ;  /* 0x000000ffff037224 */ /* 0x000fd800078e0012 */
[----:B------:R-:W0:Y:S08]  /*20780*/  @P1 LDC R4, c[0x0][0x42c] ;  /* 0x00010b00ff041b82 */ /* 0x000e300000000800 */
[----:B------:R-:W1:Y:S01]  /*20790*/  @P1 LDC R5, c[0x0][0x430] ;  /* 0x00010c00ff051b82 */ /* 0x000e620000000800 */
[----:B0-----:R-:W-:-:S05]  /*207a0*/  @P1 IMAD.HI.U32 R4, R18, R4, RZ ;  /* 0x0000000412041227 */ /* 0x001fca00078e00ff */
[----:B-1----:R-:W-:Y:S02]  /*207b0*/  @P1 SHF.R.U32.HI R3, RZ, R5, R4 ;  /* 0x00000005ff031219 */ /* 0x002fe40000011604 */
[----:B------:R-:W-:Y:S01]  /*207c0*/  SEL R4, R11, RZ, !P0 ;  /* 0x000000ff0b047207 */ /* 0x000fe20004000000 */
[----:B------:R-:W-:Y:S06]  /*207d0*/  BRA.DIV UR4, `(.L_x_675) ;  /* 0x00000052042c7947 */ /* 0x000fec000b800000 */
.L_x_800:
[----:B------:R-:W-:-:S03]  /*207e0*/  UMOV UR4, 0xffffffff ;  /* 0xffffffff00047882 */ /* 0x000fc60000000000 */
[----:B------:R-:W-:Y:S05]  /*207f0*/  BRA.DIV UR4, `(.L_x_676) ;  /* 0x0000005204587947 */ /* 0x000fea000b800000 */
[----:B------:R-:W-:-:S13]  /*20800*/  ELECT P6, URZ, PT ;  /* 0x00000000003f782f */ /* 0x000fda00038c0000 */
.L_x_803:
[----:B------:R-:W2:Y:S01]  /*20810*/  LDL R5, [R1+0x30] ;  /* 0x0000300001057983 */ /* 0x000ea20000100800 */
[----:B------:R-:W-:Y:S01]  /*20820*/  BSSY B1, `(.L_x_677) ;  /* 0x000000b000017945 */ /* 0x000fe20003800000 */
[----:B------:R-:W0:Y:S01]  /*20830*/  S2R R9, SR_CgaCtaId ;  /* 0x0000000000097919 */ /* 0x000e220000008800 */
[----:B--2---:R-:W-:-:S05]  /*20840*/  VIADD R5, R5, 0x1 ;  /* 0x0000000105057836 */ /* 0x004fca0000000000 */
[----:B------:R-:W-:-:S04]  /*20850*/  LEA.HI R6, R5, R5, RZ, 0x1 ;  /* 0x0000000505067211 */ /* 0x000fc800078f08ff */
[----:B------:R-:W-:-:S04]  /*20860*/  LOP3.LUT R6, R6, 0xfffffffe, RZ, 0xc0, !PT ;  /* 0xfffffffe06067812 */ /* 0x000fc800078ec0ff */
[----:B------:R-:W-:Y:S02]  /*20870*/  IADD3 R5, R5, -R6, RZ ;  /* 0x8000000605057210 */ /* 0x000fe40007ffe0ff */
[----:B------:R-:W-:Y:S02]  /*20880*/  MOV R6, 0x400 ;  /* 0x0000040000067802 */ /* 0x000fe40000000f00 */
[----:B------:R-:W-:Y:S02]  /*20890*/  SHF.L.U32 R5, R5, 0x1f, RZ ;  /* 0x0000001f05057819 */ /* 0x000fe400000006ff */
[----:B0-----:R-:W-:-:S04]  /*208a0*/  LEA R9, R9, R6, 0x18 ;  /* 0x0000000609097211 */ /* 0x001fc800078ec0ff */
[----:B------:R-:W0:Y:S02]  /*208b0*/  SYNCS.PHASECHK.TRANS64.TRYWAIT P0, [R9+URZ+0x34820], R5 ;  /* 0x03482005090075a7 */ /* 0x000e24000800017f */
[----:B0-----:R-:W-:Y:S05]  /*208c0*/  @!P0 BRA `(.L_x_678) ;  /* 0x0000005000448947 */ /* 0x001fea0003800000 */
.L_x_804:
[----:B------:R-:W-:Y:S05]  /*208d0*/  BSYNC B1 ;  /* 0x0000000000017941 */ /* 0x000fea0003800000 */
.L_x_677:
[----:B------:R-:W-:Y:S04]  /*208e0*/  BSSY B1, `(.L_x_679) ;  /* 0x0000046000017945 */ /* 0x000fe80003800000 */
[----:B------:R-:W-:Y:S05]  /*208f0*/  @!P6 BRA `(.L_x_680) ;  /* 0x000000040010e947 */ /* 0x000fea0003800000 */
[----:B------:R-:W0:Y:S04]  /*20900*/  LDL R8, [R1+0x10] ;  /* 0x0000100001087983 */ /* 0x000e280000100800 */
[----:B------:R-:W2:Y:S01]  /*20910*/  LDL R6, [R1+0x14] ;  /* 0x0000140001067983 */ /* 0x000ea20000100800 */
[----:B0-----:R-:W-:Y:S01]  /*20920*/  IMAD R5, R8, 0x8, R9 ;  /* 0x0000000808057824 */ /* 0x001fe200078e0209 */
[----:B--2---:R-:W-:-:S04]  /*20930*/  SHF.L.U32 R10, R6, 0x1f, RZ ;  /* 0x0000001f060a7819 */ /* 0x004fc800000006ff */
[----:B------:R-:W0:Y:S02]  /*20940*/  SYNCS.PHASECHK.TRANS64.TRYWAIT P0, [R5+URZ+0x348a0], R10 ;  /* 0x0348a00a050075a7 */ /* 0x000e24000800017f */
[----:B0-----:R-:W-:Y:S05]  /*20950*/  @!P0 BRA `(.L_x_681) ;  /* 0x0000005000348947 */ /* 0x001fea0003800000 */
.L_x_805:
[----:B------:R-:W1:Y:S02]  /*20960*/  S2R R6, SR_TID.X ;  /* 0x0000000000067919 */ /* 0x000e640000002100 */
[----:B-1----:R-:W-:-:S04]  /*20970*/  LOP3.LUT R6, R6, 0x7f, RZ, 0xc0, !PT ;  /* 0x0000007f06067812 */ /* 0x002fc800078ec0ff */
[----:B------:R-:W-:-:S13]  /*20980*/  ISETP.NE.AND P1, PT, R6, RZ, PT ;  /* 0x000000ff0600720c */ /* 0x000fda0003f25270 */
[----:B------:R-:W-:Y:S05]  /*20990*/  @P1 BRA `(.L_x_682) ;  /* 0x00000000001c1947 */ /* 0x000fea0003800000 */
[----:B------:R-:W1:Y:S02]  /*209a0*/  S2R R6, SR_TID.X ;  /* 0x0000000000067919 */ /* 0x000e640000002100 */
[----:B-1----:R-:W-:-:S04]  /*209b0*/  LOP3.LUT R6, R6, 0x1f, RZ, 0xc0, !PT ;  /* 0x0000001f06067812 */ /* 0x002fc800078ec0ff */
[----:B------:R-:W-:Y:S01]  /*209c0*/  ISETP.NE.AND P0, PT, R6, RZ, PT ;  /* 0x000000ff0600720c */ /* 0x000fe20003f05270 */
[----:B------:R-:W-:-:S04]  /*209d0*/  IMAD.MOV.U32 R6, RZ, RZ, 0xb000 ;  /* 0x0000b000ff067424 */ /* 0x000fc800078e00ff */
[----:B------:R1:W-:Y:S08]  /*209e0*/  SYNCS.ARRIVE.TRANS64 RZ, [R5+URZ+0x34890], R6 ;  /* 0x0348900605ff79a7 */ /* 0x0003f0000800003f */
[----:B------:R-:W-:Y:S05]  /*209f0*/  @!P0 BRA `(.L_x_682) ;  /* 0x0000000000048947 */ /* 0x000fea0003800000 */
[----:B------:R-:W-:Y:S01]  /*20a00*/  BPT.TRAP 0x1 ;  /* 0x000000040000795c */ /* 0x000fe20000300000 */
.L_x_682:
[----:B-1----:R-:W2:Y:S01]  /*20a10*/  LDL R6, [R1+0x10] ;  /* 0x0000100001067983 */ /* 0x002ea20000100800 */
[----:B------:R-:W-:Y:S01]  /*20a20*/  R2UR UR9, R5 ;  /* 0x00000000050972ca */ /* 0x000fe200000e0000 */
[----:B-----5:R-:W-:Y:S01]  /*20a30*/  IMAD R8, R2, 0xb0, R7 ;  /* 0x000000b002087824 */ /* 0x020fe200078e0207 */
[----:B------:R-:W-:Y:S01]  /*20a40*/  R2UR UR12, R3 ;  /* 0x00000000030c72ca */ /* 0x000fe200000e0000 */
[----:B------:R-:W-:Y:S01]  /*20a50*/  UIADD3 UR4, UP0, UR38, 0x570, URZ ;  /* 0x0000057026047890 */ /* 0x000fe2000ff1e03f */
[----:B------:R-:W-:Y:S01]  /*20a60*/  R2UR UR13, R4 ;  /* 0x00000000040d72ca */ /* 0x000fe200000e0000 */
[----:B------:R-:W-:Y:S01]  /*20a70*/  UMOV UR10, URZ ;  /* 0x0000003f000a7c82 */ /* 0x000fe20008000000 */
[----:B------:R-:W-:Y:S01]  /*20a80*/  IADD3 R8, R8, -0xb0, RZ ;  /* 0xffffff5008087810 */ /* 0x000fe20007ffe0ff */
[----:B------:R-:W-:Y:S01]  /*20a90*/  UIADD3.X UR5, URZ, UR39, URZ, UP0, !UPT ;  /* 0x000000273f057290 */ /* 0x000fe200087fe43f */
[----:B------:R-:W-:Y:S02]  /*20aa0*/  UMOV UR6, 0x0 ;  /* 0x0000000000067882 */ /* 0x000fe40000000000 */
[----:B------:R-:W-:Y:S01]  /*20ab0*/  R2UR UR11, R8 ;  /* 0x00000000080b72ca */ /* 0x000fe200000e0000 */
[----:B------:R-:W-:Y:S01]  /*20ac0*/  UMOV UR7, 0x12f00000 ;  /* 0x12f0000000077882 */ /* 0x000fe20000000000 */
[----:B------:R-:W-:Y:S01]  /*20ad0*/  UMOV UR15, 0x40 ;  /* 0x00000040000f7882 */ /* 0x000fe20000000000 */
[----:B------:R-:W-:Y:S01]  /*20ae0*/  UIADD3 UR9, UR9, 0x34890, URZ ;  /* 0x0003489009097890 */ /* 0x000fe2000fffe03f */
[----:B--2---:R-:W-:-:S05]  /*20af0*/  IMAD R6, R6, 0xb000, R9 ;  /* 0x0000b00006067824 */ /* 0x004fca00078e0209 */
[----:B------:R-:W-:-:S13]  /*20b00*/  R2UR UR14, R6 ;  /* 0x00000000060e72ca */ /* 0x000fda00000e0000 */
[----:B------:R-:W-:Y:S02]  /*20b10*/  UIADD3 UR8, UR14, 0x1e400, URZ ;  /* 0x0001e4000e087890 */ /* 0x000fe4000fffe03f */
[----:B------:R-:W-:-:S07]  /*20b20*/  UIADD3 UR14, UR14, 0x23c00, URZ ;  /* 0x00023c000e0e7890 */ /* 0x000fce000fffe03f */
[----:B------:R1:W-:Y:S02]  /*20b30*/  UTMALDG.4D [UR8], [UR4], desc[UR6] ;  /* 0x00000608040075b4 */ /* 0x0003e40008019000 */
[----:B-1----:R-:W-:Y:S01]  /*20b40*/  UMOV UR8, UR14 ;  /* 0x0000000e00087c82 */ /* 0x002fe20008000000 */
[----:B------:R-:W-:Y:S02]  /*20b50*/  UMOV UR10, UR15 ;  /* 0x0000000f000a7c82 */ /* 0x000fe40008000000 */
[----:B------:R1:W-:Y:S01]  /*20b60*/  UTMALDG.4D [UR8], [UR4], desc[UR6] ;  /* 0x00000608040075b4 */ /* 0x0003e20008019000 */
[----:B------:R-:W2:Y:S02]  /*20b70*/  SYNCS.PHASECHK.TRANS64.TRYWAIT P0, [R5+URZ+0x348c0], R10 ;  /* 0x0348c00a050075a7 */ /* 0x000ea4000800017f */
[----:B-12---:R-:W-:Y:S05]  /*20b80*/  @!P0 BRA `(.L_x_683) ;  /* 0x0000004c00bc8947 */ /* 0x006fea0003800000 */
.L_x_806:
[----:B------:R-:W-:Y:S05]  /*20b90*/  @P1 BRA `(.L_x_684) ;  /* 0x00000000001c1947 */ /* 0x000fea0003800000 */
[----:B------:R-:W2:Y:S01]  /*20ba0*/  S2R R11, SR_TID.X ;  /* 0x00000000000b7919 */ /* 0x000ea20000002100 */
[----:B01----:R-:W-:-:S04]  /*20bb0*/  IMAD.MOV.U32 R10, RZ, RZ, 0xb000 ;  /* 0x0000b000ff0a7424 */ /* 0x003fc800078e00ff */
[----:B------:R3:W-:Y:S01]  /*20bc0*/  SYNCS.ARRIVE.TRANS64 RZ, [R5+URZ+0x348b0], R10 ;  /* 0x0348b00a05ff79a7 */ /* 0x0007e2000800003f */
[----:B--2---:R-:W-:-:S04]  /*20bd0*/  LOP3.LUT R11, R11, 0x1f, RZ, 0xc0, !PT ;  /* 0x0000001f0b0b7812 */ /* 0x004fc800078ec0ff */
[----:B------:R-:W-:-:S13]  /*20be0*/  ISETP.NE.AND P0, PT, R11, RZ, PT ;  /* 0x000000ff0b00720c */ /* 0x000fda0003f05270 */
[----:B---3--:R-:W-:Y:S05]  /*20bf0*/  @!P0 BRA `(.L_x_684) ;  /* 0x0000000000048947 */ /* 0x008fea0003800000 */
[----:B------:R-:W-:Y:S01]  /*20c00*/  BPT.TRAP 0x1 ;  /* 0x000000040000795c */ /* 0x000fe20000300000 */
.L_x_684:
[----:B------:R-:W-:Y:S01]  /*20c10*/  R2UR UR14, R6 ;  /* 0x00000000060e72ca */ /* 0x000fe200000e0000 */
        /* <DEDUP_REMOVED lines=9> */
[----:B------:R-:W-:-:S03]  /*20cb0*/  UMOV UR15, 0x40 ;  /* 0x00000040000f7882 */ /* 0x000fc60000000000 */
[----:B------:R-:W-:Y:S02]  /*20cc0*/  UIADD3 UR8, UR14, 0x400, URZ ;  /* 0x000004000e087890 */ /* 0x000fe4000fffe03f */
[----:B------:R-:W-:Y:S02]  /*20cd0*/  UIADD3 UR9, UR9, 0x348b0, URZ ;  /* 0x000348b009097890 */ /* 0x000fe4000fffe03f */
[----:B------:R-:W-:-:S07]  /*20ce0*/  UIADD3 UR14, UR14, 0x5c00, URZ ;  /* 0x00005c000e0e7890 */ /* 0x000fce000fffe03f */
[----:B------:R2:W-:Y:S02]  /*20cf0*/  UTMALDG.4D [UR8], [UR4], desc[UR6] ;  /* 0x00000608040075b4 */ /* 0x0005e40008019000 */
[----:B--2---:R-:W-:Y:S01]  /*20d00*/  UMOV UR8, UR14 ;  /* 0x0000000e00087c82 */ /* 0x004fe20008000000 */
[----:B------:R-:W-:Y:S02]  /*20d10*/  UMOV UR10, UR15 ;  /* 0x0000000f000a7c82 */ /* 0x000fe40008000000 */
[----:B------:R2:W-:Y:S02]  /*20d20*/  UTMALDG.4D [UR8], [UR4], desc[UR6] ;  /* 0x00000608040075b4 */ /* 0x0005e40008019000 */
[----:B--2---:R-:W-:Y:S01]  /*20d30*/  NOP ;  /* 0x0000000000007918 */ /* 0x004fe20000000000 */
.L_x_680:
[----:B------:R-:W-:Y:S05]  /*20d40*/  BSYNC B1 ;  /* 0x0000000000017941 */ /* 0x000fea0003800000 */
.L_x_679:
[----:B01----:R-:W2:Y:S04]  /*20d50*/  LDL.LU R5, [R1+0x10] ;  /* 0x0000100001057983 */ /* 0x003ea80000300800 */
[----:B------:R-:W3:Y:S01]  /*20d60*/  LDL.LU R8, [R1+0x14] ;  /* 0x0000140001087983 */ /* 0x000ee20000300800 */
[----:B------:R-:W-:Y:S01]  /*20d70*/  PLOP3.LUT P2, PT, PT, PT, PT, 0x8, 0x0 ;  /* 0x000000000000781c */ /* 0x000fe20003f4e170 */
[----:B--2---:R-:W-:-:S05]  /*20d80*/  VIADD R5, R5, 0x1 ;  /* 0x0000000105057836 */ /* 0x004fca0000000000 */
[----:B------:R-:W-:-:S04]  /*20d90*/  ISETP.NE.AND P0, PT, R5, 0x2, PT ;  /* 0x000000020500780c */ /* 0x000fc80003f05270 */
[----:B------:R-:W-:Y:S02]  /*20da0*/  SEL R6, RZ, 0x1, P0 ;  /* 0x00000001ff067807 */ /* 0x000fe40000000000 */
[----:B------:R-:W-:Y:S02]  /*20db0*/  SEL R10, R5, RZ, P0 ;  /* 0x000000ff050a7207 */ /* 0x000fe40000000000 */
[----:B---3--:R-:W-:Y:S02]  /*20dc0*/  LOP3.LUT R8, R8, R6, RZ, 0x3c, !PT ;  /* 0x0000000608087212 */ /* 0x008fe400078e3cff */
[----:B------:R-:W-:Y:S01]  /*20dd0*/  IADD3 R5, R2, -0x2, RZ ;  /* 0xfffffffe02057810 */ /* 0x000fe20007ffe0ff */
[----:B------:R0:W-:Y:S03]  /*20de0*/  STL [R1+0x10], R10 ;  /* 0x0000100a01007387 */ /* 0x0001e60000100800 */
[----:B------:R-:W-:Y:S01]  /*20df0*/  ISETP.GE.AND P0, PT, R5, R0, PT ;  /* 0x000000000500720c */ /* 0x000fe20003f06270 */
[----:B------:R0:W-:-:S12]  /*20e00*/  STL [R1+0x14], R8 ;  /* 0x0000140801007387 */ /* 0x0001d80000100800 */
[----:B0-----:R-:W-:Y:S05]  /*20e10*/  @!P0 BRA `(.L_x_674) ;  /* 0x0000000400588947 */ /* 0x001fea0003800000 */
[C---:B-----5:R-:W-:Y:S02]  /*20e20*/  IMAD R5, R2.reuse, 0xb0, R7 ;  /* 0x000000b002057824 */ /* 0x060fe400078e0207 */
[----:B------:R-:W-:Y:S02]  /*20e30*/  VIADD R2, R2, 0xffffffff ;  /* 0xffffffff02027836 */ /* 0x000fe40000000000 */
[----:B------:R-:W-:-:S07]  /*20e40*/  VIADD R5, R5, 0xfffffea0 ;  /* 0xfffffea005057836 */ /* 0x000fce0000000000 */
.L_x_691:
[----:B------:R-:W-:Y:S05]  /*20e50*/  YIELD ;  /* 0x0000000000007946 */ /* 0x000fea0003800000 */
[----:B------:R-:W-:Y:S04]  /*20e60*/  BSSY B1, `(.L_x_685) ;  /* 0x0000044000017945 */ /* 0x000fe80003800000 */
[----:B0-----:R-:W-:Y:S05]  /*20e70*/  @!P6 BRA `(.L_x_686) ;  /* 0x000000040008e947 */ /* 0x001fea0003800000 */
[----:B------:R-:W2:Y:S04]  /*20e80*/  LDL R6, [R1+0x10] ;  /* 0x0000100001067983 */ /* 0x000ea80000100800 */
[----:B------:R-:W3:Y:S01]  /*20e90*/  LDL R7, [R1+0x14] ;  /* 0x0000140001077983 */ /* 0x000ee20000100800 */
[----:B--2---:R-:W-:Y:S02]  /*20ea0*/  LEA R6, R6, R9, 0x3 ;  /* 0x0000000906067211 */ /* 0x004fe400078e18ff */
[----:B---3--:R-:W-:-:S04]  /*20eb0*/  SHF.L.U32 R7, R7, 0x1f, RZ ;  /* 0x0000001f07077819 */ /* 0x008fc800000006ff */
[----:B------:R-:W0:Y:S02]  /*20ec0*/  SYNCS.PHASECHK.TRANS64.TRYWAIT P0, [R6+URZ+0x348a0], R7 ;  /* 0x0348a007060075a7 */ /* 0x000e24000800017f */
[----:B0-----:R-:W-:Y:S05]  /*20ed0*/  @!P0 BRA `(.L_x_687) ;  /* 0x0000004800fc8947 */ /* 0x001fea0003800000 */
.L_x_807:
        /* <DEDUP_REMOVED lines=11> */
.L_x_688:
[----:B-1----:R-:W2:Y:S01]  /*20f90*/  LDL R8, [R1+0x10] ;  /* 0x0000100001087983 */ /* 0x002ea20000100800 */
        /* <DEDUP_REMOVED lines=9> */
[----:B------:R-:W-:-:S04]  /*21030*/  UMOV UR15, 0x40 ;  /* 0x00000040000f7882 */ /* 0x000fc80000000000 */
        /* <DEDUP_REMOVED lines=11> */
.L_x_808:
        /* <DEDUP_REMOVED lines=8> */
.L_x_690:
        /* <DEDUP_REMOVED lines=19> */
.L_x_686:
[----:B------:R-:W-:Y:S05]  /*212a0*/  BSYNC B1 ;  /* 0x0000000000017941 */ /* 0x000fea0003800000 */
.L_x_685:
[----:B01----:R-:W2:Y:S04]  /*212b0*/  LDL.LU R6, [R1+0x10] ;  /* 0x0000100001067983 */ /* 0x003ea80000300800 */
[----:B------:R-:W3:Y:S01]  /*212c0*/  LDL.LU R7, [R1+0x14] ;  /* 0x0000140001077983 */ /* 0x000ee20000300800 */
[----:B------:R-:W-:Y:S02]  /*212d0*/  VIADD R2, R2, 0xffffffff ;  /* 0xffffffff02027836 */ /* 0x000fe40000000000 */
[----:B------:R-:W-:Y:S01]  /*212e0*/  VIADD R5, R5, 0xffffff50 ;  /* 0xffffff5005057836 */ /* 0x000fe20000000000 */
[----:B--2---:R-:W-:-:S04]  /*212f0*/  IADD3 R6, R6, 0x1, RZ ;  /* 0x0000000106067810 */ /* 0x004fc80007ffe0ff */
[----:B------:R-:W-:-:S04]  /*21300*/  ISETP.NE.AND P0, PT, R6, 0x2, PT ;  /* 0x000000020600780c */ /* 0x000fc80003f05270 */
[----:B------:R-:W-:Y:S02]  /*21310*/  SEL R8, R6, RZ, P0 ;  /* 0x000000ff06087207 */ /* 0x000fe40000000000 */
[----:B------:R-:W-:Y:S02]  /*21320*/  SEL R6, RZ, 0x1, P0 ;  /* 0x00000001ff067807 */ /* 0x000fe40000000000 */
[----:B------:R-:W-:Y:S01]  /*21330*/  ISETP.GT.AND P0, PT, R2, R0, PT ;  /* 0x000000000200720c */ /* 0x000fe20003f04270 */
[----:B------:R0:W-:Y:S01]  /*21340*/  STL [R1+0x10], R8 ;  /* 0x0000100801007387 */ /* 0x0001e20000100800 */
[----:B---3--:R-:W-:-:S05]  /*21350*/  LOP3.LUT R7, R7, R6, RZ, 0x3c, !PT ;  /* 0x0000000607077212 */ /* 0x008fca00078e3cff */
[----:B------:R0:W-:Y:S06]  /*21360*/  STL [R1+0x14], R7 ;  /* 0x0000140701007387 */ /* 0x0001ec0000100800 */
[----:B------:R-:W-:Y:S05]  /*21370*/  @P0 BRA `(.L_x_691) ;  /* 0xfffffff800b40947 */ /* 0x000fea000383ffff */
.L_x_674:
[----:B------:R-:W-:Y:S05]  /*21380*/  BSYNC B0 ;  /* 0x0000000000007941 */ /* 0x000fea0003800000 */
.L_x_673:
[----:B------:R-:W2:Y:S01]  /*21390*/  LDL R6, [R1+0x34] ;  /* 0x0000340001067983 */ /* 0x000ea20000100800 */
[----:B------:R-:W-:Y:S05]  /*213a0*/  @!P2 WARPSYNC.ALL ;  /* 0x000000000000a948 */ /* 0x000fea0003800000 */
[----:B------:R-:W-:Y:S01]  /*213b0*/  BSSY B6, `(.L_x_692) ;  /* 0x00002e6000067945 */ /* 0x000fe20003800000 */
[----:B------:R-:W-:Y:S01]  /*213c0*/  @!P2 BAR.SYNC.DEFER_BLOCKING 0xc, 0x120 ;  /* 0x030480000000ab1d */ /* 0x000fe20000010000 */
[----:B--2---:R-:W-:-:S13]  /*213d0*/  ISETP.GT.AND P0, PT, R6, RZ, PT ;  /* 0x000000ff0600720c */ /* 0x004fda0003f04270 */
[----:B------:R-:W-:Y:S05]  /*213e0*/  @P0 BRA `(.L_x_693) ;  /* 0x0000000000480947 */ /* 0x000fea0003800000 */
[----:B------:R-:W1:Y:S02]  /*213f0*/  S2R R6, SR_TID.X ;  /* 0x0000000000067919 */ /* 0x000e640000002100 */
[----:B-1----:R-:W-:-:S04]  /*21400*/  LOP3.LUT R6, R6, 0x1f, RZ, 0xc0, !PT ;  /* 0x0000001f06067812 */ /* 0x002fc800078ec0ff */
[----:B------:R-:W-:-:S13]  /*21410*/  ISETP.NE.AND P1, PT, R6, RZ, PT ;  /* 0x000000ff0600720c */ /* 0x000fda0003f25270 */
[----:B------:R-:W-:Y:S05]  /*21420*/  @P1 BRA `(.L_x_694) ;  /* 0x0000002c00781947 */ /* 0x000fea0003800000 */
[----:B0----5:R-:W0:Y:S01]  /*21430*/  S2R R7, SR_LANEID ;  /* 0x0000000000077919 */ /* 0x021e220000000000 */
[----:B------:R-:W-:Y:S01]  /*21440*/  VOTEU.ANY UR4, UPT, PT ;  /* 0x0000000000047886 */ /* 0x000fe200038e0100 */
[----:B------:R-:W1:Y:S01]  /*21450*/  LDC.64 R2, c[0x0][0xc38] ;  /* 0x00030e00ff027b82 */ /* 0x000e620000000a00 */
[----:B------:R-:W0:Y:S01]  /*21460*/  FLO.U32 R0, UR4 ;  /* 0x0000000400007d00 */ /* 0x000e2200080e0000 */
[----:B------:R-:W-:-:S07]  /*21470*/  ULDC.64 UR6, c[0x0][0x208] ;  /* 0x0000820000067ab9 */ /* 0x000fce0000000a00 */
[----:B------:R-:W1:Y:S01]  /*21480*/  POPC R5, UR4 ;  /* 0x0000000400057d09 */ /* 0x000e620008000000 */
[----:B0-----:R-:W-:-:S13]  /*21490*/  ISETP.EQ.U32.AND P0, PT, R0, R7, PT ;  /* 0x000000070000720c */ /* 0x001fda0003f02070 */
[----:B-1----:R-:W2:Y:S01]  /*214a0*/  @P0 ATOMG.E.ADD.STRONG.GPU PT, R3, desc[UR6][R2.64], R5 ;  /* 0x00000005020309a8 */ /* 0x002ea200081ee1c6 */
[----:B------:R-:W0:Y:S02]  /*214b0*/  S2R R4, SR_LTMASK ;  /* 0x0000000000047919 */ /* 0x000e240000003900 */
[----:B0-----:R-:W-:-:S04]  /*214c0*/  LOP3.LUT R4, R4, UR4, RZ, 0xc0, !PT ;  /* 0x0000000404047c12 */ /* 0x001fc8000f8ec0ff */
[----:B------:R-:W0:Y:S01]  /*214d0*/  POPC R7, R4 ;  /* 0x0000000400077309 */ /* 0x000e220000000000 */
[----:B--2---:R-:W0:Y:S02]  /*214e0*/  SHFL.IDX PT, R0, R3, R0, 0x1f ;  /* 0x00001f0003007589 */ /* 0x004e2400000e0000 */
[----:B0-----:R-:W-:Y:S01]  /*214f0*/  IADD3 R16, R0, UR36, R7 ;  /* 0x0000002400107c10 */ /* 0x001fe2000fffe007 */
[----:B------:R-:W-:Y:S06]  /*21500*/  BRA `(.L_x_694) ;  /* 0x0000002c00407947 */ /* 0x000fec0003800000 */
.L_x_693:
[----:B------:R-:W1:Y:S01]  /*21510*/  S2R R0, SR_CgaCtaId ;  /* 0x0000000000007919 */ /* 0x000e620000008800 */
[----:B------:R-:W-:-:S04]  /*21520*/  MOV R2, 0x400 ;  /* 0x0000040000027802 */ /* 0x000fc80000000f00 */
[----:B-1----:R-:W-:-:S04]  /*21530*/  LEA R3, R0, R2, 0x18 ;  /* 0x0000000200037211 */ /* 0x002fc800078ec0ff */
[----:B------:R-:W-:Y:S01]  /*21540*/  IADD3 R0, R3, 0x1e400, RZ ;  /* 0x0001e40003007810 */ /* 0x000fe20007ffe0ff */
[----:B------:R1:W-:Y:S03]  /*21550*/  STL [R1+0x18], R3 ;  /* 0x0000180301007387 */ /* 0x0003e60000100800 */
[----:B------:R-:W-:-:S13]  /*21560*/  LOP3.LUT P0, RZ, R0, 0x3ff, RZ, 0xc0, !PT ;  /* 0x000003ff00ff7812 */ /* 0x000fda000780c0ff */
[----:B-1----:R-:W-:Y:S05]  /*21570*/  @!P0 BRA `(.L_x_695) ;  /* 0x0000000000408947 */ /* 0x002fea0003800000 */
        /* <DEDUP_REMOVED lines=9> */
[----:B0----5:R-:W-:Y:S01]  /*21610*/  IMAD.U32 R7, RZ, RZ, UR9 ;  /* 0x00000009ff077e24 */ /* 0x021fe2000f8e00ff */
[----:B------:R-:W-:Y:S01]  /*21620*/  MOV R13, RZ ;  /* 0x000000ff000d7202 */ /* 0x000fe20000000f00 */
[----:B------:R-:W-:-:S02]  /*21630*/  IMAD.U32 R10, RZ, RZ, UR4 ;  /* 0x00000004ff0a7e24 */ /* 0x000fc4000f8e00ff */
[----:B------:R-:W-:Y:S02]  /*21640*/  IMAD.MOV.U32 R8, RZ, RZ, 0x70 ;  /* 0x00000070ff087424 */ /* 0x000fe400078e00ff */
[----:B------:R-:W-:-:S07]  /*21650*/  IMAD.MOV.U32 R12, RZ, RZ, 0x1 ;  /* 0x00000001ff0c7424 */ /* 0x000fce00078e00ff */
[----:B------:R-:W-:-:S07]  /*21660*/  LEPC R20, `(.L_x_695) ;  /* 0x000000001014794e */ /* 0x000fce0000000000 */
[----:B-1----:R-:W-:Y:S05]  /*21670*/  CALL.ABS.NOINC R2 ;  /* 0x0000000002007343 */ /* 0x002fea0003c00000 */
.L_x_695:
        /* <DEDUP_REMOVED lines=13> */
[----:B0----5:R-:W-:Y:S01]  /*21750*/  IMAD.U32 R7, RZ, RZ, UR9 ;  /* 0x00000009ff077e24 */ /* 0x021fe2000f8e00ff */
[----:B------:R-:W-:Y:S01]  /*21760*/  MOV R12, 0x1 ;  /* 0x00000001000c7802 */ /* 0x000fe20000000f00 */
[----:B------:R-:W-:-:S02]  /*21770*/  IMAD.U32 R11, RZ, RZ, UR5 ;  /* 0x00000005ff0b7e24 */ /* 0x000fc4000f8e00ff */
[----:B------:R-:W-:Y:S02]  /*21780*/  IMAD.MOV.U32 R8, RZ, RZ, 0x70 ;  /* 0x00000070ff087424 */ /* 0x000fe400078e00ff */
[----:B-1----:R-:W-:-:S07]  /*21790*/  IMAD.MOV.U32 R13, RZ, RZ, RZ ;  /* 0x000000ffff0d7224 */ /* 0x002fce00078e00ff */
[----:B------:R-:W-:-:S07]  /*217a0*/  LEPC R20, `(.L_x_697) ;  /* 0x000000001014794e */ /* 0x000fce0000000000 */
[----:B--2---:R-:W-:Y:S05]  /*217b0*/  CALL.ABS.NOINC R2 ;  /* 0x0000000002007343 */ /* 0x004fea0003c00000 */
.L_x_697:
[----:B------:R-:W-:Y:S01]  /*217c0*/  MOV R2, 0x0 ;  /* 0x0000000000027802 */ /* 0x000fe20000000f00 */
[----:B------:R-:W-:Y:S01]  /*217d0*/  ULDC.64 UR4, c[0x4][0xa0] ;  /* 0x0100280000047ab9 */ /* 0x000fe20000000a00 */
[----:B------:R-:W-:Y:S01]  /*217e0*/  ULDC.64 UR6, c[0x4][0xa8] ;  /* 0x01002a0000067ab9 */ /* 0x000fe20000000a00 */
[----:B------:R-:W-:Y:S01]  /*217f0*/  ULDC.64 UR8, c[0x4][0x38] ;  /* 0x01000e0000087ab9 */ /* 0x000fe20000000a00 */
[----:B------:R-:W-:Y:S01]  /*21800*/  IMAD.U32 R4, RZ, RZ, UR4 ;  /* 0x00000004ff047e24 */ /* 0x000fe2000f8e00ff */
[----:B------:R-:W-:Y:S01]  /*21810*/  MOV R5, UR5 ;  /* 0x0000000500057c02 */ /* 0x000fe20008000f00 */
[----:B------:R-:W0:Y:S01]  /*21820*/  LDC.64 R2, c[0x4][R2] ;  /* 0x0100000002027b82 */ /* 0x000e220000000a00 */
        /* <DEDUP_REMOVED lines=8> */
[----:B0-----:R-:W-:Y:S05]  /*218b0*/  CALL.ABS.NOINC R2 ;  /* 0x0000000002007343 */ /* 0x001fea0003c00000 */
.L_x_696:
        /* <DEDUP_REMOVED lines=8> */
[----:B0----5:R-:W0:Y:S02]  /*21940*/  S2R R7, SR_TID.X ;  /* 0x0000000000077919 */ /* 0x021e240000002100 */
        /* <DEDUP_REMOVED lines=9> */
[----:B----4-:R-:W-:Y:S02]  /*219e0*/  LEA R17, R17, R4, 0x7 ;  /* 0x0000000411117211 */ /* 0x010fe400078e38ff */
[----:B------:R-:W0:Y:S01]  /*219f0*/  LDC R4, c[0x0][0x428] ;  /* 0x00010a00ff047b82 */ /* 0x000e220000000800 */
[----:B------:R-:W-:-:S06]  /*21a00*/  IMAD.MOV.U32 R0, RZ, RZ, R6 ;  /* 0x000000ffff007224 */ /* 0x000fcc00078e0006 */
[----:B------:R1:W5:Y:S01]  /*21a10*/  @P0 LDG.E R0, desc[UR6][R2.64] ;  /* 0x0000000602000981 */ /* 0x000362000c1e1900 */
[----:B------:R-:W-:Y:S02]  /*21a20*/  PLOP3.LUT P1, PT, P6, PT, PT, 0x8, 0x0 ;  /* 0x000000000000781c */ /* 0x000fe4000372e170 */
[----:B0-----:R-:W-:Y:S01]  /*21a30*/  ISETP.NE.AND P0, PT, R4, 0x1, PT ;  /* 0x000000010400780c */ /* 0x001fe20003f05270 */
[----:B------:R-:W-:-:S12]  /*21a40*/  IMAD.MOV.U32 R4, RZ, RZ, R18 ;  /* 0x000000ffff047224 */ /* 0x000fd800078e0012 */
[----:B------:R-:W0:Y:S08]  /*21a50*/  @P0 LDC R5, c[0x0][0x42c] ;  /* 0x00010b00ff050b82 */ /* 0x000e300000000800 */
[----:B-1----:R-:W1:Y:S01]  /*21a60*/  @P0 LDC R2, c[0x0][0x430] ;  /* 0x00010c00ff020b82 */ /* 0x002e620000000800 */
[----:B0-----:R-:W-:-:S05]  /*21a70*/  @P0 IMAD.HI.U32 R3, R18, R5, RZ ;  /* 0x0000000512030227 */ /* 0x001fca00078e00ff */
[----:B-1----:R-:W-:Y:S02]  /*21a80*/  @P0 SHF.R.U32.HI R4, RZ, R2, R3 ;  /* 0x00000002ff040219 */ /* 0x002fe40000011603 */
[----:B------:R-:W-:-:S04]  /*21a90*/  ISETP.NE.U32.AND P0, PT, RZ, UR4, PT ;  /* 0x00000004ff007c0c */ /* 0x000fc8000bf05070 */
[----:B------:R-:W-:-:S04]  /*21aa0*/  ISETP.NE.AND.EX P0, PT, RZ, UR5, PT, P0 ;  /* 0x00000005ff007c0c */ /* 0x000fc8000bf05300 */
[----:B------:R-:W-:-:S09]  /*21ab0*/  SEL R2, R6, RZ, !P0 ;  /* 0x000000ff06027207 */ /* 0x000fd20004000000 */
.L_x_698:
        /* <DEDUP_REMOVED lines=16> */
.L_x_699:
        /* <DEDUP_REMOVED lines=16> */
.L_x_811:
[----:B------:R-:W2:Y:S01]  /*21cc0*/  LDL R3, [R1+0x24] ;  /* 0x0000240001037983 */ /* 0x000ea20000100800 */
[----:B------:R-:W-:Y:S01]  /*21cd0*/  UMOV UR4, 0xffffffff ;  /* 0xffffffff00047882 */ /* 0x000fe20000000000 */
[----:B------:R-:W-:Y:S01]  /*21ce0*/  SHF.R.S32.HI R12, RZ, 0x1f, R0 ;  /* 0x0000001fff0c7819 */ /* 0x000fe20000011400 */
[----:B--2---:R-:W-:Y:S01]  /*21cf0*/  VIADD R3, R3, 0xffffffff ;  /* 0xffffffff03037836 */ /* 0x004fe20000000000 */
[----:B------:R-:W-:Y:S06]  /*21d00*/  BRA.DIV UR4, `(.L_x_701) ;  /* 0x0000003e04cc7947 */ /* 0x000fec000b800000 */
[----:B------:R-:W-:-:S13]  /*21d10*/  ELECT P6, URZ, PT ;  /* 0x00000000003f782f */ /* 0x000fda00038c0000 */
.L_x_814:
[----:B------:R-:W-:Y:S05]  /*21d20*/  @!P6 BRA `(.L_x_702) ;  /* 0x000000040020e947 */ /* 0x000fea0003800000 */
[----:B------:R0:W-:Y:S01]  /*21d30*/  STL [R1+0xc], R3 ;  /* 0x00000c0301007387 */ /* 0x0001e20000100800 */
[----:B------:R-:W-:-:S04]  /*21d40*/  ISETP.NE.U32.AND P0, PT, R8, RZ, PT ;  /* 0x000000ff0800720c */ /* 0x000fc80003f05070 */
[----:B------:R-:W-:-:S13]  /*21d50*/  ISETP.NE.AND.EX P0, PT, R9, RZ, PT, P0 ;  /* 0x000000ff0900720c */ /* 0x000fda0003f05300 */
[----:B0-----:R-:W-:Y:S05]  /*21d60*/  @!P0 BRA `(.L_x_703) ;  /* 0x0000000000508947 */ /* 0x001fea0003800000 */
[----:B------:R-:W0:Y:S01]  /*21d70*/  LDC R10, c[0x0][0x41c] ;  /* 0x00010700ff0a7b82 */ /* 0x000e220000000800 */
[----:B------:R-:W-:Y:S01]  /*21d80*/  MOV R5, R3 ;  /* 0x0000000300057202 */ /* 0x000fe20000000f00 */
        /* <DEDUP_REMOVED lines=13> */
[----:B------:R-:W-:-:S05]  /*21e60*/  IMAD.WIDE.U32 R6, R0, UR4, R6 ;  /* 0x0000000400067c25 */ /* 0x000fca000f8e0006 */
[----:B------:R-:W-:Y:S02]  /*21e70*/  IADD3 R5, R7, R10, RZ ;  /* 0x0000000a07057210 */ /* 0x000fe40007ffe0ff */
[----:B------:R-:W-:-:S04]  /*21e80*/  LEA R10, P0, R6, R8, 0x2 ;  /* 0x00000008060a7211 */ /* 0x000fc800078010ff */
[----:B------:R-:W-:-:S05]  /*21e90*/  LEA.HI.X R11, R6, R9, R5, 0x2, P0 ;  /* 0x00000009060b7211 */ /* 0x000fca00000f1405 */
[----:B------:R0:W5:Y:S04]  /*21ea0*/  LDG.E R5, desc[UR6][R10.64] ;  /* 0x000000060a057981 */ /* 0x000168000c1e1900 */
.L_x_703:
        /* <DEDUP_REMOVED lines=9> */
.L_x_815:
        /* <DEDUP_REMOVED lines=11> */
.L_x_705:
        /* <DEDUP_REMOVED lines=28> */
.L_x_702:
[----:B------:R-:W2:Y:S01]  /*221b0*/  LDL.LU R11, [R1+0x30] ;  /* 0x00003000010b7983 */ /* 0x000ea20000300800 */
[----:B------:R-:W-:Y:S01]  /*221c0*/  MOV R7, 0x400 ;  /* 0x0000040000077802 */ /* 0x000fe20000000f00 */
[----:B------:R-:W-:Y:S05]  /*221d0*/  WARPSYNC.ALL ;  /* 0x0000000000007948 */ /* 0x000fea0003800000 */
[----:B------:R-:W0:Y:S01]  /*221e0*/  S2R R10, SR_CgaCtaId ;  /* 0x00000000000a7919 */ /* 0x000e220000008800 */
[----:B------:R-:W-:-:S13]  /*221f0*/  ELECT P0, URZ, PT ;  /* 0x00000000003f782f */ /* 0x000fda0003800000 */
[C---:B------:R-:W-:Y:S01]  /*22200*/  @P0 R2UR UR13, R2.reuse ;  /* 0x00000000020d02ca */ /* 0x040fe200000e0000 */
[----:B------:R-:W-:Y:S01]  /*22210*/  UIADD3 UR4, UP0, UR38, 0x270, URZ ;  /* 0x0000027026047890 */ /* 0x000fe2000ff1e03f */
[----:B------:R-:W-:Y:S01]  /*22220*/  @P0 R2UR UR21, R2 ;  /* 0x00000000021502ca */ /* 0x000fe200000e0000 */
[----:B------:R-:W-:Y:S01]  /*22230*/  UMOV UR6, 0x0 ;  /* 0x0000000000067882 */ /* 0x000fe20000000000 */
[C---:B------:R-:W-:Y:S01]  /*22240*/  @P0 R2UR UR12, R18.reuse ;  /* 0x00000000120c02ca */ /* 0x040fe200000e0000 */
[----:B------:R-:W-:Y:S01]  /*22250*/  UIADD3.X UR5, URZ, UR39, URZ, UP0, !UPT ;  /* 0x000000273f057290 */ /* 0x000fe200087fe43f */
[C---:B------:R-:W-:Y:S01]  /*22260*/  @P0 R2UR UR11, R17.reuse ;  /* 0x00000000110b02ca */ /* 0x040fe200000e0000 */
[----:B------:R-:W-:Y:S01]  /*22270*/  UMOV UR7, 0x12f00000 ;  /* 0x12f0000000077882 */ /* 0x000fe20000000000 */
[----:B------:R-:W-:Y:S01]  /*22280*/  @P0 R2UR UR20, R18 ;  /* 0x00000000121402ca */ /* 0x000fe200000e0000 */
[----:B------:R-:W-:Y:S01]  /*22290*/  UMOV UR10, URZ ;  /* 0x0000003f000a7c82 */ /* 0x000fe20008000000 */
[----:B------:R-:W-:Y:S01]  /*222a0*/  @P0 R2UR UR19, R17 ;  /* 0x00000000111302ca */ /* 0x000fe200000e0000 */
[----:B------:R-:W-:Y:S01]  /*222b0*/  UMOV UR14, 0x0 ;  /* 0x00000000000e7882 */ /* 0x000fe20000000000 */
[----:B------:R-:W-:Y:S01]  /*222c0*/  @P0 MOV R6, 0x8000 ;  /* 0x0000800000060802 */ /* 0x000fe20000000f00 */
[----:B------:R-:W-:Y:S01]  /*222d0*/  UMOV UR15, 0x12f00000 ;  /* 0x12f00000000f7882 */ /* 0x000fe20000000000 */
[----:B------:R-:W-:Y:S01]  /*222e0*/  UMOV UR18, 0x40 ;  /* 0x0000004000127882 */ /* 0x000fe20000000000 */
[----:B------:R-:W-:Y:S01]  /*222f0*/  BSSY B0, `(.L_x_706) ;  /* 0x0000013000007945 */ /* 0x000fe20003800000 */
[----:B0-----:R-:W-:Y:S01]  /*22300*/  LEA R7, R10, R7, 0x18 ;  /* 0x000000070a077211 */ /* 0x001fe200078ec0ff */
[----:B------:R-:W-:Y:S03]  /*22310*/  BAR.SYNC.DEFER_BLOCKING 0x8, 0x120 ;  /* 0x0204800000007b1d */ /* 0x000fe60000010000 */
[----:B------:R-:W-:-:S13]  /*22320*/  R2UR UR16, R7 ;  /* 0x00000000071072ca */ /* 0x000fda00000e0000 */
[----:B------:R-:W-:Y:S02]  /*22330*/  UIADD3 UR8, UR16, 0x16400, URZ ;  /* 0x0001640010087890 */ /* 0x000fe4000fffe03f */
[----:B------:R-:W-:Y:S02]  /*22340*/  UIADD3 UR9, UR16, 0x34800, URZ ;  /* 0x0003480010097890 */ /* 0x000fe4000fffe03f */
[----:B------:R-:W-:Y:S01]  /*22350*/  UIADD3 UR16, UR16, 0x1a400, URZ ;  /* 0x0001a40010107890 */ /* 0x000fe2000fffe03f */
[----:B------:R0:W-:Y:S04]  /*22360*/  @P0 SYNCS.ARRIVE.TRANS64 RZ, [R7+URZ+0x34800], R6 ;  /* 0x0348000607ff09a7 */ /* 0x0001e8000800003f */
[----:B------:R-:W-:Y:S02]  /*22370*/  UMOV UR17, UR9 ;  /* 0x0000000900117c82 */ /* 0x000fe40008000000 */
[----:B------:R0:W-:Y:S02]  /*22380*/  UTMALDG.4D [UR8], [UR4], desc[UR6] ;  /* 0x00000608040075b4 */ /* 0x0001e40008019000 */
        /* <DEDUP_REMOVED lines=9> */
.L_x_816:
[----:B------:R-:W-:Y:S05]  /*22420*/  BSYNC B0 ;  /* 0x0000000000007941 */ /* 0x000fea0003800000 */
.L_x_706:
[----:B0-----:R-:W2:Y:S01]  /*22430*/  LDL.LU R6, [R1+0x34] ;  /* 0x0000340001067983 */ /* 0x001ea20000300800 */
[----:B------:R-:W-:Y:S01]  /*22440*/  BSSY B0, `(.L_x_708) ;  /* 0x000018d000007945 */ /* 0x000fe20003800000 */
[----:B--2---:R-:W-:-:S13]  /*22450*/  ISETP.GE.AND P0, PT, R6, 0xb1, PT ;  /* 0x000000b10600780c */ /* 0x004fda0003f06270 */
[----:B------:R-:W-:Y:S05]  /*22460*/  @!P0 BRA `(.L_x_709) ;  /* 0x0000001800288947 */ /* 0x000fea0003800000 */
[----:B------:R-:W2:Y:S01]  /*22470*/  LDL R6, [R1+0x24] ;  /* 0x0000240001067983 */ /* 0x000ea20000100800 */
[----:B------:R-:W-:Y:S01]  /*22480*/  IMAD.MOV.U32 R2, RZ, RZ, 0x1 ;  /* 0x00000001ff027424 */ /* 0x000fe200078e00ff */
[----:B------:R-:W-:Y:S01]  /*22490*/  BSSY B1, `(.L_x_710) ;  /* 0x000008c000017945 */ /* 0x000fe20003800000 */
[----:B--2---:R-:W-:-:S04]  /*224a0*/  IADD3 R13, -R6, RZ, RZ ;  /* 0x000000ff060d7210 */ /* 0x004fc80007ffe1ff */
[----:B------:R-:W-:-:S05]  /*224b0*/  VIADDMNMX R13, R13, R2, 0xffffffff, !PT ;  /* 0xffffffff0d0d7446 */ /* 0x000fca0007800102 */
[C---:B------:R-:W-:Y:S01]  /*224c0*/  IMAD.IADD R2, R6.reuse, 0x1, R13 ;  /* 0x0000000106027824 */ /* 0x040fe200078e020d */
[----:B------:R-:W-:-:S04]  /*224d0*/  IADD3 R6, R6, -0x2, RZ ;  /* 0xfffffffe06067810 */ /* 0x000fc80007ffe0ff */
[----:B------:R-:W-:-:S04]  /*224e0*/  LOP3.LUT R2, R2, 0x1, RZ, 0xc0, !PT ;  /* 0x0000000102027812 */ /* 0x000fc800078ec0ff */
[----:B------:R-:W-:-:S13]  /*224f0*/  ISETP.NE.U32.AND P0, PT, R2, 0x1, PT ;  /* 0x000000010200780c */ /* 0x000fda0003f05070 */
        /* <DEDUP_REMOVED lines=10> */
[----:B------:R-:W-:Y:S01]  /*225a0*/  ISETP.NE.U32.AND P0, PT, R8, RZ, PT ;  /* 0x000000ff0800720c */ /* 0x000fe20003f05070 */
[----:B------:R-:W-:-:S03]  /*225b0*/  IMAD.MOV.U32 R2, RZ, RZ, R5 ;  /* 0x000000ffff027224 */ /* 0x000fc600078e0005 */
[----:B------:R-:W-:-:S13]  /*225c0*/  ISETP.NE.AND.EX P0, PT, R9, RZ, PT, P0 ;  /* 0x000000ff0900720c */ /* 0x000fda0003f05300 */
[----:B------:R-:W-:Y:S05]  /*225d0*/  @!P0 BRA `(.L_x_714) ;  /* 0x00000000004c8947 */ /* 0x000fea0003800000 */
[----:B------:R-:W0:Y:S01]  /*225e0*/  LDC R17, c[0x0][0x41c] ;  /* 0x00010700ff117b82 */ /* 0x000e220000000800 */
[----:B------:R-:W-:Y:S01]  /*225f0*/  MOV R2, R6 ;  /* 0x0000000600027202 */ /* 0x000fe20000000f00 */
[----:B------:R-:W-:Y:S01]  /*22600*/  ULDC.64 UR4, c[0x0][0x408] ;  /* 0x0001020000047ab9 */ /* 0x000fe20000000a00 */
[----:B------:R-:W-:Y:S01]  /*22610*/  ULDC.64 UR6, c[0x0][0x208] ;  /* 0x0000820000067ab9 */ /* 0x000fe20000000a00 */
[----:B0-----:R-:W-:-:S13]  /*22620*/  ISETP.NE.AND P0, PT, R17, 0x1, PT ;  /* 0x000000011100780c */ /* 0x001fda0003f05270 */
[----:B------:R-:W0:Y:S02]  /*22630*/  @P0 LDC.64 R10, c[0x0][0x420] ;  /* 0x00010800ff0a0b82 */ /* 0x000e240000000a00 */
[----:B0-----:R-:W-:-:S05]  /*22640*/  @P0 IMAD.HI.U32 R10, R6, R10, RZ ;  /* 0x0000000a060a0227 */ /* 0x001fca00078e00ff */
[----:B------:R-:W-:Y:S01]  /*22650*/  @P0 SHF.R.U32.HI R2, RZ, R11, R10 ;  /* 0x0000000bff020219 */ /* 0x000fe2000001160a */
[----:B------:R-:W-:-:S03]  /*22660*/  IMAD R10, R12, UR4, RZ ;  /* 0x000000040c0a7c24 */ /* 0x000fc6000f8e02ff */
[----:B------:R-:W-:Y:S01]  /*22670*/  SHF.R.S32.HI R11, RZ, 0x1f, R2 ;  /* 0x0000001fff0b7819 */ /* 0x000fe20000011402 */
[----:B------:R-:W-:Y:S02]  /*22680*/  IMAD R15, R0, UR5, R10 ;  /* 0x00000005000f7c24 */ /* 0x000fe4000f8e020a */
[----:B------:R-:W-:Y:S01]  /*22690*/  IMAD.MOV.U32 R10, RZ, RZ, R2 ;  /* 0x000000ffff0a7224 */ /* 0x000fe200078e0002 */
[----:B------:R-:W-:-:S03]  /*226a0*/  IADD3 R2, -R2, RZ, RZ ;  /* 0x000000ff02027210 */ /* 0x000fc60007ffe1ff */
[----:B------:R-:W-:-:S04]  /*226b0*/  IMAD.WIDE.U32 R10, R0, UR4, R10 ;  /* 0x00000004000a7c25 */ /* 0x000fc8000f8e000a */
[----:B------:R-:W-:Y:S01]  /*226c0*/  IMAD.IADD R15, R15, 0x1, R11 ;  /* 0x000000010f0f7824 */ /* 0x000fe200078e020b */
[----:B------:R-:W-:Y:S01]  /*226d0*/  LEA R8, P0, R10, R8, 0x2 ;  /* 0x000000080a087211 */ /* 0x000fe200078010ff */
[----:B------:R-:W-:-:S03]  /*226e0*/  IMAD R6, R17, R2, R6 ;  /* 0x0000000211067224 */ /* 0x000fc600078e0206 */
[----:B------:R-:W-:-:S05]  /*226f0*/  LEA.HI.X R9, R10, R9, R15, 0x2, P0 ;  /* 0x000000090a097211 */ /* 0x000fca00000f140f */
[----:B------:R0:W5:Y:S04]  /*22700*/  LDG.E R2, desc[UR6][R8.64] ;  /* 0x0000000608027981 */ /* 0x000168000c1e1900 */
.L_x_714:
[----:B0-----:R-:W0:Y:S01]  /*22710*/  S2R R9, SR_CgaCtaId ;  /* 0x0000000000097919 */ /* 0x001e220000008800 */
[----:B------:R-:W-:-:S04]  /*22720*/  MOV R8, 0x400 ;  /* 0x0000040000087802 */ /* 0x000fc80000000f00 */
[----:B0-----:R-:W-:Y:S02]  /*22730*/  LEA R8, R9, R8, 0x18 ;  /* 0x0000000809087211 */ /* 0x001fe400078ec0ff */
[----:B------:R-:W-:-:S03]  /*22740*/  SHF.L.U32 R9, R14, 0x1f, RZ ;  /* 0x0000001f0e097819 */ /* 0x000fc600000006ff */
[----:B------:R-:W-:-:S04]  /*22750*/  IMAD R8, R7, 0x8, R8 ;  /* 0x0000000807087824 */ /* 0x000fc800078e0208 */
[----:B------:R-:W0:Y:S02]  /*22760*/  SYNCS.PHASECHK.TRANS64.TRYWAIT P0, [R8+URZ+0x34840], R9 ;  /* 0x03484009080075a7 */ /* 0x000e24000800017f */
[----:B0-----:R-:W-:Y:S05]  /*22770*/  @!P0 BRA `(.L_x_715) ;  /* 0x0000003400848947 */ /* 0x001fea0003800000 */
.L_x_817:
        /* <DEDUP_REMOVED lines=11> */
.L_x_716:
        /* <DEDUP_REMOVED lines=13> */
[----:B------:R-:W-:Y:S02]  /*22900*/  R2UR UR8, R8 ;  /* 0x00000000080872ca */ /* 0x000fe400000e0000 */
[----:B------:R-:W-:Y:S01]  /*22910*/  IADD3 R9, R9, 0x34800, RZ ;  /* 0x0003480009097810 */ /* 0x000fe20007ffe0ff */
[----:B------:R-:W-:Y:S01]  /*22920*/  UMOV UR10, URZ ;  /* 0x0000003f000a7c82 */ /* 0x000fe20008000000 */
[----:B------:R-:W-:Y:S01]  /*22930*/  UMOV UR6, 0x0 ;  /* 0x0000000000067882 */ /* 0x000fe20000000000 */
[----:B------:R-:W-:Y:S01]  /*22940*/  UMOV UR7, 0x14f00000 ;  /* 0x14f0000000077882 */ /* 0x000fe20000000000 */
[----:B------:R-:W-:-:S07]  /*22950*/  UMOV UR16, 0x40 ;  /* 0x0000004000107882 */ /* 0x000fce0000000000 */
        /* <DEDUP_REMOVED lines=14> */
.L_x_818:
[----:B------:R-:W-:Y:S05]  /*22a40*/  @P1 BRA `(.L_x_718) ;  /* 0x0000000000301947 */ /* 0x000fea0003800000 */
[----:B------:R-:W2:Y:S01]  /*22a50*/  LDL R10, [R1] ;  /* 0x00000000010a7983 */ /* 0x000ea20000100800 */
[----:B------:R-:W-:Y:S01]  /*22a60*/  MOV R11, 0x400 ;  /* 0x00000400000b7802 */ /* 0x000fe20000000f00 */
[----:B------:R-:W1:Y:S01]  /*22a70*/  S2R R17, SR_TID.X ;  /* 0x0000000000117919 */ /* 0x000e620000002100 */
[----:B------:R-:W3:Y:S01]  /*22a80*/  S2R R15, SR_CgaCtaId ;  /* 0x00000000000f7919 */ /* 0x000ee20000008800 */
[----:B0-----:R-:W-:Y:S02]  /*22a90*/  MOV R9, 0xb000 ;  /* 0x0000b00000097802 */ /* 0x001fe40000000f00 */
[----:B-1----:R-:W-:-:S04]  /*22aa0*/  LOP3.LUT R17, R17, 0x1f, RZ, 0xc0, !PT ;  /* 0x0000001f11117812 */ /* 0x002fc800078ec0ff */
[----:B------:R-:W-:Y:S02]  /*22ab0*/  ISETP.NE.AND P0, PT, R17, RZ, PT ;  /* 0x000000ff1100720c */ /* 0x000fe40003f05270 */
[----:B---3--:R-:W-:-:S05]  /*22ac0*/  LEA R11, R15, R11, 0x18 ;  /* 0x0000000b0f0b7211 */ /* 0x008fca00078ec0ff */
[----:B--2---:R-:W-:-:S04]  /*22ad0*/  IMAD R8, R10, 0x8, R11 ;  /* 0x000000080a087824 */ /* 0x004fc800078e020b */
[----:B------:R1:W-:Y:S02]  /*22ae0*/  SYNCS.ARRIVE.TRANS64 RZ, [R8+URZ+0x34850], R9 ;  /* 0x0348500908ff79a7 */ /* 0x0003e4000800003f */
[----:B------:R-:W-:Y:S05]  /*22af0*/  @!P0 BRA `(.L_x_718) ;  /* 0x0000000000048947 */ /* 0x000fea0003800000 */
[----:B------:R-:W-:Y:S01]  /*22b00*/  BPT.TRAP 0x1 ;  /* 0x000000040000795c */ /* 0x000fe20000300000 */
.L_x_718:
        /* <DEDUP_REMOVED lines=31> */
.L_x_713:
[----:B------:R-:W-:Y:S05]  /*22d00*/  BSYNC B2 ;  /* 0x0000000000027941 */ /* 0x000fea0003800000 */
.L_x_712:
[----:B------:R-:W2:Y:S04]  /*22d10*/  LDL.LU R2, [R1+0x24] ;  /* 0x0000240001027983 */ /* 0x000ea80000300800 */
[----:B------:R0:W-:Y:S04]  /*22d20*/  STL [R1], R7 ;  /* 0x0000000701007387 */ /* 0x0001e80000100800 */
[----:B------:R0:W-:Y:S02]  /*22d30*/  STL [R1+0x8], R14 ;  /* 0x0000080e01007387 */ /* 0x0001e40000100800 */
[----:B0-2---:R-:W-:-:S07]  /*22d40*/  IADD3 R6, R2, -0x3, RZ ;  /* 0xfffffffd02067810 */ /* 0x005fce0007ffe0ff */
.L_x_711:
[----:B------:R-:W-:Y:S05]  /*22d50*/  BSYNC B1 ;  /* 0x0000000000017941 */ /* 0x000fea0003800000 */
.L_x_710:
[----:B------:R-:W-:-:S05]  /*22d60*/  IMAD.MOV R2, RZ, RZ, -R13 ;  /* 0x000000ffff027224 */ /* 0x000fca00078e0a0d */
[----:B------:R-:W-:-:S13]  /*22d70*/  ISETP.NE.AND P0, PT, R3, R2, PT ;  /* 0x000000020300720c */ /* 0x000fda0003f05270 */
[----:B------:R-:W-:Y:S05]  /*22d80*/  @!P0 BRA `(.L_x_709) ;  /* 0x0000000c00e08947 */ /* 0x000fea0003800000 */
[----:B------:R-:W-:-:S07]  /*22d90*/  IMAD.MOV.U32 R10, RZ, RZ, R5 ;  /* 0x000000ffff0a7224 */ /* 0x000fce00078e0005 */
.L_x_733:
[----:B------:R-:W2:Y:S04]  /*22da0*/  LDL R3, [R1] ;  /* 0x0000000001037983 */ /* 0x000ea80000100800 */
[----:B------:R-:W3:Y:S01]  /*22db0*/  LDL R2, [R1+0x8] ;  /* 0x0000080001027983 */ /* 0x000ee20000100800 */
[----:B------:R-:W-:Y:S05]  /*22dc0*/  YIELD ;  /* 0x0000000000007946 */ /* 0x000fea0003800000 */
[----:B------:R-:W-:Y:S01]  /*22dd0*/  BSSY B1, `(.L_x_719) ;  /* 0x0000077000017945 */ /* 0x000fe20003800000 */
[----:B--2---:R-:W-:-:S04]  /*22de0*/  IADD3 R7, R3, 0x1, RZ ;  /* 0x0000000103077810 */ /* 0x004fc80007ffe0ff */
        /* <DEDUP_REMOVED lines=17> */
[----:B------:R-:W-:-:S04]  /*22f00*/  @P0 SHF.R.U32.HI R2, RZ, R3, R9 ;  /* 0x00000003ff020219 */ /* 0x000fc80000011609 */
[----:B------:R-:W-:Y:S02]  /*22f10*/  IADD3 R9, -R2, RZ, RZ ;  /* 0x000000ff02097210 */ /* 0x000fe40007ffe1ff */
[----:B------:R-:W-:-:S03]  /*22f20*/  SHF.R.S32.HI R3, RZ, 0x1f, R2 ;  /* 0x0000001fff037819 */ /* 0x000fc60000011402 */
[----:B------:R-:W-:Y:S02]  /*22f30*/  IMAD R9, R10, R9, R6 ;  /* 0x000000090a097224 */ /* 0x000fe400078e0206 */
[----:B------:R-:W-:Y:S02]  /*22f40*/  IMAD R10, R12, UR6, RZ ;  /* 0x000000060c0a7c24 */ /* 0x000fe4000f8e02ff */
[----:B------:R-:W-:-:S04]  /*22f50*/  IMAD.WIDE.U32 R2, R0, UR6, R2 ;  /* 0x0000000600027c25 */ /* 0x000fc8000f8e0002 */
[----:B------:R-:W-:-:S04]  /*22f60*/  IMAD R10, R0, UR7, R10 ;  /* 0x00000007000a7c24 */ /* 0x000fc8000f8e020a */
[----:B------:R-:W-:Y:S01]  /*22f70*/  IMAD.IADD R3, R10, 0x1, R3 ;  /* 0x000000010a037824 */ /* 0x000fe200078e0203 */
[----:B------:R-:W-:-:S04]  /*22f80*/  LEA R10, P0, R2, UR4, 0x2 ;  /* 0x00000004020a7c11 */ /* 0x000fc8000f8010ff */
[----:B------:R-:W-:-:S05]  /*22f90*/  LEA.HI.X R11, R2, UR5, R3, 0x2, P0 ;  /* 0x00000005020b7c11 */ /* 0x000fca00080f1403 */
[----:B------:R0:W5:Y:S04]  /*22fa0*/  LDG.E R10, desc[UR8][R10.64] ;  /* 0x000000080a0a7981 */ /* 0x000168000c1e1900 */
.L_x_721:
[----:B------:R-:W1:Y:S01]  /*22fb0*/  S2R R3, SR_CgaCtaId ;  /* 0x0000000000037919 */ /* 0x000e620000008800 */
[----:B------:R-:W-:-:S04]  /*22fc0*/  MOV R2, 0x400 ;  /* 0x0000040000027802 */ /* 0x000fc80000000f00 */
[----:B-1----:R-:W-:Y:S02]  /*22fd0*/  LEA R2, R3, R2, 0x18 ;  /* 0x0000000203027211 */ /* 0x002fe400078ec0ff */
[----:B------:R-:W-:-:S03]  /*22fe0*/  SHF.L.U32 R3, R8, 0x1f, RZ ;  /* 0x0000001f08037819 */ /* 0x000fc600000006ff */
[----:B------:R-:W-:-:S04]  /*22ff0*/  IMAD R2, R7, 0x8, R2 ;  /* 0x0000000807027824 */ /* 0x000fc800078e0202 */
[----:B------:R-:W1:Y:S02]  /*23000*/  SYNCS.PHASECHK.TRANS64.TRYWAIT P0, [R2+URZ+0x34840], R3 ;  /* 0x03484003020075a7 */ /* 0x000e64000800017f */
[----:B-1----:R-:W-:Y:S05]  /*23010*/  @!P0 BRA `(.L_x_722) ;  /* 0x0000002c00848947 */ /* 0x002fea0003800000 */
.L_x_819:
[----:B0-----:R-:W0:Y:S02]  /*23020*/  S2R R11, SR_TID.X ;  /* 0x00000000000b7919 */ /* 0x001e240000002100 */
[----:B0-----:R-:W-:-:S04]  /*23030*/  LOP3.LUT R11, R11, 0x7f, RZ, 0xc0, !PT ;  /* 0x0000007f0b0b7812 */ /* 0x001fc800078ec0ff */
[----:B------:R-:W-:-:S13]  /*23040*/  ISETP.NE.AND P0, PT, R11, RZ, PT ;  /* 0x000000ff0b00720c */ /* 0x000fda0003f05270 */
[----:B------:R-:W-:Y:S05]  /*23050*/  @P0 BRA `(.L_x_723) ;  /* 0x00000000001c0947 */ /* 0x000fea0003800000 */
[----:B------:R-:W0:Y:S01]  /*23060*/  S2R R11, SR_TID.X ;  /* 0x00000000000b7919 */ /* 0x000e220000002100 */
[----:B-1----:R-:W-:-:S04]  /*23070*/  MOV R3, 0xb000 ;  /* 0x0000b00000037802 */ /* 0x002fc80000000f00 */
[----:B------:R2:W-:Y:S01]  /*23080*/  SYNCS.ARRIVE.TRANS64 RZ, [R2+URZ+0x34830], R3 ;  /* 0x0348300302ff79a7 */ /* 0x0005e2000800003f */
[----:B0-----:R-:W-:-:S04]  /*23090*/  LOP3.LUT R11, R11, 0x1f, RZ, 0xc0, !PT ;  /* 0x0000001f0b0b7812 */ /* 0x001fc800078ec0ff */
[----:B------:R-:W-:-:S13]  /*230a0*/  ISETP.NE.AND P1, PT, R11, RZ, PT ;  /* 0x000000ff0b00720c */ /* 0x000fda0003f25270 */
[----:B--2---:R-:W-:Y:S05]  /*230b0*/  @!P1 BRA `(.L_x_723) ;  /* 0x0000000000049947 */ /* 0x004fea0003800000 */
[----:B------:R-:W-:Y:S01]  /*230c0*/  BPT.TRAP 0x1 ;  /* 0x000000040000795c */ /* 0x000fe20000300000 */
.L_x_723:
        /* <DEDUP_REMOVED lines=33> */
.L_x_820:
        /* <DEDUP_REMOVED lines=8> */
.L_x_725:
        /* <DEDUP_REMOVED lines=30> */
.L_x_720:
[----:B------:R-:W-:Y:S05]  /*23540*/  BSYNC B1 ;  /* 0x0000000000017941 */ /* 0x000fea0003800000 */
.L_x_719:
        /* <DEDUP_REMOVED lines=27> */
[----:B------:R-:W-:-:S05]  /*23700*/  IMAD.WIDE.U32 R2, R0, UR6, R2 ;  /* 0x0000000600027c25 */ /* 0x000fca000f8e0002 */
[----:B------:R-:W-:Y:S02]  /*23710*/  IADD3 R3, R10, R3, RZ ;  /* 0x000000030a037210 */ /* 0x000fe40007ffe0ff */
[----:B------:R-:W-:-:S04]  /*23720*/  LEA R10, P0, R2, UR4, 0x2 ;  /* 0x00000004020a7c11 */ /* 0x000fc8000f8010ff */
[----:B------:R-:W-:-:S05]  /*23730*/  LEA.HI.X R11, R2, UR5, R3, 0x2, P0 ;  /* 0x00000005020b7c11 */ /* 0x000fca00080f1403 */
[----:B------:R1:W5:Y:S04]  /*23740*/  LDG.E R10, desc[UR8][R10.64] ;  /* 0x000000080a0a7981 */ /* 0x000368000c1e1900 */
.L_x_728:
[----:B------:R-:W2:Y:S01]  /*23750*/  S2R R3, SR_CgaCtaId ;  /* 0x0000000000037919 */ /* 0x000ea20000008800 */
[----:B------:R-:W-:-:S04]  /*23760*/  MOV R2, 0x400 ;  /* 0x0000040000027802 */ /* 0x000fc80000000f00 */
[----:B--2---:R-:W-:Y:S02]  /*23770*/  LEA R2, R3, R2, 0x18 ;  /* 0x0000000203027211 */ /* 0x004fe400078ec0ff */
[----:B------:R-:W-:-:S03]  /*23780*/  SHF.L.U32 R3, R13, 0x1f, RZ ;  /* 0x0000001f0d037819 */ /* 0x000fc600000006ff */
[----:B------:R-:W-:-:S04]  /*23790*/  IMAD R2, R14, 0x8, R2 ;  /* 0x000000080e027824 */ /* 0x000fc800078e0202 */
[----:B------:R-:W2:Y:S02]  /*237a0*/  SYNCS.PHASECHK.TRANS64.TRYWAIT P0, [R2+URZ+0x34840], R3 ;  /* 0x03484003020075a7 */ /* 0x000ea4000800017f */
[----:B--2---:R-:W-:Y:S05]  /*237b0*/  @!P0 BRA `(.L_x_729) ;  /* 0x0000002400c48947 */ /* 0x004fea0003800000 */
.L_x_821:
        /* <DEDUP_REMOVED lines=11> */
.L_x_730:
[----:B0-----:R-:W3:Y:S01]  /*23870*/  LDL R13, [R1] ;  /* 0x00000000010d7983 */ /* 0x001ee20000100800 */
[----:B------:R-:W-:-:S03]  /*23880*/  MOV R14, 0x400 ;  /* 0x00000400000e7802 */ /* 0x000fc60000000f00 */
[----:B------:R-:W4:Y:S01]  /*23890*/  LDL R11, [R1+0x4] ;  /* 0x00000400010b7983 */ /* 0x000f220000100800 */
[----:B------:R-:W0:Y:S01]  /*238a0*/  S2R R15, SR_CgaCtaId ;  /* 0x00000000000f7919 */ /* 0x000e220000008800 */
[----:B------:R-:W-:Y:S01]  /*238b0*/  R2UR UR11, R9 ;  /* 0x00000000090b72ca */ /* 0x000fe200000e0000 */
[----:B------:R-:W-:Y:S01]  /*238c0*/  UIADD3 UR4, UP0, UR38, 0x370, URZ ;  /* 0x0000037026047890 */ /* 0x000fe2000ff1e03f */
[----:B------:R-:W-:Y:S02]  /*238d0*/  R2UR UR12, R4 ;  /* 0x00000000040c72ca */ /* 0x000fe400000e0000 */
[----:B0-----:R-:W-:-:S04]  /*238e0*/  LEA R14, R15, R14, 0x18 ;  /* 0x0000000e0f0e7211 */ /* 0x001fc800078ec0ff */
[----:B--2---:R-:W-:Y:S02]  /*238f0*/  IADD3 R2, R14, 0x34800, RZ ;  /* 0x000348000e027810 */ /* 0x004fe40007ffe0ff */
        /* <DEDUP_REMOVED lines=24> */
.L_x_822:
        /* <DEDUP_REMOVED lines=8> */
.L_x_732:
        /* <DEDUP_REMOVED lines=29> */
.L_x_727:
[----:B------:R-:W-:Y:S05]  /*23cd0*/  BSYNC B1 ;  /* 0x0000000000017941 */ /* 0x000fea0003800000 */
.L_x_726:
[C---:B------:R-:W-:Y:S01]  /*23ce0*/  ISETP.GT.AND P0, PT, R6.reuse, 0x1, PT ;  /* 0x000000010600780c */ /* 0x040fe20003f04270 */
[----:B------:R-:W-:-:S12]  /*23cf0*/  VIADD R6, R6, 0xfffffffe ;  /* 0xfffffffe06067836 */ /* 0x000fd80000000000 */
[----:B------:R-:W-:Y:S05]  /*23d00*/  @P0 BRA `(.L_x_733) ;  /* 0xfffffff000240947 */ /* 0x000fea000383ffff */
.L_x_709:
[----:B------:R-:W-:Y:S05]  /*23d10*/  BSYNC B0 ;  /* 0x0000000000007941 */ /* 0x000fea0003800000 */
.L_x_708:
        /* <DEDUP_REMOVED lines=9> */
[----:B------:R-:W-:Y:S01]  /*23db0*/  ULDC.64 UR6, c[0x0][0x208] ;  /* 0x0000820000067ab9 */ /* 0x000fe20000000a00 */
[----:B-1----:R-:W-:-:S06]  /*23dc0*/  ISETP.EQ.U32.AND P0, PT, R0, R7, PT ;  /* 0x000000070000720c */ /* 0x002fcc0003f02070 */
[----:B------:R-:W2:Y:S07]  /*23dd0*/  POPC R7, UR4 ;  /* 0x0000000400077d09 */ /* 0x000eae0008000000 */
[----:B--2---:R-:W2:Y:S01]  /*23de0*/  @P0 ATOMG.E.ADD.STRONG.GPU PT, R3, desc[UR6][R2.64], R7 ;  /* 0x00000007020309a8 */ /* 0x004ea200081ee1c6 */
[----:B------:R-:W1:Y:S02]  /*23df0*/  S2R R6, SR_LTMASK ;  /* 0x0000000000067919 */ /* 0x000e640000003900 */
[----:B-1----:R-:W-:-:S04]  /*23e00*/  LOP3.LUT R6, R6, UR4, RZ, 0xc0, !PT ;  /* 0x0000000406067c12 */ /* 0x002fc8000f8ec0ff */
[----:B------:R-:W1:Y:S01]  /*23e10*/  POPC R9, R6 ;  /* 0x0000000600097309 */ /* 0x000e620000000000 */
[----:B--2---:R-:W1:Y:S02]  /*23e20*/  SHFL.IDX PT, R0, R3, R0, 0x1f ;  /* 0x00001f0003007589 */ /* 0x004e6400000e0000 */
[----:B-1----:R-:W-:-:S07]  /*23e30*/  IADD3 R16, R0, UR36, R9 ;  /* 0x0000002400107c10 */ /* 0x002fce000fffe009 */
.L_x_735:
[----:B------:R-:W-:Y:S05]  /*23e40*/  BSYNC B0 ;  /* 0x0000000000007941 */ /* 0x000fea0003800000 */
.L_x_734:
[----:B------:R-:W-:Y:S04]  /*23e50*/  BSSY B0, `(.L_x_736) ;  /* 0x0000032000007945 */ /* 0x000fe80003800000 */
[----:B------:R-:W-:Y:S05]  /*23e60*/  @!P6 BRA `(.L_x_737) ;  /* 0x0000000000c0e947 */ /* 0x000fea0003800000 */
[----:B------:R-:W2:Y:S01]  /*23e70*/  LDL R2, [R1] ;  /* 0x0000000001027983 */ /* 0x000ea20000100800 */
[----:B------:R-:W-:-:S03]  /*23e80*/  MOV R3, 0x400 ;  /* 0x0000040000037802 */ /* 0x000fc60000000f00 */
[----:B------:R-:W3:Y:S01]  /*23e90*/  LDL R0, [R1+0x8] ;  /* 0x0000080001007983 */ /* 0x000ee20000100800 */
[----:B------:R-:W1:Y:S02]  /*23ea0*/  S2R R6, SR_CgaCtaId ;  /* 0x0000000000067919 */ /* 0x000e640000008800 */
[----:B-1----:R-:W-:-:S04]  /*23eb0*/  LEA R3, R6, R3, 0x18 ;  /* 0x0000000306037211 */ /* 0x002fc800078ec0ff */
[----:B--2---:R-:W-:Y:S02]  /*23ec0*/  LEA R3, R2, R3, 0x3 ;  /* 0x0000000302037211 */ /* 0x004fe400078e18ff */
[----:B---3--:R-:W-:-:S04]  /*23ed0*/  SHF.L.U32 R0, R0, 0x1f, RZ ;  /* 0x0000001f00007819 */ /* 0x008fc800000006ff */
[----:B------:R-:W1:Y:S02]  /*23ee0*/  SYNCS.PHASECHK.TRANS64.TRYWAIT P0, [R3+URZ+0x34860], R0 ;  /* 0x03486000030075a7 */ /* 0x000e64000800017f */
[----:B-1----:R-:W-:Y:S05]  /*23ef0*/  @!P0 BRA `(.L_x_738) ;  /* 0x00000020001c8947 */ /* 0x002fea0003800000 */
.L_x_823:
        /* <DEDUP_REMOVED lines=11> */
.L_x_739:
        /* <DEDUP_REMOVED lines=28> */
.L_x_737:
[----:B------:R-:W-:Y:S05]  /*24170*/  BSYNC B0 ;  /* 0x0000000000007941 */ /* 0x000fea0003800000 */
.L_x_736:
        /* <DEDUP_REMOVED lines=9> */
.L_x_694:
[----:B------:R-:W-:Y:S05]  /*24210*/  BSYNC B6 ;  /* 0x0000000000067941 */ /* 0x000fea0003800000 */
.L_x_692:
[----:B------:R-:W-:-:S03]  /*24220*/  UMOV UR4, 0xffffffff ;  /* 0xffffffff00047882 */ /* 0x000fc60000000000 */
[----:B------:R-:W-:Y:S05]  /*24230*/  BRA.DIV UR4, `(.L_x_740) ;  /* 0x0000001e04607947 */ /* 0x000fea000b800000 */
[----:B------:R2:W3:Y:S04]  /*24240*/  SHFL.IDX PT, R4, R16, RZ, 0x1f ;  /* 0x00001fff10047589 */ /* 0x0004e800000e0000 */
[----:B------:R2:W4:Y:S02]  /*24250*/  SHFL.IDX PT, R6, R16, 0x1, 0x1f ;  /* 0x00201f0010067f89 */ /* 0x00052400000e0000 */
.L_x_827:
[----:B0-----:R-:W0:Y:S01]  /*24260*/  S2R R8, SR_TID.X ;  /* 0x0000000000087919 */ /* 0x001e220000002100 */
[----:B------:R-:W-:Y:S01]  /*24270*/  ULDC UR4, c[0x0][0xc14] ;  /* 0x0003050000047ab9 */ /* 0x000fe20000000800 */
[----:B------:R-:W-:Y:S01]  /*24280*/  BSSY B0, `(.L_x_741) ;  /* 0x000000c000007945 */ /* 0x000fe20003800000 */
[----:B-1----:R-:W-:Y:S02]  /*24290*/  IMAD.U32 R0, RZ, RZ, UR4 ;  /* 0x00000004ff007e24 */ /* 0x002fe4000f8e00ff */
[----:B------:R-:W-:Y:S01]  /*242a0*/  IMAD.MOV.U32 R17, RZ, RZ, RZ ;  /* 0x000000ffff117224 */ /* 0x000fe200078e00ff */
[----:B0-----:R-:W-:-:S04]  /*242b0*/  LOP3.LUT R8, R8, 0x1f, RZ, 0xc0, !PT ;  /* 0x0000001f08087812 */ /* 0x001fc800078ec0ff */
[C---:B------:R-:W-:Y:S02]  /*242c0*/  ISETP.NE.AND P0, PT, R8.reuse, 0x1f, PT ;  /* 0x0000001f0800780c */ /* 0x040fe40003f05270 */
[----:B------:R-:W-:-:S04]  /*242d0*/  IADD3 R5, R8, R19, RZ ;  /* 0x0000001308057210 */ /* 0x000fc80007ffe0ff */
[----:B------:R-:W-:-:S13]  /*242e0*/  ISETP.GE.OR P0, PT, R5, R0, !P0 ;  /* 0x000000000500720c */ /* 0x000fda0004706670 */
[----:B------:R-:W-:Y:S05]  /*242f0*/  @P0 BRA `(.L_x_742) ;  /* 0x0000000000100947 */ /* 0x000fea0003800000 */
[----:B------:R-:W0:Y:S01]  /*24300*/  LDC.64 R2, c[0x0][0xc58] ;  /* 0x00031600ff027b82 */ /* 0x000e220000000a00 */
[----:B------:R-:W-:Y:S01]  /*24310*/  ULDC.64 UR4, c[0x0][0x208] ;  /* 0x0000820000047ab9 */ /* 0x000fe20000000a00 */
[----:B0-----:R-:W-:-:S05]  /*24320*/  IMAD.WIDE R2, R5, 0x4, R2 ;  /* 0x0000000405027825 */ /* 0x001fca00078e0202 */
[----:B------:R0:W5:Y:S02]  /*24330*/  LDG.E R17, desc[UR4][R2.64] ;  /* 0x0000000402117981 */ /* 0x000164000c1e1900 */
.L_x_742:
[----:B------:R-:W-:Y:S05]  /*24340*/  BSYNC B0 ;  /* 0x0000000000007941 */ /* 0x000fea0003800000 */
.L_x_741:
[----:B------:R-:W-:-:S03]  /*24350*/  UMOV UR4, 0xffffffff ;  /* 0xffffffff00047882 */ /* 0x000fc60000000000 */
[----:B------:R-:W-:Y:S05]  /*24360*/  BRA.DIV UR4, `(.L_x_743) ;  /* 0x0000001e04607947 */ /* 0x000fea000b800000 */
[----:B-----5:R-:W1:Y:S01]  /*24370*/  SHFL.UP PT, R14, R17, 0x1, RZ ;  /* 0x04200000110e7989 */ /* 0x020e6200000e00ff */
[C---:B------:R-:W-:Y:S02]  /*24380*/  ISETP.NE.AND P0, PT, R8.reuse, RZ, PT ;  /* 0x000000ff0800720c */ /* 0x040fe40003f05270 */
[----:B------:R-:W-:Y:S02]  /*24390*/  ISETP.GE.U32.AND P1, PT, R8, 0x2, PT ;  /* 0x000000020800780c */ /* 0x000fe40003f26070 */
[----:B-1----:R-:W-:Y:S02]  /*243a0*/  SEL R14, R14, RZ, P0 ;  /* 0x000000ff0e0e7207 */ /* 0x002fe40000000000 */
[----:B------:R-:W-:Y:S02]  /*243b0*/  ISETP.GE.U32.AND P0, PT, R8, 0x4, PT ;  /* 0x000000040800780c */ /* 0x000fe40003f06070 */
[----:B------:R-:W-:-:S05]  /*243c0*/  IADD3 R13, R17, R14, RZ ;  /* 0x0000000e110d7210 */ /* 0x000fca0007ffe0ff */
[----:B------:R-:W1:Y:S02]  /*243d0*/  SHFL.UP PT, R14, R13, 0x2, RZ ;  /* 0x044000000d0e7989 */ /* 0x000e6400000e00ff */
[----:B-1----:R-:W-:Y:S02]  /*243e0*/  SEL R14, R14, RZ, P1 ;  /* 0x000000ff0e0e7207 */ /* 0x002fe40000800000 */
[----:B------:R-:W-:-:S03]  /*243f0*/  ISETP.GE.U32.AND P1, PT, R8, 0x8, PT ;  /* 0x000000080800780c */ /* 0x000fc60003f26070 */
[----:B0-----:R-:W-:-:S05]  /*24400*/  IMAD.IADD R3, R13, 0x1, R14 ;  /* 0x000000010d037824 */ /* 0x001fca00078e020e */
[----:B------:R-:W0:Y:S02]  /*24410*/  SHFL.UP PT, R14, R3, 0x4, RZ ;  /* 0x04800000030e7989 */ /* 0x000e2400000e00ff */
[----:B0-----:R-:W-:Y:S02]  /*24420*/  SEL R14, R14, RZ, P0 ;  /* 0x000000ff0e0e7207 */ /* 0x001fe40000000000 */
[----:B------:R-:W-:-:S03]  /*24430*/  ISETP.GE.U32.AND P0, PT, R8, 0x10, PT ;  /* 0x000000100800780c */ /* 0x000fc60003f06070 */
[----:B------:R-:W-:-:S05]  /*24440*/  IMAD.IADD R5, R3, 0x1, R14 ;  /* 0x0000000103057824 */ /* 0x000fca00078e020e */
[----:B------:R-:W0:Y:S02]  /*24450*/  SHFL.UP PT, R14, R5, 0x8, RZ ;  /* 0x05000000050e7989 */ /* 0x000e2400000e00ff */
[----:B0-----:R-:W-:-:S04]  /*24460*/  SEL R14, R14, RZ, P1 ;  /* 0x000000ff0e0e7207 */ /* 0x001fc80000800000 */
[----:B------:R-:W-:-:S05]  /*24470*/  IADD3 R7, R5, R14, RZ ;  /* 0x0000000e05077210 */ /* 0x000fca0007ffe0ff */
[----:B------:R-:W0:Y:S02]  /*24480*/  SHFL.UP PT, R14, R7, 0x10, RZ ;  /* 0x06000000070e7989 */ /* 0x000e2400000e00ff */
[----:B0-----:R-:W-:-:S05]  /*24490*/  SEL R2, R14, RZ, P0 ;  /* 0x000000ff0e027207 */ /* 0x001fca0000000000 */
[----:B------:R-:W-:-:S05]  /*244a0*/  IMAD.IADD R2, R7, 0x1, R2 ;  /* 0x0000000107027824 */ /* 0x000fca00078e0202 */
[----:B------:R0:W1:Y:S02]  /*244b0*/  SHFL.IDX PT, R14, R2, 0x1f, 0x1f ;  /* 0x03e01f00020e7f89 */ /* 0x00006400000e0000 */
.L_x_835:
[----:B------:R-:W-:Y:S02]  /*244c0*/  ULDC UR4, c[0x0][0xc10] ;  /* 0x0003040000047ab9 */ /* 0x000fe40000000800 */
[----:B--2---:R-:W-:-:S04]  /*244d0*/  IMAD.U32 R16, RZ, RZ, UR4 ;  /* 0x00000004ff107e24 */ /* 0x004fc8000f8e00ff */
[----:B-1----:R-:W-:-:S05]  /*244e0*/  IMAD R3, R14, R16, RZ ;  /* 0x000000100e037224 */ /* 0x002fca00078e02ff */
[----:B----4-:R-:W-:-:S04]  /*244f0*/  IADD3 R6, R6, R3, RZ ;  /* 0x0000000306067210 */ /* 0x010fc80007ffe0ff */
[----:B---3--:R-:W-:-:S13]  /*24500*/  ISETP.GT.AND P0, PT, R6, R4, PT ;  /* 0x000000040600720c */ /* 0x008fda0003f04270 */
[----:B------:R-:W-:Y:S05]  /*24510*/  @P0 BRA `(.L_x_744) ;  /* 0x0000000000b80947 */ /* 0x000fea0003800000 */
[----:B------:R-:W1:Y:S02]  /*24520*/  LDC R0, c[0x0][0xc14] ;  /* 0x00030500ff007b82 */ /* 0x000e640000000800 */
.L_x_749:
[----:B------:R-:W-:-:S05]  /*24530*/  VIADD R19, R19, 0x1f ;  /* 0x0000001f13137836 */ /* 0x000fca0000000000 */
[----:B-1----:R-:W-:-:S13]  /*24540*/  ISETP.GE.AND P0, PT, R19, R0, PT ;  /* 0x000000001300720c */ /* 0x002fda0003f06270 */
[----:B------:R-:W-:Y:S05]  /*24550*/  @P0 BRA `(.L_x_745) ;  /* 0x0000000400600947 */ /* 0x000fea0003800000 */
[----:B------:R-:W1:Y:S01]  /*24560*/  S2R R8, SR_TID.X ;  /* 0x0000000000087919 */ /* 0x000e620000002100 */
[----:B------:R-:W-:Y:S01]  /*24570*/  BSSY B0, `(.L_x_746) ;  /* 0x000000b000007945 */ /* 0x000fe20003800000 */
[----:B------:R-:W-:Y:S02]  /*24580*/  MOV R17, RZ ;  /* 0x000000ff00117202 */ /* 0x000fe40000000f00 */
[----:B-1----:R-:W-:-:S04]  /*24590*/  LOP3.LUT R8, R8, 0x1f, RZ, 0xc0, !PT ;  /* 0x0000001f08087812 */ /* 0x002fc800078ec0ff */
[C---:B------:R-:W-:Y:S01]  /*245a0*/  ISETP.NE.AND P1, PT, R8.reuse, 0x1f, PT ;  /* 0x0000001f0800780c */ /* 0x040fe20003f25270 */
[----:B------:R-:W-:-:S05]  /*245b0*/  IMAD.IADD R5, R8, 0x1, R19 ;  /* 0x0000000108057824 */ /* 0x000fca00078e0213 */
[----:B------:R-:W-:-:S13]  /*245c0*/  ISETP.GE.OR P0, PT, R5, R0, !P1 ;  /* 0x000000000500720c */ /* 0x000fda0004f06670 */
[----:B------:R-:W-:Y:S05]  /*245d0*/  @P0 BRA `(.L_x_747) ;  /* 0x0000000000100947 */ /* 0x000fea0003800000 */
[----:B0-----:R-:W0:Y:S01]  /*245e0*/  LDC.64 R2, c[0x0][0xc58] ;  /* 0x00031600ff027b82 */ /* 0x001e220000000a00 */
[----:B------:R-:W-:Y:S01]  /*245f0*/  ULDC.64 UR4, c[0x0][0x208] ;  /* 0x0000820000047ab9 */ /* 0x000fe20000000a00 */
[----:B0-----:R-:W-:-:S05]  /*24600*/  IMAD.WIDE R2, R5, 0x4, R2 ;  /* 0x0000000405027825 */ /* 0x001fca00078e0202 */
[----:B------:R1:W5:Y:S02]  /*24610*/  LDG.E R17, desc[UR4][R2.64] ;  /* 0x0000000402117981 */ /* 0x000364000c1e1900 */
.L_x_747:
[----:B------:R-:W-:Y:S05]  /*24620*/  BSYNC B0 ;  /* 0x0000000000007941 */ /* 0x000fea0003800000 */
.L_x_746:
[----:B------:R-:W-:-:S03]  /*24630*/  UMOV UR4, 0xffffffff ;  /* 0xffffffff00047882 */ /* 0x000fc60000000000 */
[----:B------:R-:W-:Y:S05]  /*24640*/  BRA.DIV UR4, `(.L_x_748) ;  /* 0x0000001e04787947 */ /* 0x000fea000b800000 */
[----:B-----5:R-:W2:Y:S01]  /*24650*/  SHFL.UP PT, R14, R17, 0x1, RZ ;  /* 0x04200000110e7989 */ /* 0x020ea200000e00ff */
[C---:B------:R-:W-:Y:S02]  /*24660*/  ISETP.NE.AND P0, PT, R8.reuse, RZ, PT ;  /* 0x000000ff0800720c */ /* 0x040fe40003f05270 */
[----:B------:R-:W-:Y:S02]  /*24670*/  ISETP.GE.U32.AND P1, PT, R8, 0x2, PT ;  /* 0x000000020800780c */ /* 0x000fe40003f26070 */
[----:B--2---:R-:W-:Y:S02]  /*24680*/  SEL R14, R14, RZ, P0 ;  /* 0x000000ff0e0e7207 */ /* 0x004fe40000000000 */
[----:B------:R-:W-:-:S03]  /*24690*/  ISETP.GE.U32.AND P0, PT, R8, 0x4, PT ;  /* 0x000000040800780c */ /* 0x000fc60003f06070 */
[----:B------:R-:W-:-:S05]  /*246a0*/  IMAD.IADD R13, R17, 0x1, R14 ;  /* 0x00000001110d7824 */ /* 0x000fca00078e020e */
[----:B------:R-:W2:Y:S02]  /*246b0*/  SHFL.UP PT, R14, R13, 0x2, RZ ;  /* 0x044000000d0e7989 */ /* 0x000ea400000e00ff */
[----:B--2---:R-:W-:Y:S02]  /*246c0*/  SEL R14, R14, RZ, P1 ;  /* 0x000000ff0e0e7207 */ /* 0x004fe40000800000 */
[----:B------:R-:W-:-:S03]  /*246d0*/  ISETP.GE.U32.AND P1, PT, R8, 0x8, PT ;  /* 0x000000080800780c */ /* 0x000fc60003f26070 */
[----:B-1----:R-:W-:-:S05]  /*246e0*/  IMAD.IADD R3, R13, 0x1, R14 ;  /* 0x000000010d037824 */ /* 0x002fca00078e020e */
[----:B------:R-:W1:Y:S02]  /*246f0*/  SHFL.UP PT, R14, R3, 0x4, RZ ;  /* 0x04800000030e7989 */ /* 0x000e6400000e00ff */
[----:B-1----:R-:W-:Y:S02]  /*24700*/  SEL R14, R14, RZ, P0 ;  /* 0x000000ff0e0e7207 */ /* 0x002fe40000000000 */
[----:B------:R-:W-:Y:S02]  /*24710*/  ISETP.GE.U32.AND P0, PT, R8, 0x10, PT ;  /* 0x000000100800780c */ /* 0x000fe40003f06070 */
[----:B------:R-:W-:-:S05]  /*24720*/  IADD3 R5, R3, R14, RZ ;  /* 0x0000000e03057210 */ /* 0x000fca0007ffe0ff */
[----:B------:R-:W1:Y:S02]  /*24730*/  SHFL.UP PT, R14, R5, 0x8, RZ ;  /* 0x05000000050e7989 */ /* 0x000e6400000e00ff */
[----:B-1----:R-:W-:-:S05]  /*24740*/  SEL R14, R14, RZ, P1 ;  /* 0x000000ff0e0e7207 */ /* 0x002fca0000800000 */
[----:B------:R-:W-:-:S05]  /*24750*/  IMAD.IADD R7, R5, 0x1, R14 ;  /* 0x0000000105077824 */ /* 0x000fca00078e020e */
[----:B------:R-:W0:Y:S02]  /*24760*/  SHFL.UP PT, R14, R7, 0x10, RZ ;  /* 0x06000000070e7989 */ /* 0x000e2400000e00ff */
[----:B0-----:R-:W-:-:S05]  /*24770*/  SEL R2, R14, RZ, P0 ;  /* 0x000000ff0e027207 */ /* 0x001fca0000000000 */
[----:B------:R-:W-:-:S05]  /*24780*/  IMAD.IADD R2, R7, 0x1, R2 ;  /* 0x0000000107027824 */ /* 0x000fca00078e0202 */
[----:B------:R0:W1:Y:S02]  /*24790*/  SHFL.IDX PT, R14, R2, 0x1f, 0x1f ;  /* 0x03e01f00020e7f89 */ /* 0x00006400000e0000 */
.L_x_843:
[----:B------:R-:W-:Y:S02]  /*247a0*/  ULDC UR4, c[0x0][0xc10] ;  /* 0x0003040000047ab9 */ /* 0x000fe40000000800 */
[----:B------:R-:W-:-:S05]  /*247b0*/  MOV R16, UR4 ;  /* 0x0000000400107c02 */ /* 0x000fca0008000f00 */
[----:B-1----:R-:W-:-:S04]  /*247c0*/  IMAD R3, R14, R16, RZ ;  /* 0x000000100e037224 */ /* 0x002fc800078e02ff */
[----:B------:R-:W-:-:S05]  /*247d0*/  IMAD.IADD R6, R3, 0x1, R6 ;  /* 0x0000000103067824 */ /* 0x000fca00078e0206 */
[----:B------:R-:W-:-:S13]  /*247e0*/  ISETP.GT.AND P0, PT, R6, R4, PT ;  /* 0x000000040600720c */ /* 0x000fda0003f04270 */
[----:B------:R-:W-:Y:S05]  /*247f0*/  @!P0 BRA `(.L_x_749) ;  /* 0xfffffffc004c8947 */ /* 0x000fea000383ffff */
.L_x_744:
        /* <DEDUP_REMOVED lines=8> */
.L_x_847:
[----:B------:R-:W-:Y:S02]  /*24880*/  ISETP.NE.AND P0, PT, R3, RZ, PT ;  /* 0x000000ff0300720c */ /* 0x000fe40003f05270 */
[----:B------:R-:W-:-:S11]  /*24890*/  MOV R14, RZ ;  /* 0x000000ff000e7202 */ /* 0x000fd60000000f00 */
[----:B------:R-:W-:Y:S05]  /*248a0*/  @!P0 BRA `(.L_x_751) ;  /* 0x0000000000108947 */ /* 0x000fea0003800000 */
[----:B------:R-:W-:Y:S01]  /*248b0*/  UMOV UR4, 0xffffffff ;  /* 0xffffffff00047882 */ /* 0x000fe20000000000 */
[----:B------:R-:W-:Y:S02]  /*248c0*/  VIADD R12, R5, 0xffffffff ;  /* 0xffffffff050c7836 */ /* 0x000fe40000000000 */
[----:B------:R-:W-:Y:S05]  /*248d0*/  BRA.DIV UR4, `(.L_x_752) ;  /* 0x0000001e04ec7947 */ /* 0x000fea000b800000 */
[----:B------:R3:W4:Y:S02]  /*248e0*/  SHFL.IDX PT, R14, R2, R12, 0x1f ;  /* 0x00001f0c020e7589 */ /* 0x00072400000e0000 */
.L_x_751:
[----:B----4-:R-:W-:Y:S01]  /*248f0*/  IMAD R16, R14, R16, R6 ;  /* 0x000000100e107224 */ /* 0x010fe200078e0206 */
[----:B--2---:R-:W-:Y:S01]  /*24900*/  IABS R6, R17 ;  /* 0x0000001100067213 */ /* 0x004fe20000000000 */
[----:B0--3--:R-:W-:Y:S01]  /*24910*/  IMAD.MOV.U32 R2, RZ, RZ, RZ ;  /* 0x000000ffff027224 */ /* 0x009fe200078e00ff */
[----:B------:R-:W-:Y:S02]  /*24920*/  IADD3 R19, R5, R19, RZ ;  /* 0x0000001305137210 */ /* 0x000fe40007ffe0ff */
[----:B------:R-:W0:Y:S08]  /*24930*/  I2F.RP R7, R6 ;  /* 0x0000000600077306 */ /* 0x000e300000209400 */
[----:B0-----:R-:W0:Y:S02]  /*24940*/  MUFU.RCP R7, R7 ;  /* 0x0000000700077308 */ /* 0x001e240000001000 */
[----:B0-----:R-:W-:-:S06]  /*24950*/  VIADD R8, R7, 0xffffffe ;  /* 0x0ffffffe07087836 */ /* 0x001fcc0000000000 */
[----:B------:R-:W0:Y:S02]  /*24960*/  F2I.FTZ.U32.TRUNC.NTZ R3, R8 ;  /* 0x0000000800037305 */ /* 0x000e24000021f000 */
[----:B0-----:R-:W-:-:S05]  /*24970*/  IADD3 R9, RZ, -R3, RZ ;  /* 0x80000003ff097210 */ /* 0x001fca0007ffe0ff */
[----:B------:R-:W-:-:S04]  /*24980*/  IMAD R9, R9, R6, RZ ;  /* 0x0000000609097224 */ /* 0x000fc800078e02ff */
[----:B------:R-:W-:Y:S01]  /*24990*/  IMAD.HI.U32 R3, R3, R9, R2 ;  /* 0x0000000903037227 */ /* 0x000fe200078e0002 */
[----:B------:R-:W-:-:S03]  /*249a0*/  IABS R9, R17 ;  /* 0x0000001100097213 */ /* 0x000fc60000000000 */
[----:B------:R-:W-:Y:S01]  /*249b0*/  IMAD.IADD R2, R4, 0x1, -R16 ;  /* 0x0000000104027824 */ /* 0x000fe200078e0a10 */
[----:B------:R-:W-:-:S04]  /*249c0*/  IADD3 R7, RZ, -R9, RZ ;  /* 0x80000009ff077210 */ /* 0x000fc80007ffe0ff */
[----:B------:R-:W-:-:S05]  /*249d0*/  IABS R4, R2 ;  /* 0x0000000200047213 */ /* 0x000fca0000000000 */
[----:B------:R-:W-:-:S04]  /*249e0*/  IMAD.HI.U32 R3, R3, R4, RZ ;  /* 0x0000000403037227 */ /* 0x000fc800078e00ff */
[----:B------:R-:W-:Y:S01]  /*249f0*/  IMAD R7, R3, R7, R4 ;  /* 0x0000000703077224 */ /* 0x000fe200078e0204 */
[----:B------:R-:W-:-:S04]  /*24a00*/  LOP3.LUT R4, R2, R17, RZ, 0x3c, !PT ;  /* 0x0000001102047212 */ /* 0x000fc800078e3cff */
[----:B------:R-:W-:-:S13]  /*24a10*/  ISETP.GT.U32.AND P0, PT, R6, R7, PT ;  /* 0x000000070600720c */ /* 0x000fda0003f04070 */
[----:B------:R-:W-:Y:S02]  /*24a20*/  @!P0 IMAD.IADD R7, R7, 0x1, -R6 ;  /* 0x0000000107078824 */ /* 0x000fe400078e0a06 */
[----:B------:R-:W-:-:S03]  /*24a30*/  @!P0 VIADD R3, R3, 0x1 ;  /* 0x0000000103038836 */ /* 0x000fc60000000000 */
[----:B------:R-:W-:-:S13]  /*24a40*/  ISETP.GE.U32.AND P0, PT, R7, R6, PT ;  /* 0x000000060700720c */ /* 0x000fda0003f06070 */
[----:B------:R-:W-:Y:S02]  /*24a50*/  @P0 IADD3 R3, R3, 0x1, RZ ;  /* 0x0000000103030810 */ /* 0x000fe40007ffe0ff */
        /* <DEDUP_REMOVED lines=8> */
.L_x_745:
[----:B------:R-:W-:Y:S01]  /*24ae0*/  UMOV UR4, URZ ;  /* 0x0000003f00047c82 */ /* 0x000fe20008000000 */
[----:B------:R-:W-:Y:S01]  /*24af0*/  UMOV UR5, URZ ;  /* 0x0000003f00057c82 */ /* 0x000fe20008000000 */
[----:B------:R-:W-:Y:S01]  /*24b00*/  ULDC UR6, c[0x0][0xc14] ;  /* 0x0003050000067ab9 */ /* 0x000fe20000000800 */
[----:B------:R-:W-:Y:S01]  /*24b10*/  IMAD.MOV.U32 R16, RZ, RZ, R4 ;  /* 0x000000ffff107224 */ /* 0x000fe200078e0004 */
[----:B------:R-:W-:Y:S01]  /*24b20*/  MOV R17, UR4 ;  /* 0x0000000400117c02 */ /* 0x000fe20008000f00 */
[----:B------:R-:W-:Y:S02]  /*24b30*/  IMAD.U32 R18, RZ, RZ, UR5 ;  /* 0x00000005ff127e24 */ /* 0x000fe4000f8e00ff */
[----:B------:R-:W-:-:S07]  /*24b40*/  IMAD.U32 R19, RZ, RZ, UR6 ;  /* 0x00000006ff137e24 */ /* 0x000fce000f8e00ff */
.L_x_753:
        /* <DEDUP_REMOVED lines=12> */
.L_x_671:
[----:B0-----:R-:W3:Y:S01]  /*24c10*/  LDL.LU R0, [R1+0x30] ;  /* 0x0000300001007983 */ /* 0x001ee20000300800 */
[----:B------:R-:W-:Y:S01]  /*24c20*/  BSSY B0, `(.L_x_755) ;  /* 0x000000b000007945 */ /* 0x000fe20003800000 */
[----:B-1----:R-:W0:Y:S01]  /*24c30*/  S2R R5, SR_CgaCtaId ;  /* 0x0000000000057919 */ /* 0x002e220000008800 */
[----:B---3--:R-:W-:-:S04]  /*24c40*/  IADD3 R0, R0, 0x1, RZ ;  /* 0x0000000100007810 */ /* 0x008fc80007ffe0ff */
[----:B--2---:R-:W-:-:S04]  /*24c50*/  LEA.HI R2, R0, R0, RZ, 0x1 ;  /* 0x0000000000027211 */ /* 0x004fc800078f08ff */
[----:B------:R-:W-:-:S05]  /*24c60*/  LOP3.LUT R3, R2, 0xfffffffe, RZ, 0xc0, !PT ;  /* 0xfffffffe02037812 */ /* 0x000fca00078ec0ff */
[----:B------:R-:W-:Y:S01]  /*24c70*/  IMAD.IADD R3, R0, 0x1, -R3 ;  /* 0x0000000100037824 */ /* 0x000fe200078e0a03 */
[----:B------:R-:W-:-:S04]  /*24c80*/  MOV R0, 0x400 ;  /* 0x0000040000007802 */ /* 0x000fc80000000f00 */
[----:B0-----:R-:W-:Y:S02]  /*24c90*/  LEA R0, R5, R0, 0x18 ;  /* 0x0000000005007211 */ /* 0x001fe400078ec0ff */
[----:B------:R-:W-:-:S04]  /*24ca0*/  SHF.L.U32 R3, R3, 0x1f, RZ ;  /* 0x0000001f03037819 */ /* 0x000fc800000006ff */
[----:B------:R-:W0:Y:S02]  /*24cb0*/  SYNCS.PHASECHK.TRANS64.TRYWAIT P0, [R0+URZ+0x34820], R3 ;  /* 0x03482003000075a7 */ /* 0x000e24000800017f */
[----:B0-----:R-:W-:Y:S05]  /*24cc0*/  @!P0 BRA `(.L_x_756) ;  /* 0x0000001c00148947 */ /* 0x001fea0003800000 */
.L_x_850:
[----:B------:R-:W-:Y:S05]  /*24cd0*/  BSYNC B0 ;  /* 0x0000000000007941 */ /* 0x000fea0003800000 */
.L_x_755:
[----:B------:R-:W-:-:S03]  /*24ce0*/  UMOV UR4, 0xffffffff ;  /* 0xffffffff00047882 */ /* 0x000fc60000000000 */
[----:B------:R-:W-:Y:S05]  /*24cf0*/  BRA.DIV UR4, `(.L_x_757) ;  /* 0x0000001e041c7947 */ /* 0x000fea000b800000 */
[----:B------:R-:W1:Y:S02]  /*24d00*/  S2R R2, SR_TID.X ;  /* 0x0000000000027919 */ /* 0x000e640000002100 */
[----:B-1----:R-:W-:-:S04]  /*24d10*/  SHF.R.U32.HI R2, RZ, 0x5, R2 ;  /* 0x00000005ff027819 */ /* 0x002fc80000011602 */
[----:B------:R-:W-:-:S05]  /*24d20*/  LOP3.LUT R2, R2, 0x3, RZ, 0xc0, !PT ;  /* 0x0000000302027812 */ /* 0x000fca00078ec0ff */
[----:B------:R1:W2:Y:S02]  /*24d30*/  SHFL.IDX PT, R14, R2, RZ, 0x1f ;  /* 0x00001fff020e7589 */ /* 0x0002a400000e0000 */
.L_x_853:
[----:B--2---:R-:W-:-:S13]  /*24d40*/  ISETP.NE.AND P0, PT, R14, RZ, PT ;  /* 0x000000ff0e00720c */ /* 0x004fda0003f05270 */
[----:B------:R-:W-:Y:S05]  /*24d50*/  @P0 BRA `(.L_x_445) ;  /* 0x0000000000940947 */ /* 0x000fea0003800000 */
[----:B------:R-:W-:-:S03]  /*24d60*/  UMOV UR4, 0xffffffff ;  /* 0xffffffff00047882 */ /* 0x000fc60000000000 */
[----:B------:R-:W-:Y:S05]  /*24d70*/  BRA.DIV UR4, `(.L_x_758) ;  /* 0x0000001e04307947 */ /* 0x000fea000b800000 */
[----:B------:R-:W-:-:S13]  /*24d80*/  ELECT P6, URZ, PT ;  /* 0x00000000003f782f */ /* 0x000fda00038c0000 */
.L_x_856:
[----:B------:R-:W-:Y:S05]  /*24d90*/  @!P6 BRA `(.L_x_445) ;  /* 0x000000000084e947 */ /* 0x000fea0003800000 */
[----:B------:R-:W-:-:S06]  /*24da0*/  ULOP3.LUT UR4, UR60, 0x2, URZ, 0xfc, !UPT ;  /* 0x000000023c047892 */ /* 0x000fcc000f8efc3f */
[----:B-1----:R-:W-:-:S05]  /*24db0*/  IMAD.U32 R2, RZ, RZ, UR4 ;  /* 0x00000004ff027e24 */ /* 0x002fca000f8e00ff */
[----:B------:R-:W-:-:S13]  /*24dc0*/  ISETP.NE.AND P2, PT, R2, 0x3, PT ;  /* 0x000000030200780c */ /* 0x000fda0003f45270 */
[----:B------:R-:W-:Y:S05]  /*24dd0*/  @!P2 BRA `(.L_x_759) ;  /* 0x000000000004a947 */ /* 0x000fea0003800000 */
[----:B------:R-:W-:Y:S01]  /*24de0*/  BPT.TRAP 0x1 ;  /* 0x000000040000795c */ /* 0x000fe20000300000 */
.L_x_759:
[----:B0-----:R-:W2:Y:S04]  /*24df0*/  LDL R3, [R1] ;  /* 0x0000000001037983 */ /* 0x001ea80000100800 */
[----:B------:R-:W3:Y:S01]  /*24e00*/  LDL.LU R7, [R1+0x8] ;  /* 0x0000080001077983 */ /* 0x000ee20000300800 */
[----:B------:R-:W-:-:S05]  /*24e10*/  IADD3 R2, R0, 0x34840, RZ ;  /* 0x0003484000027810 */ /* 0x000fca0007ffe0ff */
[C---:B--2---:R-:W-:Y:S02]  /*24e20*/  IMAD R6, R3.reuse, 0x8, R2 ;  /* 0x0000000803067824 */ /* 0x044fe400078e0202 */
[----:B------:R-:W-:Y:S01]  /*24e30*/  VIADD R3, R3, 0x1 ;  /* 0x0000000103037836 */ /* 0x000fe20000000000 */
[----:B---3--:R-:W-:-:S04]  /*24e40*/  SHF.L.U32 R5, R7, 0x1f, RZ ;  /* 0x0000001f07057819 */ /* 0x008fc800000006ff */
[C---:B------:R-:W-:Y:S01]  /*24e50*/  ISETP.NE.AND P1, PT, R3.reuse, 0x2, PT ;  /* 0x000000020300780c */ /* 0x040fe20003f25270 */
[----:B------:R-:W0:Y:S03]  /*24e60*/  SYNCS.PHASECHK.TRANS64.TRYWAIT P0, [R6+URZ], R5 ;  /* 0x00000005060075a7 */ /* 0x000e26000800017f */
[----:B------:R-:W-:Y:S02]  /*24e70*/  SEL R4, RZ, 0x1, P1 ;  /* 0x00000001ff047807 */ /* 0x000fe40000800000 */
[----:B------:R-:W-:Y:S02]  /*24e80*/  SEL R3, R3, RZ, P1 ;  /* 0x000000ff03037207 */ /* 0x000fe40000800000 */
[----:B------:R-:W-:Y:S02]  /*24e90*/  LOP3.LUT R4, R7, R4, RZ, 0x3c, !PT ;  /* 0x0000000407047212 */ /* 0x000fe400078e3cff */
[----:B------:R-:W-:-:S02]  /*24ea0*/  LEA R7, R3, R2, 0x3 ;  /* 0x0000000203077211 */ /* 0x000fc400078e18ff */
[----:B------:R-:W-:Y:S01]  /*24eb0*/  SHF.L.U32 R2, R4, 0x1f, RZ ;  /* 0x0000001f04027819 */ /* 0x000fe200000006ff */
[----:B0-----:R-:W-:Y:S06]  /*24ec0*/  @!P0 BRA `(.L_x_760) ;  /* 0x0000001800fc8947 */ /* 0x001fec0003800000 */
.L_x_857:
[----:B------:R-:W1:Y:S02]  /*24ed0*/  SYNCS.PHASECHK.TRANS64.TRYWAIT P0, [R7+URZ], R2 ;  /* 0x00000002070075a7 */ /* 0x000e64000800017f */
[----:B-1----:R-:W-:Y:S05]  /*24ee0*/  @!P0 BRA `(.L_x_761) ;  /* 0x0000001c00088947 */ /* 0x002fea0003800000 */
.L_x_858:
[----:B------:R-:W-:Y:S05]  /*24ef0*/  @!P2 BRA `(.L_x_762) ;  /* 0x000000000004a947 */ /* 0x000fea0003800000 */
[----:B------:R-:W-:Y:S01]  /*24f00*/  BPT.TRAP 0x1 ;  /* 0x000000040000795c */ /* 0x000fe20000300000 */
.L_x_762:
[----:B------:R-:W2:Y:S01]  /*24f10*/  LDL.LU R4, [R1] ;  /* 0x0000000001047983 */ /* 0x000ea20000300800 */
[----:B------:R-:W-:-:S04]  /*24f20*/  VIADD R0, R0, 0x34860 ;  /* 0x0003486000007836 */ /* 0x000fc80000000000 */
[----:B--2---:R-:W-:-:S04]  /*24f30*/  IMAD R4, R4, 0x8, R0 ;  /* 0x0000000804047824 */ /* 0x004fc800078e0200 */
[----:B------:R-:W2:Y:S02]  /*24f40*/  SYNCS.PHASECHK.TRANS64.TRYWAIT P0, [R4+URZ], R5 ;  /* 0x00000005040075a7 */ /* 0x000ea4000800017f */
[----:B--2---:R-:W-:Y:S05]  /*24f50*/  @!P0 BRA `(.L_x_763) ;  /* 0x0000001c00008947 */ /* 0x004fea0003800000 */
.L_x_859:
[----:B------:R-:W-:-:S07]  /*24f60*/  LEA R3, R3, R0, 0x3 ;  /* 0x0000000003037211 */ /* 0x000fce00078e18ff */
.L_x_764:
[----:B---3--:R3:W4:Y:S02]  /*24f70*/  SYNCS.PHASECHK.TRANS64.TRYWAIT P0, [R3+URZ], R2 ;  /* 0x00000002030075a7 */ /* 0x008724000800017f */
[----:B----4-:R-:W-:Y:S05]  /*24f80*/  @!P0 NANOSLEEP.SYNCS 0x989680 ;  /* 0x009896800000895d */ /* 0x010fea0003900000 */
[----:B------:R-:W4:Y:S02]  /*24f90*/  @!P0 SYNCS.PHASECHK.TRANS64 P0, [R3+URZ], R2 ;  /* 0x00000002030085a7 */ /* 0x000f24000800007f */
[----:B----4-:R-:W-:Y:S05]  /*24fa0*/  @!P0 BRA `(.L_x_764) ;  /* 0xfffffffc00f08947 */ /* 0x010fea000383ffff */
.L_x_445:
[----:B------:R-:W-:Y:S05]  /*24fb0*/  BSYNC B7 ;  /* 0x0000000000077941 */ /* 0x000fea0003800000 */
.L_x_442:
[----:B------:R-:W-:Y:S05]  /*24fc0*/  EXIT ;  /* 0x000000000000794d */ /* 0x000fea0003800000 */
.L_x_471:
[----:B0-----:R0:W1:Y:S02]  /*24fd0*/  SYNCS.PHASECHK.TRANS64.TRYWAIT P6, [R3+URZ+0x34890], R0 ;  /* 0x03489000030075a7 */ /* 0x00106400080c017f */
[----:B-1----:R-:W-:Y:S05]  /*24fe0*/  @!P6 NANOSLEEP.SYNCS 0x989680 ;  /* 0x009896800000e95d */ /* 0x002fea0003900000 */
[----:B------:R-:W1:Y:S02]  /*24ff0*/  @!P6 SYNCS.PHASECHK.TRANS64 P6, [R3+URZ+0x34890], R0 ;  /* 0x034890000300e5a7 */ /* 0x000e6400080c007f */
[----:B-1----:R-:W-:Y:S05]  /*25000*/  @!P6 BRA `(.L_x_471) ;  /* 0xfffffffc00f0e947 */ /* 0x002fea000383ffff */
[----:B------:R-:W-:Y:S05]  /*25010*/  BRA `(.L_x_765) ;  /* 0xfffffde800907947 */ /* 0x000fea000383ffff */
.L_x_525:
[----:B0-----:R0:W1:Y:S02]  /*25020*/  SYNCS.PHASECHK.TRANS64.TRYWAIT P4, [R3+URZ+0x34890], R0 ;  /* 0x03489000030075a7 */ /* 0x001064000808017f */
[----:B-1----:R-:W-:Y:S05]  /*25030*/  @!P4 NANOSLEEP.SYNCS 0x989680 ;  /* 0x009896800000c95d */ /* 0x002fea0003900000 */
[----:B------:R-:W1:Y:S02]  /*25040*/  @!P4 SYNCS.PHASECHK.TRANS64 P4, [R3+URZ+0x34890], R0 ;  /* 0x034890000300c5a7 */ /* 0x000e64000808007f */
[----:B-1----:R-:W-:Y:S05]  /*25050*/  @!P4 BRA `(.L_x_525) ;  /* 0xfffffffc00f0c947 */ /* 0x002fea000383ffff */
[----:B------:R-:W-:Y:S05]  /*25060*/  BRA `(.L_x_766) ;  /* 0xfffffe24000c7947 */ /* 0x000fea000383ffff */
.L_x_550:
[----:B0-----:R0:W1:Y:S02]  /*25070*/  SYNCS.PHASECHK.TRANS64.TRYWAIT P3, [R3+URZ+0x34890], R0 ;  /* 0x03489000030075a7 */ /* 0x001064000806017f */
[----:B-1----:R-:W-:Y:S05]  /*25080*/  @!P3 NANOSLEEP.SYNCS 0x989680 ;  /* 0x009896800000b95d */ /* 0x002fea0003900000 */
[----:B------:R-:W1:Y:S02]  /*25090*/  @!P3 SYNCS.PHASECHK.TRANS64 P3, [R3+URZ+0x34890], R0 ;  /* 0x034890000300b5a7 */ /* 0x000e64000806007f */
[----:B-1----:R-:W-:Y:S05]  /*250a0*/  @!P3 BRA `(.L_x_550) ;  /* 0xfffffffc00f0b947 */ /* 0x002fea000383ffff */
[----:B------:R-:W-:Y:S05]  /*250b0*/  BRA `(.L_x_767) ;  /* 0xfffffe5400dc7947 */ /* 0x000fea000383ffff */
.L_x_564:
[----:B--2---:R2:W3:Y:S02]  /*250c0*/  SYNCS.PHASECHK.TRANS64.TRYWAIT P2, [R3+URZ+0x348b0], R0 ;  /* 0x0348b000030075a7 */ /* 0x0044e4000804017f */
[----:B---3--:R-:W-:Y:S05]  /*250d0*/  @!P2 NANOSLEEP.SYNCS 0x989680 ;  /* 0x009896800000a95d */ /* 0x008fea0003900000 */
[----:B------:R-:W3:Y:S02]  /*250e0*/  @!P2 SYNCS.PHASECHK.TRANS64 P2, [R3+URZ+0x348b0], R0 ;  /* 0x0348b0000300a5a7 */ /* 0x000ee4000804007f */
[----:B---3--:R-:W-:Y:S05]  /*250f0*/  @!P2 BRA `(.L_x_564) ;  /* 0xfffffffc00f0a947 */ /* 0x008fea000383ffff */
[----:B------:R-:W-:Y:S05]  /*25100*/  BRA `(.L_x_768) ;  /* 0xfffffe6000407947 */ /* 0x000fea000383ffff */
.L_x_580:
[----:B------:R-:W-:Y:S01]  /*25110*/  BSSY B0, `(.L_x_769) ;  /* 0x0000007000007945 */ /* 0x000fe20003800000 */
[----:B------:R-:W-:Y:S01]  /*25120*/  IMAD.MOV.U32 R12, RZ, RZ, RZ ;  /* 0x000000ffff0c7224 */ /* 0x000fe200078e00ff */
[----:B------:R-:W-:Y:S01]  /*25130*/  MOV R15, 0xffffffff ;  /* 0xffffffff000f7802 */ /* 0x000fe20000000f00 */
[----:B------:R-:W-:-:S07]  /*25140*/  IMAD.MOV.U32 R11, RZ, RZ, 0x1f ;  /* 0x0000001fff0b7424 */ /* 0x000fce00078e00ff */
[----:B-----5:R-:W-:Y:S05]  /*25150*/  WARPSYNC.COLLECTIVE R15, `(.L_x_770) ;  /* 0x000000000f087348 */ /* 0x020fea0003c00000 */
[----:B------:R0:W1:Y:S02]  /*25160*/  SHFL.IDX P6, R14, R13, R12, R11 ;  /* 0x0000000c0d0e7389 */ /* 0x00006400000c000b */
[----:B01---5:R-:W-:Y:S01]  /*25170*/  ENDCOLLECTIVE ;  /* 0x000000000000791b */ /* 0x023fe20003800000 */
.L_x_770:
[----:B------:R-:W-:Y:S05]  /*25180*/  BSYNC B0 ;  /* 0x0000000000007941 */ /* 0x000fea0003800000 */
.L_x_769:
[----:B------:R1:W-:Y:S01]  /*25190*/  STL [R1+0x28], R14 ;  /* 0x0000280e01007387 */ /* 0x0003e20000100800 */
[----:B------:R-:W-:Y:S05]  /*251a0*/  BRA `(.L_x_771) ;  /* 0xfffffe6c00447947 */ /* 0x000fea000383ffff */
.L_x_592:
[----:B------:R-:W-:Y:S01]  /*251b0*/  BSSY B1, `(.L_x_772) ;  /* 0x0000008000017945 */ /* 0x000fe20003800000 */
[----:B------:R-:W-:Y:S01]  /*251c0*/  IMAD.MOV.U32 R13, RZ, RZ, R25 ;  /* 0x000000ffff0d7224 */ /* 0x000fe200078e0019 */
[----:B------:R-:W-:Y:S01]  /*251d0*/  MOV R11, 0x181f ;  /* 0x0000181f000b7802 */ /* 0x000fe20000000f00 */
[----:B------:R-:W-:Y:S02]  /*251e0*/  IMAD.MOV.U32 R12, RZ, RZ, RZ ;  /* 0x000000ffff0c7224 */ /* 0x000fe400078e00ff */
[----:B------:R-:W-:-:S07]  /*251f0*/  IMAD.MOV.U32 R15, RZ, RZ, -0x1 ;  /* 0xffffffffff0f7424 */ /* 0x000fce00078e00ff */
[----:B01---5:R-:W-:Y:S05]  /*25200*/  WARPSYNC.COLLECTIVE R15, `(.L_x_773) ;  /* 0x000000000f087348 */ /* 0x023fea0003c00000 */
[----:B-1----:R1:W2:Y:S02]  /*25210*/  SHFL.IDX P6, R14, R13, R12, R11 ;  /* 0x0000000c0d0e7389 */ /* 0x0022a400000c000b */
[----:B012--5:R-:W-:Y:S01]  /*25220*/  ENDCOLLECTIVE ;  /* 0x000000000000791b */ /* 0x027fe20003800000 */
.L_x_773:
[----:B------:R-:W-:Y:S05]  /*25230*/  BSYNC B1 ;  /* 0x0000000000017941 */ /* 0x000fea0003800000 */
.L_x_772:
[----:B------:R-:W-:Y:S05]  /*25240*/  BRA `(.L_x_774) ;  /* 0xfffffe7400447947 */ /* 0x000fea000383ffff */
.L_x_593:
[----:B------:R-:W-:Y:S01]  /*25250*/  BSSY B1, `(.L_x_775) ;  /* 0x0000008000017945 */ /* 0x000fe20003800000 */
[----:B------:R-:W-:Y:S01]  /*25260*/  IMAD.MOV.U32 R13, RZ, RZ, R24 ;  /* 0x000000ffff0d7224 */ /* 0x000fe200078e0018 */
[----:B------:R-:W-:Y:S01]  /*25270*/  MOV R12, RZ ;  /* 0x000000ff000c7202 */ /* 0x000fe20000000f00 */
[----:B------:R-:W-:Y:S02]  /*25280*/  IMAD.MOV.U32 R11, RZ, RZ, 0x181f ;  /* 0x0000181fff0b7424 */ /* 0x000fe400078e00ff */
[----:B------:R-:W-:-:S07]  /*25290*/  IMAD.MOV.U32 R15, RZ, RZ, -0x1 ;  /* 0xffffffffff0f7424 */ /* 0x000fce00078e00ff */
[----:B01---5:R-:W-:Y:S05]  /*252a0*/  WARPSYNC.COLLECTIVE R15, `(.L_x_776) ;  /* 0x000000000f087348 */ /* 0x023fea0003c00000 */
[----:B-1----:R1:W2:Y:S02]  /*252b0*/  SHFL.IDX P6, R14, R13, R12, R11 ;  /* 0x0000000c0d0e7389 */ /* 0x0022a400000c000b */
[----:B012--5:R-:W-:Y:S01]  /*252c0*/  ENDCOLLECTIVE ;  /* 0x000000000000791b */ /* 0x027fe20003800000 */
.L_x_776:
[----:B------:R-:W-:Y:S05]  /*252d0*/  BSYNC B1 ;  /* 0x0000000000017941 */ /* 0x000fea0003800000 */
.L_x_775:
[----:B------:R-:W-:Y:S05]  /*252e0*/  BRA `(.L_x_777) ;  /* 0xfffffe7400247947 */ /* 0x000fea000383ffff */
.L_x_594:
[----:B------:R-:W-:Y:S01]  /*252f0*/  BSSY B1, `(.L_x_778) ;  /* 0x0000008000017945 */ /* 0x000fe20003800000 */
[----:B------:R-:W-:Y:S01]  /*25300*/  MOV R13, R27 ;  /* 0x0000001b000d7202 */ /* 0x000fe20000000f00 */
[----:B------:R-:W-:Y:S01]  /*25310*/  IMAD.MOV.U32 R12, RZ, RZ, RZ ;  /* 0x000000ffff0c7224 */ /* 0x000fe200078e00ff */
[----:B------:R-:W-:Y:S01]  /*25320*/  MOV R15, 0xffffffff ;  /* 0xffffffff000f7802 */ /* 0x000fe20000000f00 */
[----:B------:R-:W-:-:S07]  /*25330*/  IMAD.MOV.U32 R11, RZ, RZ, 0x181f ;  /* 0x0000181fff0b7424 */ /* 0x000fce00078e00ff */
[----:B01---5:R-:W-:Y:S05]  /*25340*/  WARPSYNC.COLLECTIVE R15, `(.L_x_779) ;  /* 0x000000000f087348 */ /* 0x023fea0003c00000 */
[----:B-1----:R1:W2:Y:S02]  /*25350*/  SHFL.IDX P6, R14, R13, R12, R11 ;  /* 0x0000000c0d0e7389 */ /* 0x0022a400000c000b */
[----:B012--5:R-:W-:Y:S01]  /*25360*/  ENDCOLLECTIVE ;  /* 0x000000000000791b */ /* 0x027fe20003800000 */
.L_x_779:
[----:B------:R-:W-:Y:S05]  /*25370*/  BSYNC B1 ;  /* 0x0000000000017941 */ /* 0x000fea0003800000 */
.L_x_778:
[----:B------:R-:W-:Y:S05]  /*25380*/  BRA `(.L_x_780) ;  /* 0xfffffe7400047947 */ /* 0x000fea000383ffff */
.L_x_595:
        /* <DEDUP_REMOVED lines=8> */
.L_x_782:
[----:B------:R-:W-:Y:S05]  /*25410*/  BSYNC B1 ;  /* 0x0000000000017941 */ /* 0x000fea0003800000 */
.L_x_781:
[----:B------:R-:W-:Y:S05]  /*25420*/  BRA `(.L_x_783) ;  /* 0xfffffe7000e47947 */ /* 0x000fea000383ffff */
.L_x_597:
[----:B-1----:R1:W2:Y:S02]  /*25430*/  SYNCS.PHASECHK.TRANS64.TRYWAIT P0, [R2+URZ+0x34800], R33 ;  /* 0x03480021020075a7 */ /* 0x0022a4000800017f */
[----:B--2---:R-:W-:Y:S05]  /*25440*/  @!P0 NANOSLEEP.SYNCS 0x989680 ;  /* 0x009896800000895d */ /* 0x004fea0003900000 */
[----:B------:R-:W2:Y:S02]  /*25450*/  @!P0 SYNCS.PHASECHK.TRANS64 P0, [R2+URZ+0x34800], R33 ;  /* 0x03480021020085a7 */ /* 0x000ea4000800007f */
[----:B--2---:R-:W-:Y:S05]  /*25460*/  @!P0 BRA `(.L_x_597) ;  /* 0xfffffffc00f08947 */ /* 0x004fea000383ffff */
[----:B------:R-:W-:Y:S05]  /*25470*/  BRA `(.L_x_784) ;  /* 0xfffffe7400387947 */ /* 0x000fea000383ffff */
.L_x_613:
        /* <DEDUP_REMOVED lines=8> */
.L_x_786:
[----:B------:R-:W-:Y:S05]  /*25500*/  BSYNC B1 ;  /* 0x0000000000017941 */ /* 0x000fea0003800000 */
.L_x_785:
[----:B------:R-:W-:Y:S05]  /*25510*/  BRA `(.L_x_787) ;  /* 0xfffffe8800b87947 */ /* 0x000fea000383ffff */
.L_x_614:
        /* <DEDUP_REMOVED lines=8> */
.L_x_789:
[----:B------:R-:W-:Y:S05]  /*255a0*/  BSYNC B1 ;  /* 0x0000000000017941 */ /* 0x000fea0003800000 */
.L_x_788:
[----:B------:R-:W-:Y:S05]  /*255b0*/  BRA `(.L_x_790) ;  /* 0xfffffe8800a07947 */ /* 0x000fea000383ffff */
.L_x_615:
        /* <DEDUP_REMOVED lines=8> */
.L_x_792:
[----:B------:R-:W-:Y:S05]  /*25640*/  BSYNC B1 ;  /* 0x0000000000017941 */ /* 0x000fea0003800000 */
.L_x_791:
[----:B------:R-:W-:Y:S05]  /*25650*/  BRA `(.L_x_793) ;  /* 0xfffffe8800847947 */ /* 0x000fea000383ffff */
.L_x_616:
        /* <DEDUP_REMOVED lines=8> */
.L_x_795:
[----:B------:R-:W-:Y:S05]  /*256e0*/  BSYNC B1 ;  /* 0x0000000000017941 */ /* 0x000fea0003800000 */
.L_x_794:
[----:B------:R-:W-:Y:S05]  /*256f0*/  BRA `(.L_x_796) ;  /* 0xfffffe8800687947 */ /* 0x000fea000383ffff */
.L_x_618:
[----:B-1----:R1:W2:Y:S02]  /*25700*/  SYNCS.PHASECHK.TRANS64.TRYWAIT P4, [R2+URZ+0x34800], R9 ;  /* 0x03480009020075a7 */ /* 0x0022a4000808017f */
[----:B--2---:R-:W-:Y:S05]  /*25710*/  @!P4 NANOSLEEP.SYNCS 0x989680 ;  /* 0x009896800000c95d */ /* 0x004fea0003900000 */
[----:B------:R-:W2:Y:S02]  /*25720*/  @!P4 SYNCS.PHASECHK.TRANS64 P4, [R2+URZ+0x34800], R9 ;  /* 0x034800090200c5a7 */ /* 0x000ea4000808007f */
[----:B--2---:R-:W-:Y:S05]  /*25730*/  @!P4 BRA `(.L_x_618) ;  /* 0xfffffffc00f0c947 */ /* 0x004fea000383ffff */
[----:B------:R-:W-:Y:S05]  /*25740*/  BRA `(.L_x_797) ;  /* 0xfffffe8800e47947 */ /* 0x000fea000383ffff */
.L_x_628:
[----:B--2---:R2:W3:Y:S02]  /*25750*/  SYNCS.PHASECHK.TRANS64.TRYWAIT P2, [R0+URZ+0x34830], R3 ;  /* 0x03483003000075a7 */ /* 0x0044e4000804017f */
[----:B---3--:R-:W-:Y:S05]  /*25760*/  @!P2 NANOSLEEP.SYNCS 0x989680 ;  /* 0x009896800000a95d */ /* 0x008fea0003900000 */
[----:B------:R-:W3:Y:S02]  /*25770*/  @!P2 SYNCS.PHASECHK.TRANS64 P2, [R0+URZ+0x34830], R3 ;  /* 0x034830030000a5a7 */ /* 0x000ee4000804007f */
[----:B---3--:R-:W-:Y:S05]  /*25780*/  @!P2 BRA `(.L_x_628) ;  /* 0xfffffffc00f0a947 */ /* 0x008fea000383ffff */
[----:B------:R-:W-:Y:S05]  /*25790*/  BRA `(.L_x_627) ;  /* 0xfffffea400507947 */ /* 0x000fea000383ffff */
.L_x_634:
[----:B-1----:R1:W2:Y:S02]  /*257a0*/  SYNCS.PHASECHK.TRANS64.TRYWAIT P3, [R6+URZ+0x34830], R7 ;  /* 0x03483007060075a7 */ /* 0x0022a4000806017f */
[----:B--2---:R-:W-:Y:S05]  /*257b0*/  @!P3 NANOSLEEP.SYNCS 0x989680 ;  /* 0x009896800000b95d */ /* 0x004fea0003900000 */
[----:B------:R-:W2:Y:S02]  /*257c0*/  @!P3 SYNCS.PHASECHK.TRANS64 P3, [R6+URZ+0x34830], R7 ;  /* 0x034830070600b5a7 */ /* 0x000ea4000806007f */
[----:B--2---:R-:W-:Y:S05]  /*257d0*/  @!P3 BRA `(.L_x_634) ;  /* 0xfffffffc00f0b947 */ /* 0x004fea000383ffff */
[----:B------:R-:W-:Y:S05]  /*257e0*/  BRA `(.L_x_633) ;  /* 0xffffff0c00407947 */ /* 0x000fea000383ffff */
.L_x_638:
[----:B-1----:R1:W2:Y:S02]  /*257f0*/  SYNCS.PHASECHK.TRANS64.TRYWAIT P2, [R6+URZ+0x34850], R4 ;  /* 0x03485004060075a7 */ /* 0x0022a4000804017f */
[----:B--2---:R-:W-:Y:S05]  /*25800*/  @!P2 NANOSLEEP.SYNCS 0x989680 ;  /* 0x009896800000a95d */ /* 0x004fea0003900000 */
[----:B------:R-:W2:Y:S02]  /*25810*/  @!P2 SYNCS.PHASECHK.TRANS64 P2, [R6+URZ+0x34850], R4 ;  /* 0x034850040600a5a7 */ /* 0x000ea4000804007f */
[----:B--2---:R-:W-:Y:S05]  /*25820*/  @!P2 BRA `(.L_x_638) ;  /* 0xfffffffc00f0a947 */ /* 0x004fea000383ffff */
[----:B------:R-:W-:Y:S05]  /*25830*/  BRA `(.L_x_635) ;  /* 0xffffff4000887947 */ /* 0x000fea000383ffff */
.L_x_643:
[----:B-1----:R1:W2:Y:S02]  /*25840*/  SYNCS.PHASECHK.TRANS64.TRYWAIT P0, [R9+URZ+0x34850], R0 ;  /* 0x03485000090075a7 */ /* 0x0022a4000800017f */
[----:B--2---:R-:W-:Y:S05]  /*25850*/  @!P0 NANOSLEEP.SYNCS 0x989680 ;  /* 0x009896800000895d */ /* 0x004fea0003900000 */
[----:B------:R-:W2:Y:S02]  /*25860*/  @!P0 SYNCS.PHASECHK.TRANS64 P0, [R9+URZ+0x34850], R0 ;  /* 0x03485000090085a7 */ /* 0x000ea4000800007f */
[----:B--2---:R-:W-:Y:S05]  /*25870*/  @!P0 BRA `(.L_x_643) ;  /* 0xfffffffc00f08947 */ /* 0x004fea000383ffff */
[----:B------:R-:W-:Y:S05]  /*25880*/  BRA `(.L_x_642) ;  /* 0xffffff7000887947 */ /* 0x000fea000383ffff */
.L_x_675:
[----:B------:R-:W0:Y:S01]  /*25890*/  S2R R11, SR_TID.X ;  /* 0x00000000000b7919 */ /* 0x000e220000002100 */
[----:B------:R-:W-:Y:S01]  /*258a0*/  BSSY B1, `(.L_x_798) ;  /* 0x000000a000017945 */ /* 0x000fe20003800000 */
[----:B------:R-:W-:Y:S01]  /*258b0*/  IMAD.MOV.U32 R12, RZ, RZ, RZ ;  /* 0x000000ffff0c7224 */ /* 0x000fe200078e00ff */
[----:B------:R-:W-:Y:S02]  /*258c0*/  MOV R15, 0xffffffff ;  /* 0xffffffff000f7802 */ /* 0x000fe40000000f00 */
[----:B0-----:R-:W-:-:S04]  /*258d0*/  SHF.R.U32.HI R11, RZ, 0x5, R11 ;  /* 0x00000005ff0b7819 */ /* 0x001fc8000001160b */
[----:B------:R-:W-:-:S04]  /*258e0*/  LOP3.LUT R11, R11, 0x3, RZ, 0xc0, !PT ;  /* 0x000000030b0b7812 */ /* 0x000fc800078ec0ff */
[----:B------:R-:W-:Y:S01]  /*258f0*/  MOV R13, R11 ;  /* 0x0000000b000d7202 */ /* 0x000fe20000000f00 */
[----:B------:R-:W-:-:S07]  /*25900*/  IMAD.MOV.U32 R11, RZ, RZ, 0x1f ;  /* 0x0000001fff0b7424 */ /* 0x000fce00078e00ff */
[----:B-----5:R-:W-:Y:S05]  /*25910*/  WARPSYNC.COLLECTIVE R15, `(.L_x_799) ;  /* 0x000000000f087348 */ /* 0x020fea0003c00000 */
[----:B------:R0:W1:Y:S02]  /*25920*/  SHFL.IDX P6, R14, R13, R12, R11 ;  /* 0x0000000c0d0e7389 */ /* 0x00006400000c000b */
[----:B01---5:R-:W-:Y:S01]  /*25930*/  ENDCOLLECTIVE ;  /* 0x000000000000791b */ /* 0x023fe20003800000 */
.L_x_799:
[----:B------:R-:W-:Y:S05]  /*25940*/  BSYNC B1 ;  /* 0x0000000000017941 */ /* 0x000fea0003800000 */
.L_x_798:
[----:B------:R-:W-:Y:S05]  /*25950*/  BRA `(.L_x_800) ;  /* 0xffffffac00a07947 */ /* 0x000fea000383ffff */
.L_x_676:
[----:B------:R-:W-:Y:S01]  /*25960*/  BSSY B1, `(.L_x_801) ;  /* 0x0000006000017945 */ /* 0x000fe20003800000 */
[----:B------:R-:W-:-:S07]  /*25970*/  IMAD.MOV.U32 R15, RZ, RZ, -0x1 ;  /* 0xffffffffff0f7424 */ /* 0x000fce00078e00ff */
[----:B-----5:R-:W-:Y:S05]  /*25980*/  WARPSYNC.COLLECTIVE R15, `(.L_x_802) ;  /* 0x000000000f0c7348 */ /* 0x020fea0003c00000 */
[----:B------:R-:W-:Y:S02]  /*25990*/  ELECT P6, UR62, PT ;  /* 0x00000000003e782f */ /* 0x000fe400038c0000 */
[----:B------:R-:W-:Y:S01]  /*259a0*/  MOV R14, UR62 ;  /* 0x0000003e000e7c02 */ /* 0x000fe20008000f00 */
[----:B-----5:R-:W-:Y:S10]  /*259b0*/  ENDCOLLECTIVE ;  /* 0x000000000000791b */ /* 0x020ff40003800000 */
.L_x_802:
[----:B------:R-:W-:Y:S05]  /*259c0*/  BSYNC B1 ;  /* 0x0000000000017941 */ /* 0x000fea0003800000 */
.L_x_801:
[----:B------:R-:W-:Y:S05]  /*259d0*/  BRA `(.L_x_803) ;  /* 0xffffffac008c7947 */ /* 0x000fea000383ffff */
.L_x_678:
[----:B0-----:R0:W1:Y:S02]  /*259e0*/  SYNCS.PHASECHK.TRANS64.TRYWAIT P0, [R9+URZ+0x34820], R5 ;  /* 0x03482005090075a7 */ /* 0x001064000800017f */
[----:B-1----:R-:W-:Y:S05]  /*259f0*/  @!P0 NANOSLEEP.SYNCS 0x989680 ;  /* 0x009896800000895d */ /* 0x002fea0003900000 */
[----:B------:R-:W1:Y:S02]  /*25a00*/  @!P0 SYNCS.PHASECHK.TRANS64 P0, [R9+URZ+0x34820], R5 ;  /* 0x03482005090085a7 */ /* 0x000e64000800007f */
[----:B-1----:R-:W-:Y:S05]  /*25a10*/  @!P0 BRA `(.L_x_678) ;  /* 0xfffffffc00f08947 */ /* 0x002fea000383ffff */
[----:B------:R-:W-:Y:S05]  /*25a20*/  BRA `(.L_x_804) ;  /* 0xffffffac00a87947 */ /* 0x000fea000383ffff */
.L_x_681:
[----:B0-----:R0:W1:Y:S02]  /*25a30*/  SYNCS.PHASECHK.TRANS64.TRYWAIT P0, [R5+URZ+0x348a0], R10 ;  /* 0x0348a00a050075a7 */ /* 0x001064000800017f */
[----:B-1----:R-:W-:Y:S05]  /*25a40*/  @!P0 NANOSLEEP.SYNCS 0x989680 ;  /* 0x009896800000895d */ /* 0x002fea0003900000 */
[----:B------:R-:W1:Y:S02]  /*25a50*/  @!P0 SYNCS.PHASECHK.TRANS64 P0, [R5+URZ+0x348a0], R10 ;  /* 0x0348a00a050085a7 */ /* 0x000e64000800007f */
[----:B-1----:R-:W-:Y:S05]  /*25a60*/  @!P0 BRA `(.L_x_681) ;  /* 0xfffffffc00f08947 */ /* 0x002fea000383ffff */
[----:B------:R-:W-:Y:S05]  /*25a70*/  BRA `(.L_x_805) ;  /* 0xffffffac00b87947 */ /* 0x000fea000383ffff */
.L_x_683:
[----:B-1----:R1:W2:Y:S02]  /*25a80*/  SYNCS.PHASECHK.TRANS64.TRYWAIT P0, [R5+URZ+0x348c0], R10 ;  /* 0x0348c00a050075a7 */ /* 0x0022a4000800017f */
[----:B--2---:R-:W-:Y:S05]  /*25a90*/  @!P0 NANOSLEEP.SYNCS 0x989680 ;  /* 0x009896800000895d */ /* 0x004fea0003900000 */
[----:B------:R-:W2:Y:S02]  /*25aa0*/  @!P0 SYNCS.PHASECHK.TRANS64 P0, [R5+URZ+0x348c0], R10 ;  /* 0x0348c00a050085a7 */ /* 0x000ea4000800007f */
[----:B--2---:R-:W-:Y:S05]  /*25ab0*/  @!P0 BRA `(.L_x_683) ;  /* 0xfffffffc00f08947 */ /* 0x004fea000383ffff */
[----:B------:R-:W-:Y:S05]  /*25ac0*/  BRA `(.L_x_806) ;  /* 0xffffffb000307947 */ /* 0x000fea000383ffff */
.L_x_687:
[----:B0-----:R0:W1:Y:S02]  /*25ad0*/  SYNCS.PHASECHK.TRANS64.TRYWAIT P0, [R6+URZ+0x348a0], R7 ;  /* 0x0348a007060075a7 */ /* 0x001064000800017f */
[----:B-1----:R-:W-:Y:S05]  /*25ae0*/  @!P0 NANOSLEEP.SYNCS 0x989680 ;  /* 0x009896800000895d */ /* 0x002fea0003900000 */
[----:B------:R-:W1:Y:S02]  /*25af0*/  @!P0 SYNCS.PHASECHK.TRANS64 P0, [R6+URZ+0x348a0], R7 ;  /* 0x0348a007060085a7 */ /* 0x000e64000800007f */
[----:B-1----:R-:W-:Y:S05]  /*25b00*/  @!P0 BRA `(.L_x_687) ;  /* 0xfffffffc00f08947 */ /* 0x002fea000383ffff */
[----:B------:R-:W-:Y:S05]  /*25b10*/  BRA `(.L_x_807) ;  /* 0xffffffb000f07947 */ /* 0x000fea000383ffff */
.L_x_689:
[----:B-1----:R1:W2:Y:S02]  /*25b20*/  SYNCS.PHASECHK.TRANS64.TRYWAIT P1, [R6+URZ+0x348c0], R7 ;  /* 0x0348c007060075a7 */ /* 0x0022a4000802017f */
[----:B--2---:R-:W-:Y:S05]  /*25b30*/  @!P1 NANOSLEEP.SYNCS 0x989680 ;  /* 0x009896800000995d */ /* 0x004fea0003900000 */
[----:B------:R-:W2:Y:S02]  /*25b40*/  @!P1 SYNCS.PHASECHK.TRANS64 P1, [R6+URZ+0x348c0], R7 ;  /* 0x0348c007060095a7 */ /* 0x000ea4000802007f */
[----:B--2---:R-:W-:Y:S05]  /*25b50*/  @!P1 BRA `(.L_x_689) ;  /* 0xfffffffc00f09947 */ /* 0x004fea000383ffff */
[----:B------:R-:W-:Y:S05]  /*25b60*/  BRA `(.L_x_808) ;  /* 0xffffffb400607947 */ /* 0x000fea000383ffff */
.L_x_700:
        /* <DEDUP_REMOVED lines=11> */
.L_x_810:
[----:B------:R-:W-:Y:S05]  /*25c20*/  BSYNC B0 ;  /* 0x0000000000007941 */ /* 0x000fea0003800000 */
.L_x_809:
[----:B------:R-:W-:Y:S05]  /*25c30*/  BRA `(.L_x_811) ;  /* 0xffffffc000207947 */ /* 0x000fea000383ffff */
.L_x_701:
[----:B------:R-:W-:Y:S01]  /*25c40*/  BSSY B0, `(.L_x_812) ;  /* 0x0000006000007945 */ /* 0x000fe20003800000 */
[----:B------:R-:W-:-:S07]  /*25c50*/  MOV R15, 0xffffffff ;  /* 0xffffffff000f7802 */ /* 0x000fce0000000f00 */
[----:B------:R-:W-:Y:S05]  /*25c60*/  WARPSYNC.COLLECTIVE R15, `(.L_x_813) ;  /* 0x000000000f0c7348 */ /* 0x000fea0003c00000 */
[----:B------:R-:W-:Y:S02]  /*25c70*/  ELECT P6, UR62, PT ;  /* 0x00000000003e782f */ /* 0x000fe400038c0000 */
[----:B------:R-:W-:Y:S01]  /*25c80*/  MOV R14, UR62 ;  /* 0x0000003e000e7c02 */ /* 0x000fe20008000f00 */
[----:B------:R-:W-:Y:S10]  /*25c90*/  ENDCOLLECTIVE ;  /* 0x000000000000791b */ /* 0x000ff40003800000 */
.L_x_813:
[----:B------:R-:W-:Y:S05]  /*25ca0*/  BSYNC B0 ;  /* 0x0000000000007941 */ /* 0x000fea0003800000 */
.L_x_812:
[----:B------:R-:W-:Y:S05]  /*25cb0*/  BRA `(.L_x_814) ;  /* 0xffffffc000187947 */ /* 0x000fea000383ffff */
.L_x_704:
[----:B0-----:R0:W1:Y:S02]  /*25cc0*/  SYNCS.PHASECHK.TRANS64.TRYWAIT P0, [R6+URZ+0x34840], R7 ;  /* 0x03484007060075a7 */ /* 0x001064000800017f */
[----:B-1----:R-:W-:Y:S05]  /*25cd0*/  @!P0 NANOSLEEP.SYNCS 0x989680 ;  /* 0x009896800000895d */ /* 0x002fea0003900000 */
[----:B------:R-:W1:Y:S02]  /*25ce0*/  @!P0 SYNCS.PHASECHK.TRANS64 P0, [R6+URZ+0x34840], R7 ;  /* 0x03484007060085a7 */ /* 0x000e64000800007f */
[----:B-1----:R-:W-:Y:S05]  /*25cf0*/  @!P0 BRA `(.L_x_704) ;  /* 0xfffffffc00f08947 */ /* 0x002fea000383ffff */
[----:B------:R-:W-:Y:S05]  /*25d00*/  BRA `(.L_x_815) ;  /* 0xffffffc0008c7947 */ /* 0x000fea000383ffff */
.L_x_707:
        /* <DEDUP_REMOVED lines=8> */
.L_x_715:
[----:B0-----:R0:W1:Y:S02]  /*25d90*/  SYNCS.PHASECHK.TRANS64.TRYWAIT P0, [R8+URZ+0x34840], R9 ;  /* 0x03484009080075a7 */ /* 0x001064000800017f */
[----:B-1----:R-:W-:Y:S05]  /*25da0*/  @!P0 NANOSLEEP.SYNCS 0x989680 ;  /* 0x009896800000895d */ /* 0x002fea0003900000 */
[----:B------:R-:W1:Y:S02]  /*25db0*/  @!P0 SYNCS.PHASECHK.TRANS64 P0, [R8+URZ+0x34840], R9 ;  /* 0x03484009080085a7 */ /* 0x000e64000800007f */
[----:B-1----:R-:W-:Y:S05]  /*25dc0*/  @!P0 BRA `(.L_x_715) ;  /* 0xfffffffc00f08947 */ /* 0x002fea000383ffff */
[----:B------:R-:W-:Y:S05]  /*25dd0*/  BRA `(.L_x_817) ;  /* 0xffffffc800687947 */ /* 0x000fea000383ffff */
.L_x_717:
[----:B0-----:R0:W1:Y:S02]  /*25de0*/  SYNCS.PHASECHK.TRANS64.TRYWAIT P0, [R9+URZ+0x60], R8 ;  /* 0x00006008090075a7 */ /* 0x001064000800017f */
[----:B-1----:R-:W-:Y:S05]  /*25df0*/  @!P0 NANOSLEEP.SYNCS 0x989680 ;  /* 0x009896800000895d */ /* 0x002fea0003900000 */
[----:B------:R-:W1:Y:S02]  /*25e00*/  @!P0 SYNCS.PHASECHK.TRANS64 P0, [R9+URZ+0x60], R8 ;  /* 0x00006008090085a7 */ /* 0x000e64000800007f */
[----:B-1----:R-:W-:Y:S05]  /*25e10*/  @!P0 BRA `(.L_x_717) ;  /* 0xfffffffc00f08947 */ /* 0x002fea000383ffff */
[----:B------:R-:W-:Y:S05]  /*25e20*/  BRA `(.L_x_818) ;  /* 0xffffffcc00047947 */ /* 0x000fea000383ffff */
.L_x_722:
[----:B-1----:R1:W2:Y:S02]  /*25e30*/  SYNCS.PHASECHK.TRANS64.TRYWAIT P0, [R2+URZ+0x34840], R3 ;  /* 0x03484003020075a7 */ /* 0x0022a4000800017f */
[----:B--2---:R-:W-:Y:S05]  /*25e40*/  @!P0 NANOSLEEP.SYNCS 0x989680 ;  /* 0x009896800000895d */ /* 0x004fea0003900000 */
[----:B------:R-:W2:Y:S02]  /*25e50*/  @!P0 SYNCS.PHASECHK.TRANS64 P0, [R2+URZ+0x34840], R3 ;  /* 0x03484003020085a7 */ /* 0x000ea4000800007f */
[----:B--2---:R-:W-:Y:S05]  /*25e60*/  @!P0 BRA `(.L_x_722) ;  /* 0xfffffffc00f08947 */ /* 0x004fea000383ffff */
[----:B------:R-:W-:Y:S05]  /*25e70*/  BRA `(.L_x_819) ;  /* 0xffffffd000687947 */ /* 0x000fea000383ffff */
.L_x_724:
[----:B0-----:R0:W1:Y:S02]  /*25e80*/  SYNCS.PHASECHK.TRANS64.TRYWAIT P1, [R2+URZ+0x60], R3 ;  /* 0x00006003020075a7 */ /* 0x001064000802017f */
[----:B-1----:R-:W-:Y:S05]  /*25e90*/  @!P1 NANOSLEEP.SYNCS 0x989680 ;  /* 0x009896800000995d */ /* 0x002fea0003900000 */
[----:B------:R-:W1:Y:S02]  /*25ea0*/  @!P1 SYNCS.PHASECHK.TRANS64 P1, [R2+URZ+0x60], R3 ;  /* 0x00006003020095a7 */ /* 0x000e64000802007f */
[----:B-1----:R-:W-:Y:S05]  /*25eb0*/  @!P1 BRA `(.L_x_724) ;  /* 0xfffffffc00f09947 */ /* 0x002fea000383ffff */
[----:B------:R-:W-:Y:S05]  /*25ec0*/  BRA `(.L_x_820) ;  /* 0xffffffd400047947 */ /* 0x000fea000383ffff */
.L_x_729:
[----:B--2---:R2:W3:Y:S02]  /*25ed0*/  SYNCS.PHASECHK.TRANS64.TRYWAIT P0, [R2+URZ+0x34840], R3 ;  /* 0x03484003020075a7 */ /* 0x0044e4000800017f */
[----:B---3--:R-:W-:Y:S05]  /*25ee0*/  @!P0 NANOSLEEP.SYNCS 0x989680 ;  /* 0x009896800000895d */ /* 0x008fea0003900000 */
[----:B------:R-:W3:Y:S02]  /*25ef0*/  @!P0 SYNCS.PHASECHK.TRANS64 P0, [R2+URZ+0x34840], R3 ;  /* 0x03484003020085a7 */ /* 0x000ee4000800007f */
[----:B---3--:R-:W-:Y:S05]  /*25f00*/  @!P0 BRA `(.L_x_729) ;  /* 0xfffffffc00f08947 */ /* 0x008fea000383ffff */
[----:B------:R-:W-:Y:S05]  /*25f10*/  BRA `(.L_x_821) ;  /* 0xffffffd800287947 */ /* 0x000fea000383ffff */
.L_x_731:
[----:B0-----:R0:W1:Y:S02]  /*25f20*/  SYNCS.PHASECHK.TRANS64.TRYWAIT P1, [R2+URZ+0x60], R8 ;  /* 0x00006008020075a7 */ /* 0x001064000802017f */
[----:B-1----:R-:W-:Y:S05]  /*25f30*/  @!P1 NANOSLEEP.SYNCS 0x989680 ;  /* 0x009896800000995d */ /* 0x002fea0003900000 */
[----:B------:R-:W1:Y:S02]  /*25f40*/  @!P1 SYNCS.PHASECHK.TRANS64 P1, [R2+URZ+0x60], R8 ;  /* 0x00006008020095a7 */ /* 0x000e64000802007f */
[----:B-1----:R-:W-:Y:S05]  /*25f50*/  @!P1 BRA `(.L_x_731) ;  /* 0xfffffffc00f09947 */ /* 0x002fea000383ffff */
[----:B------:R-:W-:Y:S05]  /*25f60*/  BRA `(.L_x_822) ;  /* 0xffffffd800c47947 */ /* 0x000fea000383ffff */
.L_x_738:
[----:B-1----:R1:W2:Y:S02]  /*25f70*/  SYNCS.PHASECHK.TRANS64.TRYWAIT P0, [R3+URZ+0x34860], R0 ;  /* 0x03486000030075a7 */ /* 0x0022a4000800017f */
[----:B--2---:R-:W-:Y:S05]  /*25f80*/  @!P0 NANOSLEEP.SYNCS 0x989680 ;  /* 0x009896800000895d */ /* 0x004fea0003900000 */
[----:B------:R-:W2:Y:S02]  /*25f90*/  @!P0 SYNCS.PHASECHK.TRANS64 P0, [R3+URZ+0x34860], R0 ;  /* 0x03486000030085a7 */ /* 0x000ea4000800007f */
[----:B--2---:R-:W-:Y:S05]  /*25fa0*/  @!P0 BRA `(.L_x_738) ;  /* 0xfffffffc00f08947 */ /* 0x004fea000383ffff */
[----:B------:R-:W-:Y:S05]  /*25fb0*/  BRA `(.L_x_823) ;  /* 0xffffffdc00d07947 */ /* 0x000fea000383ffff */
.L_x_740:
[----:B------:R-:W-:Y:S01]  /*25fc0*/  BSSY B0, `(.L_x_824) ;  /* 0x0000008000007945 */ /* 0x000fe20003800000 */
[----:B0-----:R-:W-:Y:S01]  /*25fd0*/  IMAD.MOV.U32 R13, RZ, RZ, R16 ;  /* 0x000000ffff0d7224 */ /* 0x001fe200078e0010 */
[----:B------:R-:W-:Y:S01]  /*25fe0*/  MOV R11, 0x1f ;  /* 0x0000001f000b7802 */ /* 0x000fe20000000f00 */
[----:B------:R-:W-:Y:S02]  /*25ff0*/  IMAD.MOV.U32 R12, RZ, RZ, RZ ;  /* 0x000000ffff0c7224 */ /* 0x000fe400078e00ff */
[----:B------:R-:W-:-:S07]  /*26000*/  IMAD.MOV.U32 R15, RZ, RZ, -0x1 ;  /* 0xffffffffff0f7424 */ /* 0x000fce00078e00ff */
[----:B-1---5:R-:W-:Y:S05]  /*26010*/  WARPSYNC.COLLECTIVE R15, `(.L_x_825) ;  /* 0x000000000f087348 */ /* 0x022fea0003c00000 */
[----:B------:R0:W2:Y:S02]  /*26020*/  SHFL.IDX P6, R14, R13, R12, R11 ;  /* 0x0000000c0d0e7389 */ /* 0x0000a400000c000b */
[----:B012--5:R-:W-:Y:S01]  /*26030*/  ENDCOLLECTIVE ;  /* 0x000000000000791b */ /* 0x027fe20003800000 */
.L_x_825:
[----:B------:R-:W-:Y:S05]  /*26040*/  BSYNC B0 ;  /* 0x0000000000007941 */ /* 0x000fea0003800000 */
.L_x_824:
[----:B------:R-:W-:Y:S01]  /*26050*/  MOV R13, R16 ;  /* 0x00000010000d7202 */ /* 0x000fe20000000f00 */
[----:B------:R-:W-:Y:S01]  /*26060*/  IMAD.MOV.U32 R12, RZ, RZ, 0x1 ;  /* 0x00000001ff0c7424 */ /* 0x000fe200078e00ff */
[----:B------:R-:W-:Y:S01]  /*26070*/  MOV R15, 0xffffffff ;  /* 0xffffffff000f7802 */ /* 0x000fe20000000f00 */
[----:B------:R-:W-:Y:S02]  /*26080*/  IMAD.MOV.U32 R11, RZ, RZ, 0x1f ;  /* 0x0000001fff0b7424 */ /* 0x000fe400078e00ff */
[----:B------:R-:W-:-:S07]  /*26090*/  IMAD.MOV.U32 R4, RZ, RZ, R14 ;  /* 0x000000ffff047224 */ /* 0x000fce00078e000e */
[----:B------:R-:W-:Y:S05]  /*260a0*/  WARPSYNC.COLLECTIVE R15, `(.L_x_826) ;  /* 0x000000000f087348 */ /* 0x000fea0003c00000 */
[----:B------:R0:W1:Y:S02]  /*260b0*/  SHFL.IDX P6, R14, R13, R12, R11 ;  /* 0x0000000c0d0e7389 */ /* 0x00006400000c000b */
[----:B01----:R-:W-:Y:S01]  /*260c0*/  ENDCOLLECTIVE ;  /* 0x000000000000791b */ /* 0x003fe20003800000 */
.L_x_826:
[----:B------:R-:W-:Y:S01]  /*260d0*/  IMAD.MOV.U32 R6, RZ, RZ, R14 ;  /* 0x000000ffff067224 */ /* 0x000fe200078e000e */
[----:B------:R-:W-:Y:S06]  /*260e0*/  BRA `(.L_x_827) ;  /* 0xffffffe0005c7947 */ /* 0x000fec000383ffff */
.L_x_743:
[----:B------:R-:W-:Y:S01]  /*260f0*/  BSSY B0, `(.L_x_828) ;  /* 0x0000008000007945 */ /* 0x000fe20003800000 */
[----:B-----5:R-:W-:Y:S01]  /*26100*/  IMAD.MOV.U32 R13, RZ, RZ, R17 ;  /* 0x000000ffff0d7224 */ /* 0x020fe200078e0011 */
[----:B------:R-:W-:Y:S01]  /*26110*/  MOV R12, 0x1 ;  /* 0x00000001000c7802 */ /* 0x000fe20000000f00 */
[----:B------:R-:W-:Y:S02]  /*26120*/  IMAD.MOV.U32 R11, RZ, RZ, RZ ;  /* 0x000000ffff0b7224 */ /* 0x000fe400078e00ff */
[----:B------:R-:W-:-:S07]  /*26130*/  IMAD.MOV.U32 R15, RZ, RZ, -0x1 ;  /* 0xffffffffff0f7424 */ /* 0x000fce00078e00ff */
[----:B0-234-:R-:W-:Y:S05]  /*26140*/  WARPSYNC.COLLECTIVE R15, `(.L_x_829) ;  /* 0x000000000f087348 */ /* 0x01dfea0003c00000 */
[----:B------:R1:W0:Y:S02]  /*26150*/  SHFL.UP P6, R14, R13, R12, R11 ;  /* 0x0400000c0d0e7389 */ /* 0x00022400000c000b */
[----:B01234-:R-:W-:Y:S01]  /*26160*/  ENDCOLLECTIVE ;  /* 0x000000000000791b */ /* 0x01ffe20003800000 */
.L_x_829:
[----:B------:R-:W-:Y:S05]  /*26170*/  BSYNC B0 ;  /* 0x0000000000007941 */ /* 0x000fea0003800000 */
.L_x_828:
[----:B------:R-:W-:Y:S01]  /*26180*/  ISETP.NE.AND P0, PT, R8, RZ, PT ;  /* 0x000000ff0800720c */ /* 0x000fe20003f05270 */
[----:B------:R-:W-:Y:S01]  /*26190*/  IMAD.MOV.U32 R12, RZ, RZ, 0x2 ;  /* 0x00000002ff0c7424 */ /* 0x000fe200078e00ff */
[----:B------:R-:W-:Y:S01]  /*261a0*/  MOV R15, 0xffffffff ;  /* 0xffffffff000f7802 */ /* 0x000fe20000000f00 */
[----:B------:R-:W-:Y:S01]  /*261b0*/  IMAD.MOV.U32 R11, RZ, RZ, RZ ;  /* 0x000000ffff0b7224 */ /* 0x000fe200078e00ff */
[----:B------:R-:W-:Y:S02]  /*261c0*/  SEL R14, R14, RZ, P0 ;  /* 0x000000ff0e0e7207 */ /* 0x000fe40000000000 */
[----:B------:R-:W-:Y:S02]  /*261d0*/  ISETP.GE.U32.AND P0, PT, R8, 0x2, PT ;  /* 0x000000020800780c */ /* 0x000fe40003f06070 */
[----:B------:R-:W-:-:S11]  /*261e0*/  IADD3 R13, R17, R14, RZ ;  /* 0x0000000e110d7210 */ /* 0x000fd60007ffe0ff */
[----:B------:R-:W-:Y:S05]  /*261f0*/  WARPSYNC.COLLECTIVE R15, `(.L_x_830) ;  /* 0x000000000f087348 */ /* 0x000fea0003c00000 */
[----:B------:R0:W1:Y:S02]  /*26200*/  SHFL.UP P6, R14, R13, R12, R11 ;  /* 0x0400000c0d0e7389 */ /* 0x00006400000c000b */
[----:B01----:R-:W-:Y:S01]  /*26210*/  ENDCOLLECTIVE ;  /* 0x000000000000791b */ /* 0x003fe20003800000 */
.L_x_830:
        /* <DEDUP_REMOVED lines=8> */
.L_x_831:
        /* <DEDUP_REMOVED lines=8> */
.L_x_832:
        /* <DEDUP_REMOVED lines=8> */
.L_x_833:
[----:B------:R-:W-:Y:S01]  /*263a0*/  MOV R12, 0x1f ;  /* 0x0000001f000c7802 */ /* 0x000fe20000000f00 */
[----:B------:R-:W-:Y:S01]  /*263b0*/  IMAD.MOV.U32 R11, RZ, RZ, 0x1f ;  /* 0x0000001fff0b7424 */ /* 0x000fe200078e00ff */
[----:B------:R-:W-:-:S05]  /*263c0*/  SEL R2, R14, RZ, P0 ;  /* 0x000000ff0e027207 */ /* 0x000fca0000000000 */
[----:B------:R-:W-:-:S04]  /*263d0*/  IMAD.IADD R2, R7, 0x1, R2 ;  /* 0x0000000107027824 */ /* 0x000fc800078e0202 */
[----:B------:R-:W-:-:S07]  /*263e0*/  IMAD.MOV.U32 R13, RZ, RZ, R2 ;  /* 0x000000ffff0d7224 */ /* 0x000fce00078e0002 */
[----:B------:R-:W-:Y:S05]  /*263f0*/  WARPSYNC.COLLECTIVE R15, `(.L_x_834) ;  /* 0x000000000f087348 */ /* 0x000fea0003c00000 */
[----:B------:R0:W1:Y:S02]  /*26400*/  SHFL.IDX P6, R14, R13, R12, R11 ;  /* 0x0000000c0d0e7389 */ /* 0x00006400000c000b */
[----:B01----:R-:W-:Y:S01]  /*26410*/  ENDCOLLECTIVE ;  /* 0x000000000000791b */ /* 0x003fe20003800000 */
.L_x_834:
[----:B------:R-:W-:Y:S05]  /*26420*/  BRA `(.L_x_835) ;  /* 0xffffffe000247947 */ /* 0x000fea000383ffff */
.L_x_748:
[----:B------:R-:W-:Y:S01]  /*26430*/  BSSY B0, `(.L_x_836) ;  /* 0x0000008000007945 */ /* 0x000fe20003800000 */
[----:B-----5:R-:W-:Y:S01]  /*26440*/  IMAD.MOV.U32 R13, RZ, RZ, R17 ;  /* 0x000000ffff0d7224 */ /* 0x020fe200078e0011 */
[----:B------:R-:W-:Y:S01]  /*26450*/  MOV R12, 0x1 ;  /* 0x00000001000c7802 */ /* 0x000fe20000000f00 */
[----:B------:R-:W-:Y:S02]  /*26460*/  IMAD.MOV.U32 R11, RZ, RZ, RZ ;  /* 0x000000ffff0b7224 */ /* 0x000fe400078e00ff */
[----:B------:R-:W-:-:S07]  /*26470*/  IMAD.MOV.U32 R15, RZ, RZ, -0x1 ;  /* 0xffffffffff0f7424 */ /* 0x000fce00078e00ff */
[----:B01----:R-:W-:Y:S05]  /*26480*/  WARPSYNC.COLLECTIVE R15, `(.L_x_837) ;  /* 0x000000000f087348 */ /* 0x003fea0003c00000 */
[----:B------:R2:W3:Y:S02]  /*26490*/  SHFL.UP P6, R14, R13, R12, R11 ;  /* 0x0400000c0d0e7389 */ /* 0x0004e400000c000b */
[----:B0123--:R-:W-:Y:S01]  /*264a0*/  ENDCOLLECTIVE ;  /* 0x000000000000791b */ /* 0x00ffe20003800000 */
.L_x_837:
[----:B------:R-:W-:Y:S05]  /*264b0*/  BSYNC B0 ;  /* 0x0000000000007941 */ /* 0x000fea0003800000 */
.L_x_836:
        /* <DEDUP_REMOVED lines=10> */
.L_x_838:
        /* <DEDUP_REMOVED lines=8> */
.L_x_839:
        /* <DEDUP_REMOVED lines=8> */
.L_x_840:
        /* <DEDUP_REMOVED lines=8> */
.L_x_841:
        /* <DEDUP_REMOVED lines=8> */
.L_x_842:
[----:B------:R-:W-:Y:S05]  /*26760*/  BRA `(.L_x_843) ;  /* 0xffffffe0000c7947 */ /* 0x000fea000383ffff */
.L_x_750:
[----:B------:R-:W-:Y:S01]  /*26770*/  BSSY B0, `(.L_x_844) ;  /* 0x0000006000007945 */ /* 0x000fe20003800000 */
[----:B------:R-:W-:Y:S01]  /*26780*/  PLOP3.LUT P6, PT, P6, PT, PT, 0x8, 0x0 ;  /* 0x000000000000781c */ /* 0x000fe200037ce170 */
[----:B------:R-:W-:-:S12]  /*26790*/  IMAD.MOV.U32 R15, RZ, RZ, -0x1 ;  /* 0xffffffffff0f7424 */ /* 0x000fd800078e00ff */
[----:B0-----:R-:W-:Y:S05]  /*267a0*/  WARPSYNC.COLLECTIVE R15, `(.L_x_845) ;  /* 0x000000000f087348 */ /* 0x001fea0003c00000 */
[----:B------:R-:W-:Y:S01]  /*267b0*/  VOTE.ANY R14, PT, P6 ;  /* 0x00000000000e7806 */ /* 0x000fe200030e0100 */
[----:B0-----:R-:W-:Y:S06]  /*267c0*/  ENDCOLLECTIVE ;  /* 0x000000000000791b */ /* 0x001fec0003800000 */
.L_x_845:
[----:B------:R-:W-:Y:S05]  /*267d0*/  BSYNC B0 ;  /* 0x0000000000007941 */ /* 0x000fea0003800000 */
.L_x_844:
[----:B------:R-:W-:Y:S01]  /*267e0*/  MOV R3, R14 ;  /* 0x0000000e00037202 */ /* 0x000fe20000000f00 */
[----:B------:R-:W-:Y:S01]  /*267f0*/  IMAD.MOV.U32 R13, RZ, RZ, R17 ;  /* 0x000000ffff0d7224 */ /* 0x000fe200078e0011 */
[----:B------:R-:W-:Y:S01]  /*26800*/  MOV R11, 0x1f ;  /* 0x0000001f000b7802 */ /* 0x000fe20000000f00 */
[----:B------:R-:W-:Y:S01]  /*26810*/  IMAD.MOV.U32 R15, RZ, RZ, -0x1 ;  /* 0xffffffffff0f7424 */ /* 0x000fe200078e00ff */
[----:B------:R-:W0:Y:S02]  /*26820*/  POPC R5, R3 ;  /* 0x0000000300057309 */ /* 0x000e240000000000 */
[----:B0-----:R-:W-:-:S07]  /*26830*/  IMAD.MOV.U32 R12, RZ, RZ, R5 ;  /* 0x000000ffff0c7224 */ /* 0x001fce00078e0005 */
[----:B------:R-:W-:Y:S05]  /*26840*/  WARPSYNC.COLLECTIVE R15, `(.L_x_846) ;  /* 0x000000000f087348 */ /* 0x000fea0003c00000 */
[----:B------:R0:W1:Y:S02]  /*26850*/  SHFL.IDX P6, R14, R13, R12, R11 ;  /* 0x0000000c0d0e7389 */ /* 0x00006400000c000b */
[----:B01----:R-:W-:Y:S01]  /*26860*/  ENDCOLLECTIVE ;  /* 0x000000000000791b */ /* 0x003fe20003800000 */
.L_x_846:
[----:B------:R-:W-:Y:S01]  /*26870*/  IMAD.MOV.U32 R17, RZ, RZ, R14 ;  /* 0x000000ffff117224 */ /* 0x000fe200078e000e */
[----:B------:R-:W-:Y:S06]  /*26880*/  BRA `(.L_x_847) ;  /* 0xffffffdc00fc7947 */ /* 0x000fec000383ffff */
.L_x_752:
[----:B------:R-:W-:Y:S01]  /*26890*/  BSSY B0, `(.L_x_848) ;  /* 0x0000007000007945 */ /* 0x000fe20003800000 */
[----:B------:R-:W-:Y:S01]  /*268a0*/  MOV R13, R2 ;  /* 0x00000002000d7202 */ /* 0x000fe20000000f00 */
[----:B------:R-:W-:Y:S02]  /*268b0*/  IMAD.MOV.U32 R11, RZ, RZ, 0x1f ;  /* 0x0000001fff0b7424 */ /* 0x000fe400078e00ff */
[----:B------:R-:W-:-:S07]  /*268c0*/  IMAD.MOV.U32 R15, RZ, RZ, -0x1 ;  /* 0xffffffffff0f7424 */ /* 0x000fce00078e00ff */
[----:B012---:R-:W-:Y:S05]  /*268d0*/  WARPSYNC.COLLECTIVE R15, `(.L_x_849) ;  /* 0x000000000f087348 */ /* 0x007fea0003c00000 */
[----:B------:R3:W4:Y:S02]  /*268e0*/  SHFL.IDX P6, R14, R13, R12, R11 ;  /* 0x0000000c0d0e7389 */ /* 0x00072400000c000b */
[----:B01234-:R-:W-:Y:S01]  /*268f0*/  ENDCOLLECTIVE ;  /* 0x000000000000791b */ /* 0x01ffe20003800000 */
.L_x_849:
[----:B------:R-:W-:Y:S05]  /*26900*/  BSYNC B0 ;  /* 0x0000000000007941 */ /* 0x000fea0003800000 */
.L_x_848:
[----:B------:R-:W-:Y:S05]  /*26910*/  BRA `(.L_x_751) ;  /* 0xffffffdc00f47947 */ /* 0x000fea000383ffff */
.L_x_756:
[----:B0-----:R0:W1:Y:S02]  /*26920*/  SYNCS.PHASECHK.TRANS64.TRYWAIT P0, [R0+URZ+0x34820], R3 ;  /* 0x03482003000075a7 */ /* 0x001064000800017f */
[----:B-1----:R-:W-:Y:S05]  /*26930*/  @!P0 NANOSLEEP.SYNCS 0x989680 ;  /* 0x009896800000895d */ /* 0x002fea0003900000 */
[----:B------:R-:W1:Y:S02]  /*26940*/  @!P0 SYNCS.PHASECHK.TRANS64 P0, [R0+URZ+0x34820], R3 ;  /* 0x03482003000085a7 */ /* 0x000e64000800007f */
[----:B-1----:R-:W-:Y:S05]  /*26950*/  @!P0 BRA `(.L_x_756) ;  /* 0xfffffffc00f08947 */ /* 0x002fea000383ffff */
[----:B------:R-:W-:Y:S05]  /*26960*/  BRA `(.L_x_850) ;  /* 0xffffffe000d87947 */ /* 0x000fea000383ffff */
.L_x_757:
[----:B------:R-:W1:Y:S01]  /*26970*/  S2R R2, SR_TID.X ;  /* 0x0000000000027919 */ /* 0x000e620000002100 */
[----:B------:R-:W-:Y:S01]  /*26980*/  BSSY B0, `(.L_x_851) ;  /* 0x000000a000007945 */ /* 0x000fe20003800000 */
[----:B------:R-:W-:Y:S01]  /*26990*/  IMAD.MOV.U32 R12, RZ, RZ, RZ ;  /* 0x000000ffff0c7224 */ /* 0x000fe200078e00ff */
[----:B------:R-:W-:Y:S01]  /*269a0*/  MOV R15, 0xffffffff ;  /* 0xffffffff000f7802 */ /* 0x000fe20000000f00 */
[----:B------:R-:W-:Y:S01]  /*269b0*/  IMAD.MOV.U32 R11, RZ, RZ, 0x1f ;  /* 0x0000001fff0b7424 */ /* 0x000fe200078e00ff */
[----:B-1----:R-:W-:-:S04]  /*269c0*/  SHF.R.U32.HI R2, RZ, 0x5, R2 ;  /* 0x00000005ff027819 */ /* 0x002fc80000011602 */
[----:B------:R-:W-:-:S04]  /*269d0*/  LOP3.LUT R2, R2, 0x3, RZ, 0xc0, !PT ;  /* 0x0000000302027812 */ /* 0x000fc800078ec0ff */
[----:B------:R-:W-:-:S07]  /*269e0*/  MOV R13, R2 ;  /* 0x00000002000d7202 */ /* 0x000fce0000000f00 */
[----:B0-----:R-:W-:Y:S05]  /*269f0*/  WARPSYNC.COLLECTIVE R15, `(.L_x_852) ;  /* 0x000000000f087348 */ /* 0x001fea0003c00000 */
[----:B------:R1:W2:Y:S02]  /*26a00*/  SHFL.IDX P6, R14, R13, R12, R11 ;  /* 0x0000000c0d0e7389 */ /* 0x0002a400000c000b */
[----:B012---:R-:W-:Y:S01]  /*26a10*/  ENDCOLLECTIVE ;  /* 0x000000000000791b */ /* 0x007fe20003800000 */
.L_x_852:
[----:B------:R-:W-:Y:S05]  /*26a20*/  BSYNC B0 ;  /* 0x0000000000007941 */ /* 0x000fea0003800000 */
.L_x_851:
[----:B------:R-:W-:Y:S05]  /*26a30*/  BRA `(.L_x_853) ;  /* 0xffffffe000c07947 */ /* 0x000fea000383ffff */
.L_x_758:
[----:B------:R-:W-:Y:S01]  /*26a40*/  BSSY B0, `(.L_x_854) ;  /* 0x0000006000007945 */ /* 0x000fe20003800000 */
[----:B------:R-:W-:-:S07]  /*26a50*/  IMAD.MOV.U32 R15, RZ, RZ, -0x1 ;  /* 0xffffffffff0f7424 */ /* 0x000fce00078e00ff */
[----:B01----:R-:W-:Y:S05]  /*26a60*/  WARPSYNC.COLLECTIVE R15, `(.L_x_855) ;  /* 0x000000000f0c7348 */ /* 0x003fea0003c00000 */
[----:B------:R-:W-:Y:S02]  /*26a70*/  ELECT P6, UR62, PT ;  /* 0x00000000003e782f */ /* 0x000fe400038c0000 */
[----:B------:R-:W-:Y:S01]  /*26a80*/  MOV R14, UR62 ;  /* 0x0000003e000e7c02 */ /* 0x000fe20008000f00 */
[----:B01----:R-:W-:Y:S10]  /*26a90*/  ENDCOLLECTIVE ;  /* 0x000000000000791b */ /* 0x003ff40003800000 */
.L_x_855:
[----:B------:R-:W-:Y:S05]  /*26aa0*/  BSYNC B0 ;  /* 0x0000000000007941 */ /* 0x000fea0003800000 */
.L_x_854:
[----:B------:R-:W-:Y:S05]  /*26ab0*/  BRA `(.L_x_856) ;  /* 0xffffffe000b47947 */ /* 0x000fea000383ffff */
.L_x_760:
[----:B0-----:R0:W1:Y:S02]  /*26ac0*/  SYNCS.PHASECHK.TRANS64.TRYWAIT P0, [R6+URZ], R5 ;  /* 0x00000005060075a7 */ /* 0x001064000800017f */
[----:B-1----:R-:W-:Y:S05]  /*26ad0*/  @!P0 NANOSLEEP.SYNCS 0x989680 ;  /* 0x009896800000895d */ /* 0x002fea0003900000 */
[----:B------:R-:W1:Y:S02]  /*26ae0*/  @!P0 SYNCS.PHASECHK.TRANS64 P0, [R6+URZ], R5 ;  /* 0x00000005060085a7 */ /* 0x000e64000800007f */
[----:B-1----:R-:W-:Y:S05]  /*26af0*/  @!P0 BRA `(.L_x_760) ;  /* 0xfffffffc00f08947 */ /* 0x002fea000383ffff */
[----:B------:R-:W-:Y:S05]  /*26b00*/  BRA `(.L_x_857) ;  /* 0xffffffe000f07947 */ /* 0x000fea000383ffff */
.L_x_761:
[----:B-1----:R1:W2:Y:S02]  /*26b10*/  SYNCS.PHASECHK.TRANS64.TRYWAIT P0, [R7+URZ], R2 ;  /* 0x00000002070075a7 */ /* 0x0022a4000800017f */
[----:B--2---:R-:W-:Y:S05]  /*26b20*/  @!P0 NANOSLEEP.SYNCS 0x989680 ;  /* 0x009896800000895d */ /* 0x004fea0003900000 */
[----:B------:R-:W2:Y:S02]  /*26b30*/  @!P0 SYNCS.PHASECHK.TRANS64 P0, [R7+URZ], R2 ;  /* 0x00000002070085a7 */ /* 0x000ea4000800007f */
[----:B--2---:R-:W-:Y:S05]  /*26b40*/  @!P0 BRA `(.L_x_761) ;  /* 0xfffffffc00f08947 */ /* 0x004fea000383ffff */
[----:B------:R-:W-:Y:S05]  /*26b50*/  BRA `(.L_x_858) ;  /* 0xffffffe000e47947 */ /* 0x000fea000383ffff */
.L_x_763:
[----:B--2---:R2:W3:Y:S02]  /*26b60*/  SYNCS.PHASECHK.TRANS64.TRYWAIT P0, [R4+URZ], R5 ;  /* 0x00000005040075a7 */ /* 0x0044e4000800017f */
[----:B---3--:R-:W-:Y:S05]  /*26b70*/  @!P0 NANOSLEEP.SYNCS 0x989680 ;  /* 0x009896800000895d */ /* 0x008fea0003900000 */
[----:B------:R-:W3:Y:S02]  /*26b80*/  @!P0 SYNCS.PHASECHK.TRANS64 P0, [R4+URZ], R5 ;  /* 0x00000005040085a7 */ /* 0x000ee4000800007f */
[----:B---3--:R-:W-:Y:S05]  /*26b90*/  @!P0 BRA `(.L_x_763) ;  /* 0xfffffffc00f08947 */ /* 0x008fea000383ffff */
[----:B------:R-:W-:Y:S05]  /*26ba0*/  BRA `(.L_x_859) ;  /* 0xffffffe000ec7947 */ /* 0x000fea000383ffff */
.L_x_860:
        /* <DEDUP_REMOVED lines=13> */
.L_x_2729:


//--------------------- .text._ZN7cutlass13device_kernelIN5flash11enable_sm90INS1_16FlashAttnFwdSm90INS1_25CollectiveMainloopFwdSm90ILi2EN4cute5tupleIJNS5_1CILi1EEES8_S8_EEENS6_IJNS7_ILi128EEESA_SA_EEELi128ENS_6half_tEfNS_4arch4Sm90ELb0ELb1ELb1ELb0ELb0ELb0ELb0ELb1ELb1ELb0ELb0ELb0EEENS1_21CollectiveEpilogueFwdISB_S9_SC_SE_Li256ELb0ELb0ELb0ELb0EEENS1_30DynamicPersistentTileSchedulerILi256ELi32ELb0ELb0ELb1EEEEEEEEEvNT_6ParamsE --------------------------
	.section	.text._ZN7cutlass13device_kernelIN5flash11enable_sm90INS1_16FlashAttnFwdSm90INS1_25CollectiveMainloopFwdSm90ILi2EN4cute5tupleIJNS5_1CILi1EEES8_S8_EEENS6_IJNS7_ILi128EEESA_SA_EEELi128ENS_6half_tEfNS_4arch4Sm90ELb0ELb1ELb1ELb0ELb0ELb0ELb0ELb1ELb1ELb0ELb0ELb0EEENS1_21CollectiveEpilogueFwdISB_S9_SC_SE_Li256ELb0ELb0ELb0ELb0EEENS1_30DynamicPersistentTileSchedulerILi256ELi32ELb0ELb0ELb1EEEEEEEEEvNT_6ParamsE,"ax",@progbits
	.align	128
.text._ZN7cutlass13device_kernelIN5flash11enable_sm90INS1_16FlashAttnFwdSm90INS1_25CollectiveMainloopFwdSm90ILi2EN4cute5tupleIJNS5_1CILi1EEES8_S8_EEENS6_IJNS7_ILi128EEESA_SA_EEELi128ENS_6half_tEfNS_4arch4Sm90ELb0ELb1ELb1ELb0ELb0ELb0ELb0ELb1ELb1ELb0ELb0ELb0EEENS1_21CollectiveEpilogueFwdISB_S9_SC_SE_Li256ELb0ELb0ELb0ELb0EEENS1_30DynamicPersistentTileSchedulerILi256ELi32ELb0ELb0ELb1EEEEEEEEEvNT_6ParamsE:
        .type           _ZN7cutlass13device_kernelIN5flash11enable_sm90INS1_16FlashAttnFwdSm90INS1_25CollectiveMainloopFwdSm90ILi2EN4cute5tupleIJNS5_1CILi1EEES8_S8_EEENS6_IJNS7_ILi128EEESA_SA_EEELi128ENS_6half_tEfNS_4arch4Sm90ELb0ELb1ELb1ELb0ELb0ELb0ELb0ELb1ELb1ELb0ELb0ELb0EEENS1_21CollectiveEpilogueFwdISB_S9_SC_SE_Li256ELb0ELb0ELb0ELb0EEENS1_30DynamicPersistentTileSchedulerILi256ELi32ELb0ELb0ELb1EEEEEEEEEvNT_6ParamsE,@function
        .size           _ZN7cutlass13device_kernelIN5flash11enable_sm90INS1_16FlashAttnFwdSm90INS1_25CollectiveMainloopFwdSm90ILi2EN4cute5tupleIJNS5_1CILi1EEES8_S8_EEENS6_IJNS7_ILi128EEESA_SA_EEELi128ENS_6half_tEfNS_4arch4Sm90ELb0ELb1ELb1ELb0ELb0ELb0ELb0ELb1ELb1ELb0ELb0ELb0EEENS1_21CollectiveEpilogueFwdISB_S9_SC_SE_Li256ELb0ELb0ELb0ELb0EEENS1_30DynamicPersistentTileSchedulerILi256ELi32ELb0ELb0ELb1EEEEEEEEEvNT_6ParamsE,(.L_x_2730 - _ZN7cutlass13device_kernelIN5flash11enable_sm90INS1_16FlashAttnFwdSm90INS1_25CollectiveMainloopFwdSm90ILi2EN4cute5tupleIJNS5_1CILi1EEES8_S8_EEENS6_IJNS7_ILi128EEESA_SA_EEELi128ENS_6half_tEfNS_4arch4Sm90ELb0ELb1ELb1ELb0ELb0ELb0ELb0ELb1ELb1ELb0ELb0ELb0EEENS1_21CollectiveEpilogueFwdISB_S9_SC_SE_Li256ELb0ELb0ELb0ELb0EEENS1_30DynamicPersistentTileSchedulerILi256ELi32ELb0ELb0ELb1EEEEEEEEEvNT_6ParamsE)
        .other          _ZN7cutlass13device_kernelIN5flash11enable_sm90INS1_16FlashAttnFwdSm90INS1_25CollectiveMainloopFwdSm90ILi2EN4cute5tupleIJNS5_1CILi1EEES8_S8_EEENS6_IJNS7_ILi128EEESA_SA_EEELi128ENS_6half_tEfNS_4arch4Sm90ELb0ELb1ELb1ELb0ELb0ELb0ELb0ELb1ELb1ELb0ELb0ELb0EEENS1_21CollectiveEpilogueFwdISB_S9_SC_SE_Li256ELb0ELb0ELb0ELb0EEENS1_30DynamicPersistentTileSchedulerILi256ELi32ELb0ELb0ELb1EEEEEEEEEvNT_6ParamsE,@"STO_CUDA_ENTRY STV_DEFAULT"
_ZN7cutlass13device_kernelIN5flash11enable_sm90INS1_16FlashAttnFwdSm90INS1_25CollectiveMainloopFwdSm90ILi2EN4cute5tupleIJNS5_1CILi1EEES8_S8_EEENS6_IJNS7_ILi128EEESA_SA_EEELi128ENS_6half_tEfNS_4arch4Sm90ELb0ELb1ELb1ELb0ELb0ELb0ELb0ELb1ELb1ELb0ELb0ELb0EEENS1_21CollectiveEpilogueFwdISB_S9_SC_SE_Li256ELb0ELb0ELb0ELb0EEENS1_30DynamicPersistentTileSchedulerILi256ELi32ELb0ELb0ELb1EEEEEEEEEvNT_6ParamsE:
[----:B------:R-:W1:Y:S01]  /*0000*/  LDC R1, c[0x0][0x28] ;  /* 0x00000a00ff017b82 */ /* 0x000e620000000800 */
[----:B------:R-:W2:Y:S01]  /*0010*/  S2R R3, SR_TID.X ;  /* 0x0000000000037919 */ /* 0x000ea20000002100 */
[----:B------:R-:W-:Y:S01]  /*0020*/  ELECT P0, URZ, PT ;  /* 0x00000000003f782f */ /* 0x000fe20003800000 */
[----:B------:R-:W-:Y:S01]  /*0030*/  BSSY B0, `(.L_x_861) ;  /* 0x0000014000007945 */ /* 0x000fe20003800000 */
[--C-:B--2---:R-:W-:Y:S02]  /*0040*/  SHF.R.U32.HI R0, RZ, 0x5, R3.reuse ;  /* 0x00000005ff007819 */ /* 0x104fe40000011603 */
[----:B------:R-:W-:-:S03]  /*0050*/  SHF.R.U32.HI R17, RZ, 0x7, R3 ;  /* 0x00000007ff117819 */ /* 0x000fc60000011603 */
[----:B------:R-:W2:Y:S02]  /*0060*/  SHFL.IDX PT, R2, R0, RZ, 0x1f ;  /* 0x00001fff00027589 */ /* 0x000ea400000e0000 */
[----:B--2---:R-:W-:-:S13]  /*0070*/  ISETP.EQ.AND P0, PT, R2, RZ, P0 ;  /* 0x000000ff0200720c */ /* 0x004fda0000702270 */
[----:B-1----:R-:W-:Y:S05]  /*0080*/  @!P0 BRA `(.L_x_862) ;  /* 0x0000000000388947 */ /* 0x002fea0003800000 */
        /* <DEDUP_REMOVED lines=14> */
.L_x_862:
[----:B------:R-:W-:Y:S05]  /*0170*/  BSYNC B0 ;  /* 0x0000000000007941 */ /* 0x000fea0003800000 */
.L_x_861:
        /* <DEDUP_REMOVED lines=37> */
.L_x_863:
        /* <DEDUP_REMOVED lines=22> */
.L_x_864:
        /* <DEDUP_REMOVED lines=18> */
.L_x_865:
        /* <DEDUP_REMOVED lines=22> */
.L_x_866:
        /* <DEDUP_REMOVED lines=22> */
.L_x_867:
[----:B------:R-:W-:Y:S01]  /*0910*/  PLOP3.LUT P0, PT, PT, PT, UP0, 0x80, 0x0 ;  /* 0x000000000000781c */ /* 0x000fe20003f0f008 */
[----:B------:R-:W-:Y:S01]  /*0920*/  UMOV UR38, 0x1 ;  /* 0x0000000100267882 */ /* 0x000fe20000000000 */
[----:B------:R-:W-:Y:S01]  /*0930*/  NOP ;  /* 0x0000000000007918 */ /* 0x000fe20000000000 */
[----:B------:R-:W-:Y:S01]  /*0940*/  USEL UR38, UR38, 0x2, !UP0 ;  /* 0x0000000226267887 */ /* 0x000fe2000c000000 */
[----:B------:R-:W-:Y:S01]  /*0950*/  ULDC.64 UR50, c[0x0][0x208] ;  /* 0x0000820000327ab9 */ /* 0x000fe20000000a00 */
[----:B-123--:R-:W-:Y:S08]  /*0960*/  BAR.SYNC.DEFER_BLOCKING 0x0 ;  /* 0x0000000000007b1d */ /* 0x00eff00000010000 */
[----:B------:R-:W-:Y:S05]  /*0970*/  @!P0 BRA `(.L_x_868) ;  /* 0x000000fc00e88947 */ /* 0x000fea0003800000 */
.L_x_869:
[----:B------:R-:W-:-:S08]  /*0980*/  NOP ;  /* 0x0000000000007918 */ /* 0x000fd00000000000 */
[----:B------:R-:W1:Y:S02]  /*0990*/  USETMAXREG.TRY_ALLOC.CTAPOOL UP0, 0xf0 ;  /* 0x000000f0000079c8 */ /* 0x000e640008000600 */
[----:B-1----:R-:W-:-:S13]  /*09a0*/  PLOP3.LUT P0, PT, PT, PT, UP0, 0x80, 0x0 ;  /* 0x000000000000781c */ /* 0x002fda0003f0f008 */
[----:B------:R-:W-:Y:S05]  /*09b0*/  @!P0 BRA `(.L_x_869) ;  /* 0xfffffffc00f08947 */ /* 0x000fea000383ffff */
[----:B------:R-:W1:Y:S01]  /*09c0*/  S2R R2, SR_TID.X ;  /* 0x0000000000027919 */ /* 0x000e620000002100 */
[----:B------:R-:W2:Y:S08]  /*09d0*/  S2UR UR7, SR_CTAID.X ;  /* 0x00000000000779c3 */ /* 0x000eb00000002500 */
[----:B------:R-:W-:Y:S08]  /*09e0*/  BAR.ARV 0x4, 0x120 ;  /* 0x0104800000007b1d */ /* 0x000ff00000002000 */
[----:B------:R-:W-:Y:S06]  /*09f0*/  BAR.ARV 0x8, 0x120 ;  /* 0x0204800000007b1d */ /* 0x000fec0000002000 */
[----:B-1----:R-:W-:-:S04]  /*0a00*/  LOP3.LUT R0, R2, 0xffffff80, RZ, 0xc0, !PT ;  /* 0xffffff8002007812 */ /* 0x002fc800078ec0ff */
[----:B------:R-:W-:Y:S02]  /*0a10*/  ISETP.NE.AND P0, PT, R0, 0x80, PT ;  /* 0x000000800000780c */ /* 0x000fe40003f05270 */
[----:B------:R-:W2:Y:S11]  /*0a20*/  LDC R0, c[0x0][0xda8] ;  /* 0x00036a00ff007b82 */ /* 0x000eb60000000800 */
[----:B------:R-:W-:Y:S06]  /*0a30*/  @!P0 BAR.ARV 0x9, 0x100 ;  /* 0x0244000000008b1d */ /* 0x000fec0000002000 */
[----:B--2---:R-:W-:-:S13]  /*0a40*/  ISETP.LE.AND P0, PT, R0, UR7, PT ;  /* 0x0000000700007c0c */ /* 0x004fda000bf03270 */
[----:B------:R-:W-:Y:S05]  /*0a50*/  @P0 EXIT ;  /* 0x000000000000094d */ /* 0x000fea0003800000 */
[----:B------:R-:W-:Y:S01]  /*0a60*/  VIADD R190, R2, 0xffffff80 ;  /* 0xffffff8002be7836 */ /* 0x000fe20000000000 */
[----:B------:R-:W1:Y:S01]  /*0a70*/  S2UR UR4, SR_CgaCtaId ;  /* 0x00000000000479c3 */ /* 0x000e620000008800 */
[----:B------:R-:W-:Y:S01]  /*0a80*/  UMOV UR39, 0x400 ;  /* 0x0000040000277882 */ /* 0x000fe20000000000 */
[----:B------:R-:W-:Y:S02]  /*0a90*/  ULOP3.LUT UR47, UR38, 0x1, URZ, 0xfc, !UPT ;  /* 0x00000001262f7892 */ /* 0x000fe4000f8efc3f */
[----:B------:R-:W-:Y:S01]  /*0aa0*/  SHF.R.S32.HI R3, RZ, 0x1f, R190 ;  /* 0x0000001fff037819 */ /* 0x000fe200000114be */
[----:B------:R-:W-:Y:S01]  /*0ab0*/  ULDC.64 UR54, c[0x0][0x198] ;  /* 0x0000660000367ab9 */ /* 0x000fe20000000a00 */
[----:B------:R-:W-:Y:S01]  /*0ac0*/  UMOV UR46, URZ ;  /* 0x0000003f002e7c82 */ /* 0x000fe20008000000 */
[----:B------:R-:W-:Y:S01]  /*0ad0*/  UMOV UR36, URZ ;  /* 0x0000003f00247c82 */ /* 0x000fe20008000000 */
[CC--:B------:R-:W-:Y:S01]  /*0ae0*/  LEA.HI R0, R3.reuse, R190.reuse, RZ, 0x4 ;  /* 0x000000be03007211 */ /* 0x0c0fe200078f20ff */
[----:B------:R-:W2:Y:S01]  /*0af0*/  S2UR UR6, SR_SWINHI ;  /* 0x00000000000679c3 */ /* 0x000ea20000002f00 */
[----:B------:R-:W-:Y:S01]  /*0b00*/  LEA.HI R5, R3, R190, RZ, 0x7 ;  /* 0x000000be03057211 */ /* 0x000fe200078f38ff */
[----:B------:R-:W-:Y:S01]  /*0b10*/  UMOV UR37, URZ ;  /* 0x0000003f00257c82 */ /* 0x000fe20008000000 */
[----:B------:R-:W-:-:S02]  /*0b20*/  SHF.R.S32.HI R7, RZ, 0x4, R0 ;  /* 0x00000004ff077819 */ /* 0x000fc40000011400 */
[----:B------:R-:W-:Y:S02]  /*0b30*/  LOP3.LUT R9, R5, 0xffffff80, RZ, 0xc0, !PT ;  /* 0xffffff8005097812 */ /* 0x000fe400078ec0ff */
[----:B------:R-:W-:Y:S02]  /*0b40*/  LEA.HI R2, R0, R7, RZ, 0x1 ;  /* 0x0000000700027211 */ /* 0x000fe400078f08ff */
[----:B------:R-:W-:Y:S01]  /*0b50*/  LEA.HI R189, R3, R190, RZ, 0x5 ;  /* 0x000000be03bd7211 */ /* 0x000fe200078f28ff */
[----:B------:R-:W-:Y:S01]  /*0b60*/  IMAD.IADD R186, R190, 0x1, -R9 ;  /* 0x00000001beba7824 */ /* 0x000fe200078e0a09 */
[----:B------:R-:W-:Y:S02]  /*0b70*/  LOP3.LUT R2, R2, 0x1ffffffe, RZ, 0xc0, !PT ;  /* 0x1ffffffe02027812 */ /* 0x000fe400078ec0ff */
[----:B------:R-:W-:Y:S02]  /*0b80*/  SHF.R.S32.HI R189, RZ, 0x5, R189 ;  /* 0x00000005ffbd7819 */ /* 0x000fe400000114bd */
[----:B------:R-:W-:Y:S01]  /*0b90*/  SHF.R.S32.HI R9, RZ, 0x1f, R186 ;  /* 0x0000001fff097819 */ /* 0x000fe200000114ba */
[----:B------:R-:W-:Y:S01]  /*0ba0*/  IMAD.IADD R2, R7, 0x1, -R2 ;  /* 0x0000000107027824 */ /* 0x000fe200078e0a02 */
[----:B------:R-:W-:Y:S01]  /*0bb0*/  LOP3.LUT R7, R0, 0x3fffff0, RZ, 0xc0, !PT ;  /* 0x03fffff000077812 */ /* 0x000fe200078ec0ff */
[----:B-1----:R-:W-:Y:S01]  /*0bc0*/  ULEA UR39, UR4, UR39, 0x18 ;  /* 0x0000002704277291 */ /* 0x002fe2000f8ec03f */
[----:B------:R-:W-:-:S02]  /*0bd0*/  LEA.HI R4, R9, R186, RZ, 0x2 ;  /* 0x000000ba09047211 */ /* 0x000fc400078f10ff */
[----:B------:R-:W-:Y:S01]  /*0be0*/  SHF.R.S32.HI R188, RZ, 0x7, R5 ;  /* 0x00000007ffbc7819 */ /* 0x000fe20000011405 */
[----:B------:R-:W-:Y:S01]  /*0bf0*/  IMAD.IADD R0, R190, 0x1, -R7 ;  /* 0x00000001be007824 */ /* 0x000fe200078e0a07 */
[--C-:B------:R-:W-:Y:S02]  /*0c00*/  SHF.R.S32.HI R6, RZ, 0x2, R4.reuse ;  /* 0x00000002ff067819 */ /* 0x100fe40000011404 */
[----:B------:R-:W-:Y:S01]  /*0c10*/  SHF.R.S32.HI R7, RZ, 0x1f, R4 ;  /* 0x0000001fff077819 */ /* 0x000fe20000011404 */
[----:B------:R-:W-:Y:S01]  /*0c20*/  IMAD R11, R189, 0x10, R0 ;  /* 0x00000010bd0b7824 */ /* 0x000fe200078e0200 */
[----:B------:R-:W-:Y:S01]  /*0c30*/  LEA.HI R9, R9, R186, RZ, 0x5 ;  /* 0x000000ba09097211 */ /* 0x000fe200078f28ff */
[----:B------:R-:W-:Y:S01]  /*0c40*/  UMOV UR4, UR39 ;  /* 0x0000002700047c82 */ /* 0x000fe20008000000 */
[----:B--2---:R-:W-:Y:S01]  /*0c50*/  UMOV UR5, UR6 ;  /* 0x0000000600057c82 */ /* 0x004fe20008000000 */
[----:B------:R-:W-:Y:S01]  /*0c60*/  LEA.HI R7, R7, R6, RZ, 0x3 ;  /* 0x0000000607077211 */ /* 0x000fe200078f18ff */
[----:B------:R-:W-:Y:S01]  /*0c70*/  IMAD R2, R11, 0x8, R2 ;  /* 0x000000080b027824 */ /* 0x000fe200078e0202 */
[----:B------:R-:W-:Y:S01]  /*0c80*/  LEA.HI R5, R5, R188, RZ, 0x1 ;  /* 0x000000bc05057211 */ /* 0x000fe200078f08ff */
[----:B------:R-:W-:Y:S01]  /*0c90*/  IMAD.U32 R18, RZ, RZ, UR4 ;  /* 0x00000004ff127e24 */ /* 0x000fe2000f8e00ff */
[----:B------:R-:W-:Y:S01]  /*0ca0*/  LOP3.LUT R7, R7, 0xfffffff8, RZ, 0xc0, !PT ;  /* 0xfffffff807077812 */ /* 0x000fe200078ec0ff */
[----:B------:R-:W-:Y:S01]  /*0cb0*/  IMAD.U32 R19, RZ, RZ, UR5 ;  /* 0x00000005ff137e24 */ /* 0x000fe2000f8e00ff */
[----:B------:R-:W-:Y:S01]  /*0cc0*/  SHF.R.S32.HI R9, RZ, 0x5, R9 ;  /* 0x00000005ff097819 */ /* 0x000fe20000011409 */
[----:B------:R-:W-:Y:S01]  /*0cd0*/  UMOV UR4, UR7 ;  /* 0x0000000700047c82 */ /* 0x000fe20008000000 */
[----:B------:R-:W-:Y:S01]  /*0ce0*/  LEA.HI R3, R3, R190, RZ, 0x3 ;  /* 0x000000be03037211 */ /* 0x000fe200078f18ff */
[----:B------:R-:W-:Y:S01]  /*0cf0*/  IMAD.IADD R6, R6, 0x1, -R7 ;  /* 0x0000000106067824 */ /* 0x000fe200078e0a07 */
[----:B------:R-:W-:Y:S01]  /*0d00*/  LOP3.LUT R7, R5, 0x3fffffe, RZ, 0xc0, !PT ;  /* 0x03fffffe05077812 */ /* 0x000fe200078ec0ff */
[----:B------:R-:W-:Y:S01]  /*0d10*/  IMAD.SHL.U32 R5, R2, 0x8, RZ ;  /* 0x0000000802057824 */ /* 0x000fe200078e00ff */
[----:B------:R-:W-:Y:S01]  /*0d20*/  SHF.R.S32.HI R184, RZ, 0x3, R3 ;  /* 0x00000003ffb87819 */ /* 0x000fe20000011403 */
[----:B------:R-:W-:-:S02]  /*0d30*/  IMAD R6, R9, 0x10, R6 ;  /* 0x0000001009067824 */ /* 0x000fc400078e0206 */
[----:B------:R-:W-:Y:S02]  /*0d40*/  IMAD.IADD R7, R188, 0x1, -R7 ;  /* 0x00000001bc077824 */ /* 0x000fe400078e0a07 */
[----:B------:R-:W-:Y:S01]  /*0d50*/  IMAD.WIDE R18, R5, 0x2, R18 ;  /* 0x0000000205127825 */ /* 0x000fe200078e0212 */
[----:B------:R-:W-:-:S03]  /*0d60*/  LOP3.LUT R5, R3, 0x1ffffff8, RZ, 0xc0, !PT ;  /* 0x1ffffff803057812 */ /* 0x000fc600078ec0ff */
[----:B------:R-:W-:Y:S01]  /*0d70*/  IMAD R187, R7, 0x40, R6 ;  /* 0x0000004007bb7824 */ /* 0x000fe200078e0206 */
[----:B------:R-:W-:Y:S01]  /*0d80*/  LOP3.LUT R7, R4, 0x7ffffffc, RZ, 0xc0, !PT ;  /* 0x7ffffffc04077812 */ /* 0x000fe200078ec0ff */
[----:B------:R-:W-:-:S04]  /*0d90*/  IMAD.IADD R5, R190, 0x1, -R5 ;  /* 0x00000001be057824 */ /* 0x000fc800078e0a05 */
[----:B------:R-:W-:Y:S02]  /*0da0*/  IMAD.SHL.U32 R22, R5, 0x8, RZ ;  /* 0x0000000805167824 */ /* 0x000fe400078e00ff */
[----:B------:R-:W-:-:S07]  /*0db0*/  IMAD.IADD R16, R186, 0x1, -R7 ;  /* 0x00000001ba107824 */ /* 0x000fce00078e0a07 */
.L_x_962:
[----:B------:R-:W-:Y:S01]  /*0dc0*/  ULDC UR5, c[0x0][0xdd0] ;  /* 0x0003740000057ab9 */ /* 0x000fe20000000800 */
[----:B-1----:R-:W1:Y:S01]  /*0dd0*/  LDC R0, c[0x0][0xde8] ;  /* 0x00037a00ff007b82 */ /* 0x002e620000000800 */
[----:B------:R-:W-:Y:S01]  /*0de0*/  UISETP.NE.AND UP0, UPT, UR5, 0x1, UPT ;  /* 0x000000010500788c */ /* 0x000fe2000bf05270 */
[----:B------:R-:W-:-:S10]  /*0df0*/  UMOV UR8, UR4 ;  /* 0x0000000400087c82 */ /* 0x000fd40008000000 */
[----:B------:R-:W-:Y:S01]  /*0e00*/  @UP0 ULDC UR6, c[0x0][0xdd4] ;  /* 0x0003750000060ab9 */ /* 0x000fe20000000800 */
[----:B------:R-:W-:Y:S01]  /*0e10*/  @UP0 ULDC UR9, c[0x0][0xdd8] ;  /* 0x0003760000090ab9 */ /* 0x000fe20000000800 */
[----:B------:R-:W-:-:S04]  /*0e20*/  UIMAD.WIDE.U32 UR6, UR4, UR6, URZ ;  /* 0x00000006040672a5 */ /* 0x000fc8000f8e003f */
[----:B------:R-:W-:-:S04]  /*0e30*/  @UP0 USHF.R.U32.HI UR8, URZ, UR9, UR7 ;  /* 0x000000093f080299 */ /* 0x000fc80008011607 */
[----:B------:R-:W-:Y:S02]  /*0e40*/  UIADD3 UR6, -UR8, URZ, URZ ;  /* 0x0000003f08067290 */ /* 0x000fe4000fffe13f */
[----:B-1----:R-:W-:Y:S02]  /*0e50*/  ISETP.LE.AND P0, PT, R0, UR8, PT ;  /* 0x0000000800007c0c */ /* 0x002fe4000bf03270 */
[----:B------:R-:W-:-:S11]  /*0e60*/  UIMAD UR7, UR5, UR6, UR4 ;  /* 0x00000006050772a4 */ /* 0x000fd6000f8e0204 */
[----:B--234-:R-:W-:Y:S05]  /*0e70*/  @!P0 BRA `(.L_x_870) ;  /* 0x0000000000208947 */ /* 0x01cfea0003800000 */
[----:B------:R-:W-:Y:S01]  /*0e80*/  ULDC UR6, c[0x0][0xddc] ;  /* 0x0003770000067ab9 */ /* 0x000fe20000000800 */
[----:B------:R-:W-:Y:S01]  /*0e90*/  UMOV UR48, UR7 ;  /* 0x0000000700307c82 */ /* 0x000fe20008000000 */
[----:B------:R-:W-:-:S11]  /*0ea0*/  UISETP.NE.AND UP0, UPT, UR6, 0x1, UPT ;  /* 0x000000010600788c */ /* 0x000fd6000bf05270 */
[----:B------:R-:W-:Y:S02]  /*0eb0*/  @UP0 ULDC.64 UR10, c[0x0][0xde0] ;  /* 0x00037800000a0ab9 */ /* 0x000fe40000000a00 */
[----:B------:R-:W-:-:S04]  /*0ec0*/  UIMAD.WIDE.U32 UR4, UR7, UR10, URZ ;  /* 0x0000000a070472a5 */ /* 0x000fc8000f8e003f */
[----:B------:R-:W-:-:S04]  /*0ed0*/  @UP0 USHF.R.U32.HI UR48, URZ, UR11, UR5 ;  /* 0x0000000b3f300299 */ /* 0x000fc80008011605 */
[----:B------:R-:W-:Y:S01]  /*0ee0*/  UIMAD UR4, UR48, UR6, URZ ;  /* 0x00000006300472a4 */ /* 0x000fe2000f8e023f */
[----:B------:R-:W-:Y:S11]  /*0ef0*/  BRA `(.L_x_871) ;  /* 0x00000000001c7947 */ /* 0x000ff60003800000 */
.L_x_870:
[----:B------:R-:W-:Y:S01]  /*0f00*/  ULDC UR6, c[0x0][0xdc4] ;  /* 0x0003710000067ab9 */ /* 0x000fe20000000800 */
[----:B------:R-:W-:Y:S01]  /*0f10*/  UMOV UR48, UR7 ;  /* 0x0000000700307c82 */ /* 0x000fe20008000000 */
[----:B------:R-:W-:-:S11]  /*0f20*/  UISETP.NE.AND UP0, UPT, UR6, 0x1, UPT ;  /* 0x000000010600788c */ /* 0x000fd6000bf05270 */
[----:B------:R-:W-:Y:S02]  /*0f30*/  @UP0 ULDC.64 UR10, c[0x0][0xdc8] ;  /* 0x00037200000a0ab9 */ /* 0x000fe40000000a00 */
[----:B------:R-:W-:-:S04]  /*0f40*/  UIMAD.WIDE.U32 UR4, UR7, UR10, URZ ;  /* 0x0000000a070472a5 */ /* 0x000fc8000f8e003f */
[----:B------:R-:W-:-:S04]  /*0f50*/  @UP0 USHF.R.U32.HI UR48, URZ, UR11, UR5 ;  /* 0x0000000b3f300299 */ /* 0x000fc80008011605 */
[----:B------:R-:W-:-:S12]  /*0f60*/  UIMAD UR4, UR48, UR6, URZ ;  /* 0x00000006300472a4 */ /* 0x000fd8000f8e023f */
.L_x_871:
[----:B------:R-:W-:Y:S01]  /*0f70*/  UIADD3 UR6, UR7, -UR4, URZ ;  /* 0x8000000407067290 */ /* 0x000fe2000fffe03f */
[----:B------:R-:W-:Y:S01]  /*0f80*/  ULDC UR43, c[0x0][0xdb8] ;  /* 0x00036e00002b7ab9 */ /* 0x000fe20000000800 */
[----:B------:R-:W-:Y:S02]  /*0f90*/  ULOP3.LUT UR7, URZ, UR48, URZ, 0x33, !UPT ;  /* 0x000000303f077292 */ /* 0x000fe4000f8e333f */
[----:B------:R-:W-:Y:S01]  /*0fa0*/  UISETP.NE.AND UP1, UPT, UR43, 0x1, UPT ;  /* 0x000000012b00788c */ /* 0x000fe2000bf25270 */
[----:B------:R-:W-:Y:S01]  /*0fb0*/  ULDC.64 UR12, c[0x0][0x3f8] ;  /* 0x0000fe00000c7ab9 */ /* 0x000fe20000000a00 */
[----:B------:R-:W-:Y:S01]  /*0fc0*/  ULDC UR42, c[0x0][0xdac] ;  /* 0x00036b00002a7ab9 */ /* 0x000fe20000000800 */
[----:B------:R-:W-:Y:S02]  /*0fd0*/  UISETP.NE.U32.AND UP0, UPT, UR12, URZ, UPT ;  /* 0x0000003f0c00728c */ /* 0x000fe4000bf05070 */
[----:B------:R-:W-:Y:S01]  /*0fe0*/  UIADD3 UR42, UR7, UR42, URZ ;  /* 0x0000002a072a7290 */ /* 0x000fe2000fffe03f */
[----:B------:R-:W-:Y:S01]  /*0ff0*/  ULDC.64 UR4, c[0x0][0x9e0] ;  /* 0x0002780000047ab9 */ /* 0x000fe20000000a00 */
[----:B------:R-:W-:Y:S01]  /*1000*/  ULDC UR11, c[0x0][0xdc4] ;  /* 0x00037100000b7ab9 */ /* 0x000fe20000000800 */
[----:B------:R-:W-:-:S02]  /*1010*/  UISETP.NE.AND.EX UP0, UPT, UR13, URZ, UPT, UP0 ;  /* 0x0000003f0d00728c */ /* 0x000fc4000bf05300 */
[----:B------:R-:W-:Y:S02]  /*1020*/  UISETP.GE.AND UP2, UPT, UR5, 0x1, UPT ;  /* 0x000000010500788c */ /* 0x000fe4000bf46270 */
[----:B------:R-:W-:Y:S01]  /*1030*/  USHF.L.U32 UR42, UR42, 0x7, URZ ;  /* 0x000000072a2a7899 */ /* 0x000fe2000800063f */
[----:B------:R-:W-:Y:S01]  /*1040*/  ULDC UR45, c[0x0][0x404] ;  /* 0x00010100002d7ab9 */ /* 0x000fe20000000800 */
[----:B------:R-:W-:Y:S01]  /*1050*/  ULDC UR9, c[0x0][0x288] ;  /* 0x0000a20000097ab9 */ /* 0x000fe20000000800 */
[----:B------:R-:W-:Y:S01]  /*1060*/  UIMAD UR8, UR8, UR11, UR6 ;  /* 0x0000000b080872a4 */ /* 0x000fe2000f8e0206 */
[----:B------:R-:W-:Y:S01]  /*1070*/  PLOP3.LUT P1, PT, PT, PT, UP2, 0x80, 0x0 ;  /* 0x000000000000781c */ /* 0x000fe20003f2f028 */
[----:B------:R-:W-:Y:S01]  /*1080*/  USEL UR45, UR45, 0x1, UP0 ;  /* 0x000000012d2d7887 */ /* 0x000fe20008000000 */
[----:B------:R-:W-:Y:S01]  /*1090*/  @UP1 ULDC UR6, c[0x0][0xdbc] ;  /* 0x00036f0000061ab9 */ /* 0x000fe20000000800 */
[----:B------:R-:W-:Y:S01]  /*10a0*/  UIADD3 UR53, UR42, 0x80, -UR9 ;  /* 0x000000802a357890 */ /* 0x000fe2000fffe809 */
[----:B------:R-:W-:Y:S01]  /*10b0*/  ULDC UR10, c[0x0][0x2e0] ;  /* 0x0000b800000a7ab9 */ /* 0x000fe20000000800 */
[----:B------:R-:W-:Y:S01]  /*10c0*/  UIMAD.WIDE.U32 UR6, UR8, UR6, URZ ;  /* 0x00000006080672a5 */ /* 0x000fe2000f8e003f */
[----:B------:R-:W-:Y:S01]  /*10d0*/  @UP1 ULDC UR11, c[0x0][0xdc0] ;  /* 0x00037000000b1ab9 */ /* 0x000fe20000000800 */
[----:B------:R-:W-:Y:S01]  /*10e0*/  UIMAD UR53, UR45, UR10, UR53 ;  /* 0x0000000a2d3572a4 */ /* 0x000fe2000f8e0235 */
[----:B------:R-:W-:Y:S01]  /*10f0*/  UMOV UR44, UR8 ;  /* 0x00000008002c7c82 */ /* 0x000fe20008000000 */
[----:B------:R-:W-:-:S02]  /*1100*/  @UP1 USHF.R.U32.HI UR44, URZ, UR11, UR7 ;  /* 0x0000000b3f2c1299 */ /* 0x000fc40008011607 */
[----:B------:R-:W-:Y:S02]  /*1110*/  UIADD3 UR4, UR53, UR4, URZ ;  /* 0x0000000435047290 */ /* 0x000fe4000fffe03f */
[----:B------:R-:W-:-:S04]  /*1120*/  UIADD3 UR6, -UR44, URZ, URZ ;  /* 0x0000003f2c067290 */ /* 0x000fc8000fffe13f */
[----:B------:R-:W-:Y:S01]  /*1130*/  UIMAD UR43, UR43, UR6, UR8 ;  /* 0x000000062b2b72a4 */ /* 0x000fe2000f8e0208 */
[----:B------:R-:W-:Y:S01]  /*1140*/  IMAD.U32 R0, RZ, RZ, UR4 ;  /* 0x00000004ff007e24 */ /* 0x000fe2000f8e00ff */
[----:B------:R-:W-:Y:S10]  /*1150*/  @!P1 BRA `(.L_x_872) ;  /* 0x0000000000409947 */ /* 0x000ff40003800000 */
[----:B------:R-:W-:Y:S01]  /*1160*/  ISETP.LT.AND P0, PT, RZ, UR53, PT ;  /* 0x00000035ff007c0c */ /* 0x000fe2000bf01270 */
[----:B------:R-:W-:-:S12]  /*1170*/  UIADD3 UR4, UR53, -0x1, URZ ;  /* 0xffffffff35047890 */ /* 0x000fd8000fffe03f */
[----:B------:R-:W-:Y:S05]  /*1180*/  @P0 BRA `(.L_x_873) ;  /* 0x00000000001c0947 */ /* 0x000fea0003800000 */
[----:B------:R-:W-:Y:S02]  /*1190*/  UISETP.NE.AND UP0, UPT, UR5, 0x1, UPT ;  /* 0x000000010500788c */ /* 0x000fe4000bf05270 */
[----:B------:R-:W-:-:S09]  /*11a0*/  UIADD3 UR4, -UR53, URZ, URZ ;  /* 0x0000003f35047290 */ /* 0x000fd2000fffe13f */
[----:B------:R-:W-:Y:S02]  /*11b0*/  @UP0 ULDC.64 UR12, c[0x0][0x9e8] ;  /* 0x00027a00000c0ab9 */ /* 0x000fe40000000a00 */
[----:B------:R-:W-:-:S04]  /*11c0*/  UIMAD.WIDE.U32 UR6, UR4, UR12, URZ ;  /* 0x0000000c040672a5 */ /* 0x000fc8000f8e003f */
[----:B------:R-:W-:-:S04]  /*11d0*/  @UP0 USHF.R.U32.HI UR4, URZ, UR13, UR7 ;  /* 0x0000000d3f040299 */ /* 0x000fc80008011607 */
[----:B------:R-:W-:Y:S01]  /*11e0*/  ULOP3.LUT UR4, URZ, UR4, URZ, 0x33, !UPT ;  /* 0x000000043f047292 */ /* 0x000fe2000f8e333f */
[----:B------:R-:W-:Y:S11]  /*11f0*/  BRA `(.L_x_874) ;  /* 0x0000000000107947 */ /* 0x000ff60003800000 */
.L_x_873:
[----:B------:R-:W-:-:S11]  /*1200*/  UISETP.NE.AND UP0, UPT, UR5, 0x1, UPT ;  /* 0x000000010500788c */ /* 0x000fd6000bf05270 */
[----:B------:R-:W-:Y:S02]  /*1210*/  @UP0 ULDC.64 UR12, c[0x0][0x9e8] ;  /* 0x00027a00000c0ab9 */ /* 0x000fe40000000a00 */
[----:B------:R-:W-:-:S04]  /*1220*/  UIMAD.WIDE.U32 UR6, UR4, UR12, URZ ;  /* 0x0000000c040672a5 */ /* 0x000fc8000f8e003f */
[----:B------:R-:W-:-:S12]  /*1230*/  @UP0 USHF.R.U32.HI UR4, URZ, UR13, UR7 ;  /* 0x0000000d3f040299 */ /* 0x000fd80008011607 */
.L_x_874:
[----:B------:R-:W-:-:S06]  /*1240*/  UIMAD UR4, UR4, UR5, UR5 ;  /* 0x00000005040472a4 */ /* 0x000fcc000f8e0205 */
[----:B------:R-:W-:-:S07]  /*1250*/  VIMNMX R0, R0, UR4, PT ;  /* 0x0000000400007c48 */ /* 0x000fce000bfe0100 */
.L_x_872:
[----:B------:R-:W-:Y:S01]  /*1260*/  UIMAD UR4, UR45, UR10, 0x7f ;  /* 0x0000007f2d0474a4 */ /* 0x000fe2000f8e020a */
[----:B------:R-:W-:Y:S01]  /*1270*/  VIADD R0, R0, 0x7f ;  /* 0x0000007f00007836 */ /* 0x000fe20000000000 */
[----:B------:R-:W-:Y:S02]  /*1280*/  UIADD3 UR7, UR42, -UR9, URZ ;  /* 0x800000092a077290 */ /* 0x000fe4000fffe03f */
[----:B------:R-:W-:Y:S02]  /*1290*/  USHF.R.S32.HI UR6, URZ, 0x1f, UR4 ;  /* 0x0000001f3f067899 */ /* 0x000fe40008011404 */
[----:B------:R-:W-:Y:S01]  /*12a0*/  SHF.R.S32.HI R3, RZ, 0x1f, R0 ;  /* 0x0000001fff037819 */ /* 0x000fe20000011400 */
[----:B------:R-:W-:Y:S02]  /*12b0*/  UIMAD UR7, UR45, UR10, UR7 ;  /* 0x0000000a2d0772a4 */ /* 0x000fe4000f8e0207 */
[----:B------:R-:W-:Y:S01]  /*12c0*/  ULEA.HI UR6, UR6, UR4, URZ, 0x7 ;  /* 0x0000000406067291 */ /* 0x000fe2000f8f383f */
[----:B------:R-:W-:Y:S01]  /*12d0*/  LEA.HI R3, R3, R0, RZ, 0x7 ;  /* 0x0000000003037211 */ /* 0x000fe200078f38ff */
[----:B------:R-:W-:-:S02]  /*12e0*/  ULDC UR8, c[0x0][0x9dc] ;  /* 0x0002770000087ab9 */ /* 0x000fc40000000800 */
[----:B------:R-:W-:Y:S01]  /*12f0*/  USHF.R.S32.HI UR6, URZ, 0x7, UR6 ;  /* 0x000000073f067899 */ /* 0x000fe20008011406 */
[----:B------:R-:W-:Y:S01]  /*1300*/  SHF.R.S32.HI R3, RZ, 0x7, R3 ;  /* 0x00000007ff037819 */ /* 0x000fe20000011403 */
[----:B------:R-:W-:-:S04]  /*1310*/  UIADD3 UR8, UR7, -UR8, URZ ;  /* 0x8000000807087290 */ /* 0x000fc8000fffe03f */
[----:B------:R-:W-:Y:S01]  /*1320*/  VIMNMX R88, R3, UR6, PT ;  /* 0x0000000603587c48 */ /* 0x000fe2000bfe0100 */
[----:B------:R-:W-:Y:S07]  /*1330*/  @!P1 BRA `(.L_x_875) ;  /* 0x0000000000489947 */ /* 0x000fee0003800000 */
[----:B------:R-:W-:Y:S02]  /*1340*/  UMOV UR4, UR7 ;  /* 0x0000000700047c82 */ /* 0x000fe40008000000 */
[----:B------:R-:W-:-:S06]  /*1350*/  UISETP.GT.AND UP0, UPT, UR4, -0x1, UPT ;  /* 0xffffffff0400788c */ /* 0x000fcc000bf04270 */
[----:B------:R-:W-:-:S13]  /*1360*/  PLOP3.LUT P0, PT, PT, PT, UP0, 0x80, 0x0 ;  /* 0x000000000000781c */ /* 0x000fda0003f0f008 */
[----:B------:R-:W-:Y:S05]  /*1370*/  @P0 BRA `(.L_x_876) ;  /* 0x00000000001c0947 */ /* 0x000fea0003800000 */
[----:B------:R-:W-:Y:S02]  /*1380*/  UISETP.NE.AND UP0, UPT, UR5, 0x1, UPT ;  /* 0x000000010500788c */ /* 0x000fe4000bf05270 */
[----:B------:R-:W-:-:S09]  /*1390*/  ULOP3.LUT UR4, URZ, UR4, URZ, 0x33, !UPT ;  /* 0x000000043f047292 */ /* 0x000fd2000f8e333f */
[----:B------:R-:W-:Y:S02]  /*13a0*/  @UP0 ULDC.64 UR10, c[0x0][0x9e8] ;  /* 0x00027a00000a0ab9 */ /* 0x000fe40000000a00 */
[----:B------:R-:W-:-:S04]  /*13b0*/  UIMAD.WIDE.U32 UR6, UR4, UR10, URZ ;  /* 0x0000000a040672a5 */ /* 0x000fc8000f8e003f */
[----:B------:R-:W-:-:S04]  /*13c0*/  @UP0 USHF.R.U32.HI UR4, URZ, UR11, UR7 ;  /* 0x0000000b3f040299 */ /* 0x000fc80008011607 */
[----:B------:R-:W-:Y:S01]  /*13d0*/  ULOP3.LUT UR4, URZ, UR4, URZ, 0x33, !UPT ;  /* 0x000000043f047292 */ /* 0x000fe2000f8e333f */
[----:B------:R-:W-:Y:S11]  /*13e0*/  BRA `(.L_x_877) ;  /* 0x0000000000107947 */ /* 0x000ff60003800000 */
.L_x_876:
[----:B------:R-:W-:-:S11]  /*13f0*/  UISETP.NE.AND UP0, UPT, UR5, 0x1, UPT ;  /* 0x000000010500788c */ /* 0x000fd6000bf05270 */
[----:B------:R-:W-:Y:S02]  /*1400*/  @UP0 ULDC.64 UR10, c[0x0][0x9e8] ;  /* 0x00027a00000a0ab9 */ /* 0x000fe40000000a00 */
[----:B------:R-:W-:-:S04]  /*1410*/  UIMAD.WIDE.U32 UR6, UR4, UR10, URZ ;  /* 0x0000000a040672a5 */ /* 0x000fc8000f8e003f */
[----:B------:R-:W-:-:S12]  /*1420*/  @UP0 USHF.R.U32.HI UR4, URZ, UR11, UR7 ;  /* 0x0000000b3f040299 */ /* 0x000fd80008011607 */
.L_x_877:
[----:B------:R-:W-:-:S04]  /*1430*/  UIMAD UR4, UR4, UR5, URZ ;  /* 0x00000005040472a4 */ /* 0x000fc8000f8e023f */
[----:B------:R-:W-:-:S04]  /*1440*/  UISETP.LT.AND UP0, UPT, UR8, UR4, UPT ;  /* 0x000000040800728c */ /* 0x000fc8000bf01270 */
[----:B------:R-:W-:-:S12]  /*1450*/  USEL UR8, UR8, UR4, !UP0 ;  /* 0x0000000408087287 */ /* 0x000fd8000c000000 */
.L_x_875:
[----:B------:R-:W-:Y:S01]  /*1460*/  USHF.R.S32.HI UR4, URZ, 0x1f, UR8 ;  /* 0x0000001f3f047899 */ /* 0x000fe20008011408 */
[----:B------:R-:W-:Y:S01]  /*1470*/  PLOP3.LUT P0, PT, PT, PT, PT, 0x80, 0x0 ;  /* 0x000000000000781c */ /* 0x000fe20003f0f070 */
[----:B------:R-:W-:Y:S01]  /*1480*/  IMAD.MOV.U32 R0, RZ, RZ, RZ ;  /* 0x000000ffff007224 */ /* 0x000fe200078e00ff */
[----:B------:R-:W-:Y:S01]  /*1490*/  CS2R R2, SRZ ;  /* 0x0000000000027805 */ /* 0x000fe2000001ff00 */
[----:B------:R-:W-:Y:S01]  /*14a0*/  ULEA.HI UR4, UR4, UR8, URZ, 0x7 ;  /* 0x0000000804047291 */ /* 0x000fe2000f8f383f */
[----:B------:R-:W-:Y:S02]  /*14b0*/  CS2R R150, SRZ ;  /* 0x0000000000967805 */ /* 0x000fe4000001ff00 */
[----:B------:R-:W-:Y:S02]  /*14c0*/  CS2R R148, SRZ ;  /* 0x0000000000947805 */ /* 0x000fe4000001ff00 */
[----:B------:R-:W-:Y:S01]  /*14d0*/  CS2R R146, SRZ ;  /* 0x0000000000927805 */ /* 0x000fe2000001ff00 */
[----:B------:R-:W-:Y:S01]  /*14e0*/  USHF.R.S32.HI UR4, URZ, 0x7, UR4 ;  /* 0x000000073f047899 */ /* 0x000fe20008011404 */
[----:B------:R-:W-:-:S02]  /*14f0*/  CS2R R144, SRZ ;  /* 0x0000000000907805 */ /* 0x000fc4000001ff00 */
[----:B------:R-:W-:Y:S02]  /*1500*/  CS2R R142, SRZ ;  /* 0x00000000008e7805 */ /* 0x000fe4000001ff00 */
[----:B------:R-:W-:Y:S01]  /*1510*/  CS2R R140, SRZ ;  /* 0x00000000008c7805 */ /* 0x000fe2000001ff00 */
[----:B------:R-:W-:Y:S01]  /*1520*/  UISETP.LT.AND UP0, UPT, URZ, UR4, UPT ;  /* 0x000000043f00728c */ /* 0x000fe2000bf01270 */
[----:B------:R-:W-:Y:S02]  /*1530*/  CS2R R138, SRZ ;  /* 0x00000000008a7805 */ /* 0x000fe4000001ff00 */
[----:B------:R-:W-:Y:S02]  /*1540*/  CS2R R136, SRZ ;  /* 0x0000000000887805 */ /* 0x000fe4000001ff00 */
[----:B------:R-:W-:Y:S01]  /*1550*/  CS2R R134, SRZ ;  /* 0x0000000000867805 */ /* 0x000fe2000001ff00 */
[----:B------:R-:W-:Y:S01]  /*1560*/  USEL UR40, URZ, UR4, !UP0 ;  /* 0x000000043f287287 */ /* 0x000fe2000c000000 */
[----:B------:R-:W-:-:S02]  /*1570*/  CS2R R132, SRZ ;  /* 0x0000000000847805 */ /* 0x000fc4000001ff00 */
[----:B------:R-:W-:Y:S02]  /*1580*/  CS2R R130, SRZ ;  /* 0x0000000000827805 */ /* 0x000fe4000001ff00 */
[----:B------:R-:W-:Y:S02]  /*1590*/  CS2R R128, SRZ ;  /* 0x0000000000807805 */ /* 0x000fe4000001ff00 */
[----:B------:R-:W-:Y:S02]  /*15a0*/  CS2R R126, SRZ ;  /* 0x00000000007e7805 */ /* 0x000fe4000001ff00 */
[----:B------:R-:W-:Y:S02]  /*15b0*/  CS2R R124, SRZ ;  /* 0x00000000007c7805 */ /* 0x000fe4000001ff00 */
[----:B------:R-:W-:Y:S02]  /*15c0*/  ISETP.GT.AND P1, PT, R88, UR40, PT ;  /* 0x0000002858007c0c */ /* 0x000fe4000bf24270 */
        /* <DEDUP_REMOVED lines=14> */
[----:B------:R-:W-:Y:S01]  /*16b0*/  CS2R R6, SRZ ;  /* 0x0000000000067805 */ /* 0x000fe2000001ff00 */
[----:B------:R-:W-:Y:S01]  /*16c0*/  IMAD.MOV.U32 R94, RZ, RZ, RZ ;  /* 0x000000ffff5e7224 */ /* 0x000fe200078e00ff */
[----:B------:R-:W-:Y:S01]  /*16d0*/  CS2R R90, SRZ ;  /* 0x00000000005a7805 */ /* 0x000fe2000001ff00 */
[----:B------:R-:W-:Y:S02]  /*16e0*/  IMAD.MOV.U32 R89, RZ, RZ, RZ ;  /* 0x000000ffff597224 */ /* 0x000fe400078e00ff */
[----:B------:R-:W-:Y:S01]  /*16f0*/  IMAD.MOV.U32 R8, RZ, RZ, RZ ;  /* 0x000000ffff087224 */ /* 0x000fe200078e00ff */
[----:B------:R-:W-:Y:S06]  /*1700*/  @!P1 BRA `(.L_x_878) ;  /* 0x000000dc00e89947 */ /* 0x000fec0003800000 */
[----:B------:R-:W1:Y:S01]  /*1710*/  SHFL.IDX PT, R0, R188, RZ, 0x1f ;  /* 0x00001fffbc007589 */ /* 0x000e6200000e0000 */
[----:B------:R-:W-:-:S04]  /*1720*/  UIADD3 UR5, UR39, 0x10400, URZ ;  /* 0x0001040027057890 */ /* 0x000fc8000fffe03f */
[----:B------:R-:W-:-:S06]  /*1730*/  ULOP3.LUT UP0, URZ, UR5, 0x3ff, URZ, 0xc0, !UPT ;  /* 0x000003ff053f7892 */ /* 0x000fcc000f80c03f */
[----:B------:R-:W-:Y:S02]  /*1740*/  PLOP3.LUT P0, PT, PT, PT, UP0, 0x80, 0x0 ;  /* 0x000000000000781c */ /* 0x000fe40003f0f008 */
[----:B-1----:R-:W-:-:S13]  /*1750*/  R2UR UR41, R0 ;  /* 0x00000000002972ca */ /* 0x002fda00000e0000 */
[----:B------:R-:W-:-:S04]  /*1760*/  ULEA.HI UR4, UR41, UR41, URZ, 0x1 ;  /* 0x0000002929047291 */ /* 0x000fc8000f8f083f */
        /* <DEDUP_REMOVED lines=9> */
[----:B------:R-:W-:Y:S01]  /*1800*/  IMAD.U32 R4, RZ, RZ, UR4 ;  /* 0x00000004ff047e24 */ /* 0x000fe2000f8e00ff */
[----:B------:R1:W2:Y:S01]  /*1810*/  LDC.64 R2, c[0x4][R0] ;  /* 0x0100000000027b82 */ /* 0x0002a20000000a00 */
        /* <DEDUP_REMOVED lines=11> */
.L_x_879:
[----:B------:R-:W-:Y:S01]  /*18d0*/  ULEA.HI UR4, UR46, UR46, URZ, 0x1 ;  /* 0x0000002e2e047291 */ /* 0x000fe2000f8f083f */
[----:B------:R-:W-:-:S03]  /*18e0*/  IMAD.U32 R2, RZ, RZ, UR47 ;  /* 0x0000002fff027e24 */ /* 0x000fc6000f8e00ff */
[----:B------:R-:W-:Y:S02]  /*18f0*/  ULOP3.LUT UR4, UR4, 0xfffffffe, URZ, 0xc0, !UPT ;  /* 0xfffffffe04047892 */ /* 0x000fe4000f8ec03f */
[----:B------:R-:W-:Y:S02]  /*1900*/  ISETP.NE.AND P0, PT, R2, 0x3, PT ;  /* 0x000000030200780c */ /* 0x000fe40003f05270 */
[----:B------:R-:W-:-:S06]  /*1910*/  UIADD3 UR4, UR46, -UR4, URZ ;  /* 0x800000042e047290 */ /* 0x000fcc000fffe03f */
[----:B------:R-:W-:-:S05]  /*1920*/  IMAD.U32 R0, RZ, RZ, UR4 ;  /* 0x00000004ff007e24 */ /* 0x000fca000f8e00ff */
[----:B------:R-:W-:-:S04]  /*1930*/  SHF.L.U32 R0, R0, 0x1f, RZ ;  /* 0x0000001f00007819 */ /* 0x000fc800000006ff */
[----:B------:R-:W1:Y:S02]  /*1940*/  SYNCS.PHASECHK.TRANS64.TRYWAIT P1, [UR39+0x28800], R0 ;  /* 0x02880000ff0075a7 */ /* 0x000e640008020167 */
[----:B-1----:R-:W-:Y:S05]  /*1950*/  @!P1 BRA `(.L_x_880) ;  /* 0x0000012000609947 */ /* 0x002fea0003800000 */
.L_x_1027:
[----:B------:R-:W-:Y:S05]  /*1960*/  @!P0 BRA `(.L_x_881) ;  /* 0x0000000000048947 */ /* 0x000fea0003800000 */
[----:B------:R-:W-:Y:S01]  /*1970*/  BPT.TRAP 0x1 ;  /* 0x000000040000795c */ /* 0x000fe20000300000 */
.L_x_881:
[----:B------:R-:W-:Y:S02]  /*1980*/  IMAD.U32 R89, RZ, RZ, UR37 ;  /* 0x00000025ff597e24 */ /* 0x000fe4000f8e00ff */
[----:B-1----:R-:W-:-:S03]  /*1990*/  IMAD.U32 R0, RZ, RZ, UR36 ;  /* 0x00000024ff007e24 */ /* 0x002fc6000f8e00ff */
[----:B------:R-:W-:Y:S02]  /*19a0*/  LEA R89, R89, UR39, 0x3 ;  /* 0x0000002759597c11 */ /* 0x000fe4000f8e18ff */
[----:B------:R-:W-:-:S04]  /*19b0*/  SHF.L.U32 R0, R0, 0x1f, RZ ;  /* 0x0000001f00007819 */ /* 0x000fc800000006ff */
[----:B------:R1:W2:Y:S01]  /*19c0*/  SYNCS.PHASECHK.TRANS64.TRYWAIT P2, [R89+URZ+0x28830], R0 ;  /* 0x02883000590075a7 */ /* 0x0002a2000804017f */
[----:B------:R-:W-:Y:S05]  /*19d0*/  @!P0 BRA `(.L_x_882) ;  /* 0x0000000000048947 */ /* 0x000fea0003800000 */
[----:B------:R-:W-:Y:S01]  /*19e0*/  BPT.TRAP 0x1 ;  /* 0x000000040000795c */ /* 0x000fe20000300000 */
.L_x_882:
[----:B------:R-:W3:Y:S02]  /*19f0*/  S2R R2, SR_TID.X ;  /* 0x0000000000027919 */ /* 0x000ee40000002100 */
[----:B---3--:R-:W-:Y:S01]  /*1a00*/  LOP3.LUT P1, RZ, R2, 0x7f, RZ, 0xc0, !PT ;  /* 0x0000007f02ff7812 */ /* 0x008fe2000782c0ff */
[----:B--2---:R-:W-:-:S12]  /*1a10*/  @P2 BRA `(.L_x_883) ;  /* 0x0000000000082947 */ /* 0x004fd80003800000 */
[----:B------:R-:W2:Y:S02]  /*1a20*/  SYNCS.PHASECHK.TRANS64.TRYWAIT P2, [R89+URZ+0x28830], R0 ;  /* 0x02883000590075a7 */ /* 0x000ea4000804017f */
[----:B--2---:R-:W-:Y:S05]  /*1a30*/  @!P2 BRA `(.L_x_884) ;  /* 0x000001200040a947 */ /* 0x004fea0003800000 */
.L_x_883:
[----:B------:R-:W-:Y:S05]  /*1a40*/  WARPSYNC.ALL ;  /* 0x0000000000007948 */ /* 0x000fea0003800000 */
[----:B------:R-:W-:Y:S01]  /*1a50*/  UIADD3 UR4, UR39, 0x18400, URZ ;  /* 0x0001840027047890 */ /* 0x000fe2000fffe03f */
[----:B------:R-:W-:Y:S01]  /*1a60*/  WARPGROUP.ARRIVE ;  /* 0x00000000000079c5 */ /* 0x000fe20000000000 */
[----:B------:R-:W-:Y:S01]  /*1a70*/  ULOP3.LUT UR32, UR52, 0x10000, URZ, 0xfc, !UPT ;  /* 0x0001000034207892 */ /* 0x000fe2000f8efc3f */
[----:B------:R-:W3:Y:S01]  /*1a80*/  LDC R5, c[0x0][0x2e0] ;  /* 0x0000b800ff057b82 */ /* 0x000ee20000000800 */
[----:B------:R-:W-:Y:S01]  /*1a90*/  USHF.R.U32.HI UR4, URZ, 0x4, UR4 ;  /* 0x000000043f047899 */ /* 0x000fe20008011604 */
[----:B------:R-:W-:Y:S01]  /*1aa0*/  UMOV UR33, 0x40000040 ;  /* 0x4000004000217882 */ /* 0x000fe20000000000 */
[----:B------:R-:W-:-:S02]  /*1ab0*/  UMOV UR35, 0x40000040 ;  /* 0x4000004000237882 */ /* 0x000fc40000000000 */
[----:B------:R-:W-:Y:S01]  /*1ac0*/  ULOP3.LUT UR4, UR4, 0x3fff, URZ, 0xc0, !UPT ;  /* 0x00003fff04047892 */ /* 0x000fe2000f8ec03f */
[----:B------:R-:W-:Y:S01]  /*1ad0*/  UMOV UR5, 0x40000040 ;  /* 0x4000004000057882 */ /* 0x000fe20000000000 */
[----:B------:R-:W-:Y:S02]  /*1ae0*/  UMOV UR7, 0x40000040 ;  /* 0x4000004000077882 */ /* 0x000fe40000000000 */
[----:B------:R-:W-:Y:S01]  /*1af0*/  ULOP3.LUT UR49, UR4, 0x10000, URZ, 0xfc, !UPT ;  /* 0x0001000004317892 */ /* 0x000fe2000f8efc3f */
[----:B------:R-:W4:Y:S01]  /*1b00*/  LDC.64 R10, c[0x0][0x9e0] ;  /* 0x00027800ff0a7b82 */ /* 0x000f220000000a00 */
[----:B------:R-:W-:Y:S02]  /*1b10*/  UIADD3 UR4, UR32, 0x2, URZ ;  /* 0x0000000220047890 */ /* 0x000fe4000fffe03f */
[----:B------:R-:W-:Y:S02]  /*1b20*/  ULEA UR34, UR37, UR49, 0xb ;  /* 0x0000003125227291 */ /* 0x000fe4000f8e583f */
[----:B------:R-:W-:-:S02]  /*1b30*/  UIADD3 UR8, UR32, 0x4, URZ ;  /* 0x0000000420087890 */ /* 0x000fc4000fffe03f */
[----:B------:R-:W-:Y:S02]  /*1b40*/  UIADD3 UR6, UR34, 0x2, URZ ;  /* 0x0000000222067890 */ /* 0x000fe4000fffe03f */
[----:B------:R-:W-:Y:S01]  /*1b50*/  UIADD3 UR10, UR34, 0x4, URZ ;  /* 0x00000004220a7890 */ /* 0x000fe2000fffe03f */
[----:B------:R-:W-:Y:S02]  /*1b60*/  UMOV UR9, 0x40000040 ;  /* 0x4000004000097882 */ /* 0x000fe40000000000 */
[----:B------:R-:W-:Y:S01]  /*1b70*/  HGMMA.64x128x16.F32 R24, gdesc[UR32], RZ, !UPT, gsb0 ;  /* 0x01e00000201879f0 */ /* 0x000fe2000c0008ff */
[----:B------:R-:W-:Y:S01]  /*1b80*/  UMOV UR11, 0x40000040 ;  /* 0x40000040000b7882 */ /* 0x000fe20000000000 */
[----:B------:R-:W-:Y:S02]  /*1b90*/  UIADD3 UR12, UR32, 0x6, URZ ;  /* 0x00000006200c7890 */ /* 0x000fe4000fffe03f */
[----:B------:R-:W-:Y:S01]  /*1ba0*/  UIADD3 UR14, UR34, 0x6, URZ ;  /* 0x00000006220e7890 */ /* 0x000fe2000fffe03f */
[----:B------:R-:W-:Y:S01]  /*1bb0*/  UMOV UR13, 0x40000040 ;  /* 0x40000040000d7882 */ /* 0x000fe20000000000 */
[----:B------:R-:W-:Y:S01]  /*1bc0*/  UMOV UR15, 0x40000040 ;  /* 0x40000040000f7882 */ /* 0x000fe20000000000 */
[----:B------:R-:W-:-:S02]  /*1bd0*/  UIADD3 UR16, UR32, 0x400, URZ ;  /* 0x0000040020107890 */ /* 0x000fc4000fffe03f */
[----:B------:R-:W-:Y:S01]  /*1be0*/  UIADD3 UR18, UR34, 0x400, URZ ;  /* 0x0000040022127890 */ /* 0x000fe2000fffe03f */
[----:B------:R-:W-:Y:S01]  /*1bf0*/  UMOV UR17, 0x40000040 ;  /* 0x4000004000117882 */ /* 0x000fe20000000000 */
[----:B------:R-:W-:Y:S01]  /*1c00*/  UMOV UR19, 0x40000040 ;  /* 0x4000004000137882 */ /* 0x000fe20000000000 */
[----:B------:R-:W-:Y:S01]  /*1c10*/  UIADD3 UR20, UR32, 0x402, URZ ;  /* 0x0000040220147890 */ /* 0x000fe2000fffe03f */
[----:B----4-:R-:W-:Y:S01]  /*1c20*/  ISETP.GE.AND P2, PT, R11, 0x1, PT ;  /* 0x000000010b00780c */ /* 0x010fe20003f46270 */
[----:B------:R-:W-:Y:S01]  /*1c30*/  UIADD3 UR22, UR34, 0x402, URZ ;  /* 0x0000040222167890 */ /* 0x000fe2000fffe03f */
[----:B------:R-:W-:Y:S01]  /*1c40*/  UMOV UR21, 0x40000040 ;  /* 0x4000004000157882 */ /* 0x000fe20000000000 */
        /* <DEDUP_REMOVED lines=9> */
[----:B------:R-:W-:Y:S02]  /*1ce0*/  WARPGROUP.DEPBAR.LE gsb0, 0x0 ;  /* 0x00008000000079c5 */ /* 0x000fe40000010000 */
[----:B------:R-:W-:-:S06]  /*1cf0*/  WARPGROUP.ARRIVE ;  /* 0x00000000000079c5 */ /* 0x000fcc0000000000 */
[----:B------:R-:W-:Y:S01]  /*1d00*/  HGMMA.64x128x16.F32 R24, gdesc[UR4], R24, gsb0 ;  /* 0x01e00000041879f0 */ /* 0x000fe20008000818 */
[----:B------:R-:W-:Y:S02]  /*1d10*/  ULDC.64 UR6, c[0x0][0x9d8] ;  /* 0x0002760000067ab9 */ /* 0x000fe40000000a00 */
[----:B------:R-:W-:Y:S01]  /*1d20*/  ULOP3.LUT UR52, URZ, UR7, URZ, 0x33, !UPT ;  /* 0x000000073f347292 */ /* 0x000fe2000f8e333f */
[----:B------:R-:W-:Y:S02]  /*1d30*/  WARPGROUP.DEPBAR.LE gsb0, 0x0 ;  /* 0x00008000000079c5 */ /* 0x000fe40000010000 */
[----:B------:R-:W-:-:S06]  /*1d40*/  WARPGROUP.ARRIVE ;  /* 0x00000000000079c5 */ /* 0x000fcc0000000000 */
[----:B------:R-:W-:Y:S03]  /*1d50*/  HGMMA.64x128x16.F32 R24, gdesc[UR8], R24, gsb0 ;  /* 0x01e00000081879f0 */ /* 0x000fe60008000818 */
[----:B------:R-:W-:Y:S02]  /*1d60*/  WARPGROUP.DEPBAR.LE gsb0, 0x0 ;  /* 0x00008000000079c5 */ /* 0x000fe40000010000 */
[----:B------:R-:W-:-:S07]  /*1d70*/  WARPGROUP.ARRIVE ;  /* 0x00000000000079c5 */ /* 0x000fce0000000000 */
        /* <DEDUP_REMOVED lines=14> */
[----:B------:R-:W-:Y:S01]  /*1e60*/  FMUL.FTZ R4, R45, UR6 ;  /* 0x000000062d047c20 */ /* 0x000fe20008410000 */
[----:B-12---:R-:W-:Y:S01]  /*1e70*/  FMUL.FTZ R0, R41, UR6 ;  /* 0x0000000629007c20 */ /* 0x006fe20008410000 */
[----:B------:R-:W-:Y:S01]  /*1e80*/  FMUL.FTZ R37, R37, UR6 ;  /* 0x0000000625257c20 */ /* 0x000fe20008410000 */
[----:B------:R-:W-:Y:S01]  /*1e90*/  FMUL.FTZ R29, R29, UR6 ;  /* 0x000000061d1d7c20 */ /* 0x000fe20008410000 */
[----:B------:R1:W2:Y:S01]  /*1ea0*/  MUFU.TANH R112, R4 ;  /* 0x0000000400707308 */ /* 0x0002a20000002400 */
[----:B------:R-:W-:Y:S01]  /*1eb0*/  FMUL.FTZ R57, R57, UR6 ;  /* 0x0000000639397c20 */ /* 0x000fe20008410000 */
[----:B------:R-:W-:Y:S01]  /*1ec0*/  FMUL.FTZ R13, R31, UR6 ;  /* 0x000000061f0d7c20 */ /* 0x000fe20008410000 */
[----:B------:R-:W-:Y:S01]  /*1ed0*/  FMUL.FTZ R25, R25, UR6 ;  /* 0x0000000619197c20 */ /* 0x000fe20008410000 */
[----:B------:R-:W-:Y:S01]  /*1ee0*/  FMUL.FTZ R33, R33, UR6 ;  /* 0x0000000621217c20 */ /* 0x000fe20008410000 */
[----:B------:R-:W-:Y:S01]  /*1ef0*/  FMUL.FTZ R31, R43, UR6 ;  /* 0x000000062b1f7c20 */ /* 0x000fe20008410000 */
[----:B------:R-:W-:Y:S01]  /*1f00*/  FMUL.FTZ R43, R47, UR6 ;  /* 0x000000062f2b7c20 */ /* 0x000fe20008410000 */
[----:B------:R-:W-:Y:S01]  /*1f10*/  FMUL.FTZ R47, R51, UR6 ;  /* 0x00000006332f7c20 */ /* 0x000fe20008410000 */
[----:B------:R4:W2:Y:S01]  /*1f20*/  MUFU.TANH R116, R0 ;  /* 0x0000000000747308 */ /* 0x0008a20000002400 */
[----:B-1----:R-:W-:Y:S01]  /*1f30*/  FMUL.FTZ R4, R53, UR6 ;  /* 0x0000000635047c20 */ /* 0x002fe20008410000 */
[----:B------:R-:W-:Y:S01]  /*1f40*/  FMUL.FTZ R7, R27, UR6 ;  /* 0x000000061b077c20 */ /* 0x000fe20008410000 */
[----:B------:R-:W-:Y:S01]  /*1f50*/  FMUL.FTZ R51, R55, UR6 ;  /* 0x0000000637337c20 */ /* 0x000fe20008410000 */
[----:B------:R-:W-:Y:S01]  /*1f60*/  FMUL.FTZ R21, R35, UR6 ;  /* 0x0000000623157c20 */ /* 0x000fe20008410000 */
[----:B------:R-:W-:Y:S01]  /*1f70*/  FMUL.FTZ R27, R39, UR6 ;  /* 0x00000006271b7c20 */ /* 0x000fe20008410000 */
[----:B------:R-:W-:Y:S01]  /*1f80*/  FMUL.FTZ R55, R59, UR6 ;  /* 0x000000063b377c20 */ /* 0x000fe20008410000 */
[----:B------:R-:W-:Y:S01]  /*1f90*/  FMUL.FTZ R2, R24, UR6 ;  /* 0x0000000618027c20 */ /* 0x000fe20008410000 */
[----:B------:R1:W2:Y:S01]  /*1fa0*/  MUFU.TANH R102, R4 ;  /* 0x0000000400667308 */ /* 0x0002a20000002400 */
[----:B----4-:R-:W-:Y:S01]  /*1fb0*/  FMUL.FTZ R0, R49, UR6 ;  /* 0x0000000631007c20 */ /* 0x010fe20008410000 */
        /* <DEDUP_REMOVED lines=15> */
[----:B----4-:R-:W-:-:S02]  /*20b0*/  IMAD.MOV.U32 R37, RZ, RZ, -0x80 ;  /* 0xffffff80ff257424 */ /* 0x010fc400078e00ff */
[----:B------:R-:W-:Y:S01]  /*20c0*/  FMUL.FTZ R52, R52, UR6 ;  /* 0x0000000634347c20 */ /* 0x000fe20008410000 */
[----:B------:R-:W-:Y:S01]  /*20d0*/  FMUL.FTZ R49, R54, UR6 ;  /* 0x0000000636317c20 */ /* 0x000fe20008410000 */
[----:B------:R-:W-:Y:S01]  /*20e0*/  FMUL.FTZ R56, R56, UR6 ;  /* 0x0000000638387c20 */ /* 0x000fe20008410000 */
[----:B------:R-:W-:Y:S01]  /*20f0*/  FMUL.FTZ R53, R58, UR6 ;  /* 0x000000063a357c20 */ /* 0x000fe20008410000 */
[----:B------:R-:W-:Y:S01]  /*2100*/  FMUL.FTZ R60, R60, UR6 ;  /* 0x000000063c3c7c20 */ /* 0x000fe20008410000 */
[----:B------:R-:W-:Y:S01]  /*2110*/  FMUL.FTZ R59, R62, UR6 ;  /* 0x000000063e3b7c20 */ /* 0x000fe20008410000 */
[----:B------:R4:W2:Y:S01]  /*2120*/  MUFU.TANH R12, R29 ;  /* 0x0000001d000c7308 */ /* 0x0008a20000002400 */
[----:B-1----:R-:W1:Y:S01]  /*2130*/  LDC R4, c[0x0][0x288] ;  /* 0x0000a200ff047b82 */ /* 0x002e620000000800 */
[----:B------:R-:W-:Y:S01]  /*2140*/  FMUL.FTZ R64, R64, UR6 ;  /* 0x0000000640407c20 */ /* 0x000fe20008410000 */
[----:B------:R-:W-:Y:S01]  /*2150*/  FMUL.FTZ R68, R68, UR6 ;  /* 0x0000000644447c20 */ /* 0x000fe20008410000 */
[----:B------:R-:W-:Y:S01]  /*2160*/  FMUL.FTZ R67, R70, UR6 ;  /* 0x0000000646437c20 */ /* 0x000fe20008410000 */
[----:B------:R-:W-:Y:S01]  /*2170*/  FMUL.FTZ R72, R72, UR6 ;  /* 0x0000000648487c20 */ /* 0x000fe20008410000 */
[----:B------:R-:W-:Y:S01]  /*2180*/  FMUL.FTZ R74, R74, UR6 ;  /* 0x000000064a4a7c20 */ /* 0x000fe20008410000 */
[----:B------:R-:W-:Y:S01]  /*2190*/  FMUL.FTZ R75, R75, UR6 ;  /* 0x000000064b4b7c20 */ /* 0x000fe20008410000 */
[----:B------:R5:W1:Y:S01]  /*21a0*/  MUFU.TANH R106, R0 ;  /* 0x00000000006a7308 */ /* 0x000a620000002400 */
[----:B----4-:R-:W-:Y:S01]  /*21b0*/  FMUL.FTZ R29, R42, UR6 ;  /* 0x000000062a1d7c20 */ /* 0x010fe20008410000 */
[----:B------:R-:W-:-:S02]  /*21c0*/  IMAD R42, R88, R37, 0x80 ;  /* 0x00000080582a7424 */ /* 0x000fc400078e0225 */
[----:B------:R-:W-:Y:S01]  /*21d0*/  FMUL.FTZ R76, R76, UR6 ;  /* 0x000000064c4c7c20 */ /* 0x000fe20008410000 */
[----:B------:R-:W-:Y:S01]  /*21e0*/  FMUL.FTZ R79, R79, UR6 ;  /* 0x000000064f4f7c20 */ /* 0x000fe20008410000 */
[----:B------:R-:W-:Y:S01]  /*21f0*/  FMUL.FTZ R80, R80, UR6 ;  /* 0x0000000650507c20 */ /* 0x000fe20008410000 */
[----:B------:R-:W-:Y:S01]  /*2200*/  FMUL.FTZ R81, R81, UR6 ;  /* 0x0000000651517c20 */ /* 0x000fe20008410000 */
[----:B------:R-:W-:Y:S01]  /*2210*/  FMUL.FTZ R35, R82, UR6 ;  /* 0x0000000652237c20 */ /* 0x000fe20008410000 */
[----:B------:R3:W4:Y:S01]  /*2220*/  MUFU.TANH R98, R57 ;  /* 0x0000003900627308 */ /* 0x0007220000002400 */
[----:B-----5:R-:W-:Y:S01]  /*2230*/  FMUL.FTZ R0, R61, UR6 ;  /* 0x000000063d007c20 */ /* 0x020fe20008410000 */
[----:B------:R-:W-:Y:S01]  /*2240*/  FMUL.FTZ R61, R63, UR6 ;  /* 0x000000063f3d7c20 */ /* 0x000fe20008410000 */
[----:B------:R-:W-:Y:S01]  /*2250*/  FMUL.FTZ R63, R66, UR6 ;  /* 0x00000006423f7c20 */ /* 0x000fe20008410000 */
[----:B------:R-:W-:Y:S01]  /*2260*/  FMUL.FTZ R85, R85, UR6 ;  /* 0x0000000655557c20 */ /* 0x000fe20008410000 */
[----:B------:R-:W-:Y:S01]  /*2270*/  FMUL.FTZ R37, R86, UR6 ;  /* 0x0000000656257c20 */ /* 0x000fe20008410000 */
[----:B------:R-:W-:Y:S01]  /*2280*/  FMUL.FTZ R39, R87, UR6 ;  /* 0x0000000657277c20 */ /* 0x000fe20008410000 */
[----:B------:R-:W-:Y:S01]  /*2290*/  FMUL.FTZ R78, R78, UR6 ;  /* 0x000000064e4e7c20 */ /* 0x000fe20008410000 */
[----:B------:R5:W1:Y:S01]  /*22a0*/  MUFU.TANH R94, R0 ;  /* 0x00000000005e7308 */ /* 0x000a620000002400 */
[----:B---3--:R-:W-:-:S02]  /*22b0*/  IMAD R57, R5, UR45, R42 ;  /* 0x0000002d05397c24 */ /* 0x008fc4000f8e022a */
[----:B------:R-:W-:Y:S01]  /*22c0*/  FMUL.FTZ R84, R84, UR6 ;  /* 0x0000000654547c20 */ /* 0x000fe20008410000 */
[----:B------:R-:W-:Y:S01]  /*22d0*/  FMUL.FTZ R77, R77, UR6 ;  /* 0x000000064d4d7c20 */ /* 0x000fe20008410000 */
[----:B------:R-:W-:-:S03]  /*22e0*/  FMUL.FTZ R73, R73, UR6 ;  /* 0x0000000649497c20 */ /* 0x000fc60008410000 */
[----:B------:R3:W2:Y:S01]  /*22f0*/  MUFU.TANH R8, R25 ;  /* 0x0000001900087308 */ /* 0x0006a20000002400 */
[----:B-----5:R-:W-:Y:S01]  /*2300*/  FMUL.FTZ R0, R69, UR6 ;  /* 0x0000000645007c20 */ /* 0x020fe20008410000 */
[----:B------:R-:W-:Y:S01]  /*2310*/  FMUL.FTZ R69, R71, UR6 ;  /* 0x0000000647457c20 */ /* 0x000fe20008410000 */
[----:B-1----:R-:W-:-:S05]  /*2320*/  IADD3 R71, R57, 0x1, -R4 ;  /* 0x0000000139477810 */ /* 0x002fca0007ffe804 */
[----:B------:R1:W2:Y:S01]  /*2330*/  MUFU.TANH R124, R33 ;  /* 0x00000021007c7308 */ /* 0x0002a20000002400 */
[----:B---3--:R-:W-:Y:S01]  /*2340*/  FMUL.FTZ R25, R38, UR6 ;  /* 0x0000000626197c20 */ /* 0x008fe20008410000 */
[----:B------:R-:W-:Y:S01]  /*2350*/  IMAD R71, R16, -0x2, R71 ;  /* 0xfffffffe10477824 */ /* 0x000fe200078e0247 */
[----:B------:R-:W-:-:S05]  /*2360*/  LEA R38, R88, 0xffffff80, 0x7 ;  /* 0xffffff8058267811 */ /* 0x000fca00078e38ff */
[----:B------:R3:W2:Y:S01]  /*2370*/  MUFU.TANH R14, R0 ;  /* 0x00000000000e7308 */ /* 0x0006a20000002400 */
[----:B-1----:R-:W-:-:S07]  /*2380*/  FMUL.FTZ R33, R83, UR6 ;  /* 0x0000000653217c20 */ /* 0x002fce0008410000 */
[----:B------:R-:W1:Y:S01]  /*2390*/  MUFU.TANH R2, R2 ;  /* 0x0000000200027308 */ /* 0x000e620000002400 */
[----:B---3--:R-:W-:-:S05]  /*23a0*/  @!P1 VIADD R0, R89, 0x28840 ;  /* 0x0002884059009836 */ /* 0x008fca0000000000 */
[----:B------:R-:W-:Y:S02]  /*23b0*/  @!P1 PRMT R0, RZ, 0x654, R0 ;  /* 0x00000654ff009816 */ /* 0x000fe40000000000 */
[----:B------:R-:W3:Y:S02]  /*23c0*/  MUFU.TANH R3, R3 ;  /* 0x0000000300037308 */ /* 0x000ee40000002400 */
[----:B------:R5:W-:Y:S06]  /*23d0*/  @!P1 SYNCS.ARRIVE.TRANS64.RED.A1T0 RZ, [R0+URZ], RZ ;  /* 0x000000ff00ff99a7 */ /* 0x000bec000810043f */
[----:B------:R-:W1:Y:S01]  /*23e0*/  MUFU.TANH R7, R7 ;  /* 0x0000000700077308 */ /* 0x000e620000002400 */
[----:B-----5:R-:W-:-:S07]  /*23f0*/  VIADD R0, R187, UR42 ;  /* 0x0000002abb007c36 */ /* 0x020fce0008000000 */
[----:B------:R-:W1:Y:S08]  /*2400*/  MUFU.TANH R28, R28 ;  /* 0x0000001c001c7308 */ /* 0x000e700000002400 */
        /* <DEDUP_REMOVED lines=46> */
[----:B------:R5:W1:Y:S08]  /*26f0*/  MUFU.TANH R20, R77 ;  /* 0x0000004d00147308 */ /* 0x000a700000002400 */
[----:B------:R4:W1:Y:S01]  /*2700*/  MUFU.TANH R24, R73 ;  /* 0x0000004900187308 */ /* 0x0008620000002400 */
[----:B-----5:R-:W-:-:S02]  /*2710*/  VIADD R77, R71, UR52 ;  /* 0x00000034474d7c36 */ /* 0x020fc40008000000 */
[----:B------:R-:W-:Y:S02]  /*2720*/  IMAD.IADD R71, R71, 0x1, R10 ;  /* 0x0000000147477824 */ /* 0x000fe400078e020a */
[----:B------:R-:W-:Y:S02]  /*2730*/  IMAD.IADD R30, R77, 0x1, R0 ;  /* 0x000000014d1e7824 */ /* 0x000fe400078e0200 */
[----:B----4-:R-:W-:-:S05]  /*2740*/  IMAD R73, R16, -0x2, R57 ;  /* 0xfffffffe10497824 */ /* 0x010fca00078e0239 */
[----:B------:R-:W-:Y:S01]  /*2750*/  VIADDMNMX R26, R0, R71, R73, PT ;  /* 0x00000047001a7246 */ /* 0x000fe20003800149 */
[----:B--23--:R-:W-:Y:S06]  /*2760*/  @!P2 BRA `(.L_x_885) ;  /* 0x000000000054a947 */ /* 0x00cfec0003800000 */
[----:B------:R-:W-:Y:S01]  /*2770*/  IMAD R57, R5, UR45, R0 ;  /* 0x0000002d05397c24 */ /* 0x000fe2000f8e0200 */
[----:B------:R-:W-:Y:S03]  /*2780*/  BSSY B0, `(.L_x_886) ;  /* 0x000000f000007945 */ /* 0x000fe60003800000 */
[----:B------:R-:W-:-:S05]  /*2790*/  IMAD.IADD R57, R57, 0x1, -R4 ;  /* 0x0000000139397824 */ /* 0x000fca00078e0a04 */
[----:B------:R-:W-:-:S13]  /*27a0*/  ISETP.GT.AND P3, PT, R57, -0x1, PT ;  /* 0xffffffff3900780c */ /* 0x000fda0003f64270 */
[----:B------:R-:W-:Y:S05]  /*27b0*/  @P3 BRA `(.L_x_887) ;  /* 0x00000000001c3947 */ /* 0x000fea0003800000 */
[----:B------:R-:W-:Y:S02]  /*27c0*/  ISETP.NE.AND P3, PT, R11, 0x1, PT ;  /* 0x000000010b00780c */ /* 0x000fe40003f65270 */
[----:B------:R-:W-:-:S11]  /*27d0*/  LOP3.LUT R57, RZ, R57, RZ, 0x33, !PT ;  /* 0x00000039ff397212 */ /* 0x000fd600078e33ff */
[----:B------:R-:W2:Y:S02]  /*27e0*/  @P3 LDC.64 R82, c[0x0][0x9e8] ;  /* 0x00027a00ff523b82 */ /* 0x000ea40000000a00 */
[----:B--2---:R-:W-:-:S05]  /*27f0*/  @P3 IMAD.HI.U32 R6, R57, R82, RZ ;  /* 0x0000005239063227 */ /* 0x004fca00078e00ff */
[----:B------:R-:W-:-:S04]  /*2800*/  @P3 SHF.R.U32.HI R57, RZ, R83, R6 ;  /* 0x00000053ff393219 */ /* 0x000fc80000011606 */
[----:B------:R-:W-:Y:S01]  /*2810*/  LOP3.LUT R57, RZ, R57, RZ, 0x33, !PT ;  /* 0x00000039ff397212 */ /* 0x000fe200078e33ff */
[----:B------:R-:W-:Y:S06]  /*2820*/  BRA `(.L_x_888) ;  /* 0x0000000000107947 */ /* 0x000fec0003800000 */
.L_x_887:
[----:B------:R-:W-:-:S13]  /*2830*/  ISETP.NE.AND P3, PT, R11, 0x1, PT ;  /* 0x000000010b00780c */ /* 0x000fda0003f65270 */
[----:B------:R-:W2:Y:S02]  /*2840*/  @P3 LDC.64 R82, c[0x0][0x9e8] ;  /* 0x00027a00ff523b82 */ /* 0x000ea40000000a00 */
[----:B--2---:R-:W-:-:S05]  /*2850*/  @P3 IMAD.HI.U32 R6, R57, R82, RZ ;  /* 0x0000005239063227 */ /* 0x004fca00078e00ff */
[----:B------:R-:W-:-:S07]  /*2860*/  @P3 SHF.R.U32.HI R57, RZ, R83, R6 ;  /* 0x00000053ff393219 */ /* 0x000fce0000011606 */
.L_x_888:
[----:B------:R-:W-:Y:S05]  /*2870*/  BSYNC B0 ;  /* 0x0000000000007941 */ /* 0x000fea0003800000 */
.L_x_886:
[----:B------:R-:W-:-:S04]  /*2880*/  IMAD R57, R57, R11, -R38 ;  /* 0x0000000b39397224 */ /* 0x000fc800078e0a26 */
[----:B------:R-:W-:-:S05]  /*2890*/  IMAD R57, R16, -0x2, R57 ;  /* 0xfffffffe10397824 */ /* 0x000fca00078e0239 */
[----:B------:R-:W-:Y:S02]  /*28a0*/  VIMNMX R30, R30, R57, !PT ;  /* 0x000000391e1e7248 */ /* 0x000fe40007fe0100 */
[----:B------:R-:W-:-:S07]  /*28b0*/  VIADDMNMX R26, R57, R11, R26, PT ;  /* 0x0000000b391a7246 */ /* 0x000fce000380011a */
.L_x_885:
[C---:B------:R-:W-:Y:S02]  /*28c0*/  ISETP.GE.AND P4, PT, R42.reuse, 0x9, PT ;  /* 0x000000092a00780c */ /* 0x040fe40003f86270 */
[----:B------:R-:W-:Y:S02]  /*28d0*/  ISETP.GE.AND P3, PT, R42, 0x2, PT ;  /* 0x000000022a00780c */ /* 0x000fe40003f66270 */
[----:B------:R-:W-:Y:S02]  /*28e0*/  P2R R46, PR, RZ, 0x10 ;  /* 0x00000010ff2e7803 */ /* 0x000fe40000000000 */
[C---:B------:R-:W-:Y:S02]  /*28f0*/  ISETP.GT.AND P4, PT, R30.reuse, 0x8, !P4 ;  /* 0x000000081e00780c */ /* 0x040fe40006784270 */
[----:B------:R-:W-:Y:S02]  /*2900*/  ISETP.GT.AND P5, PT, R30, 0x1, !P3 ;  /* 0x000000011e00780c */ /* 0x000fe40005fa4270 */
[----:B------:R-:W-:-:S02]  /*2910*/  ISETP.LT.OR P4, PT, R26, 0x9, P4 ;  /* 0x000000091a00780c */ /* 0x000fc40002781670 */
[----:B------:R-:W-:Y:S02]  /*2920*/  ISETP.GE.AND P6, PT, R42, 0xa, PT ;  /* 0x0000000a2a00780c */ /* 0x000fe40003fc6270 */
[----:B-1----:R-:W-:Y:S02]  /*2930*/  FSEL R182, R28, -INF , !P4 ;  /* 0xff8000001cb67808 */ /* 0x002fe40006000000 */
[----:B------:R-:W-:Y:S02]  /*2940*/  ISETP.LT.OR P5, PT, R26, 0x2, P5 ;  /* 0x000000021a00780c */ /* 0x000fe40002fa1670 */
[----:B------:R-:W-:Y:S02]  /*2950*/  ISETP.GT.AND P4, PT, R30, 0x9, !P6 ;  /* 0x000000091e00780c */ /* 0x000fe40007784270 */
[----:B------:R-:W-:Y:S02]  /*2960*/  FSEL R128, R8, -INF , !P5 ;  /* 0xff80000008807808 */ /* 0x000fe40006800000 */
[----:B------:R-:W-:-:S02]  /*2970*/  ISETP.LT.OR P4, PT, R26, 0xa, P4 ;  /* 0x0000000a1a00780c */ /* 0x000fc40002781670 */
[----:B------:R-:W-:Y:S02]  /*2980*/  ISETP.GE.AND P5, PT, R42, 0x11, PT ;  /* 0x000000112a00780c */ /* 0x000fe40003fa6270 */
[----:B------:R-:W-:Y:S02]  /*2990*/  FSEL R130, R12, -INF , !P4 ;  /* 0xff8000000c827808 */ /* 0x000fe40006000000 */
[----:B------:R-:W-:Y:S02]  /*29a0*/  ISETP.GT.AND P4, PT, R30, 0x10, !P5 ;  /* 0x000000101e00780c */ /* 0x000fe40006f84270 */
[----:B------:R-:W-:Y:S02]  /*29b0*/  P2R R54, PR, RZ, 0x20 ;  /* 0x00000020ff367803 */ /* 0x000fe40000000000 */
[----:B------:R-:W-:Y:S02]  /*29c0*/  ISETP.LT.OR P4, PT, R26, 0x11, P4 ;  /* 0x000000111a00780c */ /* 0x000fe40002781670 */
[----:B------:R-:W-:-:S02]  /*29d0*/  ISETP.GE.AND P5, PT, R42, 0x12, PT ;  /* 0x000000122a00780c */ /* 0x000fc40003fa6270 */
[----:B------:R-:W-:Y:S02]  /*29e0*/  FSEL R176, R32, -INF , !P4 ;  /* 0xff80000020b07808 */ /* 0x000fe40006000000 */
[----:B------:R-:W-:Y:S02]  /*29f0*/  ISETP.GT.AND P4, PT, R30, 0x11, !P5 ;  /* 0x000000111e00780c */ /* 0x000fe40006f84270 */
[----:B------:R-:W-:Y:S02]  /*2a00*/  P2R R32, PR, RZ, 0x20 ;  /* 0x00000020ff207803 */ /* 0x000fe40000000000 */
[----:B------:R-:W-:Y:S02]  /*2a10*/  ISETP.LT.OR P4, PT, R26, 0x12, P4 ;  /* 0x000000121a00780c */ /* 0x000fe40002781670 */
[----:B------:R-:W-:Y:S02]  /*2a20*/  ISETP.GE.AND P5, PT, R42, 0x19, PT ;  /* 0x000000192a00780c */ /* 0x000fe40003fa6270 */
[----:B------:R-:W-:-:S02]  /*2a30*/  FSEL R124, R124, -INF , !P4 ;  /* 0xff8000007c7c7808 */ /* 0x000fc40006000000 */
[----:B------:R-:W-:Y:S02]  /*2a40*/  ISETP.GT.AND P4, PT, R30, 0x18, !P5 ;  /* 0x000000181e00780c */ /* 0x000fe40006f84270 */
[----:B------:R-:W-:Y:S02]  /*2a50*/  P2R R58, PR, RZ, 0x20 ;  /* 0x00000020ff3a7803 */ /* 0x000fe40000000000 */
[----:B------:R-:W-:Y:S02]  /*2a60*/  ISETP.LT.OR P4, PT, R26, 0x19, P4 ;  /* 0x000000191a00780c */ /* 0x000fe40002781670 */
[----:B------:R-:W-:Y:S02]  /*2a70*/  ISETP.GE.AND P5, PT, R42, 0x1a, PT ;  /* 0x0000001a2a00780c */ /* 0x000fe40003fa6270 */
[----:B------:R-:W-:Y:S02]  /*2a80*/  FSEL R122, R36, -INF , !P4 ;  /* 0xff800000247a7808 */ /* 0x000fe40006000000 */
[----:B------:R-:W-:-:S02]  /*2a90*/  ISETP.GT.AND P4, PT, R30, 0x19, !P5 ;  /* 0x000000191e00780c */ /* 0x000fc40006f84270 */
[----:B------:R-:W-:Y:S02]  /*2aa0*/  P2R R62, PR, RZ, 0x20 ;  /* 0x00000020ff3e7803 */ /* 0x000fe40000000000 */
[----:B------:R-:W-:Y:S02]  /*2ab0*/  ISETP.LT.OR P4, PT, R26, 0x1a, P4 ;  /* 0x0000001a1a00780c */ /* 0x000fe40002781670 */
[----:B------:R-:W-:Y:S02]  /*2ac0*/  ISETP.GE.AND P5, PT, R42, 0x21, PT ;  /* 0x000000212a00780c */ /* 0x000fe40003fa6270 */
[----:B------:R-:W-:Y:S02]  /*2ad0*/  FSEL R120, R120, -INF , !P4 ;  /* 0xff80000078787808 */ /* 0x000fe40006000000 */
[----:B------:R-:W-:Y:S02]  /*2ae0*/  ISETP.GT.AND P4, PT, R30, 0x20, !P5 ;  /* 0x000000201e00780c */ /* 0x000fe40006f84270 */
[----:B------:R-:W-:-:S02]  /*2af0*/  P2R R66, PR, RZ, 0x20 ;  /* 0x00000020ff427803 */ /* 0x000fc40000000000 */
[----:B------:R-:W-:Y:S02]  /*2b00*/  ISETP.LT.OR P4, PT, R26, 0x21, P4 ;  /* 0x000000211a00780c */ /* 0x000fe40002781670 */
[----:B------:R-:W-:Y:S02]  /*2b10*/  ISETP.GE.AND P5, PT, R42, 0x22, PT ;  /* 0x000000222a00780c */ /* 0x000fe40003fa6270 */
[----:B------:R-:W-:Y:S02]  /*2b20*/  FSEL R118, R40, -INF , !P4 ;  /* 0xff80000028767808 */ /* 0x000fe40006000000 */
[----:B------:R-:W-:Y:S02]  /*2b30*/  ISETP.GT.AND P4, PT, R30, 0x21, !P5 ;  /* 0x000000211e00780c */ /* 0x000fe40006f84270 */
[----:B------:R-:W-:Y:S02]  /*2b40*/  P2R R70, PR, RZ, 0x20 ;  /* 0x00000020ff467803 */ /* 0x000fe40000000000 */
        /* <DEDUP_REMOVED lines=96> */
[----:B------:R-:W-:-:S02]  /*3150*/  P2R R50, PR, RZ, 0x40 ;  /* 0x00000040ff327803 */ /* 0x000fc40000000000 */
[----:B------:R-:W-:Y:S02]  /*3160*/  FSEL R8, R80, -INF , !P4 ;  /* 0xff80000050087808 */ /* 0x000fe40006000000 */
[----:B------:R-:W-:-:S04]  /*3170*/  ISETP.GE.AND P4, PT, R42, 0x72, PT ;  /* 0x000000722a00780c */ /* 0x000fc80003f86270 */
[----:B------:R-:W-:-:S04]  /*3180*/  ISETP.GT.AND P5, PT, R30, 0x71, !P4 ;  /* 0x000000711e00780c */ /* 0x000fc800067a4270 */
[----:B------:R-:W-:-:S04]  /*3190*/  ISETP.LT.OR P5, PT, R26, 0x72, P5 ;  /* 0x000000721a00780c */ /* 0x000fc80002fa1670 */
[----:B------:R-:W-:Y:S02]  /*31a0*/  FSEL R14, R81, -INF , !P5 ;  /* 0xff800000510e7808 */ /* 0x000fe40006800000 */
[----:B------:R-:W-:-:S04]  /*31b0*/  ISETP.GE.AND P5, PT, R42, 0x79, PT ;  /* 0x000000792a00780c */ /* 0x000fc80003fa6270 */
[----:B------:R-:W-:-:S04]  /*31c0*/  ISETP.GT.AND P6, PT, R30, 0x78, !P5 ;  /* 0x000000781e00780c */ /* 0x000fc80006fc4270 */
[----:B------:R-:W-:-:S04]  /*31d0*/  ISETP.LT.OR P6, PT, R26, 0x79, P6 ;  /* 0x000000791a00780c */ /* 0x000fc800037c1670 */
[----:B------:R-:W-:Y:S02]  /*31e0*/  FSEL R6, R34, -INF , !P6 ;  /* 0xff80000022067808 */ /* 0x000fe40007000000 */
[----:B------:R-:W-:-:S04]  /*31f0*/  ISETP.GE.AND P6, PT, R42, 0x1, PT ;  /* 0x000000012a00780c */ /* 0x000fc80003fc6270 */
[----:B------:R-:W-:Y:S02]  /*3200*/  P2R R81, PR, RZ, 0x40 ;  /* 0x00000040ff517803 */ /* 0x000fe40000000000 */
[----:B------:R-:W-:-:S04]  /*3210*/  ISETP.GT.AND P6, PT, R30, RZ, !P6 ;  /* 0x000000ff1e00720c */ /* 0x000fc800077c4270 */
[----:B------:R-:W-:-:S04]  /*3220*/  ISETP.LT.OR P6, PT, R26, 0x1, P6 ;  /* 0x000000011a00780c */ /* 0x000fc800037c1670 */
[----:B------:R-:W-:Y:S01]  /*3230*/  FSEL R180, R2, -INF , !P6 ;  /* 0xff80000002b47808 */ /* 0x000fe20007000000 */
[----:B------:R-:W-:Y:S01]  /*3240*/  VIADD R2, R0, 0x8 ;  /* 0x0000000800027836 */ /* 0x000fe20000000000 */
[----:B------:R-:W-:-:S03]  /*3250*/  ISETP.GE.AND P6, PT, R42, 0x7a, PT ;  /* 0x0000007a2a00780c */ /* 0x000fc60003fc6270 */
[----:B------:R-:W-:Y:S01]  /*3260*/  IMAD.IADD R57, R77, 0x1, R2 ;  /* 0x000000014d397824 */ /* 0x000fe200078e0202 */
[----:B------:R-:W-:Y:S02]  /*3270*/  P2R R117, PR, RZ, 0x40 ;  /* 0x00000040ff757803 */ /* 0x000fe40000000000 */
[----:B------:R-:W-:Y:S02]  /*3280*/  ISETP.GT.AND P6, PT, R30, 0x79, !P6 ;  /* 0x000000791e00780c */ /* 0x000fe400077c4270 */
[----:B------:R-:W-:Y:S02]  /*3290*/  VIADDMNMX R110, R2, R71, R73, PT ;  /* 0x00000047026e7246 */ /* 0x000fe40003800149 */
[----:B------:R-:W-:-:S04]  /*32a0*/  ISETP.LT.OR P6, PT, R26, 0x7a, P6 ;  /* 0x0000007a1a00780c */ /* 0x000fc800037c1670 */
[----:B------:R-:W-:Y:S01]  /*32b0*/  FSEL R26, R85, -INF , !P6 ;  /* 0xff800000551a7808 */ /* 0x000fe20007000000 */
[----:B------:R-:W-:Y:S08]  /*32c0*/  @!P2 BRA `(.L_x_889) ;  /* 0x000000000054a947 */ /* 0x000ff00003800000 */
[----:B------:R-:W-:Y:S01]  /*32d0*/  IMAD R71, R5, UR45, R2 ;  /* 0x0000002d05477c24 */ /* 0x000fe2000f8e0202 */
[----:B------:R-:W-:Y:S03]  /*32e0*/  BSSY B0, `(.L_x_890) ;  /* 0x000000f000007945 */ /* 0x000fe60003800000 */
[----:B------:R-:W-:-:S05]  /*32f0*/  IMAD.IADD R71, R71, 0x1, -R4 ;  /* 0x0000000147477824 */ /* 0x000fca00078e0a04 */
[----:B------:R-:W-:-:S13]  /*3300*/  ISETP.GT.AND P6, PT, R71, -0x1, PT ;  /* 0xffffffff4700780c */ /* 0x000fda0003fc4270 */
[----:B------:R-:W-:Y:S05]  /*3310*/  @P6 BRA `(.L_x_891) ;  /* 0x00000000001c6947 */ /* 0x000fea0003800000 */
[----:B------:R-:W-:Y:S02]  /*3320*/  ISETP.NE.AND P6, PT, R11, 0x1, PT ;  /* 0x000000010b00780c */ /* 0x000fe40003fc5270 */
[----:B------:R-:W-:-:S11]  /*3330*/  LOP3.LUT R71, RZ, R71, RZ, 0x33, !PT ;  /* 0x00000047ff477212 */ /* 0x000fd600078e33ff */
[----:B------:R-:W1:Y:S02]  /*3340*/  @P6 LDC.64 R72, c[0x0][0x9e8] ;  /* 0x00027a00ff486b82 */ /* 0x000e640000000a00 */
[----:B-1----:R-:W-:-:S05]  /*3350*/  @P6 IMAD.HI.U32 R30, R71, R72, RZ ;  /* 0x00000048471e6227 */ /* 0x002fca00078e00ff */
[----:B------:R-:W-:-:S04]  /*3360*/  @P6 SHF.R.U32.HI R71, RZ, R73, R30 ;  /* 0x00000049ff476219 */ /* 0x000fc8000001161e */
[----:B------:R-:W-:Y:S01]  /*3370*/  LOP3.LUT R71, RZ, R71, RZ, 0x33, !PT ;  /* 0x00000047ff477212 */ /* 0x000fe200078e33ff */
[----:B------:R-:W-:Y:S06]  /*3380*/  BRA `(.L_x_892) ;  /* 0x0000000000107947 */ /* 0x000fec0003800000 */
.L_x_891:
[----:B------:R-:W-:-:S13]  /*3390*/  ISETP.NE.AND P6, PT, R11, 0x1, PT ;  /* 0x000000010b00780c */ /* 0x000fda0003fc5270 */
[----:B------:R-:W1:Y:S02]  /*33a0*/  @P6 LDC.64 R72, c[0x0][0x9e8] ;  /* 0x00027a00ff486b82 */ /* 0x000e640000000a00 */
[----:B-1----:R-:W-:-:S05]  /*33b0*/  @P6 IMAD.HI.U32 R30, R71, R72, RZ ;  /* 0x00000048471e6227 */ /* 0x002fca00078e00ff */
[----:B------:R-:W-:-:S07]  /*33c0*/  @P6 SHF.R.U32.HI R71, RZ, R73, R30 ;  /* 0x00000049ff476219 */ /* 0x000fce000001161e */
.L_x_892:
[----:B------:R-:W-:Y:S05]  /*33d0*/  BSYNC B0 ;  /* 0x0000000000007941 */ /* 0x000fea0003800000 */
.L_x_890:
[----:B------:R-:W-:-:S04]  /*33e0*/  IMAD R71, R71, R11, -R38 ;  /* 0x0000000b47477224 */ /* 0x000fc800078e0a26 */
[----:B------:R-:W-:-:S05]  /*33f0*/  IMAD R30, R16, -0x2, R71 ;  /* 0xfffffffe101e7824 */ /* 0x000fca00078e0247 */
[----:B------:R-:W-:Y:S02]  /*3400*/  VIMNMX R57, R57, R30, !PT ;  /* 0x0000001e39397248 */ /* 0x000fe40007fe0100 */
[----:B------:R-:W-:-:S07]  /*3410*/  VIADDMNMX R110, R30, R11, R110, PT ;  /* 0x0000000b1e6e7246 */ /* 0x000fce000380016e */
.L_x_889:
[----:B------:R-:W-:Y:S01]  /*3420*/  ISETP.GT.AND P3, PT, R57, 0x1, !P3 ;  /* 0x000000013900780c */ /* 0x000fe20005f64270 */
[----:B------:R-:W-:Y:S01]  /*3430*/  ULDC UR6, c[0x0][0x988] ;  /* 0x0002620000067ab9 */ /* 0x000fe20000000800 */
[----:B------:R-:W-:Y:S01]  /*3440*/  ISETP.NE.AND P6, PT, R32, RZ, PT ;  /* 0x000000ff2000720c */ /* 0x000fe20003fc5270 */
[----:B------:R-:W-:Y:S01]  /*3450*/  IMAD R5, R5, UR45, -R4 ;  /* 0x0000002d05057c24 */ /* 0x000fe2000f8e0a04 */
[----:B------:R-:W-:Y:S02]  /*3460*/  ISETP.LT.OR P3, PT, R110, 0x2, P3 ;  /* 0x000000026e00780c */ /* 0x000fe40001f61670 */
[----:B------:R-:W-:Y:S02]  /*3470*/  ISETP.GT.AND P4, PT, R57, 0x71, !P4 ;  /* 0x000000713900780c */ /* 0x000fe40006784270 */
[----:B------:R-:W-:Y:S02]  /*3480*/  FSEL R30, R7, -INF , !P3 ;  /* 0xff800000071e7808 */ /* 0x000fe40005800000 */
[----:B------:R-:W-:-:S02]  /*3490*/  ISETP.NE.AND P3, PT, R46, RZ, PT ;  /* 0x000000ff2e00720c */ /* 0x000fc40003f65270 */
[----:B------:R-:W-:Y:S02]  /*34a0*/  FMNMX.FTZ R7, R180, R128, !PT ;  /* 0x00000080b4077209 */ /* 0x000fe40007810000 */
[----:B------:R-:W-:Y:S02]  /*34b0*/  ISETP.GT.AND P3, PT, R57, 0x8, !P3 ;  /* 0x000000083900780c */ /* 0x000fe40005f64270 */
[----:B------:R-:W-:Y:S02]  /*34c0*/  FMNMX.FTZ R7, R182, R7, !PT ;  /* 0x00000007b6077209 */ /* 0x000fe40007810000 */
[----:B------:R-:W-:Y:S02]  /*34d0*/  ISETP.LT.OR P3, PT, R110, 0x9, P3 ;  /* 0x000000096e00780c */ /* 0x000fe40001f61670 */
[----:B------:R-:W-:Y:S02]  /*34e0*/  FMNMX.FTZ R7, R130, R7, !PT ;  /* 0x0000000782077209 */ /* 0x000fe40007810000 */
[----:B------:R-:W-:Y:S01]  /*34f0*/  FSEL R32, R9, -INF , !P3 ;  /* 0xff80000009207808 */ /* 0x000fe20005800000 */
[----:B------:R-:W-:Y:S01]  /*3500*/  IMAD.U32 R9, RZ, RZ, UR6 ;  /* 0x00000006ff097e24 */ /* 0x000fe2000f8e00ff */
[----:B------:R-:W-:-:S02]  /*3510*/  ISETP.NE.AND P3, PT, R50, RZ, PT ;  /* 0x000000ff3200720c */ /* 0x000fc40003f65270 */
[----:B------:R-:W-:Y:S02]  /*3520*/  FMNMX.FTZ R7, R176, R7, !PT ;  /* 0x00000007b0077209 */ /* 0x000fe40007810000 */
[----:B------:R-:W-:Y:S02]  /*3530*/  ISETP.GT.AND P3, PT, R57, 0x9, !P3 ;  /* 0x000000093900780c */ /* 0x000fe40005f64270 */
[----:B------:R-:W-:Y:S02]  /*3540*/  FMNMX.FTZ R7, R124, R7, !PT ;  /* 0x000000077c077209 */ /* 0x000fe40007810000 */
[----:B------:R-:W-:Y:S02]  /*3550*/  ISETP.LT.OR P3, PT, R110, 0xa, P3 ;  /* 0x0000000a6e00780c */ /* 0x000fe40001f61670 */
[----:B------:R-:W-:Y:S02]  /*3560*/  FMNMX.FTZ R7, R122, R7, !PT ;  /* 0x000000077a077209 */ /* 0x000fe40007810000 */
[----:B------:R-:W-:-:S02]  /*3570*/  FSEL R34, R13, -INF , !P3 ;  /* 0xff8000000d227808 */ /* 0x000fc40005800000 */
[----:B------:R-:W-:Y:S02]  /*3580*/  ISETP.NE.AND P3, PT, R54, RZ, PT ;  /* 0x000000ff3600720c */ /* 0x000fe40003f65270 */
[----:B------:R-:W-:Y:S02]  /*3590*/  FMNMX.FTZ R7, R120, R7, !PT ;  /* 0x0000000778077209 */ /* 0x000fe40007810000 */
[----:B------:R-:W-:Y:S02]  /*35a0*/  ISETP.GT.AND P3, PT, R57, 0x10, !P3 ;  /* 0x000000103900780c */ /* 0x000fe40005f64270 */
[----:B------:R-:W-:Y:S02]  /*35b0*/  FMNMX.FTZ R7, R118, R7, !PT ;  /* 0x0000000776077209 */ /* 0x000fe40007810000 */
[----:B------:R-:W-:Y:S02]  /*35c0*/  ISETP.LT.OR P3, PT, R110, 0x11, P3 ;  /* 0x000000116e00780c */ /* 0x000fe40001f61670 */
[----:B------:R-:W-:-:S02]  /*35d0*/  FMNMX.FTZ R7, R116, R7, !PT ;  /* 0x0000000774077209 */ /* 0x000fc40007810000 */
[----:B------:R-:W-:Y:S02]  /*35e0*/  FSEL R36, R15, -INF , !P3 ;  /* 0xff8000000f247808 */ /* 0x000fe40005800000 */
[----:B------:R-:W-:Y:S02]  /*35f0*/  ISETP.GT.AND P3, PT, R57, 0x11, !P6 ;  /* 0x000000113900780c */ /* 0x000fe40007764270 */
[----:B------:R-:W-:Y:S02]  /*3600*/  ISETP.NE.AND P6, PT, R40, RZ, PT ;  /* 0x000000ff2800720c */ /* 0x000fe40003fc5270 */
        /* <DEDUP_REMOVED lines=10> */
[----:B------:R-:W-:Y:S02]  /*36b0*/  ISETP.NE.AND P3, PT, R62, RZ, PT ;  /* 0x000000ff3e00720c */ /* 0x000fe40003f65270 */
[----:B------:R-:W-:Y:S02]  /*36c0*/  FMNMX.FTZ R7, R104, R7, !PT ;  /* 0x0000000768077209 */ /* 0x000fe40007810000 */
[----:B------:R-:W-:Y:S02]  /*36d0*/  ISETP.GT.AND P3, PT, R57, 0x19, !P3 ;  /* 0x000000193900780c */ /* 0x000fe40005f64270 */
[----:B------:R-:W-:Y:S02]  /*36e0*/  FMNMX.FTZ R7, R102, R7, !PT ;  /* 0x0000000766077209 */ /* 0x000fe40007810000 */
[----:B------:R-:W-:-:S02]  /*36f0*/  ISETP.LT.OR P3, PT, R110, 0x1a, P3 ;  /* 0x0000001a6e00780c */ /* 0x000fc40001f61670 */
[----:B------:R-:W-:Y:S02]  /*3700*/  FMNMX.FTZ R7, R100, R7, !PT ;  /* 0x0000000764077209 */ /* 0x000fe40007810000 */
[----:B------:R-:W-:Y:S02]  /*3710*/  FSEL R42, R27, -INF , !P3 ;  /* 0xff8000001b2a7808 */ /* 0x000fe40005800000 */
[----:B------:R-:W-:Y:S02]  /*3720*/  ISETP.NE.AND P3, PT, R66, RZ, PT ;  /* 0x000000ff4200720c */ /* 0x000fe40003f65270 */
[----:B------:R-:W-:Y:S02]  /*3730*/  FMNMX.FTZ R7, R98, R7, !PT ;  /* 0x0000000762077209 */ /* 0x000fe40007810000 */
[----:B------:R-:W-:Y:S02]  /*3740*/  ISETP.GT.AND P3, PT, R57, 0x20, !P3 ;  /* 0x000000203900780c */ /* 0x000fe40005f64270 */
[----:B------:R-:W-:-:S02]  /*3750*/  FMNMX.FTZ R7, R96, R7, !PT ;  /* 0x0000000760077209 */ /* 0x000fc40007810000 */
[----:B------:R-:W-:Y:S02]  /*3760*/  ISETP.LT.OR P3, PT, R110, 0x21, P3 ;  /* 0x000000216e00780c */ /* 0x000fe40001f61670 */
[----:B------:R-:W-:Y:S02]  /*3770*/  FMNMX.FTZ R7, R94, R7, !PT ;  /* 0x000000075e077209 */ /* 0x000fe40007810000 */
[----:B------:R-:W-:Y:S02]  /*3780*/  FSEL R44, R29, -INF , !P3 ;  /* 0xff8000001d2c7808 */ /* 0x000fe40005800000 */
[----:B------:R-:W-:Y:S02]  /*3790*/  ISETP.NE.AND P3, PT, R70, RZ, PT ;  /* 0x000000ff4600720c */ /* 0x000fe40003f65270 */
[----:B------:R-:W-:Y:S02]  /*37a0*/  FMNMX.FTZ R7, R92, R7, !PT ;  /* 0x000000075c077209 */ /* 0x000fe40007810000 */
[----:B------:R-:W-:-:S02]  /*37b0*/  ISETP.GT.AND P3, PT, R57, 0x21, !P3 ;  /* 0x000000213900780c */ /* 0x000fc40005f64270 */
[----:B------:R-:W-:Y:S02]  /*37c0*/  FMNMX.FTZ R7, R90, R7, !PT ;  /* 0x000000075a077209 */ /* 0x000fe40007810000 */
[----:B------:R-:W-:Y:S02]  /*37d0*/  ISETP.LT.OR P3, PT, R110, 0x22, P3 ;  /* 0x000000226e00780c */ /* 0x000fe40001f61670 */
[----:B------:R-:W-:Y:S02]  /*37e0*/  FMNMX.FTZ R7, R86, R7, !PT ;  /* 0x0000000756077209 */ /* 0x000fe40007810000 */
[----:B------:R-:W-:Y:S02]  /*37f0*/  FSEL R46, R31, -INF , !P3 ;  /* 0xff8000001f2e7808 */ /* 0x000fe40005800000 */
[----:B------:R-:W-:Y:S02]  /*3800*/  ISETP.NE.AND P3, PT, R78, RZ, PT ;  /* 0x000000ff4e00720c */ /* 0x000fe40003f65270 */
[----:B------:R-:W-:-:S02]  /*3810*/  FMNMX.FTZ R7, R84, R7, !PT ;  /* 0x0000000754077209 */ /* 0x000fc40007810000 */
[----:B------:R-:W-:Y:S02]  /*3820*/  ISETP.GT.AND P3, PT, R57, 0x28, !P3 ;  /* 0x000000283900780c */ /* 0x000fe40005f64270 */
[----:B------:R-:W-:Y:S02]  /*3830*/  FMNMX.FTZ R7, R28, R7, !PT ;  /* 0x000000071c077209 */ /* 0x000fe40007810000 */
[----:B------:R-:W-:Y:S02]  /*3840*/  ISETP.LT.OR P3, PT, R110, 0x29, P3 ;  /* 0x000000296e00780c */ /* 0x000fe40001f61670 */
[----:B------:R-:W-:Y:S02]  /*3850*/  FMNMX.FTZ R7, R24, R7, !PT ;  /* 0x0000000718077209 */ /* 0x000fe40007810000 */
[----:B------:R-:W-:Y:S02]  /*3860*/  FSEL R48, R41, -INF , !P3 ;  /* 0xff80000029307808 */ /* 0x000fe40005800000 */
        /* <DEDUP_REMOVED lines=14> */
[----:B------:R-:W-:Y:S01]  /*3950*/  ISETP.NE.AND P3, PT, R87, RZ, PT ;  /* 0x000000ff5700720c */ /* 0x000fe20003f65270 */
[----:B------:R-:W1:Y:S01]  /*3960*/  SHFL.BFLY PT, R126, R13, 0x2, 0x1f ;  /* 0x0c401f000d7e7f89 */ /* 0x000e6200000e0000 */
[C---:B------:R-:W-:Y:S02]  /*3970*/  ISETP.GT.AND P5, PT, R57.reuse, 0x78, !P5 ;  /* 0x000000783900780c */ /* 0x040fe40006fa4270 */
[----:B------:R-:W-:Y:S02]  /*3980*/  ISETP.GT.AND P3, PT, R57, 0x31, !P3 ;  /* 0x000000313900780c */ /* 0x000fe40005f64270 */
[C---:B------:R-:W-:Y:S02]  /*3990*/  ISETP.LT.OR P4, PT, R110.reuse, 0x72, P4 ;  /* 0x000000726e00780c */ /* 0x040fe40002781670 */
[----:B------:R-:W-:-:S02]  /*39a0*/  ISETP.LT.OR P3, PT, R110, 0x32, P3 ;  /* 0x000000326e00780c */ /* 0x000fc40001f61670 */
[----:B------:R-:W-:Y:S02]  /*39b0*/  ISETP.LT.OR P5, PT, R110, 0x79, P5 ;  /* 0x000000796e00780c */ /* 0x000fe40002fa1670 */
[----:B------:R-:W-:Y:S02]  /*39c0*/  FSEL R54, R47, -INF , !P3 ;  /* 0xff8000002f367808 */ /* 0x000fe40005800000 */
[----:B------:R-:W-:-:S04]  /*39d0*/  ISETP.NE.AND P3, PT, R89, RZ, PT ;  /* 0x000000ff5900720c */ /* 0x000fc80003f65270 */
[----:B------:R-:W-:-:S04]  /*39e0*/  ISETP.GT.AND P3, PT, R57, 0x38, !P3 ;  /* 0x000000383900780c */ /* 0x000fc80005f64270 */
[----:B------:R-:W-:Y:S02]  /*39f0*/  ISETP.LT.OR P3, PT, R110, 0x39, P3 ;  /* 0x000000396e00780c */ /* 0x000fe40001f61670 */
[----:B-1----:R-:W-:Y:S02]  /*3a00*/  FMNMX.FTZ R126, R13, R126, !PT ;  /* 0x0000007e0d7e7209 */ /* 0x002fe40007810000 */
[----:B------:R-:W-:Y:S02]  /*3a10*/  FSEL R56, R49, -INF , !P3 ;  /* 0xff80000031387808 */ /* 0x000fe40005800000 */
[----:B------:R-:W-:Y:S01]  /*3a20*/  ISETP.NE.AND P3, PT, R93, RZ, PT ;  /* 0x000000ff5d00720c */ /* 0x000fe20003f65270 */
[----:B------:R-:W1:Y:S03]  /*3a30*/  SHFL.BFLY PT, R7, R126, 0x1, 0x1f ;  /* 0x0c201f007e077f89 */ /* 0x000e6600000e0000 */
[----:B------:R-:W-:-:S04]  /*3a40*/  ISETP.GT.AND P3, PT, R57, 0x39, !P3 ;  /* 0x000000393900780c */ /* 0x000fc80005f64270 */
[----:B------:R-:W-:-:S04]  /*3a50*/  ISETP.LT.OR P3, PT, R110, 0x3a, P3 ;  /* 0x0000003a6e00780c */ /* 0x000fc80001f61670 */
[----:B------:R-:W-:Y:S02]  /*3a60*/  FSEL R58, R51, -INF , !P3 ;  /* 0xff800000333a7808 */ /* 0x000fe40005800000 */
[----:B------:R-:W-:Y:S02]  /*3a70*/  ISETP.GT.AND P3, PT, R57, 0x40, !P6 ;  /* 0x000000403900780c */ /* 0x000fe40007764270 */
[----:B------:R-:W-:Y:S02]  /*3a80*/  ISETP.NE.AND P6, PT, R60, RZ, PT ;  /* 0x000000ff3c00720c */ /* 0x000fe40003fc5270 */
[----:B------:R-:W-:-:S04]  /*3a90*/  ISETP.LT.OR P3, PT, R110, 0x41, P3 ;  /* 0x000000416e00780c */ /* 0x000fc80001f61670 */
[----:B------:R-:W-:Y:S02]  /*3aa0*/  FSEL R60, R53, -INF , !P3 ;  /* 0xff800000353c7808 */ /* 0x000fe40005800000 */
[----:B------:R-:W-:Y:S02]  /*3ab0*/  ISETP.NE.AND P3, PT, R95, RZ, PT ;  /* 0x000000ff5f00720c */ /* 0x000fe40003f65270 */
[----:B-1----:R-:W-:Y:S02]  /*3ac0*/  FMNMX.FTZ R7, R126, R7, !PT ;  /* 0x000000077e077209 */ /* 0x002fe40007810000 */
[----:B------:R-:W-:-:S03]  /*3ad0*/  ISETP.GT.AND P3, PT, R57, 0x41, !P3 ;  /* 0x000000413900780c */ /* 0x000fc60005f64270 */
[----:B------:R-:W-:Y:S01]  /*3ae0*/  FMUL.FTZ R15, R7, R9 ;  /* 0x00000009070f7220 */ /* 0x000fe20000410000 */
[----:B------:R-:W-:-:S04]  /*3af0*/  ISETP.LT.OR P3, PT, R110, 0x42, P3 ;  /* 0x000000426e00780c */ /* 0x000fc80001f61670 */
[----:B------:R-:W-:Y:S02]  /*3b00*/  FSEL R62, R55, -INF , !P3 ;  /* 0xff800000373e7808 */ /* 0x000fe40005800000 */
[----:B------:R-:W-:-:S04]  /*3b10*/  ISETP.NE.AND P3, PT, R97, RZ, PT ;  /* 0x000000ff6100720c */ /* 0x000fc80003f65270 */
[----:B------:R-:W-:-:S04]  /*3b20*/  ISETP.GT.AND P3, PT, R57, 0x48, !P3 ;  /* 0x000000483900780c */ /* 0x000fc80005f64270 */
        /* <DEDUP_REMOVED lines=34> */
[----:B------:R-:W-:Y:S02]  /*3d50*/  ISETP.GT.AND P3, PT, R57, 0x69, !P6 ;  /* 0x000000693900780c */ /* 0x000fe40007764270 */
[----:B------:R-:W-:Y:S02]  /*3d60*/  ISETP.NE.AND P6, PT, R81, RZ, PT ;  /* 0x000000ff5100720c */ /* 0x000fe40003fc5270 */
[----:B------:R-:W-:-:S04]  /*3d70*/  ISETP.LT.OR P3, PT, R110, 0x6a, P3 ;  /* 0x0000006a6e00780c */ /* 0x000fc80001f61670 */
[----:B------:R-:W-:Y:S02]  /*3d80*/  FSEL R72, R79, -INF , !P3 ;  /* 0xff8000004f487808 */ /* 0x000fe40005800000 */
[----:B------:R-:W-:-:S04]  /*3d90*/  FSETP.NEU.FTZ.AND P3, PT, R7, -INF , PT ;  /* 0xff8000000700780b */ /* 0x000fc80003f7d000 */
[----:B------:R-:W-:Y:S02]  /*3da0*/  FSEL R45, R15, RZ, P3 ;  /* 0x000000ff0f2d7208 */ /* 0x000fe40001800000 */
[----:B------:R-:W-:Y:S02]  /*3db0*/  ISETP.GT.AND P3, PT, R57, RZ, !P6 ;  /* 0x000000ff3900720c */ /* 0x000fe40007764270 */
[----:B------:R-:W-:Y:S01]  /*3dc0*/  ISETP.NE.AND P6, PT, R117, RZ, PT ;  /* 0x000000ff7500720c */ /* 0x000fe20003fc5270 */
[-CC-:B------:R-:W-:Y:S01]  /*3dd0*/  FFMA.FTZ R102, R102, R9.reuse, -R45.reuse ;  /* 0x0000000966667223 */ /* 0x180fe2000001082d */
[----:B------:R-:W-:Y:S01]  /*3de0*/  ISETP.LT.OR P3, PT, R110, 0x1, P3 ;  /* 0x000000016e00780c */ /* 0x000fe20001f61670 */
[-CC-:B------:R-:W-:Y:S01]  /*3df0*/  FFMA.FTZ R164, R100, R9.reuse, -R45.reuse ;  /* 0x0000000964a47223 */ /* 0x180fe2000001082d */
[----:B------:R-:W-:Y:S01]  /*3e00*/  ISETP.GT.AND P6, PT, R57, 0x79, !P6 ;  /* 0x000000793900780c */ /* 0x000fe200077c4270 */
[-CC-:B------:R-:W-:Y:S01]  /*3e10*/  FFMA.FTZ R170, R104, R9.reuse, -R45.reuse ;  /* 0x0000000968aa7223 */ /* 0x180fe2000001082d */
[----:B------:R-:W-:Y:S01]  /*3e20*/  FSEL R41, R3, -INF , !P3 ;  /* 0xff80000003297808 */ /* 0x000fe20005800000 */
[-CC-:B------:R-:W-:Y:S01]  /*3e30*/  FFMA.FTZ R180, R180, R9.reuse, -R45.reuse ;  /* 0x00000009b4b47223 */ /* 0x180fe2000001082d */
[----:B------:R-:W-:Y:S01]  /*3e40*/  ISETP.NE.AND P3, PT, R115, RZ, PT ;  /* 0x000000ff7300720c */ /* 0x000fe20003f65270 */
[-CC-:B------:R-:W-:Y:S01]  /*3e50*/  FFMA.FTZ R3, R128, R9.reuse, -R45.reuse ;  /* 0x0000000980037223 */ /* 0x180fe2000001082d */
[----:B------:R-:W-:Y:S01]  /*3e60*/  FMNMX.FTZ R15, R41, R30, !PT ;  /* 0x0000001e290f7209 */ /* 0x000fe20007810000 */
[-CC-:B------:R-:W-:Y:S01]  /*3e70*/  FFMA.FTZ R182, R182, R9.reuse, -R45.reuse ;  /* 0x00000009b6b67223 */ /* 0x180fe2000001082d */
[----:B------:R-:W-:Y:S01]  /*3e80*/  ISETP.GT.AND P3, PT, R57, 0x70, !P3 ;  /* 0x000000703900780c */ /* 0x000fe20005f64270 */
[--C-:B------:R-:W-:Y:S01]  /*3e90*/  FFMA.FTZ R51, R8, R9, -R45.reuse ;  /* 0x0000000908337223 */ /* 0x100fe2000001082d */
[----:B------:R-:W-:Y:S01]  /*3ea0*/  FMNMX.FTZ R15, R32, R15, !PT ;  /* 0x0000000f200f7209 */ /* 0x000fe20007810000 */
[----:B------:R-:W-:Y:S01]  /*3eb0*/  MUFU.EX2 R180, R180 ;  /* 0x000000b400b47308 */ /* 0x000fe20000000800 */
[----:B------:R-:W-:Y:S01]  /*3ec0*/  ISETP.LT.OR P3, PT, R110, 0x71, P3 ;  /* 0x000000716e00780c */ /* 0x000fe20001f61670 */
[--C-:B------:R-:W-:Y:S01]  /*3ed0*/  FFMA.FTZ R24, R24, R9, -R45.reuse ;  /* 0x0000000918187223 */ /* 0x100fe2000001082d */
[----:B------:R-:W-:Y:S01]  /*3ee0*/  FMNMX.FTZ R15, R34, R15, !PT ;  /* 0x0000000f220f7209 */ /* 0x000fe20007810000 */
[-CC-:B------:R-:W-:Y:S01]  /*3ef0*/  FFMA.FTZ R13, R130, R9.reuse, -R45.reuse ;  /* 0x00000009820d7223 */ /* 0x180fe2000001082d */
[----:B------:R-:W-:Y:S01]  /*3f00*/  FSEL R100, R35, -INF , !P3 ;  /* 0xff80000023647808 */ /* 0x000fe20005800000 */
[--C-:B------:R-:W-:Y:S01]  /*3f10*/  FFMA.FTZ R35, R94, R9, -R45.reuse ;  /* 0x000000095e237223 */ /* 0x100fe2000001082d */
[----:B------:R-:W-:Y:S01]  /*3f20*/  FMNMX.FTZ R21, R36, R15, !PT ;  /* 0x0000000f24157209 */ /* 0x000fe20007810000 */
[----:B------:R-:W1:Y:S01]  /*3f30*/  MUFU.EX2 R3, R3 ;  /* 0x0000000300037308 */ /* 0x000e620000000800 */
[----:B------:R-:W-:Y:S01]  /*3f40*/  ISETP.LT.OR P6, PT, R110, 0x7a, P6 ;  /* 0x0000007a6e00780c */ /* 0x000fe200037c1670 */
[--C-:B------:R-:W-:Y:S01]  /*3f50*/  FFMA.FTZ R176, R176, R9, -R45.reuse ;  /* 0x00000009b0b07223 */ /* 0x100fe2000001082d */
[----:B------:R-:W-:Y:S01]  /*3f60*/  FMNMX.FTZ R21, R38, R21, !PT ;  /* 0x0000001526157209 */ /* 0x000fe20007810000 */
[-CC-:B------:R-:W-:Y:S01]  /*3f70*/  FFMA.FTZ R124, R124, R9.reuse, -R45.reuse ;  /* 0x000000097c7c7223 */ /* 0x180fe2000001082d */
[----:B------:R-:W-:Y:S01]  /*3f80*/  FSEL R104, R39, -INF , !P6 ;  /* 0xff80000027687808 */ /* 0x000fe20007000000 */
        /* <DEDUP_REMOVED lines=27> */
[----:B------:R-:W-:Y:S01]  /*4140*/  FFMA.FTZ R26, R26, R9, -R45 ;  /* 0x000000091a1a7223 */ /* 0x000fe2000001082d */
[----:B------:R-:W4:Y:S01]  /*4150*/  MUFU.EX2 R176, R176 ;  /* 0x000000b000b07308 */ /* 0x000f220000000800 */
[----:B------:R-:W-:Y:S01]  /*4160*/  FMNMX.FTZ R27, R54, R27, !PT ;  /* 0x0000001b361b7209 */ /* 0x000fe20007810000 */
[----:B-1----:R-:W-:Y:S01]  /*4170*/  FADD.FTZ R53, R180, R3 ;  /* 0x00000003b4357221 */ /* 0x002fe20000010000 */
[----:B------:R-:W-:-:S02]  /*4180*/  F2FP.F16.F32.PACK_AB R180, R3, R180 ;  /* 0x000000b403b4723e */ /* 0x000fc400000000ff */
[----:B------:R-:W-:-:S03]  /*4190*/  FMNMX.FTZ R27, R56, R27, !PT ;  /* 0x0000001b381b7209 */ /* 0x000fc60007810000 */
[----:B------:R-:W1:Y:S01]  /*41a0*/  MUFU.EX2 R15, R124 ;  /* 0x0000007c000f7308 */ /* 0x000e620000000800 */
[----:B------:R-:W-:-:S04]  /*41b0*/  FMNMX.FTZ R27, R58, R27, !PT ;  /* 0x0000001b3a1b7209 */ /* 0x000fc80007810000 */
[----:B------:R-:W-:-:S03]  /*41c0*/  FMNMX.FTZ R29, R60, R27, !PT ;  /* 0x0000001b3c1d7209 */ /* 0x000fc60007810000 */
[----:B------:R-:W5:Y:S01]  /*41d0*/  MUFU.EX2 R178, R178 ;  /* 0x000000b200b27308 */ /* 0x000f620000000800 */
[----:B------:R-:W-:-:S04]  /*41e0*/  FMNMX.FTZ R29, R62, R29, !PT ;  /* 0x0000001d3e1d7209 */ /* 0x000fc80007810000 */
[----:B------:R-:W-:-:S03]  /*41f0*/  FMNMX.FTZ R29, R64, R29, !PT ;  /* 0x0000001d401d7209 */ /* 0x000fc60007810000 */
[----:B------:R2:W-:Y:S01]  /*4200*/  MUFU.EX2 R49, R20 ;  /* 0x0000001400317308 */ /* 0x0005e20000000800 */
[----:B------:R-:W-:-:S04]  /*4210*/  FMNMX.FTZ R29, R66, R29, !PT ;  /* 0x0000001d421d7209 */ /* 0x000fc80007810000 */
[----:B------:R-:W-:-:S03]  /*4220*/  FMNMX.FTZ R31, R68, R29, !PT ;  /* 0x0000001d441f7209 */ /* 0x000fc60007810000 */
[----:B------:R-:W5:Y:S01]  /*4230*/  MUFU.EX2 R21, R120 ;  /* 0x0000007800157308 */ /* 0x000f620000000800 */
[----:B------:R-:W-:Y:S01]  /*4240*/  FMNMX.FTZ R31, R70, R31, !PT ;  /* 0x0000001f461f7209 */ /* 0x000fe20007810000 */
[----:B--2---:R-:W-:Y:S01]  /*4250*/  FADD.FTZ R20, R182, R53 ;  /* 0x00000035b6147221 */ /* 0x004fe20000010000 */
[C---:B---3--:R-:W-:Y:S02]  /*4260*/  F2FP.F16.F32.PACK_AB R182, R13.reuse, R182 ;  /* 0x000000b60db6723e */ /* 0x048fe400000000ff */
[----:B------:R-:W-:Y:S01]  /*4270*/  FMNMX.FTZ R31, R82, R31, !PT ;  /* 0x0000001f521f7209 */ /* 0x000fe20007810000 */
[----:B------:R-:W-:Y:S02]  /*4280*/  FADD.FTZ R53, R13, R20 ;  /* 0x000000140d357221 */ /* 0x000fe40000010000 */
[----:B------:R-:W2:Y:S01]  /*4290*/  MUFU.EX2 R172, R172 ;  /* 0x000000ac00ac7308 */ /* 0x000ea20000000800 */
[----:B------:R-:W-:Y:S01]  /*42a0*/  FMNMX.FTZ R31, R78, R31, !PT ;  /* 0x0000001f4e1f7209 */ /* 0x000fe20007810000 */
[----:B----4-:R-:W-:Y:S01]  /*42b0*/  FADD.FTZ R20, R176, R53 ;  /* 0x00000035b0147221 */ /* 0x010fe20000010000 */
[----:B-1----:R-:W-:-:S02]  /*42c0*/  F2FP.F16.F32.PACK_AB R176, R15, R176 ;  /* 0x000000b00fb0723e */ /* 0x002fc400000000ff */
[----:B------:R-:W-:Y:S01]  /*42d0*/  FMNMX.FTZ R43, R76, R31, !PT ;  /* 0x0000001f4c2b7209 */ /* 0x000fe20007810000 */
[----:B------:R-:W-:Y:S02]  /*42e0*/  FADD.FTZ R53, R15, R20 ;  /* 0x000000140f357221 */ /* 0x000fe40000010000 */
[----:B------:R1:W-:Y:S01]  /*42f0*/  MUFU.EX2 R31, R102 ;  /* 0x00000066001f7308 */ /* 0x0003e20000000800 */
[----:B------:R-:W-:Y:S01]  /*4300*/  FMNMX.FTZ R43, R74, R43, !PT ;  /* 0x0000002b4a2b7209 */ /* 0x000fe20007810000 */
[----:B-----5:R-:W-:Y:S01]  /*4310*/  FADD.FTZ R20, R178, R53 ;  /* 0x00000035b2147221 */ /* 0x020fe20000010000 */
[C---:B------:R-:W-:Y:S02]  /*4320*/  F2FP.F16.F32.PACK_AB R178, R21.reuse, R178 ;  /* 0x000000b215b2723e */ /* 0x040fe400000000ff */
[----:B------:R-:W-:Y:S01]  /*4330*/  FMNMX.FTZ R43, R80, R43, !PT ;  /* 0x0000002b502b7209 */ /* 0x000fe20007810000 */
[----:B------:R-:W-:Y:S02]  /*4340*/  FADD.FTZ R55, R21, R20 ;  /* 0x0000001415377221 */ /* 0x000fe40000010000 */
[----:B------:R-:W3:Y:S01]  /*4350*/  MUFU.EX2 R25, R116 ;  /* 0x0000007400197308 */ /* 0x000ee20000000800 */
[----:B------:R-:W-:-:S02]  /*4360*/  FMNMX.FTZ R43, R72, R43, !PT ;  /* 0x0000002b482b7209 */ /* 0x000fc40007810000 */
[----:B-1----:R-:W-:Y:S01]  /*4370*/  FSEL R102, R33, -INF , !P4 ;  /* 0xff80000021667808 */ /* 0x002fe20006000000 */
[----:B------:R-:W-:Y:S01]  /*4380*/  FFMA.FTZ R33, R98, R9, -R45 ;  /* 0x0000000962217223 */ /* 0x000fe2000001082d */
[----:B------:R-:W-:Y:S02]  /*4390*/  FMNMX.FTZ R43, R100, R43, !PT ;  /* 0x0000002b642b7209 */ /* 0x000fe40007810000 */
[----:B------:R-:W-:Y:S01]  /*43a0*/  FSEL R98, R37, -INF , !P5 ;  /* 0xff80000025627808 */ /* 0x000fe20006800000 */
[----:B------:R-:W1:Y:S01]  /*43b0*/  MUFU.EX2 R174, R174 ;  /* 0x000000ae00ae7308 */ /* 0x000e620000000800 */
[----:B------:R-:W-:-:S04]  /*43c0*/  FMNMX.FTZ R43, R102, R43, !PT ;  /* 0x0000002b662b7209 */ /* 0x000fc80007810000 */
[----:B------:R-:W-:-:S03]  /*43d0*/  FMNMX.FTZ R43, R98, R43, !PT ;  /* 0x0000002b622b7209 */ /* 0x000fc60007810000 */
[----:B------:R-:W4:Y:S01]  /*43e0*/  MUFU.EX2 R27, R112 ;  /* 0x00000070001b7308 */ /* 0x000f220000000800 */
[----:B------:R-:W-:-:S05]  /*43f0*/  FMNMX.FTZ R43, R104, R43, !PT ;  /* 0x0000002b682b7209 */ /* 0x000fca0007810000 */
[----:B------:R-:W5:Y:S02]  /*4400*/  SHFL.BFLY PT, R94, R43, 0x2, 0x1f ;  /* 0x0c401f002b5e7f89 */ /* 0x000f6400000e0000 */
[----:B------:R-:W4:Y:S08]  /*4410*/  MUFU.EX2 R168, R168 ;  /* 0x000000a800a87308 */ /* 0x000f300000000800 */
[----:B------:R-:W4:Y:S08]  /*4420*/  MUFU.EX2 R29, R106 ;  /* 0x0000006a001d7308 */ /* 0x000f300000000800 */
[----:B------:R-:W-:Y:S01]  /*4430*/  MUFU.EX2 R170, R170 ;  /* 0x000000aa00aa7308 */ /* 0x000fe20000000800 */
[----:B-----5:R-:W-:-:S07]  /*4440*/  FMNMX.FTZ R94, R43, R94, !PT ;  /* 0x0000005e2b5e7209 */ /* 0x020fce0007810000 */
[----:B------:R5:W-:Y:S01]  /*4450*/  MUFU.EX2 R43, R24 ;  /* 0x00000018002b7308 */ /* 0x000be20000000800 */
[----:B------:R-:W2:Y:S07]  /*4460*/  SHFL.BFLY PT, R37, R94, 0x1, 0x1f ;  /* 0x0c201f005e257f89 */ /* 0x000eae00000e0000 */
[----:B------:R-:W-:Y:S08]  /*4470*/  MUFU.EX2 R164, R164 ;  /* 0x000000a400a47308 */ /* 0x000ff00000000800 */
[----:B------:R-:W-:Y:S08]  /*4480*/  MUFU.EX2 R33, R33 ;  /* 0x0000002100217308 */ /* 0x000ff00000000800 */
[----:B------:R-:W-:Y:S01]  /*4490*/  MUFU.EX2 R166, R166 ;  /* 0x000000a600a67308 */ /* 0x000fe20000000800 */
[----:B--2---:R-:W-:-:S04]  /*44a0*/  FMNMX.FTZ R8, R94, R37, !PT ;  /* 0x000000255e087209 */ /* 0x004fc80007810000 */
[C---:B------:R-:W-:Y:S01]  /*44b0*/  FSETP.NEU.FTZ.AND P3, PT, R8.reuse, -INF , PT ;  /* 0xff8000000800780b */ /* 0x040fe20003f7d000 */
[----:B-----5:R-:W-:Y:S02]  /*44c0*/  FMUL.FTZ R24, R8, R9 ;  /* 0x0000000908187220 */ /* 0x020fe40000410000 */
[----:B------:R-:W-:Y:S03]  /*44d0*/  MUFU.EX2 R35, R35 ;  /* 0x0000002300237308 */ /* 0x000fe60000000800 */
[----:B------:R-:W-:Y:S01]  /*44e0*/  FSEL R45, R24, RZ, P3 ;  /* 0x000000ff182d7208 */ /* 0x000fe20001800000 */
[----:B------:R-:W-:Y:S01]  /*44f0*/  FADD.FTZ R24, R172, R55 ;  /* 0x00000037ac187221 */ /* 0x000fe20000010000 */
[----:B---3--:R-:W-:-:S03]  /*4500*/  F2FP.F16.F32.PACK_AB R172, R25, R172 ;  /* 0x000000ac19ac723e */ /* 0x008fc600000000ff */
        /* <DEDUP_REMOVED lines=13> */
[----:B------:R-:W-:Y:S01]  /*45e0*/  FADD.FTZ R55, R25, R24 ;  /* 0x0000001819377221 */ /* 0x000fe20000010000 */
[-CC-:B------:R-:W-:Y:S01]  /*45f0*/  FFMA.FTZ R50, R50, R9.reuse, -R45.reuse ;  /* 0x0000000932327223 */ /* 0x180fe2000001082d */
[-C--:B------:R-:W-:Y:S01]  /*4600*/  FFMA.FTZ R52, R52, R9.reuse, -R45 ;  /* 0x0000000934347223 */ /* 0x080fe2000001082d */
[----:B------:R-:W2:Y:S01]  /*4610*/  MUFU.EX2 R30, R30 ;  /* 0x0000001e001e7308 */ /* 0x000ea20000000800 */
[----:B-1----:R-:W-:Y:S01]  /*4620*/  FADD.FTZ R24, R174, R55 ;  /* 0x00000037ae187221 */ /* 0x002fe20000010000 */
[-CC-:B------:R-:W-:Y:S01]  /*4630*/  FFMA.FTZ R54, R54, R9.reuse, -R45.reuse ;  /* 0x0000000936367223 */ /* 0x180fe2000001082d */
[-CC-:B------:R-:W-:Y:S01]  /*4640*/  FFMA.FTZ R56, R56, R9.reuse, -R45.reuse ;  /* 0x0000000938387223 */ /* 0x180fe2000001082d */
[-CC-:B------:R-:W-:Y:S01]  /*4650*/  FFMA.FTZ R58, R58, R9.reuse, -R45.reuse ;  /* 0x000000093a3a7223 */ /* 0x180fe2000001082d */
[----:B----4-:R-:W-:Y:S01]  /*4660*/  FADD.FTZ R55, R27, R24 ;  /* 0x000000181b377221 */ /* 0x010fe20000010000 */
[-CC-:B------:R-:W-:Y:S01]  /*4670*/  FFMA.FTZ R60, R60, R9.reuse, -R45.reuse ;  /* 0x000000093c3c7223 */ /* 0x180fe2000001082d */
[-C--:B------:R-:W-:Y:S01]  /*4680*/  FFMA.FTZ R62, R62, R9.reuse, -R45 ;  /* 0x000000093e3e7223 */ /* 0x080fe2000001082d */
[----:B------:R-:W1:Y:S01]  /*4690*/  MUFU.EX2 R32, R32 ;  /* 0x0000002000207308 */ /* 0x000e620000000800 */
[----:B------:R-:W-:Y:S01]  /*46a0*/  FADD.FTZ R24, R168, R55 ;  /* 0x00000037a8187221 */ /* 0x000fe20000010000 */
[-CC-:B------:R-:W-:Y:S01]  /*46b0*/  FFMA.FTZ R64, R64, R9.reuse, -R45.reuse ;  /* 0x0000000940407223 */ /* 0x180fe2000001082d */
[-CC-:B------:R-:W-:Y:S01]  /*46c0*/  FFMA.FTZ R66, R66, R9.reuse, -R45.reuse ;  /* 0x0000000942427223 */ /* 0x180fe2000001082d */
[-CC-:B------:R-:W-:Y:S01]  /*46d0*/  FFMA.FTZ R68, R68, R9.reuse, -R45.reuse ;  /* 0x0000000944447223 */ /* 0x180fe2000001082d */
[----:B------:R-:W-:Y:S01]  /*46e0*/  FADD.FTZ R55, R29, R24 ;  /* 0x000000181d377221 */ /* 0x000fe20000010000 */
[-CC-:B------:R-:W-:Y:S01]  /*46f0*/  FFMA.FTZ R70, R70, R9.reuse, -R45.reuse ;  /* 0x0000000946467223 */ /* 0x180fe2000001082d */
[-C--:B------:R-:W-:Y:S01]  /*4700*/  FFMA.FTZ R82, R82, R9.reuse, -R45 ;  /* 0x0000000952527223 */ /* 0x080fe2000001082d */
[----:B------:R-:W3:Y:S01]  /*4710*/  MUFU.EX2 R183, R34 ;  /* 0x0000002200b77308 */ /* 0x000ee20000000800 */
[----:B--2---:R-:W-:Y:S01]  /*4720*/  FADD.FTZ R53, R41, R30 ;  /* 0x0000001e29357221 */ /* 0x004fe20000010000 */
[----:B------:R-:W-:Y:S01]  /*4730*/  FADD.FTZ R24, R170, R55 ;  /* 0x00000037aa187221 */ /* 0x000fe20000010000 */
[-CC-:B------:R-:W-:Y:S01]  /*4740*/  FFMA.FTZ R78, R78, R9.reuse, -R45.reuse ;  /* 0x000000094e4e7223 */ /* 0x180fe2000001082d */
[-CC-:B------:R-:W-:Y:S01]  /*4750*/  FFMA.FTZ R76, R76, R9.reuse, -R45.reuse ;  /* 0x000000094c4c7223 */ /* 0x180fe2000001082d */
[-CC-:B------:R-:W-:Y:S01]  /*4760*/  FFMA.FTZ R74, R74, R9.reuse, -R45.reuse ;  /* 0x000000094a4a7223 */ /* 0x180fe2000001082d */
[----:B------:R-:W-:Y:S01]  /*4770*/  FADD.FTZ R55, R31, R24 ;  /* 0x000000181f377221 */ /* 0x000fe20000010000 */
[-C--:B------:R-:W-:Y:S01]  /*4780*/  FFMA.FTZ R80, R80, R9.reuse, -R45 ;  /* 0x0000000950507223 */ /* 0x080fe2000001082d */
[----:B------:R-:W2:Y:S01]  /*4790*/  MUFU.EX2 R36, R36 ;  /* 0x0000002400247308 */ /* 0x000ea20000000800 */
[----:B-1----:R-:W-:Y:S01]  /*47a0*/  FADD.FTZ R20, R32, R53 ;  /* 0x0000003520147221 */ /* 0x002fe20000010000 */
[-CC-:B------:R-:W-:Y:S01]  /*47b0*/  FFMA.FTZ R72, R72, R9.reuse, -R45.reuse ;  /* 0x0000000948487223 */ /* 0x180fe2000001082d */
[-CC-:B------:R-:W-:Y:S01]  /*47c0*/  FFMA.FTZ R100, R100, R9.reuse, -R45.reuse ;  /* 0x0000000964647223 */ /* 0x180fe2000001082d */
[-CC-:B------:R-:W-:Y:S01]  /*47d0*/  FFMA.FTZ R102, R102, R9.reuse, -R45.reuse ;  /* 0x0000000966667223 */ /* 0x180fe2000001082d */
[-CC-:B------:R-:W-:Y:S01]  /*47e0*/  FFMA.FTZ R98, R98, R9.reuse, -R45.reuse ;  /* 0x0000000962627223 */ /* 0x180fe2000001082d */
[----:B------:R-:W-:Y:S01]  /*47f0*/  FFMA.FTZ R45, R104, R9, -R45 ;  /* 0x00000009682d7223 */ /* 0x000fe2000001082d */
[----:B------:R-:W-:Y:S01]  /*4800*/  F2FP.F16.F32.PACK_AB R174, R27, R174 ;  /* 0x000000ae1bae723e */ /* 0x000fe200000000ff */
[----:B------:R-:W1:Y:S01]  /*4810*/  MUFU.EX2 R177, R38 ;  /* 0x0000002600b17308 */ /* 0x000e620000000800 */
[----:B---3--:R-:W-:Y:S01]  /*4820*/  FADD.FTZ R53, R183, R20 ;  /* 0x00000014b7357221 */ /* 0x008fe20000010000 */
[----:B------:R-:W-:-:S02]  /*4830*/  F2FP.F16.F32.PACK_AB R168, R29, R168 ;  /* 0x000000a81da8723e */ /* 0x000fc400000000ff */
[----:B------:R-:W-:Y:S02]  /*4840*/  F2FP.F16.F32.PACK_AB R170, R31, R170 ;  /* 0x000000aa1faa723e */ /* 0x000fe400000000ff */
[----:B------:R-:W-:Y:S02]  /*4850*/  F2FP.F16.F32.PACK_AB R181, R30, R41 ;  /* 0x000000291eb5723e */ /* 0x000fe400000000ff */
[----:B------:R-:W3:Y:S01]  /*4860*/  MUFU.EX2 R40, R40 ;  /* 0x0000002800287308 */ /* 0x000ee20000000800 */
[----:B--2---:R-:W-:Y:S01]  /*4870*/  FADD.FTZ R20, R36, R53 ;  /* 0x0000003524147221 */ /* 0x004fe20000010000 */
[----:B------:R-:W-:-:S06]  /*4880*/  F2FP.F16.F32.PACK_AB R183, R183, R32 ;  /* 0x00000020b7b7723e */ /* 0x000fcc00000000ff */
[----:B------:R-:W2:Y:S01]  /*4890*/  MUFU.EX2 R179, R42 ;  /* 0x0000002a00b37308 */ /* 0x000ea20000000800 */
[C---:B-1----:R-:W-:Y:S01]  /*48a0*/  FADD.FTZ R53, R177.reuse, R20 ;  /* 0x00000014b1357221 */ /* 0x042fe20000010000 */
[----:B------:R-:W-:-:S06]  /*48b0*/  F2FP.F16.F32.PACK_AB R177, R177, R36 ;  /* 0x00000024b1b1723e */ /* 0x000fcc00000000ff */
[----:B------:R-:W1:Y:S01]  /*48c0*/  MUFU.EX2 R44, R44 ;  /* 0x0000002c002c7308 */ /* 0x000e620000000800 */
[----:B---3--:R-:W-:-:S07]  /*48d0*/  FADD.FTZ R20, R40, R53 ;  /* 0x0000003528147221 */ /* 0x008fce0000010000 */
[----:B------:R-:W3:Y:S01]  /*48e0*/  MUFU.EX2 R173, R46 ;  /* 0x0000002e00ad7308 */ /* 0x000ee20000000800 */
[C---:B--2---:R-:W-:Y:S01]  /*48f0*/  FADD.FTZ R53, R179.reuse, R20 ;  /* 0x00000014b3357221 */ /* 0x044fe20000010000 */
[----:B------:R-:W-:-:S06]  /*4900*/  F2FP.F16.F32.PACK_AB R179, R179, R40 ;  /* 0x00000028b3b3723e */ /* 0x000fcc00000000ff */
[----:B------:R-:W2:Y:S01]  /*4910*/  MUFU.EX2 R48, R48 ;  /* 0x0000003000307308 */ /* 0x000ea20000000800 */
[----:B-1----:R-:W-:-:S07]  /*4920*/  FADD.FTZ R20, R44, R53 ;  /* 0x000000352c147221 */ /* 0x002fce0000010000 */
[----:B------:R-:W1:Y:S01]  /*4930*/  MUFU.EX2 R175, R50 ;  /* 0x0000003200af7308 */ /* 0x000e620000000800 */
[----:B---3--:R-:W-:Y:S01]  /*4940*/  FADD.FTZ R53, R173, R20 ;  /* 0x00000014ad357221 */ /* 0x008fe20000010000 */
[----:B------:R-:W-:Y:S01]  /*4950*/  FADD.FTZ R20, R164, R55 ;  /* 0x00000037a4147221 */ /* 0x000fe20000010000 */
[----:B------:R-:W-:Y:S02]  /*4960*/  F2FP.F16.F32.PACK_AB R164, R33, R164 ;  /* 0x000000a421a4723e */ /* 0x000fe400000000ff */
[----:B------:R-:W-:Y:S01]  /*4970*/  F2FP.F16.F32.PACK_AB R173, R173, R44 ;  /* 0x0000002cadad723e */ /* 0x000fe200000000ff */
[----:B------:R-:W-:Y:S02]  /*4980*/  FADD.FTZ R55, R33, R20 ;  /* 0x0000001421377221 */ /* 0x000fe40000010000 */
[----:B------:R-:W3:Y:S01]  /*4990*/  MUFU.EX2 R52, R52 ;  /* 0x0000003400347308 */ /* 0x000ee20000000800 */
[----:B--2---:R-:W-:Y:S01]  /*49a0*/  FADD.FTZ R4, R48, R53 ;  /* 0x0000003530047221 */ /* 0x004fe20000010000 */
[----:B------:R-:W-:Y:S01]  /*49b0*/  FADD.FTZ R20, R166, R55 ;  /* 0x00000037a6147221 */ /* 0x000fe20000010000 */
[----:B------:R-:W-:-:S03]  /*49c0*/  F2FP.F16.F32.PACK_AB R166, R35, R166 ;  /* 0x000000a623a6723e */ /* 0x000fc600000000ff */
[----:B------:R-:W-:Y:S02]  /*49d0*/  FADD.FTZ R55, R35, R20 ;  /* 0x0000001423377221 */ /* 0x000fe40000010000 */
[----:B------:R-:W2:Y:S01]  /*49e0*/  MUFU.EX2 R169, R54 ;  /* 0x0000003600a97308 */ /* 0x000ea20000000800 */
[C---:B-1----:R-:W-:Y:S01]  /*49f0*/  FADD.FTZ R53, R175.reuse, R4 ;  /* 0x00000004af357221 */ /* 0x042fe20000010000 */
[----:B------:R-:W-:Y:S01]  /*4a00*/  FADD.FTZ R20, R92, R55 ;  /* 0x000000375c147221 */ /* 0x000fe20000010000 */
[----:B------:R-:W-:-:S05]  /*4a10*/  F2FP.F16.F32.PACK_AB R175, R175, R48 ;  /* 0x00000030afaf723e */ /* 0x000fca00000000ff */
        /* <DEDUP_REMOVED lines=8> */
[C---:B---3--:R-:W-:Y:S01]  /*4aa0*/  FADD.FTZ R53, R171.reuse, R4 ;  /* 0x00000004ab357221 */ /* 0x048fe20000010000 */
[----:B------:R-:W-:-:S06]  /*4ab0*/  F2FP.F16.F32.PACK_AB R171, R171, R56 ;  /* 0x00000038abab723e */ /* 0x000fcc00000000ff */
[----:B------:R-:W3:Y:S01]  /*4ac0*/  MUFU.EX2 R165, R62 ;  /* 0x0000003e00a57308 */ /* 0x000ee20000000800 */
[----:B--2---:R-:W-:-:S07]  /*4ad0*/  FADD.FTZ R4, R60, R53 ;  /* 0x000000353c047221 */ /* 0x004fce0000010000 */
[----:B------:R-:W2:Y:S01]  /*4ae0*/  MUFU.EX2 R86, R86 ;  /* 0x0000005600567308 */ /* 0x000ea20000000800 */
[C---:B-1----:R-:W-:Y:S01]  /*4af0*/  FADD.FTZ R55, R39.reuse, R20 ;  /* 0x0000001427377221 */ /* 0x042fe20000010000 */
[----:B------:R-:W-:-:S06]  /*4b00*/  F2FP.F16.F32.PACK_AB R160, R39, R92 ;  /* 0x0000005c27a0723e */ /* 0x000fcc00000000ff */
[----:B------:R-:W1:Y:S01]  /*4b10*/  MUFU.EX2 R64, R64 ;  /* 0x0000004000407308 */ /* 0x000e620000000800 */
[C---:B---3--:R-:W-:Y:S01]  /*4b20*/  FADD.FTZ R3, R165.reuse, R4 ;  /* 0x00000004a5037221 */ /* 0x048fe20000010000 */
[----:B------:R-:W-:-:S06]  /*4b30*/  F2FP.F16.F32.PACK_AB R165, R165, R60 ;  /* 0x0000003ca5a5723e */ /* 0x000fcc00000000ff */
[----:B------:R-:W3:Y:S01]  /*4b40*/  MUFU.EX2 R47, R84 ;  /* 0x00000054002f7308 */ /* 0x000ee20000000800 */
[----:B--2---:R-:W-:-:S07]  /*4b50*/  FADD.FTZ R20, R86, R55 ;  /* 0x0000003756147221 */ /* 0x004fce0000010000 */
[----:B------:R-:W2:Y:S01]  /*4b60*/  MUFU.EX2 R167, R66 ;  /* 0x0000004200a77308 */ /* 0x000ea20000000800 */
[----:B-1----:R-:W-:-:S07]  /*4b70*/  FADD.FTZ R4, R64, R3 ;  /* 0x0000000340047221 */ /* 0x002fce0000010000 */
[----:B------:R-:W1:Y:S01]  /*4b80*/  MUFU.EX2 R28, R28 ;  /* 0x0000001c001c7308 */ /* 0x000e620000000800 */
[C---:B---3--:R-:W-:Y:S01]  /*4b90*/  FADD.FTZ R13, R47.reuse, R20 ;  /* 0x000000142f0d7221 */ /* 0x048fe20000010000 */
[----:B------:R-:W-:-:S06]  /*4ba0*/  F2FP.F16.F32.PACK_AB R162, R47, R86 ;  /* 0x000000562fa2723e */ /* 0x000fcc00000000ff */
[----:B------:R-:W3:Y:S01]  /*4bb0*/  MUFU.EX2 R68, R68 ;  /* 0x0000004400447308 */ /* 0x000ee20000000800 */
[C---:B--2---:R-:W-:Y:S01]  /*4bc0*/  FADD.FTZ R3, R167.reuse, R4 ;  /* 0x00000004a7037221 */ /* 0x044fe20000010000 */
[----:B------:R-:W-:-:S06]  /*4bd0*/  F2FP.F16.F32.PACK_AB R167, R167, R64 ;  /* 0x00000040a7a7723e */ /* 0x000fcc00000000ff */
[----:B------:R-:W2:Y:S01]  /*4be0*/  MUFU.EX2 R161, R70 ;  /* 0x0000004600a17308 */ /* 0x000ea20000000800 */
[----:B-1----:R-:W-:Y:S01]  /*4bf0*/  FADD.FTZ R20, R28, R13 ;  /* 0x0000000d1c147221 */ /* 0x002fe20000010000 */
[----:B------:R-:W-:-:S03]  /*4c00*/  F2FP.F16.F32.PACK_AB R156, R43, R28 ;  /* 0x0000001c2b9c723e */ /* 0x000fc600000000ff */
[----:B------:R-:W-:-:S03]  /*4c10*/  FADD.FTZ R13, R43, R20 ;  /* 0x000000142b0d7221 */ /* 0x000fc60000010000 */
[----:B------:R-:W1:Y:S01]  /*4c20*/  MUFU.EX2 R12, R12 ;  /* 0x0000000c000c7308 */ /* 0x000e620000000800 */
[----:B---3--:R-:W-:-:S07]  /*4c30*/  FADD.FTZ R4, R68, R3 ;  /* 0x0000000344047221 */ /* 0x008fce0000010000 */
        /* <DEDUP_REMOVED lines=15> */
[----:B---3--:R-:W-:-:S07]  /*4d30*/  FADD.FTZ R4, R76, R3 ;  /* 0x000000034c047221 */ /* 0x008fce0000010000 */
[----:B------:R-:W3:Y:S01]  /*4d40*/  MUFU.EX2 R6, R6 ;  /* 0x0000000600067308 */ /* 0x000ee20000000800 */
[C---:B--2---:R-:W-:Y:S01]  /*4d50*/  FADD.FTZ R13, R14.reuse, R13 ;  /* 0x0000000d0e0d7221 */ /* 0x044fe20000010000 */
[----:B------:R-:W-:-:S06]  /*4d60*/  F2FP.F16.F32.PACK_AB R152, R14, R51 ;  /* 0x000000330e98723e */ /* 0x000fcc00000000ff */
[----:B------:R-:W2:Y:S01]  /*4d70*/  MUFU.EX2 R37, R26 ;  /* 0x0000001a00257308 */ /* 0x000ea20000000800 */
[C---:B-1----:R-:W-:Y:S01]  /*4d80*/  FADD.FTZ R3, R157.reuse, R4 ;  /* 0x000000049d037221 */ /* 0x042fe20000010000 */
[----:B------:R-:W-:-:S06]  /*4d90*/  F2FP.F16.F32.PACK_AB R157, R157, R76 ;  /* 0x0000004c9d9d723e */ /* 0x000fcc00000000ff */
[----:B------:R-:W1:Y:S01]  /*4da0*/  MUFU.EX2 R80, R80 ;  /* 0x0000005000507308 */ /* 0x000e620000000800 */
[----:B---3--:R-:W-:Y:S01]  /*4db0*/  FADD.FTZ R12, R6, R13 ;  /* 0x0000000d060c7221 */ /* 0x008fe20000010000 */
[----:B------:R-:W-:-:S04]  /*4dc0*/  VIADD R13, R5, UR42 ;  /* 0x0000002a050d7c36 */ /* 0x000fc80008000000 */
[----:B------:R-:W-:Y:S02]  /*4dd0*/  IMAD.IADD R10, R13, 0x1, R10 ;  /* 0x000000010d0a7824 */ /* 0x000fe400078e020a */
[----:B------:R-:W3:Y:S01]  /*4de0*/  MUFU.EX2 R159, R72 ;  /* 0x00000048009f7308 */ /* 0x000ee20000000800 */
[C---:B--2---:R-:W-:Y:S01]  /*4df0*/  F2FP.F16.F32.PACK_AB R154, R37.reuse, R6 ;  /* 0x00000006259a723e */ /* 0x044fe200000000ff */
[----:B------:R-:W-:-:S06]  /*4e00*/  FADD.FTZ R4, R37, R12 ;  /* 0x0000000c25047221 */ /* 0x000fcc0000010000 */
        /* <DEDUP_REMOVED lines=9> */
[----:B------:R-:W-:-:S03]  /*4ea0*/  F2FP.F16.F32.PACK_AB R153, R153, R100 ;  /* 0x000000649999723e */ /* 0x000fc600000000ff */
[----:B---3--:R-:W-:-:S04]  /*4eb0*/  FADD.FTZ R6, R98, R3 ;  /* 0x0000000362067221 */ /* 0x008fc80000010000 */
[C---:B--2---:R-:W-:Y:S01]  /*4ec0*/  FADD.FTZ R3, R45.reuse, R6 ;  /* 0x000000062d037221 */ /* 0x044fe20000010000 */
[----:B------:R-:W-:Y:S01]  /*4ed0*/  F2FP.F16.F32.PACK_AB R155, R45, R98 ;  /* 0x000000622d9b723e */ /* 0x000fe200000000ff */
[----:B------:R-:W-:Y:S01]  /*4ee0*/  VIADD R6, R88, 0xfffffffe ;  /* 0xfffffffe58067836 */ /* 0x000fe20000000000 */
[----:B------:R-:W-:Y:S06]  /*4ef0*/  @!P2 BRA `(.L_x_893) ;  /* 0x000000000040a947 */ /* 0x000fec0003800000 */
[C---:B------:R-:W-:Y:S01]  /*4f00*/  ISETP.GT.AND P3, PT, R13.reuse, RZ, PT ;  /* 0x000000ff0d00720c */ /* 0x040fe20003f64270 */
[----:B------:R-:W-:-:S12]  /*4f10*/  VIADD R12, R13, 0xffffffff ;  /* 0xffffffff0d0c7836 */ /* 0x000fd80000000000 */
[----:B------:R-:W-:Y:S05]  /*4f20*/  @P3 BRA `(.L_x_894) ;  /* 0x00000000001c3947 */ /* 0x000fea0003800000 */
[----:B------:R-:W-:Y:S01]  /*4f30*/  ISETP.NE.AND P3, PT, R11, 0x1, PT ;  /* 0x000000010b00780c */ /* 0x000fe20003f65270 */
[----:B------:R-:W-:-:S12]  /*4f40*/  IMAD.MOV R13, RZ, RZ, -R13 ;  /* 0x000000ffff0d7224 */ /* 0x000fd800078e0a0d */
[----:B------:R-:W1:Y:S02]  /*4f50*/  @P3 LDC.64 R14, c[0x0][0x9e8] ;  /* 0x00027a00ff0e3b82 */ /* 0x000e640000000a00 */
[----:B-1----:R-:W-:-:S05]  /*4f60*/  @P3 IMAD.HI.U32 R12, R13, R14, RZ ;  /* 0x0000000e0d0c3227 */ /* 0x002fca00078e00ff */
[----:B------:R-:W-:-:S04]  /*4f70*/  @P3 SHF.R.U32.HI R13, RZ, R15, R12 ;  /* 0x0000000fff0d3219 */ /* 0x000fc8000001160c */
[----:B------:R-:W-:Y:S01]  /*4f80*/  LOP3.LUT R12, RZ, R13, RZ, 0x33, !PT ;  /* 0x0000000dff0c7212 */ /* 0x000fe200078e33ff */
[----:B------:R-:W-:Y:S06]  /*4f90*/  BRA `(.L_x_895) ;  /* 0x0000000000107947 */ /* 0x000fec0003800000 */
.L_x_894:
[----:B------:R-:W-:-:S13]  /*4fa0*/  ISETP.NE.AND P3, PT, R11, 0x1, PT ;  /* 0x000000010b00780c */ /* 0x000fda0003f65270 */
[----:B------:R-:W1:Y:S02]  /*4fb0*/  @P3 LDC.64 R14, c[0x0][0x9e8] ;  /* 0x00027a00ff0e3b82 */ /* 0x000e640000000a00 */
[----:B-1----:R-:W-:-:S05]  /*4fc0*/  @P3 IMAD.HI.U32 R14, R12, R14, RZ ;  /* 0x0000000e0c0e3227 */ /* 0x002fca00078e00ff */
[----:B------:R-:W-:-:S07]  /*4fd0*/  @P3 SHF.R.U32.HI R12, RZ, R15, R14 ;  /* 0x0000000fff0c3219 */ /* 0x000fce000001160e */
.L_x_895:
[----:B------:R-:W-:-:S05]  /*4fe0*/  IMAD R11, R12, R11, R11 ;  /* 0x0000000b0c0b7224 */ /* 0x000fca00078e020b */
[----:B------:R-:W-:-:S07]  /*4ff0*/  VIMNMX R10, R10, R11, PT ;  /* 0x0000000b0a0a7248 */ /* 0x000fce0003fe0100 */
.L_x_893:
[----:B------:R-:W-:Y:S02]  /*5000*/  SHF.R.S32.HI R11, RZ, 0x1f, R10 ;  /* 0x0000001fff0b7819 */ /* 0x000fe4000001140a */
[----:B------:R-:W-:Y:S02]  /*5010*/  CS2R R150, SRZ ;  /* 0x0000000000967805 */ /* 0x000fe4000001ff00 */
[----:B------:R-:W-:Y:S02]  /*5020*/  CS2R R148, SRZ ;  /* 0x0000000000947805 */ /* 0x000fe4000001ff00 */
[----:B------:R-:W-:Y:S02]  /*5030*/  CS2R R146, SRZ ;  /* 0x0000000000927805 */ /* 0x000fe4000001ff00 */
[----:B------:R-:W-:Y:S02]  /*5040*/  LEA.HI R11, R11, R10, RZ, 0x7 ;  /* 0x0000000a0b0b7211 */ /* 0x000fe400078f38ff */
[----:B------:R-:W-:-:S02]  /*5050*/  CS2R R144, SRZ ;  /* 0x0000000000907805 */ /* 0x000fc4000001ff00 */
[----:B------:R-:W-:Y:S02]  /*5060*/  CS2R R142, SRZ ;  /* 0x00000000008e7805 */ /* 0x000fe4000001ff00 */
[----:B------:R-:W-:Y:S02]  /*5070*/  CS2R R140, SRZ ;  /* 0x00000000008c7805 */ /* 0x000fe4000001ff00 */
[----:B------:R-:W-:Y:S02]  /*5080*/  SHF.R.S32.HI R11, RZ, 0x7, R11 ;  /* 0x00000007ff0b7819 */ /* 0x000fe4000001140b */
[----:B------:R-:W-:Y:S02]  /*5090*/  CS2R R138, SRZ ;  /* 0x00000000008a7805 */ /* 0x000fe4000001ff00 */
[----:B------:R-:W-:Y:S02]  /*50a0*/  CS2R R136, SRZ ;  /* 0x0000000000887805 */ /* 0x000fe4000001ff00 */
[----:B------:R-:W-:-:S02]  /*50b0*/  CS2R R134, SRZ ;  /* 0x0000000000867805 */ /* 0x000fc4000001ff00 */
[----:B------:R-:W-:Y:S02]  /*50c0*/  VIMNMX R11, R11, UR40, !PT ;  /* 0x000000280b0b7c48 */ /* 0x000fe4000ffe0100 */
[----:B------:R-:W-:Y:S02]  /*50d0*/  CS2R R132, SRZ ;  /* 0x0000000000847805 */ /* 0x000fe4000001ff00 */
[----:B------:R-:W-:Y:S02]  /*50e0*/  CS2R R130, SRZ ;  /* 0x0000000000827805 */ /* 0x000fe4000001ff00 */
[----:B------:R-:W-:Y:S02]  /*50f0*/  CS2R R128, SRZ ;  /* 0x0000000000807805 */ /* 0x000fe4000001ff00 */
[----:B------:R-:W-:Y:S02]  /*5100*/  ISETP.GE.AND P3, PT, R6, R11, PT ;  /* 0x0000000b0600720c */ /* 0x000fe40003f66270 */
        /* <DEDUP_REMOVED lines=20> */
[----:B------:R-:W-:Y:S06]  /*5250*/  @!P3 BRA `(.L_x_896) ;  /* 0x000000380014b947 */ /* 0x000fec0003800000 */
[----:B------:R-:W-:Y:S01]  /*5260*/  IMAD.IADD R10, R0, 0x1, R5 ;  /* 0x00000001000a7824 */ /* 0x000fe200078e0205 */
[----:B------:R-:W-:Y:S01]  /*5270*/  ULDC UR56, c[0x0][0x9e4] ;  /* 0x0002790000387ab9 */ /* 0x000fe20000000800 */
[----:B------:R-:W-:Y:S01]  /*5280*/  IMAD.MOV.U32 R151, RZ, RZ, RZ ;  /* 0x000000ffff977224 */ /* 0x000fe200078e00ff */
[----:B------:R-:W-:Y:S01]  /*5290*/  ULDC UR58, c[0x0][0x288] ;  /* 0x0000a200003a7ab9 */ /* 0x000fe20000000800 */
[----:B------:R-:W-:Y:S01]  /*52a0*/  ULDC UR59, c[0x0][0x9d8] ;  /* 0x00027600003b7ab9 */ /* 0x000fe20000000800 */
[----:B------:R-:W-:-:S05]  /*52b0*/  ULDC UR57, c[0x0][0x9e0] ;  /* 0x0002780000397ab9 */ /* 0x000fca0000000800 */
.L_x_913:
[----:B------:R-:W-:Y:S01]  /*52c0*/  UIADD3 UR61, UR37, 0x1, URZ ;  /* 0x00000001253d7890 */ /* 0x000fe2000fffe03f */
[----:B------:R-:W-:-:S03]  /*52d0*/  ISETP.NE.AND P4, PT, RZ, UR41, PT ;  /* 0x00000029ff007c0c */ /* 0x000fc6000bf85270 */
[----:B------:R-:W-:-:S04]  /*52e0*/  UISETP.NE.AND UP0, UPT, UR61, 0x2, UPT ;  /* 0x000000023d00788c */ /* 0x000fc8000bf05270 */
[----:B------:R-:W-:Y:S02]  /*52f0*/  USEL UR60, URZ, 0x1, UP0 ;  /* 0x000000013f3c7887 */ /* 0x000fe40008000000 */
[----:B------:R-:W-:Y:S02]  /*5300*/  USEL UR61, UR61, URZ, UP0 ;  /* 0x0000003f3d3d7287 */ /* 0x000fe40008000000 */
[----:B------:R-:W-:Y:S02]  /*5310*/  ULOP3.LUT UR60, UR36, UR60, URZ, 0x3c, !UPT ;  /* 0x0000003c243c7292 */ /* 0x000fe4000f8e3c3f */
[----:B------:R-:W-:Y:S10]  /*5320*/  @P4 BRA `(.L_x_897) ;  /* 0x00000000002c4947 */ /* 0x000ff40003800000 */
[----:B------:R-:W-:Y:S05]  /*5330*/  @!P0 BRA `(.L_x_898) ;  /* 0x0000000000048947 */ /* 0x000fea0003800000 */
[----:B------:R-:W-:Y:S01]  /*5340*/  BPT.TRAP 0x1 ;  /* 0x000000040000795c */ /* 0x000fe20000300000 */
.L_x_898:
[----:B------:R-:W-:Y:S01]  /*5350*/  ULEA UR6, UR61, UR39, 0x3 ;  /* 0x000000273d067291 */ /* 0x000fe2000f8e183f */
[----:B------:R-:W-:-:S05]  /*5360*/  IMAD.U32 R9, RZ, RZ, UR60 ;  /* 0x0000003cff097e24 */ /* 0x000fca000f8e00ff */
[----:B------:R-:W-:-:S04]  /*5370*/  SHF.L.U32 R9, R9, 0x1f, RZ ;  /* 0x0000001f09097819 */ /* 0x000fc800000006ff */
[----:B------:R1:W2:Y:S01]  /*5380*/  SYNCS.PHASECHK.TRANS64.TRYWAIT P3, [UR6+0x28830], R9 ;  /* 0x02883009ff0075a7 */ /* 0x0002a20008060146 */
[----:B------:R-:W-:Y:S05]  /*5390*/  @!P0 BRA `(.L_x_899) ;  /* 0x0000000000048947 */ /* 0x000fea0003800000 */
[----:B------:R-:W-:Y:S01]  /*53a0*/  BPT.TRAP 0x1 ;  /* 0x000000040000795c */ /* 0x000fe20000300000 */
.L_x_899:
[----:B--2---:R-:W-:Y:S05]  /*53b0*/  @P3 BRA `(.L_x_897) ;  /* 0x0000000000083947 */ /* 0x004fea0003800000 */
[----:B------:R-:W2:Y:S02]  /*53c0*/  SYNCS.PHASECHK.TRANS64.TRYWAIT P3, [UR6+0x28830], R9 ;  /* 0x02883009ff0075a7 */ /* 0x000ea40008060146 */
[----:B--2---:R-:W-:Y:S05]  /*53d0*/  @!P3 BRA `(.L_x_900) ;  /* 0x000000e400ecb947 */ /* 0x004fea0003800000 */
.L_x_897:
[----:B-12---:R-:W-:Y:S01]  /*53e0*/  VIADD R9, R17, 0x8 ;  /* 0x0000000811097836 */ /* 0x006fe20000000000 */
[----:B------:R-:W-:Y:S01]  /*53f0*/  ULEA UR34, UR61, UR49, 0xb ;  /* 0x000000313d227291 */ /* 0x000fe2000f8e583f */
[----:B------:R-:W-:Y:S01]  /*5400*/  UMOV UR35, 0x40000040 ;  /* 0x4000004000237882 */ /* 0x000fe20000000000 */
[----:B------:R-:W-:Y:S02]  /*5410*/  UMOV UR7, 0x40000040 ;  /* 0x4000004000077882 */ /* 0x000fe40000000000 */
[----:B------:R1:W-:Y:S01]  /*5420*/  BAR.SYNC.DEFER_BLOCKING R9, 0x100 ;  /* 0x000400090000751d */ /* 0x0003e20000010000 */
[----:B------:R-:W-:Y:S02]  /*5430*/  UIADD3 UR6, UR34, 0x2, URZ ;  /* 0x0000000222067890 */ /* 0x000fe4000fffe03f */
[----:B------:R-:W-:Y:S02]  /*5440*/  UIADD3 UR10, UR34, 0x4, URZ ;  /* 0x00000004220a7890 */ /* 0x000fe4000fffe03f */
[----:B------:R-:W-:Y:S01]  /*5450*/  UIADD3 UR14, UR34, 0x6, URZ ;  /* 0x00000006220e7890 */ /* 0x000fe2000fffe03f */
[----:B------:R-:W-:Y:S01]  /*5460*/  UMOV UR11, 0x40000040 ;  /* 0x40000040000b7882 */ /* 0x000fe20000000000 */
[----:B------:R-:W-:Y:S01]  /*5470*/  UMOV UR15, 0x40000040 ;  /* 0x40000040000f7882 */ /* 0x000fe20000000000 */
[----:B------:R-:W-:Y:S01]  /*5480*/  UIADD3 UR18, UR34, 0x400, URZ ;  /* 0x0000040022127890 */ /* 0x000fe2000fffe03f */
[----:B------:R-:W-:Y:S01]  /*5490*/  UMOV UR19, 0x40000040 ;  /* 0x4000004000137882 */ /* 0x000fe20000000000 */
[----:B------:R-:W-:Y:S01]  /*54a0*/  UIADD3 UR22, UR34, 0x402, URZ ;  /* 0x0000040222167890 */ /* 0x000fe2000fffe03f */
[----:B------:R-:W-:Y:S01]  /*54b0*/  UMOV UR23, 0x40000040 ;  /* 0x4000004000177882 */ /* 0x000fe20000000000 */
[----:B------:R-:W-:Y:S01]  /*54c0*/  UIADD3 UR26, UR34, 0x404, URZ ;  /* 0x00000404221a7890 */ /* 0x000fe2000fffe03f */
[----:B------:R-:W-:Y:S01]  /*54d0*/  UMOV UR27, 0x40000040 ;  /* 0x40000040001b7882 */ /* 0x000fe20000000000 */
[----:B------:R-:W-:Y:S01]  /*54e0*/  UIADD3 UR30, UR34, 0x406, URZ ;  /* 0x00000406221e7890 */ /* 0x000fe2000fffe03f */
[----:B------:R-:W-:Y:S01]  /*54f0*/  UMOV UR31, 0x40000040 ;  /* 0x40000040001f7882 */ /* 0x000fe20000000000 */
[----:B------:R-:W-:-:S06]  /*5500*/  WARPGROUP.ARRIVE ;  /* 0x00000000000079c5 */ /* 0x000fcc0000000000 */
[----:B------:R-:W-:Y:S03]  /*5510*/  HGMMA.64x128x16.F32 R24, gdesc[UR32], RZ, !UPT, gsb0 ;  /* 0x01e00000201879f0 */ /* 0x000fe6000c0008ff */
        /* <DEDUP_REMOVED lines=22> */
[----:B-1----:R-:W-:Y:S05]  /*5680*/  @P4 BRA `(.L_x_901) ;  /* 0x00000000002c4947 */ /* 0x002fea0003800000 */
[----:B------:R-:W-:Y:S05]  /*5690*/  @!P0 BRA `(.L_x_902) ;  /* 0x0000000000048947 */ /* 0x000fea0003800000 */
[----:B------:R-:W-:Y:S01]  /*56a0*/  BPT.TRAP 0x1 ;  /* 0x000000040000795c */ /* 0x000fe20000300000 */
.L_x_902:
[----:B------:R-:W-:Y:S01]  /*56b0*/  ULEA UR6, UR37, UR39, 0x3 ;  /* 0x0000002725067291 */ /* 0x000fe2000f8e183f */
[----:B------:R-:W-:-:S05]  /*56c0*/  IMAD.U32 R9, RZ, RZ, UR36 ;  /* 0x00000024ff097e24 */ /* 0x000fca000f8e00ff */
[----:B------:R-:W-:-:S04]  /*56d0*/  SHF.L.U32 R9, R9, 0x1f, RZ ;  /* 0x0000001f09097819 */ /* 0x000fc800000006ff */
[----:B------:R1:W2:Y:S01]  /*56e0*/  SYNCS.PHASECHK.TRANS64.TRYWAIT P3, [UR6+0x28850], R9 ;  /* 0x02885009ff0075a7 */ /* 0x0002a20008060146 */
[----:B------:R-:W-:Y:S05]  /*56f0*/  @!P0 BRA `(.L_x_903) ;  /* 0x0000000000048947 */ /* 0x000fea0003800000 */
[----:B------:R-:W-:Y:S01]  /*5700*/  BPT.TRAP 0x1 ;  /* 0x000000040000795c */ /* 0x000fe20000300000 */
.L_x_903:
[----:B--2---:R-:W-:Y:S05]  /*5710*/  @P3 BRA `(.L_x_901) ;  /* 0x0000000000083947 */ /* 0x004fea0003800000 */
[----:B------:R-:W2:Y:S02]  /*5720*/  SYNCS.PHASECHK.TRANS64.TRYWAIT P3, [UR6+0x28850], R9 ;  /* 0x02885009ff0075a7 */ /* 0x000ea40008060146 */
[----:B--2---:R-:W-:Y:S05]  /*5730*/  @!P3 BRA `(.L_x_904) ;  /* 0x000000e4002cb947 */ /* 0x004fea0003800000 */
.L_x_901:
[----:B------:R-:W-:Y:S01]  /*5740*/  UIADD3 UR6, UR39, 0x400, URZ ;  /* 0x0000040027067890 */ /* 0x000fe2000fffe03f */
[----:B------:R-:W-:Y:S01]  /*5750*/  WARPGROUP.ARRIVE ;  /* 0x00000000000079c5 */ /* 0x000fe20000000000 */
[----:B------:R-:W-:Y:S01]  /*5760*/  UMOV UR7, 0x40000040 ;  /* 0x4000004000077882 */ /* 0x000fe20000000000 */
[----:B------:R-:W-:Y:S01]  /*5770*/  FMUL.FTZ R14, R30, UR59 ;  /* 0x0000003b1e0e7c20 */ /* 0x000fe20008410000 */
[----:B------:R-:W-:Y:S01]  /*5780*/  USHF.R.U32.HI UR6, URZ, 0x4, UR6 ;  /* 0x000000043f067899 */ /* 0x000fe20008011606 */
[----:B------:R-:W-:Y:S01]  /*5790*/  FMUL.FTZ R30, R54, UR59 ;  /* 0x0000003b361e7c20 */ /* 0x000fe20008410000 */
[----:B------:R-:W-:Y:S01]  /*57a0*/  FMUL.FTZ R54, R56, UR59 ;  /* 0x0000003b38367c20 */ /* 0x000fe20008410000 */
[----:B------:R-:W-:Y:S01]  /*57b0*/  FMUL.FTZ R56, R60, UR59 ;  /* 0x0000003b3c387c20 */ /* 0x000fe20008410000 */
[----:B------:R-:W-:Y:S01]  /*57c0*/  ULOP3.LUT UR6, UR6, 0x3fff, URZ, 0xc0, !UPT ;  /* 0x00003fff06067892 */ /* 0x000fe2000f8ec03f */
[----:B--2---:R-:W-:Y:S01]  /*57d0*/  FMUL.FTZ R12, R26, UR59 ;  /* 0x0000003b1a0c7c20 */ /* 0x004fe20008410000 */
[----:B------:R-:W-:Y:S01]  /*57e0*/  FMUL.FTZ R13, R27, UR59 ;  /* 0x0000003b1b0d7c20 */ /* 0x000fe20008410000 */
[----:B------:R-:W-:Y:S01]  /*57f0*/  FMUL.FTZ R21, R34, UR59 ;  /* 0x0000003b22157c20 */ /* 0x000fe20008410000 */
[----:B------:R-:W-:Y:S01]  /*5800*/  ULOP3.LUT UR6, UR6, 0x4000000, URZ, 0xfc, !UPT ;  /* 0x0400000006067892 */ /* 0x000fe2000f8efc3f */
[----:B------:R-:W-:Y:S01]  /*5810*/  FMUL.FTZ R20, R35, UR59 ;  /* 0x0000003b23147c20 */ /* 0x000fe20008410000 */
[----:B-1----:R-:W-:Y:S01]  /*5820*/  FMUL.FTZ R9, R24, UR59 ;  /* 0x0000003b18097c20 */ /* 0x002fe20008410000 */
[----:B------:R-:W-:Y:S01]  /*5830*/  FMUL.FTZ R15, R31, UR59 ;  /* 0x0000003b1f0f7c20 */ /* 0x000fe20008410000 */
[----:B------:R-:W-:Y:S01]  /*5840*/  ULEA UR10, UR37, UR6, 0xb ;  /* 0x00000006250a7291 */ /* 0x000fe2000f8e583f */
[----:B------:R-:W-:Y:S01]  /*5850*/  FMUL.FTZ R34, R36, UR59 ;  /* 0x0000003b24227c20 */ /* 0x000fe20008410000 */
        /* <DEDUP_REMOVED lines=9> */
[----:B------:R-:W-:Y:S01]  /*58f0*/  FMUL.FTZ R37, R59, UR59 ;  /* 0x0000003b3b257c20 */ /* 0x000fe20008410000 */
[----:B------:R-:W-:Y:S01]  /*5900*/  UMOV UR7, 0x40000040 ;  /* 0x4000004000077882 */ /* 0x000fe20000000000 */
[----:B------:R-:W-:Y:S01]  /*5910*/  FMUL.FTZ R38, R62, UR59 ;  /* 0x0000003b3e267c20 */ /* 0x000fe20008410000 */
        /* <DEDUP_REMOVED lines=16> */
[----:B------:R-:W1:Y:S08]  /*5a20*/  MUFU.TANH R9, R9 ;  /* 0x0000000900097308 */ /* 0x000e700000002400 */
[----:B------:R-:W2:Y:S08]  /*5a30*/  MUFU.TANH R12, R12 ;  /* 0x0000000c000c7308 */ /* 0x000eb00000002400 */
[----:B------:R-:W3:Y:S08]  /*5a40*/  MUFU.TANH R13, R13 ;  /* 0x0000000d000d7308 */ /* 0x000ef00000002400 */
[----:B------:R-:W4:Y:S08]  /*5a50*/  MUFU.TANH R14, R14 ;  /* 0x0000000e000e7308 */ /* 0x000f300000002400 */
        /* <DEDUP_REMOVED lines=11> */
[----:B------:R-:W1:Y:S01]  /*5b10*/  MUFU.TANH R30, R30 ;  /* 0x0000001e001e7308 */ /* 0x000e620000002400 */
[----:B------:R-:W-:-:S02]  /*5b20*/  WARPGROUP.DEPBAR.LE gsb0, 0x0 ;  /* 0x00008000000079c5 */ /* 0x000fc40000010000 */
[----:B------:R-:W-:-:S05]  /*5b30*/  WARPGROUP.ARRIVE ;  /* 0x00000000000079c5 */ /* 0x000fca0000000000 */
[----:B------:R-:W1:Y:S01]  /*5b40*/  MUFU.TANH R54, R54 ;  /* 0x0000003600367308 */ /* 0x000e620000002400 */
[----:B------:R-:W-:Y:S01]  /*5b50*/  HGMMA.64x128x16.F32 R88, R176, gdesc[UR4].tnspB, R88, gsb0 ;  /* 0x41e00004b0587df0 */ /* 0x000fe20008000858 */
[----:B------:R-:W-:Y:S01]  /*5b60*/  UIADD3 UR6, UR10, 0x100, URZ ;  /* 0x000001000a067890 */ /* 0x000fe2000fffe03f */
[----:B------:R-:W-:-:S05]  /*5b70*/  UMOV UR7, 0x40000040 ;  /* 0x4000004000077882 */ /* 0x000fca0000000000 */
        /* <DEDUP_REMOVED lines=26> */
[----:B------:R-:W-:Y:S01]  /*5d20*/  WARPGROUP.ARRIVE ;  /* 0x00000000000079c5 */ /* 0x000fe20000000000 */
[----:B------:R-:W-:Y:S01]  /*5d30*/  FMUL.FTZ R169, R48, UR59 ;  /* 0x0000003b30a97c20 */ /* 0x000fe20008410000 */
[----:B------:R-:W-:Y:S01]  /*5d40*/  FMUL.FTZ R48, R83, UR59 ;  /* 0x0000003b53307c20 */ /* 0x000fe20008410000 */
[----:B------:R-:W-:Y:S02]  /*5d50*/  IMAD.SHL.U32 R83, R6, 0x80, RZ ;  /* 0x0000008006537824 */ /* 0x000fe400078e00ff */
[----:B------:R-:W-:Y:S01]  /*5d60*/  FMUL.FTZ R168, R33, UR59 ;  /* 0x0000003b21a87c20 */ /* 0x000fe20008410000 */
[----:B------:R-:W-:Y:S01]  /*5d70*/  FMUL.FTZ R33, R46, UR59 ;  /* 0x0000003b2e217c20 */ /* 0x000fe20008410000 */
[----:B------:R-:W-:Y:S01]  /*5d80*/  HGMMA.64x128x16.F32 R88, R164, gdesc[UR4].tnspB, R88, gsb0 ;  /* 0x41e00004a4587df0 */ /* 0x000fe20008000858 */
[----:B------:R-:W-:Y:S01]  /*5d90*/  UIADD3 UR6, UR10, 0x280, URZ ;  /* 0x000002800a067890 */ /* 0x000fe2000fffe03f */
[----:B------:R-:W-:Y:S01]  /*5da0*/  IADD3 R60, -R83, 0x1, RZ ;  /* 0x00000001533c7810 */ /* 0x000fe20007ffe1ff */
[----:B------:R-:W-:Y:S01]  /*5db0*/  UMOV UR7, 0x40000040 ;  /* 0x4000004000077882 */ /* 0x000fe20000000000 */
[----:B------:R-:W-:Y:S01]  /*5dc0*/  FMUL.FTZ R170, R49, UR59 ;  /* 0x0000003b31aa7c20 */ /* 0x000fe20008410000 */
[----:B------:R-:W-:Y:S01]  /*5dd0*/  FMUL.FTZ R46, R79, UR59 ;  /* 0x0000003b4f2e7c20 */ /* 0x000fe20008410000 */
[----:B------:R-:W-:Y:S01]  /*5de0*/  FMUL.FTZ R49, R82, UR59 ;  /* 0x0000003b52317c20 */ /* 0x000fe20008410000 */
[----:B------:R-:W1:Y:S08]  /*5df0*/  MUFU.TANH R168, R168 ;  /* 0x000000a800a87308 */ /* 0x000e700000002400 */
[----:B------:R-:W1:Y:S08]  /*5e00*/  MUFU.TANH R33, R33 ;  /* 0x0000002100217308 */ /* 0x000e700000002400 */
[----:B------:R-:W1:Y:S08]  /*5e10*/  MUFU.TANH R169, R169 ;  /* 0x000000a900a97308 */ /* 0x000e700000002400 */
[----:B------:R-:W1:Y:S08]  /*5e20*/  MUFU.TANH R170, R170 ;  /* 0x000000aa00aa7308 */ /* 0x000e700000002400 */
[----:B------:R-:W1:Y:S08]  /*5e30*/  MUFU.TANH R46, R46 ;  /* 0x0000002e002e7308 */ /* 0x000e700000002400 */
[----:B------:R-:W1:Y:S08]  /*5e40*/  MUFU.TANH R49, R49 ;  /* 0x0000003100317308 */ /* 0x000e700000002400 */
[----:B------:R-:W1:Y:S08]  /*5e50*/  MUFU.TANH R48, R48 ;  /* 0x0000003000307308 */ /* 0x000e700000002400 */
[----:B------:R1:W1:Y:S01]  /*5e60*/  MUFU.TANH R79, R84 ;  /* 0x00000054004f7308 */ /* 0x0002620000002400 */
[----:B------:R-:W-:-:S02]  /*5e70*/  WARPGROUP.DEPBAR.LE gsb0, 0x0 ;  /* 0x00008000000079c5 */ /* 0x000fc40000010000 */
[----:B------:R-:W-:Y:S01]  /*5e80*/  WARPGROUP.ARRIVE ;  /* 0x00000000000079c5 */ /* 0x000fe20000000000 */
[----:B------:R-:W-:Y:S01]  /*5e90*/  FMUL.FTZ R166, R29, UR59 ;  /* 0x0000003b1da67c20 */ /* 0x000fe20008410000 */
[----:B------:R-:W-:Y:S01]  /*5ea0*/  FMUL.FTZ R29, R55, UR59 ;  /* 0x0000003b371d7c20 */ /* 0x000fe20008410000 */
[----:B------:R-:W-:Y:S01]  /*5eb0*/  FMUL.FTZ R55, R57, UR59 ;  /* 0x0000003b39377c20 */ /* 0x000fe20008410000 */
[----:B------:R-:W-:Y:S01]  /*5ec0*/  FMUL.FTZ R57, R61, UR59 ;  /* 0x0000003b3d397c20 */ /* 0x000fe20008410000 */
[----:B------:R-:W-:Y:S01]  /*5ed0*/  FMUL.FTZ R165, R28, UR59 ;  /* 0x0000003b1ca57c20 */ /* 0x000fe20008410000 */
[----:B------:R-:W-:Y:S01]  /*5ee0*/  HGMMA.64x128x16.F32 R88, R160, gdesc[UR4].tnspB, R88, gsb0 ;  /* 0x41e00004a0587df0 */ /* 0x000fe20008000858 */
[----:B------:R-:W-:Y:S01]  /*5ef0*/  UIADD3 UR6, UR10, 0x300, URZ ;  /* 0x000003000a067890 */ /* 0x000fe2000fffe03f */
[----:B------:R-:W5:Y:S01]  /*5f00*/  LDC R61, c[0x0][0x2e0] ;  /* 0x0000b800ff3d7b82 */ /* 0x000f620000000800 */
[----:B------:R-:W-:Y:S01]  /*5f10*/  UMOV UR7, 0x40000040 ;  /* 0x4000004000077882 */ /* 0x000fe20000000000 */
[----:B------:R-:W-:Y:S01]  /*5f20*/  FMUL.FTZ R28, R51, UR59 ;  /* 0x0000003b331c7c20 */ /* 0x000fe20008410000 */
[----:B------:R-:W-:-:S02]  /*5f30*/  IMAD.U32 R51, RZ, RZ, UR61 ;  /* 0x0000003dff337e24 */ /* 0x000fc4000f8e00ff */
[----:B------:R-:W-:Y:S01]  /*5f40*/  FMUL.FTZ R167, R32, UR59 ;  /* 0x0000003b20a77c20 */ /* 0x000fe20008410000 */
[----:B------:R-:W-:Y:S01]  /*5f50*/  FMUL.FTZ R164, R25, UR59 ;  /* 0x0000003b19a47c20 */ /* 0x000fe20008410000 */
[----:B------:R-:W-:Y:S01]  /*5f60*/  FMUL.FTZ R32, R42, UR59 ;  /* 0x0000003b2a207c20 */ /* 0x000fe20008410000 */
[----:B------:R-:W-:Y:S01]  /*5f70*/  FMUL.FTZ R25, R43, UR59 ;  /* 0x0000003b2b197c20 */ /* 0x000fe20008410000 */
[----:B------:R-:W-:Y:S01]  /*5f80*/  @!P1 LEA R51, R51, UR39, 0x3 ;  /* 0x0000002733339c11 */ /* 0x000fe2000f8e18ff */
[----:B------:R-:W-:Y:S01]  /*5f90*/  FMUL.FTZ R42, R66, UR59 ;  /* 0x0000003b422a7c20 */ /* 0x000fe20008410000 */
[----:B------:R-:W-:Y:S01]  /*5fa0*/  FMUL.FTZ R43, R70, UR59 ;  /* 0x0000003b462b7c20 */ /* 0x000fe20008410000 */
[----:B------:R-:W-:Y:S01]  /*5fb0*/  FMUL.FTZ R66, R72, UR59 ;  /* 0x0000003b48427c20 */ /* 0x000fe20008410000 */
[----:B------:R-:W1:Y:S01]  /*5fc0*/  MUFU.TANH R164, R164 ;  /* 0x000000a400a47308 */ /* 0x000e620000002400 */
[----:B------:R-:W-:-:S05]  /*5fd0*/  @!P1 VIADD R51, R51, 0x28840 ;  /* 0x0002884033339836 */ /* 0x000fca0000000000 */
[----:B------:R-:W-:Y:S02]  /*5fe0*/  @!P1 PRMT R51, RZ, 0x654, R51 ;  /* 0x00000654ff339816 */ /* 0x000fe40000000033 */
[----:B------:R-:W1:Y:S01]  /*5ff0*/  MUFU.TANH R165, R165 ;  /* 0x000000a500a57308 */ /* 0x000e620000002400 */
[----:B-----5:R-:W-:Y:S01]  /*6000*/  IMAD R61, R61, UR45, R60 ;  /* 0x0000002d3d3d7c24 */ /* 0x020fe2000f8e023c */
[----:B------:R-:W-:-:S06]  /*6010*/  IADD3 R60, -R17, 0xb, RZ ;  /* 0x0000000b113c7810 */ /* 0x000fcc0007ffe1ff */
[----:B------:R-:W1:Y:S01]  /*6020*/  MUFU.TANH R166, R166 ;  /* 0x000000a600a67308 */ /* 0x000e620000002400 */
[----:B------:R-:W-:-:S04]  /*6030*/  VIADD R61, R61, -UR58 ;  /* 0x8000003a3d3d7c36 */ /* 0x000fc80008000000 */
[----:B------:R-:W-:-:S03]  /*6040*/  IMAD R61, R16, -0x2, R61 ;  /* 0xfffffffe103d7824 */ /* 0x000fc600078e023d */
        /* <DEDUP_REMOVED lines=19> */
[----:B------:R-:W-:Y:S01]  /*6180*/  FMUL.FTZ R41, R71, UR59 ;  /* 0x0000003b47297c20 */ /* 0x000fe20008410000 */
[----:B------:R-:W-:Y:S01]  /*6190*/  UMOV UR7, 0x40000040 ;  /* 0x4000004000077882 */ /* 0x000fe20000000000 */
        /* <DEDUP_REMOVED lines=12> */
[----:B------:R-:W-:-:S02]  /*6260*/  WARPGROUP.DEPBAR.LE gsb0, 0x0 ;  /* 0x00008000000079c5 */ /* 0x000fc40000010000 */
[----:B------:R-:W-:-:S06]  /*6270*/  WARPGROUP.ARRIVE ;  /* 0x00000000000079c5 */ /* 0x000fcc0000000000 */
[----:B------:R-:W-:Y:S03]  /*6280*/  HGMMA.64x128x16.F32 R88, R152, gdesc[UR4].tnspB, R88, gsb0 ;  /* 0x41e0000498587df0 */ /* 0x000fe60008000858 */
[----:B------:R-:W-:Y:S02]  /*6290*/  WARPGROUP.DEPBAR.LE gsb0, 0x0 ;  /* 0x00008000000079c5 */ /* 0x000fe40000010000 */
[----:B------:R1:W-:Y:S06]  /*62a0*/  BAR.ARV R60, 0x100 ;  /* 0x0004003c0000751d */ /* 0x0003ec0000002000 */
[----:B------:R5:W-:Y:S01]  /*62b0*/  @!P1 SYNCS.ARRIVE.TRANS64.RED.A1T0 RZ, [R51+URZ], RZ ;  /* 0x000000ff33ff99a7 */ /* 0x000be2000810043f */
[----:B------:R-:W-:-:S04]  /*62c0*/  VIADD R153, R61, UR52 ;  /* 0x000000343d997c36 */ /* 0x000fc80008000000 */
[----:B------:R-:W-:Y:S02]  /*62d0*/  IMAD.IADD R67, R0, 0x1, R153 ;  /* 0x0000000100437824 */ /* 0x000fe400078e0299 */
[----:B-----5:R-:W-:Y:S01]  /*62e0*/  FMUL.FTZ R51, R87, UR59 ;  /* 0x0000003b57337c20 */ /* 0x020fe20008410000 */
[----:B------:R-:W-:-:S04]  /*62f0*/  VIADD R87, R61, UR57 ;  /* 0x000000393d577c36 */ /* 0x000fc80008000000 */
[----:B------:R-:W-:Y:S01]  /*6300*/  IMAD.IADD R65, R0, 0x1, R87 ;  /* 0x0000000100417824 */ /* 0x000fe200078e0257 */
[----:B------:R-:W1:Y:S01]  /*6310*/  MUFU.TANH R51, R51 ;  /* 0x0000003300337308 */ /* 0x000e620000002400 */
[----:B--234-:R-:W-:Y:S05]  /*6320*/  @!P2 BRA `(.L_x_905) ;  /* 0x00000000005ca947 */ /* 0x01cfea0003800000 */
[----:B------:R-:W-:Y:S01]  /*6330*/  ISETP.GT.AND P3, PT, R10, -0x1, PT ;  /* 0xffffffff0a00780c */ /* 0x000fe20003f64270 */
[----:B------:R-:W-:-:S12]  /*6340*/  BSSY B0, `(.L_x_906) ;  /* 0x0000011000007945 */ /* 0x000fd80003800000 */
[----:B------:R-:W-:Y:S05]  /*6350*/  @P3 BRA `(.L_x_907) ;  /* 0x0000000000203947 */ /* 0x000fea0003800000 */
[----:B------:R-:W-:Y:S01]  /*6360*/  IMAD.U32 R68, RZ, RZ, UR56 ;  /* 0x00000038ff447e24 */ /* 0x000fe2000f8e00ff */
[----:B------:R-:W-:-:S04]  /*6370*/  LOP3.LUT R69, RZ, R10, RZ, 0x33, !PT ;  /* 0x0000000aff457212 */ /* 0x000fc800078e33ff */
[----:B------:R-:W-:-:S13]  /*6380*/  ISETP.NE.AND P3, PT, R68, 0x1, PT ;  /* 0x000000014400780c */ /* 0x000fda0003f65270 */
[----:B-1----:R-:W1:Y:S02]  /*6390*/  @P3 LDC.64 R60, c[0x0][0x9e8] ;  /* 0x00027a00ff3c3b82 */ /* 0x002e640000000a00 */
[----:B-1----:R-:W-:-:S05]  /*63a0*/  @P3 IMAD.HI.U32 R60, R69, R60, RZ ;  /* 0x0000003c453c3227 */ /* 0x002fca00078e00ff */
[----:B------:R-:W-:-:S04]  /*63b0*/  @P3 SHF.R.U32.HI R69, RZ, R61, R60 ;  /* 0x0000003dff453219 */ /* 0x000fc8000001163c */
[----:B------:R-:W-:Y:S01]  /*63c0*/  LOP3.LUT R60, RZ, R69, RZ, 0x33, !PT ;  /* 0x00000045ff3c7212 */ /* 0x000fe200078e33ff */
[----:B------:R-:W-:Y:S06]  /*63d0*/  BRA `(.L_x_908) ;  /* 0x00000000001c7947 */ /* 0x000fec0003800000 */
.L_x_907:
[----:B------:R-:W-:-:S05]  /*63e0*/  IMAD.U32 R68, RZ, RZ, UR56 ;  /* 0x00000038ff447e24 */ /* 0x000fca000f8e00ff */
[----:B------:R-:W-:-:S13]  /*63f0*/  ISETP.NE.AND P3, PT, R68, 0x1, PT ;  /* 0x000000014400780c */ /* 0x000fda0003f65270 */
[----:B-1----:R-:W1:Y:S01]  /*6400*/  @P3 LDC.64 R60, c[0x0][0x9e8] ;  /* 0x00027a00ff3c3b82 */ /* 0x002e620000000a00 */
[----:B------:R-:W-:-:S04]  /*6410*/  @P3 IMAD.IADD R69, R0, 0x1, R5 ;  /* 0x0000000100453824 */ /* 0x000fc800078e0205 */
[----:B-1----:R-:W-:-:S04]  /*6420*/  @P3 IMAD.HI.U32 R64, R69, R60, RZ ;  /* 0x0000003c45403227 */ /* 0x002fc800078e00ff */
[----:B------:R-:W-:Y:S01]  /*6430*/  IMAD.MOV.U32 R60, RZ, RZ, R10 ;  /* 0x000000ffff3c7224 */ /* 0x000fe200078e000a */
[----:B------:R-:W-:-:S07]  /*6440*/  @P3 SHF.R.U32.HI R60, RZ, R61, R64 ;  /* 0x0000003dff3c3219 */ /* 0x000fce0000011640 */
.L_x_908:
[----:B------:R-:W-:Y:S05]  /*6450*/  BSYNC B0 ;  /* 0x0000000000007941 */ /* 0x000fea0003800000 */
.L_x_906:
[----:B------:R-:W-:-:S04]  /*6460*/  IMAD R61, R60, R68, -R83 ;  /* 0x000000443c3d7224 */ /* 0x000fc800078e0a53 */
[----:B------:R-:W-:-:S05]  /*6470*/  IMAD R60, R16, -0x2, R61 ;  /* 0xfffffffe103c7824 */ /* 0x000fca00078e023d */
[----:B------:R-:W-:Y:S02]  /*6480*/  VIADDMNMX R65, R60, R68, R65, PT ;  /* 0x000000443c417246 */ /* 0x000fe40003800141 */
[----:B------:R-:W-:-:S07]  /*6490*/  VIMNMX R67, R67, R60, !PT ;  /* 0x0000003c43437248 */ /* 0x000fce0007fe0100 */
.L_x_905:
[----:B------:R-:W-:-:S04]  /*64a0*/  ISETP.GT.AND P3, PT, R6, -0x1, PT ;  /* 0xffffffff0600780c */ /* 0x000fc80003f64270 */
[C---:B------:R-:W-:Y:S02]  /*64b0*/  ISETP.GT.AND P5, PT, R67.reuse, RZ, P3 ;  /* 0x000000ff4300720c */ /* 0x040fe40001fa4270 */
[----:B------:R-:W-:Y:S02]  /*64c0*/  ISETP.GT.AND P6, PT, R67, 0x1, P3 ;  /* 0x000000014300780c */ /* 0x000fe40001fc4270 */
[C---:B------:R-:W-:Y:S02]  /*64d0*/  ISETP.LT.OR P5, PT, R65.reuse, 0x1, P5 ;  /* 0x000000014100780c */ /* 0x040fe40002fa1670 */
[----:B------:R-:W-:Y:S02]  /*64e0*/  ISETP.LT.OR P6, PT, R65, 0x2, P6 ;  /* 0x000000024100780c */ /* 0x000fe400037c1670 */
[----:B-1----:R-:W-:Y:S02]  /*64f0*/  FSEL R182, R9, -INF , !P5 ;  /* 0xff80000009b67808 */ /* 0x002fe40006800000 */
[----:B------:R-:W-:-:S02]  /*6500*/  FSEL R180, R164, -INF , !P6 ;  /* 0xff800000a4b47808 */ /* 0x000fc40007000000 */
[C---:B------:R-:W-:Y:S02]  /*6510*/  ISETP.GT.AND P4, PT, R67.reuse, 0x8, P3 ;  /* 0x000000084300780c */ /* 0x040fe40001f84270 */
[C---:B------:R-:W-:Y:S02]  /*6520*/  ISETP.GT.AND P5, PT, R67.reuse, 0x9, P3 ;  /* 0x000000094300780c */ /* 0x040fe40001fa4270 */
[----:B------:R-:W-:Y:S02]  /*6530*/  ISETP.GT.AND P6, PT, R67, 0x10, P3 ;  /* 0x000000104300780c */ /* 0x000fe40001fc4270 */
[C---:B------:R-:W-:Y:S02]  /*6540*/  ISETP.LT.OR P4, PT, R65.reuse, 0x9, P4 ;  /* 0x000000094100780c */ /* 0x040fe40002781670 */
[C---:B------:R-:W-:Y:S02]  /*6550*/  ISETP.LT.OR P5, PT, R65.reuse, 0xa, P5 ;  /* 0x0000000a4100780c */ /* 0x040fe40002fa1670 */
[----:B------:R-:W-:-:S02]  /*6560*/  ISETP.LT.OR P6, PT, R65, 0x11, P6 ;  /* 0x000000114100780c */ /* 0x000fc400037c1670 */
[----:B------:R-:W-:Y:S02]  /*6570*/  FSEL R174, R165, -INF , !P4 ;  /* 0xff800000a5ae7808 */ /* 0x000fe40006000000 */
[----:B------:R-:W-:Y:S02]  /*6580*/  FSEL R196, R166, -INF , !P5 ;  /* 0xff800000a6c47808 */ /* 0x000fe40006800000 */
[----:B------:R-:W-:Y:S02]  /*6590*/  FSEL R176, R167, -INF , !P6 ;  /* 0xff800000a7b07808 */ /* 0x000fe40007000000 */
[C---:B------:R-:W-:Y:S02]  /*65a0*/  ISETP.GT.AND P4, PT, R67.reuse, 0x11, P3 ;  /* 0x000000114300780c */ /* 0x040fe40001f84270 */
[C---:B------:R-:W-:Y:S02]  /*65b0*/  ISETP.GT.AND P5, PT, R67.reuse, 0x18, P3 ;  /* 0x000000184300780c */ /* 0x040fe40001fa4270 */
[----:B------:R-:W-:-:S02]  /*65c0*/  ISETP.GT.AND P6, PT, R67, 0x19, P3 ;  /* 0x000000194300780c */ /* 0x000fc40001fc4270 */
[C---:B------:R-:W-:Y:S02]  /*65d0*/  ISETP.LT.OR P4, PT, R65.reuse, 0x12, P4 ;  /* 0x000000124100780c */ /* 0x040fe40002781670 */
[C---:B------:R-:W-:Y:S02]  /*65e0*/  ISETP.LT.OR P5, PT, R65.reuse, 0x19, P5 ;  /* 0x000000194100780c */ /* 0x040fe40002fa1670 */
[----:B------:R-:W-:Y:S02]  /*65f0*/  ISETP.LT.OR P6, PT, R65, 0x1a, P6 ;  /* 0x0000001a4100780c */ /* 0x000fe400037c1670 */
[----:B------:R-:W-:Y:S02]  /*6600*/  FSEL R194, R168, -INF , !P4 ;  /* 0xff800000a8c27808 */ /* 0x000fe40006000000 */
[----:B------:R-:W-:Y:S02]  /*6610*/  FSEL R178, R34, -INF , !P5 ;  /* 0xff80000022b27808 */ /* 0x000fe40006800000 */
        /* <DEDUP_REMOVED lines=26> */
[----:B------:R-:W-:Y:S01]  /*67c0*/  FSEL R84, R53, -INF , !P5 ;  /* 0xff80000035547808 */ /* 0x000fe20006800000 */
[----:B------:R-:W-:Y:S01]  /*67d0*/  IMAD.IADD R53, R2, 0x1, R87 ;  /* 0x0000000102357824 */ /* 0x000fe200078e0257 */
[----:B------:R-:W-:Y:S02]  /*67e0*/  FSEL R82, R54, -INF , !P6 ;  /* 0xff80000036527808 */ /* 0x000fe40007000000 */
[C---:B------:R-:W-:Y:S02]  /*67f0*/  ISETP.GT.AND P4, PT, R67.reuse, 0x41, P3 ;  /* 0x000000414300780c */ /* 0x040fe40001f84270 */
[C---:B------:R-:W-:Y:S02]  /*6800*/  ISETP.GT.AND P5, PT, R67.reuse, 0x48, P3 ;  /* 0x000000484300780c */ /* 0x040fe40001fa4270 */
[----:B------:R-:W-:-:S02]  /*6810*/  ISETP.GT.AND P6, PT, R67, 0x49, P3 ;  /* 0x000000494300780c */ /* 0x000fc40001fc4270 */
[C---:B------:R-:W-:Y:S02]  /*6820*/  ISETP.LT.OR P4, PT, R65.reuse, 0x42, P4 ;  /* 0x000000424100780c */ /* 0x040fe40002781670 */
[C---:B------:R-:W-:Y:S02]  /*6830*/  ISETP.LT.OR P5, PT, R65.reuse, 0x49, P5 ;  /* 0x000000494100780c */ /* 0x040fe40002fa1670 */
[----:B------:R-:W-:Y:S02]  /*6840*/  ISETP.LT.OR P6, PT, R65, 0x4a, P6 ;  /* 0x0000004a4100780c */ /* 0x000fe400037c1670 */
[----:B------:R-:W-:Y:S01]  /*6850*/  FSEL R80, R55, -INF , !P4 ;  /* 0xff80000037507808 */ /* 0x000fe20006000000 */
[----:B------:R-:W-:Y:S01]  /*6860*/  IMAD.IADD R55, R2, 0x1, R153 ;  /* 0x0000000102377824 */ /* 0x000fe200078e0299 */
        /* <DEDUP_REMOVED lines=37> */
[----:B------:R-:W-:Y:S01]  /*6ac0*/  FSEL R52, R85, -INF , !P6 ;  /* 0xff80000055347808 */ /* 0x000fe20007000000 */
[----:B------:R-:W-:Y:S06]  /*6ad0*/  @!P2 BRA `(.L_x_909) ;  /* 0x000000000058a947 */ /* 0x000fec0003800000 */
[----:B------:R-:W-:Y:S01]  /*6ae0*/  IMAD.IADD R9, R2, 0x1, R5 ;  /* 0x0000000102097824 */ /* 0x000fe200078e0205 */
[----:B------:R-:W-:Y:S04]  /*6af0*/  BSSY B0, `(.L_x_910) ;  /* 0x0000010000007945 */ /* 0x000fe80003800000 */
[----:B------:R-:W-:-:S13]  /*6b00*/  ISETP.GT.AND P4, PT, R9, -0x1, PT ;  /* 0xffffffff0900780c */ /* 0x000fda0003f84270 */
[----:B------:R-:W-:Y:S05]  /*6b10*/  @P4 BRA `(.L_x_911) ;  /* 0x0000000000204947 */ /* 0x000fea0003800000 */
[----:B------:R-:W-:Y:S01]  /*6b20*/  IMAD.U32 R158, RZ, RZ, UR56 ;  /* 0x00000038ff9e7e24 */ /* 0x000fe2000f8e00ff */
[----:B------:R-:W-:-:S04]  /*6b30*/  LOP3.LUT R9, RZ, R9, RZ, 0x33, !PT ;  /* 0x00000009ff097212 */ /* 0x000fc800078e33ff */
[----:B------:R-:W-:-:S13]  /*6b40*/  ISETP.NE.AND P4, PT, R158, 0x1, PT ;  /* 0x000000019e00780c */ /* 0x000fda0003f85270 */
[----:B------:R-:W1:Y:S02]  /*6b50*/  @P4 LDC.64 R34, c[0x0][0x9e8] ;  /* 0x00027a00ff224b82 */ /* 0x000e640000000a00 */
[----:B-1----:R-:W-:-:S05]  /*6b60*/  @P4 IMAD.HI.U32 R34, R9, R34, RZ ;  /* 0x0000002209224227 */ /* 0x002fca00078e00ff */
[----:B------:R-:W-:-:S04]  /*6b70*/  @P4 SHF.R.U32.HI R9, RZ, R35, R34 ;  /* 0x00000023ff094219 */ /* 0x000fc80000011622 */
[----:B------:R-:W-:Y:S01]  /*6b80*/  LOP3.LUT R9, RZ, R9, RZ, 0x33, !PT ;  /* 0x00000009ff097212 */ /* 0x000fe200078e33ff */
[----:B------:R-:W-:Y:S06]  /*6b90*/  BRA `(.L_x_912) ;  /* 0x0000000000147947 */ /* 0x000fec0003800000 */
.L_x_911:
[----:B------:R-:W-:-:S05]  /*6ba0*/  IMAD.U32 R158, RZ, RZ, UR56 ;  /* 0x00000038ff9e7e24 */ /* 0x000fca000f8e00ff */
[----:B------:R-:W-:-:S13]  /*6bb0*/  ISETP.NE.AND P4, PT, R158, 0x1, PT ;  /* 0x000000019e00780c */ /* 0x000fda0003f85270 */
[----:B------:R-:W1:Y:S02]  /*6bc0*/  @P4 LDC.64 R34, c[0x0][0x9e8] ;  /* 0x00027a00ff224b82 */ /* 0x000e640000000a00 */
[----:B-1----:R-:W-:-:S05]  /*6bd0*/  @P4 IMAD.HI.U32 R34, R9, R34, RZ ;  /* 0x0000002209224227 */ /* 0x002fca00078e00ff */
[----:B------:R-:W-:-:S07]  /*6be0*/  @P4 SHF.R.U32.HI R9, RZ, R35, R34 ;  /* 0x00000023ff094219 */ /* 0x000fce0000011622 */
.L_x_912:
[----:B------:R-:W-:Y:S05]  /*6bf0*/  BSYNC B0 ;  /* 0x0000000000007941 */ /* 0x000fea0003800000 */
.L_x_910:
[----:B------:R-:W-:-:S04]  /*6c00*/  IMAD R9, R9, R158, -R83 ;  /* 0x0000009e09097224 */ /* 0x000fc800078e0a53 */
[----:B------:R-:W-:-:S05]  /*6c10*/  IMAD R34, R16, -0x2, R9 ;  /* 0xfffffffe10227824 */ /* 0x000fca00078e0209 */
[----:B------:R-:W-:Y:S02]  /*6c20*/  VIADDMNMX R53, R34, R158, R53, PT ;  /* 0x0000009e22357246 */ /* 0x000fe40003800135 */
[----:B------:R-:W-:-:S07]  /*6c30*/  VIMNMX R55, R55, R34, !PT ;  /* 0x0000002237377248 */ /* 0x000fce0007fe0100 */
.L_x_909:
[----:B------:R-:W-:Y:S01]  /*6c40*/  FMNMX.FTZ R9, R182, R7, !PT ;  /* 0x00000007b6097209 */ /* 0x000fe20007810000 */
[----:B------:R-:W-:Y:S01]  /*6c50*/  UMOV UR36, UR60 ;  /* 0x0000003c00247c82 */ /* 0x000fe20008000000 */
[----:B------:R-:W-:Y:S02]  /*6c60*/  ISETP.GT.AND P5, PT, R55, 0x8, P3 ;  /* 0x000000083700780c */ /* 0x000fe40001fa4270 */
[----:B------:R-:W-:Y:S02]  /*6c70*/  FMNMX.FTZ R9, R180, R9, !PT ;  /* 0x00000009b4097209 */ /* 0x000fe40007810000 */
[----:B------:R-:W-:Y:S02]  /*6c80*/  ISETP.LT.OR P5, PT, R53, 0x9, P5 ;  /* 0x000000093500780c */ /* 0x000fe40002fa1670 */
[----:B------:R-:W-:Y:S02]  /*6c90*/  FMNMX.FTZ R9, R174, R9, !PT ;  /* 0x00000009ae097209 */ /* 0x000fe40007810000 */
[----:B------:R-:W-:-:S02]  /*6ca0*/  FSEL R158, R14, -INF , !P5 ;  /* 0xff8000000e9e7808 */ /* 0x000fc40006800000 */
[----:B------:R-:W-:Y:S02]  /*6cb0*/  FMNMX.FTZ R9, R196, R9, !PT ;  /* 0x00000009c4097209 */ /* 0x000fe40007810000 */
[C---:B------:R-:W-:Y:S02]  /*6cc0*/  ISETP.GT.AND P5, PT, R55.reuse, 0x11, P3 ;  /* 0x000000113700780c */ /* 0x040fe40001fa4270 */
[----:B------:R-:W-:Y:S02]  /*6cd0*/  FMNMX.FTZ R9, R176, R9, !PT ;  /* 0x00000009b0097209 */ /* 0x000fe40007810000 */
[----:B------:R-:W-:Y:S02]  /*6ce0*/  ISETP.GT.AND P4, PT, R55, 0x9, P3 ;  /* 0x000000093700780c */ /* 0x000fe40001f84270 */
[----:B------:R-:W-:Y:S02]  /*6cf0*/  FMNMX.FTZ R9, R194, R9, !PT ;  /* 0x00000009c2097209 */ /* 0x000fe40007810000 */
[----:B------:R-:W-:-:S02]  /*6d00*/  ISETP.LT.OR P5, PT, R53, 0x12, P5 ;  /* 0x000000123500780c */ /* 0x000fc40002fa1670 */
[----:B------:R-:W-:Y:S02]  /*6d10*/  FMNMX.FTZ R9, R178, R9, !PT ;  /* 0x00000009b2097209 */ /* 0x000fe40007810000 */
[----:B------:R-:W-:Y:S02]  /*6d20*/  ISETP.LT.OR P4, PT, R53, 0xa, P4 ;  /* 0x0000000a3500780c */ /* 0x000fe40002781670 */
[----:B------:R-:W-:Y:S02]  /*6d30*/  FMNMX.FTZ R9, R192, R9, !PT ;  /* 0x00000009c0097209 */ /* 0x000fe40007810000 */
[----:B------:R-:W-:Y:S02]  /*6d40*/  FSEL R20, R20, -INF , !P5 ;  /* 0xff80000014147808 */ /* 0x000fe40006800000 */
[----:B------:R-:W-:Y:S02]  /*6d50*/  FMNMX.FTZ R9, R172, R9, !PT ;  /* 0x00000009ac097209 */ /* 0x000fe40007810000 */
[----:B------:R-:W-:-:S02]  /*6d60*/  ISETP.GT.AND P5, PT, R55, 0x19, P3 ;  /* 0x000000193700780c */ /* 0x000fc40001fa4270 */
[----:B------:R-:W-:Y:S02]  /*6d70*/  FMNMX.FTZ R9, R156, R9, !PT ;  /* 0x000000099c097209 */ /* 0x000fe40007810000 */
[----:B------:R-:W-:Y:S02]  /*6d80*/  ISETP.GT.AND P6, PT, R55, 0x1, P3 ;  /* 0x000000013700780c */ /* 0x000fe40001fc4270 */
[----:B------:R-:W-:Y:S02]  /*6d90*/  FMNMX.FTZ R9, R162, R9, !PT ;  /* 0x00000009a2097209 */ /* 0x000fe40007810000 */
[----:B------:R-:W-:Y:S02]  /*6da0*/  FSEL R160, R15, -INF , !P4 ;  /* 0xff8000000fa07808 */ /* 0x000fe40006000000 */
[----:B------:R-:W-:Y:S02]  /*6db0*/  FMNMX.FTZ R9, R154, R9, !PT ;  /* 0x000000099a097209 */ /* 0x000fe40007810000 */
[----:B------:R-:W-:-:S02]  /*6dc0*/  ISETP.GT.AND P4, PT, R55, 0x18, P3 ;  /* 0x000000183700780c */ /* 0x000fc40001f84270 */
[----:B------:R-:W-:Y:S02]  /*6dd0*/  FMNMX.FTZ R9, R152, R9, !PT ;  /* 0x0000000998097209 */ /* 0x000fe40007810000 */
[C---:B------:R-:W-:Y:S02]  /*6de0*/  ISETP.LT.OR P5, PT, R53.reuse, 0x1a, P5 ;  /* 0x0000001a3500780c */ /* 0x040fe40002fa1670 */
[----:B------:R-:W-:Y:S02]  /*6df0*/  FMNMX.FTZ R9, R170, R9, !PT ;  /* 0x00000009aa097209 */ /* 0x000fe40007810000 */
[C---:B------:R-:W-:Y:S02]  /*6e00*/  ISETP.LT.OR P6, PT, R53.reuse, 0x2, P6 ;  /* 0x000000023500780c */ /* 0x040fe400037c1670 */
[----:B------:R-:W-:Y:S02]  /*6e10*/  FMNMX.FTZ R9, R86, R9, !PT ;  /* 0x0000000956097209 */ /* 0x000fe40007810000 */
[----:B------:R-:W-:-:S02]  /*6e20*/  ISETP.LT.OR P4, PT, R53, 0x19, P4 ;  /* 0x000000193500780c */ /* 0x000fc40002781670 */
[----:B------:R-:W-:Y:S02]  /*6e30*/  FMNMX.FTZ R9, R84, R9, !PT ;  /* 0x0000000954097209 */ /* 0x000fe40007810000 */
[----:B------:R-:W-:Y:S02]  /*6e40*/  FSEL R26, R26, -INF , !P5 ;  /* 0xff8000001a1a7808 */ /* 0x000fe40006800000 */
        /* <DEDUP_REMOVED lines=21> */
[----:B------:R-:W-:-:S02]  /*6fa0*/  ISETP.GT.AND P5, PT, R55, RZ, P3 ;  /* 0x000000ff3700720c */ /* 0x000fc40001fa4270 */
[----:B------:R-:W-:Y:S02]  /*6fb0*/  FMNMX.FTZ R9, R60, R9, !PT ;  /* 0x000000093c097209 */ /* 0x000fe40007810000 */
[----:B------:R-:W-:Y:S02]  /*6fc0*/  FSEL R32, R32, -INF , !P4 ;  /* 0xff80000020207808 */ /* 0x000fe40006000000 */
[----:B------:R-:W-:Y:S02]  /*6fd0*/  FMNMX.FTZ R9, R56, R9, !PT ;  /* 0x0000000938097209 */ /* 0x000fe40007810000 */
[----:B------:R-:W-:Y:S02]  /*6fe0*/  ISETP.GT.AND P4, PT, R55, 0x28, P3 ;  /* 0x000000283700780c */ /* 0x000fe40001f84270 */
[----:B------:R-:W-:Y:S02]  /*6ff0*/  FMNMX.FTZ R9, R58, R9, !PT ;  /* 0x000000093a097209 */ /* 0x000fe40007810000 */
[----:B------:R-:W-:-:S02]  /*7000*/  ISETP.LT.OR P5, PT, R53, 0x1, P5 ;  /* 0x000000013500780c */ /* 0x000fc40002fa1670 */
[----:B------:R-:W-:Y:S02]  /*7010*/  FMNMX.FTZ R9, R54, R9, !PT ;  /* 0x0000000936097209 */ /* 0x000fe40007810000 */
[----:B------:R-:W-:Y:S02]  /*7020*/  ISETP.LT.OR P4, PT, R53, 0x29, P4 ;  /* 0x000000293500780c */ /* 0x000fe40002781670 */
[----:B------:R-:W-:Y:S02]  /*7030*/  FMNMX.FTZ R35, R52, R9, !PT ;  /* 0x0000000934237209 */ /* 0x000fe40007810000 */
[----:B------:R-:W1:Y:S01]  /*7040*/  LDC R9, c[0x0][0x988] ;  /* 0x00026200ff097b82 */ /* 0x000e620000000800 */
[----:B------:R-:W-:Y:S02]  /*7050*/  FSEL R27, R12, -INF , !P5 ;  /* 0xff8000000c1b7808 */ /* 0x000fe40006800000 */
[----:B------:R-:W2:Y:S01]  /*7060*/  SHFL.BFLY PT, R34, R35, 0x2, 0x1f ;  /* 0x0c401f0023227f89 */ /* 0x000ea200000e0000 */
[----:B------:R-:W-:-:S02]  /*7070*/  ISETP.GT.AND P5, PT, R55, 0x30, P3 ;  /* 0x000000303700780c */ /* 0x000fc40001fa4270 */
[----:B------:R-:W-:Y:S02]  /*7080*/  FMNMX.FTZ R21, R27, R8, !PT ;  /* 0x000000081b157209 */ /* 0x000fe40007810000 */
[----:B------:R-:W-:Y:S02]  /*7090*/  ISETP.LT.OR P5, PT, R53, 0x31, P5 ;  /* 0x000000313500780c */ /* 0x000fe40002fa1670 */
[----:B------:R-:W-:Y:S02]  /*70a0*/  FMNMX.FTZ R21, R164, R21, !PT ;  /* 0x00000015a4157209 */ /* 0x000fe40007810000 */
[----:B------:R-:W-:Y:S02]  /*70b0*/  FSEL R12, R31, -INF , !P5 ;  /* 0xff8000001f0c7808 */ /* 0x000fe40006800000 */
[----:B------:R-:W-:Y:S02]  /*70c0*/  FMNMX.FTZ R21, R158, R21, !PT ;  /* 0x000000159e157209 */ /* 0x000fe40007810000 */
[----:B------:R-:W-:-:S02]  /*70d0*/  ISETP.GT.AND P5, PT, R55, 0x38, P3 ;  /* 0x000000383700780c */ /* 0x000fc40001fa4270 */
[----:B------:R-:W-:Y:S02]  /*70e0*/  FMNMX.FTZ R25, R160, R21, !PT ;  /* 0x00000015a0197209 */ /* 0x000fe40007810000 */
[----:B------:R-:W-:Y:S02]  /*70f0*/  ISETP.LT.OR P5, PT, R53, 0x39, P5 ;  /* 0x000000393500780c */ /* 0x000fe40002fa1670 */
[----:B------:R-:W-:Y:S02]  /*7100*/  FMNMX.FTZ R25, R14, R25, !PT ;  /* 0x000000190e197209 */ /* 0x000fe40007810000 */
[----:B------:R-:W-:Y:S02]  /*7110*/  FSEL R30, R30, -INF , !P5 ;  /* 0xff8000001e1e7808 */ /* 0x000fe40006800000 */
[----:B------:R-:W-:Y:S02]  /*7120*/  FMNMX.FTZ R25, R20, R25, !PT ;  /* 0x0000001914197209 */ /* 0x000fe40007810000 */
[----:B--2---:R-:W-:-:S02]  /*7130*/  FMNMX.FTZ R57, R35, R34, !PT ;  /* 0x0000002223397209 */ /* 0x004fc40007810000 */
[----:B------:R-:W-:Y:S02]  /*7140*/  FMNMX.FTZ R25, R166, R25, !PT ;  /* 0x00000019a6197209 */ /* 0x000fe40007810000 */
[----:B------:R-:W-:Y:S01]  /*7150*/  ISETP.GT.AND P5, PT, R55, 0x40, P3 ;  /* 0x000000403700780c */ /* 0x000fe20001fa4270 */
[----:B------:R-:W2:Y:S03]  /*7160*/  SHFL.BFLY PT, R34, R57, 0x1, 0x1f ;  /* 0x0c201f0039227f89 */ /* 0x000ea600000e0000 */
[----:B------:R-:W-:Y:S02]  /*7170*/  ISETP.LT.OR P5, PT, R53, 0x41, P5 ;  /* 0x000000413500780c */ /* 0x000fe40002fa1670 */
[----:B--2---:R-:W-:-:S04]  /*7180*/  FMNMX.FTZ R34, R57, R34, !PT ;  /* 0x0000002239227209 */ /* 0x004fc80007810000 */
[C---:B------:R-:W-:Y:S01]  /*7190*/  FSETP.NEU.FTZ.AND P6, PT, R34.reuse, -INF , PT ;  /* 0xff8000002200780b */ /* 0x040fe20003fdd000 */
[----:B-1----:R-:W-:-:S05]  /*71a0*/  FMUL.FTZ R35, R34, R9 ;  /* 0x0000000922237220 */ /* 0x002fca0000410000 */
[----:B------:R-:W-:-:S05]  /*71b0*/  FSEL R35, R35, RZ, P6 ;  /* 0x000000ff23237208 */ /* 0x000fca0003000000 */
[-CC-:B------:R-:W-:Y:S01]  /*71c0*/  FFMA.FTZ R13, R182, R9.reuse, -R35.reuse ;  /* 0x00000009b60d7223 */ /* 0x180fe20000010823 */
[-CC-:B------:R-:W-:Y:S01]  /*71d0*/  FFMA.FTZ R182, R174, R9.reuse, -R35.reuse ;  /* 0x00000009aeb67223 */ /* 0x180fe20000010823 */
[----:B------:R-:W-:Y:S01]  /*71e0*/  FSEL R174, R33, -INF , !P4 ;  /* 0xff80000021ae7808 */ /* 0x000fe20006000000 */
[-CC-:B------:R-:W-:Y:S01]  /*71f0*/  FFMA.FTZ R31, R194, R9.reuse, -R35.reuse ;  /* 0x00000009c21f7223 */ /* 0x180fe20000010823 */
[----:B------:R-:W-:Y:S01]  /*7200*/  ISETP.GT.AND P4, PT, R55, 0x29, P3 ;  /* 0x000000293700780c */ /* 0x000fe20001f84270 */
[-CC-:B------:R-:W-:Y:S01]  /*7210*/  FFMA.FTZ R15, R196, R9.reuse, -R35.reuse ;  /* 0x00000009c40f7223 */ /* 0x180fe20000010823 */
[-CC-:B------:R-:W-:Y:S01]  /*7220*/  FFMA.FTZ R162, R162, R9.reuse, -R35.reuse ;  /* 0x00000009a2a27223 */ /* 0x180fe20000010823 */
[----:B------:R1:W-:Y:S01]  /*7230*/  MUFU.EX2 R21, R31 ;  /* 0x0000001f00157308 */ /* 0x0003e20000000800 */
[----:B------:R-:W-:Y:S01]  /*7240*/  ISETP.LT.OR P4, PT, R53, 0x2a, P4 ;  /* 0x0000002a3500780c */ /* 0x000fe20002781670 */
[-CC-:B------:R-:W-:Y:S01]  /*7250*/  FFMA.FTZ R84, R84, R9.reuse, -R35.reuse ;  /* 0x0000000954547223 */ /* 0x180fe20000010823 */
[-CC-:B------:R-:W-:Y:S01]  /*7260*/  FFMA.FTZ R180, R180, R9.reuse, -R35.reuse ;  /* 0x00000009b4b47223 */ /* 0x180fe20000010823 */
[-CC-:B------:R-:W-:Y:S01]  /*7270*/  FFMA.FTZ R176, R176, R9.reuse, -R35.reuse ;  /* 0x00000009b0b07223 */ /* 0x180fe20000010823 */
[----:B------:R-:W-:Y:S01]  /*7280*/  FSEL R24, R24, -INF , !P4 ;  /* 0xff80000018187808 */ /* 0x000fe20006000000 */
[-CC-:B------:R-:W-:Y:S01]  /*7290*/  FFMA.FTZ R178, R178, R9.reuse, -R35.reuse ;  /* 0x00000009b2b27223 */ /* 0x180fe20000010823 */
[----:B------:R-:W-:Y:S01]  /*72a0*/  ISETP.GT.AND P4, PT, R55, 0x31, P3 ;  /* 0x000000313700780c */ /* 0x000fe20001f84270 */
[----:B------:R-:W-:Y:S01]  /*72b0*/  MUFU.EX2 R13, R13 ;  /* 0x0000000d000d7308 */ /* 0x000fe20000000800 */
[-CC-:B-1----:R-:W-:Y:S01]  /*72c0*/  FFMA.FTZ R31, R192, R9.reuse, -R35.reuse ;  /* 0x00000009c01f7223 */ /* 0x182fe20000010823 */
[----:B------:R-:W-:Y:S01]  /*72d0*/  FSEL R192, R39, -INF , !P5 ;  /* 0xff80000027c07808 */ /* 0x000fe20006800000 */
[-CC-:B------:R-:W-:Y:S01]  /*72e0*/  FFMA.FTZ R39, R152, R9.reuse, -R35.reuse ;  /* 0x0000000998277223 */ /* 0x180fe20000010823 */
[----:B------:R-:W-:Y:S01]  /*72f0*/  ISETP.LT.OR P4, PT, R53, 0x32, P4 ;  /* 0x000000323500780c */ /* 0x000fe20002781670 */
[-CC-:B------:R-:W-:Y:S01]  /*7300*/  FFMA.FTZ R172, R172, R9.reuse, -R35.reuse ;  /* 0x00000009acac7223 */ /* 0x180fe20000010823 */
[C---:B------:R-:W-:Y:S01]  /*7310*/  ISETP.GT.AND P5, PT, R55.reuse, 0x48, P3 ;  /* 0x000000483700780c */ /* 0x040fe20001fa4270 */
[-CC-:B------:R-:W-:Y:S01]  /*7320*/  FFMA.FTZ R64, R64, R9.reuse, -R35.reuse ;  /* 0x0000000940407223 */ /* 0x180fe20000010823 */
[----:B------:R-:W-:Y:S01]  /*7330*/  FSEL R28, R28, -INF , !P4 ;  /* 0xff8000001c1c7808 */ /* 0x000fe20006000000 */
[----:B------:R-:W-:Y:S01]  /*7340*/  MUFU.EX2 R180, R180 ;  /* 0x000000b400b47308 */ /* 0x000fe20000000800 */
[----:B------:R-:W-:Y:S01]  /*7350*/  ISETP.GT.AND P4, PT, R55, 0x39, P3 ;  /* 0x000000393700780c */ /* 0x000fe20001f84270 */
[-CC-:B------:R-:W-:Y:S01]  /*7360*/  FFMA.FTZ R60, R60, R9.reuse, -R35.reuse ;  /* 0x000000093c3c7223 */ /* 0x180fe20000010823 */
[C---:B------:R-:W-:Y:S01]  /*7370*/  ISETP.LT.OR P5, PT, R53.reuse, 0x49, P5 ;  /* 0x000000493500780c */ /* 0x040fe20002fa1670 */
[----:B------:R-:W-:Y:S01]  /*7380*/  FFMA.FTZ R52, R52, R9, -R35 ;  /* 0x0000000934347223 */ /* 0x000fe20000010823 */
[----:B------:R-:W-:-:S02]  /*7390*/  ISETP.LT.OR P4, PT, R53, 0x3a, P4 ;  /* 0x0000003a3500780c */ /* 0x000fc40002781670 */
[----:B------:R-:W-:Y:S01]  /*73a0*/  FSEL R38, R38, -INF , !P5 ;  /* 0xff80000026267808 */ /* 0x000fe20006800000 */
[----:B------:R-:W-:Y:S01]  /*73b0*/  MUFU.EX2 R182, R182 ;  /* 0x000000b600b67308 */ /* 0x000fe20000000800 */
[----:B------:R-:W-:Y:S02]  /*73c0*/  FSEL R194, R29, -INF , !P4 ;  /* 0xff8000001dc27808 */ /* 0x000fe40006000000 */
[----:B------:R-:W-:Y:S02]  /*73d0*/  FMNMX.FTZ R29, R26, R25, !PT ;  /* 0x000000191a1d7209 */ /* 0x000fe40007810000 */
[----:B------:R-:W-:Y:S02]  /*73e0*/  ISETP.GT.AND P4, PT, R55, 0x41, P3 ;  /* 0x000000413700780c */ /* 0x000fe40001f84270 */
[----:B------:R-:W-:Y:S01]  /*73f0*/  FMNMX.FTZ R29, R32, R29, !PT ;  /* 0x0000001d201d7209 */ /* 0x000fe20007810000 */
[----:B------:R1:W-:Y:S01]  /*7400*/  MUFU.EX2 R25, R31 ;  /* 0x0000001f00197308 */ /* 0x0003e20000000800 */
[----:B------:R-:W-:-:S02]  /*7410*/  ISETP.LT.OR P4, PT, R53, 0x42, P4 ;  /* 0x000000423500780c */ /* 0x000fc40002781670 */
[----:B------:R-:W-:Y:S02]  /*7420*/  FMNMX.FTZ R29, R168, R29, !PT ;  /* 0x0000001da81d7209 */ /* 0x000fe40007810000 */
[----:B------:R-:W-:Y:S01]  /*7430*/  FSEL R196, R37, -INF , !P4 ;  /* 0xff80000025c47808 */ /* 0x000fe20006000000 */
[----:B------:R-:W-:Y:S01]  /*7440*/  FFMA.FTZ R37, R156, R9, -R35 ;  /* 0x000000099c257223 */ /* 0x000fe20000010823 */
[----:B------:R-:W-:Y:S01]  /*7450*/  FMNMX.FTZ R29, R174, R29, !PT ;  /* 0x0000001dae1d7209 */ /* 0x000fe20007810000 */
[----:B------:R-:W-:Y:S01]  /*7460*/  MUFU.EX2 R15, R15 ;  /* 0x0000000f000f7308 */ /* 0x000fe20000000800 */
[C---:B------:R-:W-:Y:S02]  /*7470*/  ISETP.GT.AND P4, PT, R55.reuse, 0x49, P3 ;  /* 0x000000493700780c */ /* 0x040fe40001f84270 */
[----:B-1----:R-:W-:Y:S02]  /*7480*/  FMNMX.FTZ R31, R24, R29, !PT ;  /* 0x0000001d181f7209 */ /* 0x002fe40007810000 */
[----:B------:R-:W-:-:S02]  /*7490*/  ISETP.GT.AND P5, PT, R55, 0x50, P3 ;  /* 0x000000503700780c */ /* 0x000fc40001fa4270 */
[----:B------:R-:W-:Y:S01]  /*74a0*/  FMNMX.FTZ R31, R12, R31, !PT ;  /* 0x0000001f0c1f7209 */ /* 0x000fe20007810000 */
[----:B------:R1:W-:Y:S01]  /*74b0*/  MUFU.EX2 R29, R37 ;  /* 0x00000025001d7308 */ /* 0x0003e20000000800 */
[C---:B------:R-:W-:Y:S02]  /*74c0*/  ISETP.LT.OR P4, PT, R53.reuse, 0x4a, P4 ;  /* 0x0000004a3500780c */ /* 0x040fe40002781670 */
[----:B------:R-:W-:Y:S02]  /*74d0*/  FMNMX.FTZ R33, R28, R31, !PT ;  /* 0x0000001f1c217209 */ /* 0x000fe40007810000 */
[----:B------:R-:W-:Y:S02]  /*74e0*/  ISETP.LT.OR P5, PT, R53, 0x51, P5 ;  /* 0x000000513500780c */ /* 0x000fe40002fa1670 */
[----:B------:R-:W-:Y:S01]  /*74f0*/  FMNMX.FTZ R33, R30, R33, !PT ;  /* 0x000000211e217209 */ /* 0x000fe20007810000 */
[----:B------:R2:W-:Y:S01]  /*7500*/  MUFU.EX2 R31, R162 ;  /* 0x000000a2001f7308 */ /* 0x0005e20000000800 */
[----:B------:R-:W-:Y:S01]  /*7510*/  FSEL R156, R36, -INF , !P4 ;  /* 0xff800000249c7808 */ /* 0x000fe20006000000 */
[----:B------:R-:W-:Y:S01]  /*7520*/  FFMA.FTZ R36, R154, R9, -R35 ;  /* 0x000000099a247223 */ /* 0x000fe20000010823 */
[----:B------:R-:W-:-:S02]  /*7530*/  FMNMX.FTZ R33, R194, R33, !PT ;  /* 0x00000021c2217209 */ /* 0x000fc40007810000 */
[C---:B------:R-:W-:Y:S02]  /*7540*/  ISETP.GT.AND P4, PT, R55.reuse, 0x51, P3 ;  /* 0x000000513700780c */ /* 0x040fe40001f84270 */
[----:B------:R-:W-:Y:S01]  /*7550*/  FMNMX.FTZ R33, R192, R33, !PT ;  /* 0x00000021c0217209 */ /* 0x000fe20007810000 */
[----:B------:R-:W-:Y:S01]  /*7560*/  MUFU.EX2 R176, R176 ;  /* 0x000000b000b07308 */ /* 0x000fe20000000800 */
[----:B------:R-:W-:Y:S02]  /*7570*/  FSEL R42, R42, -INF , !P5 ;  /* 0xff8000002a2a7808 */ /* 0x000fe40006800000 */
[----:B-1----:R-:W-:Y:S02]  /*7580*/  FMNMX.FTZ R37, R196, R33, !PT ;  /* 0x00000021c4257209 */ /* 0x002fe40007810000 */
[----:B------:R-:W-:Y:S02]  /*7590*/  ISETP.GT.AND P5, PT, R55, 0x58, P3 ;  /* 0x000000583700780c */ /* 0x000fe40001fa4270 */
[----:B------:R-:W-:Y:S01]  /*75a0*/  ISETP.LT.OR P4, PT, R53, 0x52, P4 ;  /* 0x000000523500780c */ /* 0x000fe20002781670 */
[----:B------:R1:W-:Y:S01]  /*75b0*/  MUFU.EX2 R33, R39 ;  /* 0x0000002700217308 */ /* 0x0003e20000000800 */
[----:B------:R-:W-:-:S02]  /*75c0*/  FMNMX.FTZ R37, R38, R37, !PT ;  /* 0x0000002526257209 */ /* 0x000fc40007810000 */
[----:B------:R-:W-:Y:S02]  /*75d0*/  ISETP.LT.OR P5, PT, R53, 0x59, P5 ;  /* 0x000000593500780c */ /* 0x000fe40002fa1670 */
[----:B------:R-:W-:Y:S02]  /*75e0*/  FSEL R40, R40, -INF , !P4 ;  /* 0xff80000028287808 */ /* 0x000fe40006000000 */
[----:B------:R-:W-:Y:S01]  /*75f0*/  FMNMX.FTZ R37, R156, R37, !PT ;  /* 0x000000259c257209 */ /* 0x000fe20007810000 */
[----:B------:R-:W-:Y:S01]  /*7600*/  MUFU.EX2 R178, R178 ;  /* 0x000000b200b27308 */ /* 0x000fe20000000800 */
[----:B------:R-:W-:Y:S02]  /*7610*/  ISETP.GT.AND P4, PT, R55, 0x59, P3 ;  /* 0x000000593700780c */ /* 0x000fe40001f84270 */
[----:B------:R-:W-:Y:S01]  /*7620*/  FSEL R154, R43, -INF , !P5 ;  /* 0xff8000002b9a7808 */ /* 0x000fe20006800000 */
[----:B------:R-:W-:Y:S01]  /*7630*/  FFMA.FTZ R43, R82, R9, -R35 ;  /* 0x00000009522b7223 */ /* 0x000fe20000010823 */
[----:B------:R-:W-:-:S02]  /*7640*/  FMNMX.FTZ R37, R42, R37, !PT ;  /* 0x000000252a257209 */ /* 0x000fc40007810000 */
[----:B------:R-:W-:Y:S01]  /*7650*/  ISETP.GT.AND P5, PT, R55, 0x60, P3 ;  /* 0x000000603700780c */ /* 0x000fe20001fa4270 */
[----:B------:R-:W-:Y:S01]  /*7660*/  MUFU.EX2 R172, R172 ;  /* 0x000000ac00ac7308 */ /* 0x000fe20000000800 */
[C---:B------:R-:W-:Y:S02]  /*7670*/  ISETP.LT.OR P4, PT, R53.reuse, 0x5a, P4 ;  /* 0x0000005a3500780c */ /* 0x040fe40002781670 */
[----:B------:R-:W-:Y:S02]  /*7680*/  FMNMX.FTZ R37, R40, R37, !PT ;  /* 0x0000002528257209 */ /* 0x000fe40007810000 */
[----:B------:R-:W-:Y:S02]  /*7690*/  ISETP.LT.OR P5, PT, R53, 0x61, P5 ;  /* 0x000000613500780c */ /* 0x000fe40002fa1670 */
[----:B------:R-:W-:Y:S01]  /*76a0*/  FSEL R152, R41, -INF , !P4 ;  /* 0xff80000029987808 */ /* 0x000fe20006000000 */
[-CC-:B------:R-:W-:Y:S01]  /*76b0*/  FFMA.FTZ R41, R170, R9.reuse, -R35.reuse ;  /* 0x00000009aa297223 */ /* 0x180fe20000010823 */
[----:B------:R-:W-:Y:S01]  /*76c0*/  ISETP.GT.AND P4, PT, R55, 0x61, P3 ;  /* 0x000000613700780c */ /* 0x000fe20001f84270 */
[----:B------:R-:W-:Y:S01]  /*76d0*/  FFMA.FTZ R170, R86, R9, -R35 ;  /* 0x0000000956aa7223 */ /* 0x000fe20000010823 */
[----:B------:R-:W-:Y:S01]  /*76e0*/  FMNMX.FTZ R37, R154, R37, !PT ;  /* 0x000000259a257209 */ /* 0x000fe20007810000 */
[----:B------:R-:W-:Y:S01]  /*76f0*/  MUFU.EX2 R36, R36 ;  /* 0x0000002400247308 */ /* 0x000fe20000000800 */
[----:B--2---:R-:W-:-:S02]  /*7700*/  FSEL R162, R44, -INF , !P5 ;  /* 0xff8000002ca27808 */ /* 0x004fc40006800000 */
[----:B------:R-:W-:Y:S02]  /*7710*/  ISETP.GT.AND P5, PT, R55, 0x68, P3 ;  /* 0x000000683700780c */ /* 0x000fe40001fa4270 */
[C---:B------:R-:W-:Y:S02]  /*7720*/  ISETP.LT.OR P4, PT, R53.reuse, 0x62, P4 ;  /* 0x000000623500780c */ /* 0x040fe40002781670 */
[----:B-1----:R-:W-:Y:S01]  /*7730*/  FMNMX.FTZ R39, R152, R37, !PT ;  /* 0x0000002598277209 */ /* 0x002fe20007810000 */
[----:B------:R1:W-:Y:S01]  /*7740*/  MUFU.EX2 R44, R41 ;  /* 0x00000029002c7308 */ /* 0x0003e20000000800 */
[----:B------:R-:W-:Y:S02]  /*7750*/  ISETP.LT.OR P5, PT, R53, 0x69, P5 ;  /* 0x000000693500780c */ /* 0x000fe40002fa1670 */
[----:B------:R-:W-:Y:S01]  /*7760*/  FSEL R86, R45, -INF , !P4 ;  /* 0xff8000002d567808 */ /* 0x000fe20006000000 */
[----:B------:R-:W-:Y:S01]  /*7770*/  FFMA.FTZ R45, R80, R9, -R35 ;  /* 0x00000009502d7223 */ /* 0x000fe20000010823 */
[----:B------:R-:W-:-:S02]  /*7780*/  ISETP.GT.AND P4, PT, R55, 0x69, P3 ;  /* 0x000000693700780c */ /* 0x000fc40001f84270 */
[----:B------:R-:W-:Y:S01]  /*7790*/  FMNMX.FTZ R39, R162, R39, !PT ;  /* 0x00000027a2277209 */ /* 0x000fe20007810000 */
[----:B------:R2:W-:Y:S01]  /*77a0*/  MUFU.EX2 R37, R84 ;  /* 0x0000005400257308 */ /* 0x0005e20000000800 */
[----:B------:R-:W-:Y:S01]  /*77b0*/  FSEL R198, R47, -INF , !P5 ;  /* 0xff8000002fc67808 */ /* 0x000fe20006800000 */
[----:B------:R-:W-:Y:S01]  /*77c0*/  FFMA.FTZ R47, R78, R9, -R35 ;  /* 0x000000094e2f7223 */ /* 0x000fe20000010823 */
[----:B------:R-:W-:Y:S02]  /*77d0*/  ISETP.GT.AND P5, PT, R55, 0x70, P3 ;  /* 0x000000703700780c */ /* 0x000fe40001fa4270 */
[C---:B------:R-:W-:Y:S02]  /*77e0*/  ISETP.LT.OR P4, PT, R53.reuse, 0x6a, P4 ;  /* 0x0000006a3500780c */ /* 0x040fe40002781670 */
[----:B-1----:R-:W-:Y:S01]  /*77f0*/  FMNMX.FTZ R41, R86, R39, !PT ;  /* 0x0000002756297209 */ /* 0x002fe20007810000 */
[----:B------:R-:W-:Y:S01]  /*7800*/  MUFU.EX2 R170, R170 ;  /* 0x000000aa00aa7308 */ /* 0x000fe20000000800 */
[----:B------:R-:W-:-:S02]  /*7810*/  ISETP.LT.OR P5, PT, R53, 0x71, P5 ;  /* 0x000000713500780c */ /* 0x000fc40002fa1670 */
[----:B------:R-:W-:Y:S02]  /*7820*/  FSEL R46, R46, -INF , !P4 ;  /* 0xff8000002e2e7808 */ /* 0x000fe40006000000 */
[----:B------:R-:W-:Y:S02]  /*7830*/  ISETP.GT.AND P4, PT, R55, 0x71, P3 ;  /* 0x000000713700780c */ /* 0x000fe40001f84270 */
[----:B------:R-:W-:Y:S01]  /*7840*/  FMNMX.FTZ R41, R198, R41, !PT ;  /* 0x00000029c6297209 */ /* 0x000fe20007810000 */
[----:B------:R1:W-:Y:S01]  /*7850*/  MUFU.EX2 R39, R43 ;  /* 0x0000002b00277308 */ /* 0x0003e20000000800 */
[----:B------:R-:W-:Y:S02]  /*7860*/  FSEL R82, R49, -INF , !P5 ;  /* 0xff80000031527808 */ /* 0x000fe40006800000 */
[----:B------:R-:W-:Y:S02]  /*7870*/  ISETP.GT.AND P5, PT, R55, 0x78, P3 ;  /* 0x000000783700780c */ /* 0x000fe40001fa4270 */
[----:B------:R-:W-:-:S02]  /*7880*/  ISETP.LT.OR P4, PT, R53, 0x72, P4 ;  /* 0x000000723500780c */ /* 0x000fc40002781670 */
[----:B------:R-:W-:Y:S01]  /*7890*/  FMNMX.FTZ R41, R46, R41, !PT ;  /* 0x000000292e297209 */ /* 0x000fe20007810000 */
[----:B------:R-:W-:Y:S01]  /*78a0*/  MUFU.EX2 R64, R64 ;  /* 0x0000004000407308 */ /* 0x000fe20000000800 */
[----:B------:R-:W-:Y:S01]  /*78b0*/  ISETP.GT.AND P3, PT, R55, 0x79, P3 ;  /* 0x000000793700780c */ /* 0x000fe20001f64270 */
[----:B------:R-:W-:Y:S01]  /*78c0*/  FFMA.FTZ R55, R54, R9, -R35 ;  /* 0x0000000936377223 */ /* 0x000fe20000010823 */
[C---:B------:R-:W-:Y:S02]  /*78d0*/  ISETP.LT.OR P5, PT, R53.reuse, 0x79, P5 ;  /* 0x000000793500780c */ /* 0x040fe40002fa1670 */
[----:B------:R-:W-:Y:S02]  /*78e0*/  FSEL R80, R48, -INF , !P4 ;  /* 0xff80000030507808 */ /* 0x000fe40006000000 */
[----:B------:R-:W-:Y:S01]  /*78f0*/  FMNMX.FTZ R41, R82, R41, !PT ;  /* 0x0000002952297209 */ /* 0x000fe20007810000 */
[----:B------:R3:W-:Y:S01]  /*7900*/  MUFU.EX2 R48, R45 ;  /* 0x0000002d00307308 */ /* 0x0007e20000000800 */
[----:B------:R-:W-:-:S02]  /*7910*/  ISETP.LT.OR P3, PT, R53, 0x7a, P3 ;  /* 0x0000007a3500780c */ /* 0x000fc40001f61670 */
[----:B--2---:R-:W-:Y:S01]  /*7920*/  FSEL R84, R50, -INF , !P5 ;  /* 0xff80000032547808 */ /* 0x004fe20006800000 */
[--C-:B------:R-:W-:Y:S01]  /*7930*/  FFMA.FTZ R50, R72, R9, -R35.reuse ;  /* 0x0000000948327223 */ /* 0x100fe20000010823 */
[----:B-1----:R-:W-:Y:S02]  /*7940*/  FMNMX.FTZ R43, R80, R41, !PT ;  /* 0x00000029502b7209 */ /* 0x002fe40007810000 */
[----:B------:R-:W-:Y:S01]  /*7950*/  FSEL R78, R51, -INF , !P3 ;  /* 0xff800000334e7808 */ /* 0x000fe20005800000 */
[--C-:B------:R-:W-:Y:S01]  /*7960*/  FFMA.FTZ R51, R56, R9, -R35.reuse ;  /* 0x0000000938337223 */ /* 0x100fe20000010823 */
[----:B------:R-:W-:Y:S01]  /*7970*/  FMNMX.FTZ R43, R84, R43, !PT ;  /* 0x0000002b542b7209 */ /* 0x000fe20007810000 */
[--C-:B------:R-:W-:Y:S01]  /*7980*/  FFMA.FTZ R56, R58, R9, -R35.reuse ;  /* 0x000000093a387223 */ /* 0x100fe20000010823 */
[----:B------:R-:W-:Y:S01]  /*7990*/  FSEL R58, R34, RZ, P6 ;  /* 0x000000ff223a7208 */ /* 0x000fe20003000000 */
[----:B------:R1:W-:Y:S01]  /*79a0*/  MUFU.EX2 R41, R47 ;  /* 0x0000002f00297308 */ /* 0x0003e20000000800 */
[----:B------:R-:W-:Y:S01]  /*79b0*/  FMNMX.FTZ R49, R78, R43, !PT ;  /* 0x0000002b4e317209 */ /* 0x000fe20007810000 */
[-CC-:B------:R-:W-:Y:S01]  /*79c0*/  FFMA.FTZ R43, R68, R9.reuse, -R35.reuse ;  /* 0x00000009442b7223 */ /* 0x180fe20000010823 */
[-C--:B---3--:R-:W-:Y:S01]  /*79d0*/  FFMA.FTZ R45, R70, R9.reuse, -R35 ;  /* 0x00000009462d7223 */ /* 0x088fe20000010823 */
[----:B------:R-:W-:Y:S01]  /*79e0*/  FADD.FTZ R58, -R58, R7 ;  /* 0x000000073a3a7221 */ /* 0x000fe20000010100 */
[-CC-:B------:R-:W-:Y:S01]  /*79f0*/  FFMA.FTZ R68, R76, R9.reuse, -R35.reuse ;  /* 0x000000094c447223 */ /* 0x180fe20000010823 */
[----:B------:R-:W2:Y:S01]  /*7a00*/  SHFL.BFLY PT, R72, R49, 0x2, 0x1f ;  /* 0x0c401f0031487f89 */ /* 0x000ea200000e0000 */
[-CC-:B------:R-:W-:Y:S01]  /*7a10*/  FFMA.FTZ R70, R74, R9.reuse, -R35.reuse ;  /* 0x000000094a467223 */ /* 0x180fe20000010823 */
[-C--:B------:R-:W-:Y:S01]  /*7a20*/  FMUL.FTZ R58, R58, R9.reuse ;  /* 0x000000093a3a7220 */ /* 0x080fe20000410000 */
[-CC-:B-1----:R-:W-:Y:S01]  /*7a30*/  FFMA.FTZ R47, R66, R9.reuse, -R35.reuse ;  /* 0x00000009422f7223 */ /* 0x182fe20000010823 */
[----:B------:R-:W-:Y:S08]  /*7a40*/  MUFU.EX2 R50, R50 ;  /* 0x0000003200327308 */ /* 0x000ff00000000800 */
[----:B------:R-:W1:Y:S08]  /*7a50*/  MUFU.EX2 R58, R58 ;  /* 0x0000003a003a7308 */ /* 0x000e700000000800 */
[----:B------:R-:W-:Y:S01]  /*7a60*/  MUFU.EX2 R43, R43 ;  /* 0x0000002b002b7308 */ /* 0x000fe20000000800 */
[----:B--2---:R-:W-:Y:S01]  /*7a70*/  FMNMX.FTZ R72, R49, R72, !PT ;  /* 0x0000004831487209 */ /* 0x004fe20007810000 */
[----:B------:R-:W-:-:S06]  /*7a80*/  FFMA.FTZ R49, R62, R9, -R35 ;  /* 0x000000093e317223 */ /* 0x000fcc0000010823 */
[----:B------:R-:W-:Y:S01]  /*7a90*/  MUFU.EX2 R68, R68 ;  /* 0x0000004400447308 */ /* 0x000fe20000000800 */
[----:B------:R-:W2:Y:S01]  /*7aa0*/  SHFL.BFLY PT, R53, R72, 0x1, 0x1f ;  /* 0x0c201f0048357f89 */ /* 0x000ea200000e0000 */
[----:B-1----:R-:W-:Y:S01]  /*7ab0*/  FFMA.FTZ R7, R58, R4, R13 ;  /* 0x000000043a077223 */ /* 0x002fe2000001000d */
[-C--:B------:R-:W-:Y:S01]  /*7ac0*/  FMUL.FTZ R88, R88, R58.reuse ;  /* 0x0000003a58587220 */ /* 0x080fe20000410000 */
[-C--:B------:R-:W-:Y:S01]  /*7ad0*/  FMUL.FTZ R89, R89, R58.reuse ;  /* 0x0000003a59597220 */ /* 0x080fe20000410000 */
[-C--:B------:R-:W-:Y:S01]  /*7ae0*/  FMUL.FTZ R92, R92, R58.reuse ;  /* 0x0000003a5c5c7220 */ /* 0x080fe20000410000 */
[C---:B------:R-:W-:Y:S01]  /*7af0*/  FADD.FTZ R7, R180.reuse, R7 ;  /* 0x00000007b4077221 */ /* 0x040fe20000010000 */
[----:B------:R-:W-:Y:S01]  /*7b00*/  F2FP.F16.F32.PACK_AB R180, R180, R13 ;  /* 0x0000000db4b4723e */ /* 0x000fe200000000ff */
[----:B------:R-:W-:Y:S01]  /*7b10*/  MUFU.EX2 R45, R45 ;  /* 0x0000002d002d7308 */ /* 0x000fe20000000800 */
[----:B------:R-:W-:Y:S01]  /*7b20*/  FMUL.FTZ R93, R93, R58 ;  /* 0x0000003a5d5d7220 */ /* 0x000fe20000410000 */
[----:B------:R-:W-:Y:S01]  /*7b30*/  FADD.FTZ R4, R182, R7 ;  /* 0x00000007b6047221 */ /* 0x000fe20000010000 */
[----:B------:R-:W-:Y:S01]  /*7b40*/  F2FP.F16.F32.PACK_AB R182, R15, R182 ;  /* 0x000000b60fb6723e */ /* 0x000fe200000000ff */
[-C--:B------:R-:W-:Y:S01]  /*7b50*/  FMUL.FTZ R96, R96, R58.reuse ;  /* 0x0000003a60607220 */ /* 0x080fe20000410000 */
[-C--:B------:R-:W-:Y:S01]  /*7b60*/  FMUL.FTZ R97, R97, R58.reuse ;  /* 0x0000003a61617220 */ /* 0x080fe20000410000 */
[----:B------:R-:W-:Y:S01]  /*7b70*/  FADD.FTZ R7, R15, R4 ;  /* 0x000000040f077221 */ /* 0x000fe20000010000 */
[-C--:B------:R-:W-:Y:S01]  /*7b80*/  FMUL.FTZ R100, R100, R58.reuse ;  /* 0x0000003a64647220 */ /* 0x080fe20000410000 */
[----:B------:R-:W-:Y:S01]  /*7b90*/  MUFU.EX2 R70, R70 ;  /* 0x0000004600467308 */ /* 0x000fe20000000800 */
[----:B------:R-:W-:Y:S01]  /*7ba0*/  FMUL.FTZ R101, R101, R58 ;  /* 0x0000003a65657220 */ /* 0x000fe20000410000 */
[----:B------:R-:W-:Y:S01]  /*7bb0*/  FADD.FTZ R4, R176, R7 ;  /* 0x00000007b0047221 */ /* 0x000fe20000010000 */
[----:B------:R-:W-:Y:S01]  /*7bc0*/  F2FP.F16.F32.PACK_AB R176, R21, R176 ;  /* 0x000000b015b0723e */ /* 0x000fe200000000ff */
[-C--:B------:R-:W-:Y:S01]  /*7bd0*/  FMUL.FTZ R104, R104, R58.reuse ;  /* 0x0000003a68687220 */ /* 0x080fe20000410000 */
[-C--:B------:R-:W-:Y:S01]  /*7be0*/  FMUL.FTZ R105, R105, R58.reuse ;  /* 0x0000003a69697220 */ /* 0x080fe20000410000 */
[----:B------:R-:W-:Y:S01]  /*7bf0*/  FADD.FTZ R7, R21, R4 ;  /* 0x0000000415077221 */ /* 0x000fe20000010000 */
[----:B------:R-:W-:Y:S01]  /*7c00*/  FMUL.FTZ R108, R108, R58 ;  /* 0x0000003a6c6c7220 */ /* 0x000fe20000410000 */
[----:B------:R-:W-:Y:S01]  /*7c10*/  MUFU.EX2 R47, R47 ;  /* 0x0000002f002f7308 */ /* 0x000fe20000000800 */
[----:B--2---:R-:W-:Y:S01]  /*7c20*/  FMNMX.FTZ R54, R72, R53, !PT ;  /* 0x0000003548367209 */ /* 0x004fe20007810000 */
[----:B------:R-:W-:Y:S01]  /*7c30*/  FADD.FTZ R4, R178, R7 ;  /* 0x00000007b2047221 */ /* 0x000fe20000010000 */
[----:B------:R-:W-:Y:S01]  /*7c40*/  F2FP.F16.F32.PACK_AB R178, R25, R178 ;  /* 0x000000b219b2723e */ /* 0x000fe200000000ff */
[-C--:B------:R-:W-:Y:S01]  /*7c50*/  FMUL.FTZ R109, R109, R58.reuse ;  /* 0x0000003a6d6d7220 */ /* 0x080fe20000410000 */
[C---:B------:R-:W-:Y:S01]  /*7c60*/  FSETP.NEU.FTZ.AND P3, PT, R54.reuse, -INF , PT ;  /* 0xff8000003600780b */ /* 0x040fe20003f7d000 */
[----:B------:R-:W-:Y:S01]  /*7c70*/  FADD.FTZ R7, R25, R4 ;  /* 0x0000000419077221 */ /* 0x000fe20000010000 */
[-C--:B------:R-:W-:Y:S01]  /*7c80*/  FMUL.FTZ R35, R54, R9.reuse ;  /* 0x0000000936237220 */ /* 0x080fe20000410000 */
[----:B------:R1:W-:Y:S01]  /*7c90*/  MUFU.EX2 R53, R55 ;  /* 0x0000003700357308 */ /* 0x0003e20000000800 */
[----:B------:R-:W-:Y:S01]  /*7ca0*/  FMUL.FTZ R112, R112, R58 ;  /* 0x0000003a70707220 */ /* 0x000fe20000410000 */
[----:B------:R-:W-:Y:S01]  /*7cb0*/  FADD.FTZ R4, R172, R7 ;  /* 0x00000007ac047221 */ /* 0x000fe20000010000 */
[----:B------:R-:W-:Y:S01]  /*7cc0*/  IMAD.U32 R7, RZ, RZ, UR37 ;  /* 0x00000025ff077e24 */ /* 0x000fe2000f8e00ff */
[----:B------:R-:W-:Y:S01]  /*7cd0*/  FSEL R35, R35, RZ, P3 ;  /* 0x000000ff23237208 */ /* 0x000fe20001800000 */
[----:B------:R-:W-:Y:S01]  /*7ce0*/  UMOV UR37, UR61 ;  /* 0x0000003d00257c82 */ /* 0x000fe20008000000 */
[C---:B------:R-:W-:Y:S01]  /*7cf0*/  FADD.FTZ R4, R29.reuse, R4 ;  /* 0x000000041d047221 */ /* 0x040fe20000010000 */
[----:B------:R-:W-:Y:S01]  /*7d00*/  F2FP.F16.F32.PACK_AB R172, R29, R172 ;  /* 0x000000ac1dac723e */ /* 0x000fe200000000ff */
[----:B------:R-:W-:Y:S01]  /*7d10*/  MUFU.EX2 R49, R49 ;  /* 0x0000003100317308 */ /* 0x000fe20000000800 */
[-CC-:B------:R-:W-:Y:S01]  /*7d20*/  FFMA.FTZ R62, R27, R9.reuse, -R35.reuse ;  /* 0x000000091b3e7223 */ /* 0x180fe20000010823 */
[-CC-:B------:R-:W-:Y:S01]  /*7d30*/  FFMA.FTZ R171, R30, R9.reuse, -R35.reuse ;  /* 0x000000091eab7223 */ /* 0x180fe20000010823 */
[----:B------:R-:W-:Y:S01]  /*7d40*/  FADD.FTZ R27, R31, R4 ;  /* 0x000000041f1b7221 */ /* 0x000fe20000010000 */
[----:B------:R-:W-:Y:S01]  /*7d50*/  @!P1 LEA R30, R7, UR39, 0x3 ;  /* 0x00000027071e9c11 */ /* 0x000fe2000f8e18ff */
[-CC-:B------:R-:W-:Y:S01]  /*7d60*/  FFMA.FTZ R169, R12, R9.reuse, -R35.reuse ;  /* 0x000000090ca97223 */ /* 0x180fe20000010823 */
[----:B------:R-:W-:Y:S01]  /*7d70*/  FSEL R7, R54, RZ, P3 ;  /* 0x000000ff36077208 */ /* 0x000fe20001800000 */
[----:B------:R-:W-:Y:S01]  /*7d80*/  FFMA.FTZ R12, R28, R9, -R35 ;  /* 0x000000091c0c7223 */ /* 0x000fe20000010823 */
[----:B------:R-:W-:Y:S01]  /*7d90*/  FADD.FTZ R28, R36, R27 ;  /* 0x0000001b241c7221 */ /* 0x000fe20000010000 */
[----:B------:R-:W-:-:S02]  /*7da0*/  @!P1 VIADD R27, R30, 0x28860 ;  /* 0x000288601e1b9836 */ /* 0x000fc40000000000 */
[-C--:B------:R-:W-:Y:S01]  /*7db0*/  FFMA.FTZ R181, R164, R9.reuse, -R35 ;  /* 0x00000009a4b57223 */ /* 0x080fe20000010823 */
[----:B------:R-:W-:Y:S01]  /*7dc0*/  FADD.FTZ R4, -R7, R8 ;  /* 0x0000000807047221 */ /* 0x000fe20000010100 */
[----:B------:R-:W-:Y:S01]  /*7dd0*/  FADD.FTZ R7, R33, R28 ;  /* 0x0000001c21077221 */ /* 0x000fe20000010000 */
[----:B------:R-:W-:Y:S01]  /*7de0*/  MUFU.EX2 R62, R62 ;  /* 0x0000003e003e7308 */ /* 0x000fe20000000800 */
[----:B------:R-:W-:Y:S01]  /*7df0*/  @!P1 PRMT R28, RZ, 0x654, R27 ;  /* 0x00000654ff1c9816 */ /* 0x000fe2000000001b */
[-C--:B------:R-:W-:Y:S01]  /*7e00*/  FMUL.FTZ R4, R4, R9.reuse ;  /* 0x0000000904047220 */ /* 0x080fe20000410000 */
[----:B------:R-:W-:Y:S01]  /*7e10*/  FADD.FTZ R27, R44, R7 ;  /* 0x000000072c1b7221 */ /* 0x000fe20000010000 */
[-CC-:B------:R-:W-:Y:S01]  /*7e20*/  FFMA.FTZ R183, R158, R9.reuse, -R35.reuse ;  /* 0x000000099eb77223 */ /* 0x180fe20000010823 */
[-CC-:B------:R-:W-:Y:S01]  /*7e30*/  FFMA.FTZ R66, R160, R9.reuse, -R35.reuse ;  /* 0x00000009a0427223 */ /* 0x180fe20000010823 */
[-C--:B------:R-:W-:Y:S01]  /*7e40*/  FFMA.FTZ R177, R14, R9.reuse, -R35 ;  /* 0x000000090eb17223 */ /* 0x080fe20000010823 */
[----:B------:R-:W-:Y:S01]  /*7e50*/  FADD.FTZ R30, R170, R27 ;  /* 0x0000001baa1e7221 */ /* 0x000fe20000010000 */
[----:B------:R2:W3:Y:S01]  /*7e60*/  MUFU.EX2 R7, R4 ;  /* 0x0000000400077308 */ /* 0x0004e20000000800 */
[-CC-:B------:R-:W-:Y:S01]  /*7e70*/  FFMA.FTZ R14, R20, R9.reuse, -R35.reuse ;  /* 0x00000009140e7223 */ /* 0x180fe20000010823 */
[-CC-:B------:R-:W-:Y:S01]  /*7e80*/  FFMA.FTZ R179, R166, R9.reuse, -R35.reuse ;  /* 0x00000009a6b37223 */ /* 0x180fe20000010823 */
[----:B------:R-:W-:Y:S01]  /*7e90*/  FADD.FTZ R30, R37, R30 ;  /* 0x0000001e251e7221 */ /* 0x000fe20000010000 */
[-CC-:B------:R-:W-:Y:S01]  /*7ea0*/  FFMA.FTZ R20, R26, R9.reuse, -R35.reuse ;  /* 0x000000091a147223 */ /* 0x180fe20000010823 */
[-CC-:B------:R-:W-:Y:S01]  /*7eb0*/  FFMA.FTZ R173, R32, R9.reuse, -R35.reuse ;  /* 0x0000000920ad7223 */ /* 0x180fe20000010823 */
[-CC-:B------:R-:W-:Y:S01]  /*7ec0*/  FFMA.FTZ R26, R168, R9.reuse, -R35.reuse ;  /* 0x00000009a81a7223 */ /* 0x180fe20000010823 */
[----:B-1----:R-:W-:Y:S01]  /*7ed0*/  FADD.FTZ R55, R39, R30 ;  /* 0x0000001e27377221 */ /* 0x002fe20000010000 */
[----:B------:R-:W1:Y:S01]  /*7ee0*/  MUFU.EX2 R181, R181 ;  /* 0x000000b500b57308 */ /* 0x000e620000000800 */
[-CC-:B------:R-:W-:Y:S01]  /*7ef0*/  FFMA.FTZ R175, R174, R9.reuse, -R35.reuse ;  /* 0x00000009aeaf7223 */ /* 0x180fe20000010823 */
[-C--:B------:R-:W-:Y:S01]  /*7f00*/  FFMA.FTZ R24, R24, R9.reuse, -R35 ;  /* 0x0000000918187223 */ /* 0x080fe20000010823 */
[----:B--2---:R-:W-:Y:S01]  /*7f10*/  FADD.FTZ R4, R48, R55 ;  /* 0x0000003730047221 */ /* 0x004fe20000010000 */
[-CC-:B------:R-:W-:Y:S01]  /*7f20*/  FFMA.FTZ R194, R194, R9.reuse, -R35.reuse ;  /* 0x00000009c2c27223 */ /* 0x180fe20000010823 */
[--C-:B------:R-:W-:Y:S01]  /*7f30*/  FFMA.FTZ R165, R192, R9, -R35.reuse ;  /* 0x00000009c0a57223 */ /* 0x100fe20000010823 */
[----:B------:R2:W-:Y:S01]  /*7f40*/  @!P1 SYNCS.ARRIVE.TRANS64.RED.A1T0 RZ, [R28+URZ], RZ ;  /* 0x000000ff1cff99a7 */ /* 0x0005e2000810043f */
[----:B------:R-:W-:Y:S01]  /*7f50*/  FADD.FTZ R55, R41, R4 ;  /* 0x0000000429377221 */ /* 0x000fe20000010000 */
[----:B------:R-:W4:Y:S01]  /*7f60*/  MUFU.EX2 R183, R183 ;  /* 0x000000b700b77308 */ /* 0x000f220000000800 */
[----:B---3--:R-:W-:Y:S01]  /*7f70*/  FFMA.FTZ R4, R7, R3, R62 ;  /* 0x0000000307047223 */ /* 0x008fe2000001003e */
[-C--:B------:R-:W-:Y:S01]  /*7f80*/  FFMA.FTZ R38, R38, R9.reuse, -R35 ;  /* 0x0000000926267223 */ /* 0x080fe20000010823 */
[----:B------:R-:W-:Y:S01]  /*7f90*/  FADD.FTZ R32, R50, R55 ;  /* 0x0000003732207221 */ /* 0x000fe20000010000 */
[-CC-:B------:R-:W-:Y:S01]  /*7fa0*/  FFMA.FTZ R156, R156, R9.reuse, -R35.reuse ;  /* 0x000000099c9c7223 */ /* 0x180fe20000010823 */
[-CC-:B------:R-:W-:Y:S01]  /*7fb0*/  FFMA.FTZ R42, R42, R9.reuse, -R35.reuse ;  /* 0x000000092a2a7223 */ /* 0x180fe20000010823 */
[-CC-:B--2---:R-:W-:Y:S01]  /*7fc0*/  FFMA.FTZ R28, R196, R9.reuse, -R35.reuse ;  /* 0x00000009c41c7223 */ /* 0x184fe20000010823 */
[----:B------:R-:W-:Y:S01]  /*7fd0*/  FADD.FTZ R55, R43, R32 ;  /* 0x000000202b377221 */ /* 0x000fe20000010000 */
[----:B------:R-:W2:Y:S01]  /*7fe0*/  MUFU.EX2 R66, R66 ;  /* 0x0000004200427308 */ /* 0x000ea20000000800 */
[----:B-1----:R-:W-:Y:S01]  /*7ff0*/  FADD.FTZ R4, R181, R4 ;  /* 0x00000004b5047221 */ /* 0x002fe20000010000 */
[-C--:B------:R-:W-:Y:S01]  /*8000*/  FFMA.FTZ R40, R40, R9.reuse, -R35 ;  /* 0x0000000928287223 */ /* 0x080fe20000010823 */
[----:B------:R-:W-:Y:S01]  /*8010*/  FADD.FTZ R32, R68, R55 ;  /* 0x0000003744207221 */ /* 0x000fe20000010000 */
[-CC-:B------:R-:W-:Y:S01]  /*8020*/  FFMA.FTZ R154, R154, R9.reuse, -R35.reuse ;  /* 0x000000099a9a7223 */ /* 0x180fe20000010823 */
[--C-:B------:R-:W-:Y:S01]  /*8030*/  FFMA.FTZ R27, R152, R9, -R35.reuse ;  /* 0x00000009981b7223 */ /* 0x100fe20000010823 */
[----:B------:R-:W-:Y:S01]  /*8040*/  F2FP.F16.F32.PACK_AB R174, R36, R31 ;  /* 0x0000001f24ae723e */ /* 0x000fe200000000ff */
[----:B------:R-:W-:Y:S01]  /*8050*/  FADD.FTZ R13, R45, R32 ;  /* 0x000000202d0d7221 */ /* 0x000fe20000010000 */
[----:B------:R-:W1:Y:S01]  /*8060*/  MUFU.EX2 R177, R177 ;  /* 0x000000b100b17308 */ /* 0x000e620000000800 */
[----:B----4-:R-:W-:Y:S01]  /*8070*/  FADD.FTZ R3, R183, R4 ;  /* 0x00000004b7037221 */ /* 0x010fe20000010000 */
[-C--:B------:R-:W-:Y:S01]  /*8080*/  FFMA.FTZ R30, R162, R9.reuse, -R35 ;  /* 0x00000009a21e7223 */ /* 0x080fe20000010823 */
[----:B------:R-:W-:Y:S01]  /*8090*/  FADD.FTZ R32, R70, R13 ;  /* 0x0000000d46207221 */ /* 0x000fe20000010000 */
[-CC-:B------:R-:W-:Y:S01]  /*80a0*/  FFMA.FTZ R86, R86, R9.reuse, -R35.reuse ;  /* 0x0000000956567223 */ /* 0x180fe20000010823 */
[-CC-:B------:R-:W-:Y:S01]  /*80b0*/  FFMA.FTZ R198, R198, R9.reuse, -R35.reuse ;  /* 0x00000009c6c67223 */ /* 0x180fe20000010823 */
[-C--:B------:R-:W-:Y:S01]  /*80c0*/  FFMA.FTZ R46, R46, R9.reuse, -R35 ;  /* 0x000000092e2e7223 */ /* 0x080fe20000010823 */
[----:B------:R-:W-:Y:S01]  /*80d0*/  FADD.FTZ R13, R47, R32 ;  /* 0x000000202f0d7221 */ /* 0x000fe20000010000 */
[----:B------:R-:W3:Y:S01]  /*80e0*/  MUFU.EX2 R14, R14 ;  /* 0x0000000e000e7308 */ /* 0x000ee20000000800 */
[----:B--2---:R-:W-:Y:S01]  /*80f0*/  FADD.FTZ R4, R66, R3 ;  /* 0x0000000342047221 */ /* 0x004fe20000010000 */
[-C--:B------:R-:W-:Y:S01]  /*8100*/  FFMA.FTZ R82, R82, R9.reuse, -R35 ;  /* 0x0000000952527223 */ /* 0x080fe20000010823 */
[----:B------:R-:W-:Y:S01]  /*8110*/  FADD.FTZ R32, R64, R13 ;  /* 0x0000000d40207221 */ /* 0x000fe20000010000 */
[-CC-:B------:R-:W-:Y:S01]  /*8120*/  FFMA.FTZ R80, R80, R9.reuse, -R35.reuse ;  /* 0x0000000950507223 */ /* 0x180fe20000010823 */
[-CC-:B------:R-:W-:Y:S01]  /*8130*/  FFMA.FTZ R84, R84, R9.reuse, -R35.reuse ;  /* 0x0000000954547223 */ /* 0x180fe20000010823 */
[----:B------:R-:W-:Y:S01]  /*8140*/  FFMA.FTZ R35, R78, R9, -R35 ;  /* 0x000000094e237223 */ /* 0x000fe20000010823 */
[----:B------:R-:W-:Y:S01]  /*8150*/  FADD.FTZ R13, R49, R32 ;  /* 0x00000020310d7221 */ /* 0x000fe20000010000 */
[----:B------:R-:W2:Y:S01]  /*8160*/  MUFU.EX2 R179, R179 ;  /* 0x000000b300b37308 */ /* 0x000ea20000000800 */
[----:B-1----:R-:W-:Y:S01]  /*8170*/  FADD.FTZ R3, R177, R4 ;  /* 0x00000004b1037221 */ /* 0x002fe20000010000 */
[----:B------:R-:W-:Y:S01]  /*8180*/  ISETP.GT.AND P3, PT, R6, R11, PT ;  /* 0x0000000b0600720c */ /* 0x000fe20003f64270 */
[-C--:B------:R-:W-:Y:S01]  /*8190*/  FMUL.FTZ R90, R90, R7.reuse ;  /* 0x000000075a5a7220 */ /* 0x080fe20000410000 */
[-C--:B------:R-:W-:Y:S01]  /*81a0*/  FMUL.FTZ R91, R91, R7.reuse ;  /* 0x000000075b5b7220 */ /* 0x080fe20000410000 */
[-C--:B------:R-:W-:Y:S01]  /*81b0*/  FMUL.FTZ R94, R94, R7.reuse ;  /* 0x000000075e5e7220 */ /* 0x080fe20000410000 */
[-C--:B------:R-:W-:Y:S01]  /*81c0*/  FMUL.FTZ R95, R95, R7.reuse ;  /* 0x000000075f5f7220 */ /* 0x080fe20000410000 */
[-C--:B------:R-:W-:Y:S01]  /*81d0*/  FMUL.FTZ R98, R98, R7.reuse ;  /* 0x0000000762627220 */ /* 0x080fe20000410000 */
[----:B------:R-:W1:Y:S01]  /*81e0*/  MUFU.EX2 R20, R20 ;  /* 0x0000001400147308 */ /* 0x000e620000000800 */
[----:B---3--:R-:W-:Y:S01]  /*81f0*/  FADD.FTZ R4, R14, R3 ;  /* 0x000000030e047221 */ /* 0x008fe20000010000 */
[-C--:B------:R-:W-:Y:S01]  /*8200*/  FMUL.FTZ R99, R99, R7.reuse ;  /* 0x0000000763637220 */ /* 0x080fe20000410000 */
[-C--:B------:R-:W-:Y:S01]  /*8210*/  FMUL.FTZ R102, R102, R7.reuse ;  /* 0x0000000766667220 */ /* 0x080fe20000410000 */
[-C--:B------:R-:W-:Y:S01]  /*8220*/  FMUL.FTZ R103, R103, R7.reuse ;  /* 0x0000000767677220 */ /* 0x080fe20000410000 */
[-C--:B------:R-:W-:Y:S01]  /*8230*/  FMUL.FTZ R106, R106, R7.reuse ;  /* 0x000000076a6a7220 */ /* 0x080fe20000410000 */
[-C--:B------:R-:W-:Y:S01]  /*8240*/  FMUL.FTZ R107, R107, R7.reuse ;  /* 0x000000076b6b7220 */ /* 0x080fe20000410000 */
[-C--:B------:R-:W-:Y:S01]  /*8250*/  FMUL.FTZ R110, R110, R7.reuse ;  /* 0x000000076e6e7220 */ /* 0x080fe20000410000 */
[----:B------:R-:W3:Y:S01]  /*8260*/  MUFU.EX2 R173, R173 ;  /* 0x000000ad00ad7308 */ /* 0x000ee20000000800 */
[----:B--2---:R-:W-:Y:S01]  /*8270*/  FADD.FTZ R3, R179, R4 ;  /* 0x00000004b3037221 */ /* 0x004fe20000010000 */
[-C--:B------:R-:W-:Y:S01]  /*8280*/  FMUL.FTZ R111, R111, R7.reuse ;  /* 0x000000076f6f7220 */ /* 0x080fe20000410000 */
[-C--:B------:R-:W-:Y:S01]  /*8290*/  FMUL.FTZ R114, R114, R7.reuse ;  /* 0x0000000772727220 */ /* 0x080fe20000410000 */
[-C--:B------:R-:W-:Y:S01]  /*82a0*/  FMUL.FTZ R115, R115, R7.reuse ;  /* 0x0000000773737220 */ /* 0x080fe20000410000 */
[-C--:B------:R-:W-:Y:S01]  /*82b0*/  FMUL.FTZ R118, R118, R7.reuse ;  /* 0x0000000776767220 */ /* 0x080fe20000410000 */
[-C--:B------:R-:W-:Y:S01]  /*82c0*/  FMUL.FTZ R119, R119, R7.reuse ;  /* 0x0000000777777220 */ /* 0x080fe20000410000 */
[-C--:B------:R-:W-:Y:S01]  /*82d0*/  FMUL.FTZ R122, R122, R7.reuse ;  /* 0x000000077a7a7220 */ /* 0x080fe20000410000 */
[----:B------:R-:W2:Y:S01]  /*82e0*/  MUFU.EX2 R26, R26 ;  /* 0x0000001a001a7308 */ /* 0x000ea20000000800 */
[----:B-1----:R-:W-:Y:S01]  /*82f0*/  FADD.FTZ R4, R20, R3 ;  /* 0x0000000314047221 */ /* 0x002fe20000010000 */
[-C--:B------:R-:W-:Y:S01]  /*8300*/  FMUL.FTZ R123, R123, R7.reuse ;  /* 0x000000077b7b7220 */ /* 0x080fe20000410000 */
        /* <DEDUP_REMOVED lines=17> */
[----:B------:R-:W-:Y:S01]  /*8420*/  FMUL.FTZ R151, R151, R7 ;  /* 0x0000000797977220 */ /* 0x000fe20000410000 */
[----:B------:R-:W-:Y:S01]  /*8430*/  F2FP.F16.F32.PACK_AB R168, R44, R33 ;  /* 0x000000212ca8723e */ /* 0x000fe200000000ff */
[----:B------:R-:W-:Y:S01]  /*8440*/  FMUL.FTZ R113, R113, R58 ;  /* 0x0000003a71717220 */ /* 0x000fe20000410000 */
[----:B------:R-:W-:Y:S01]  /*8450*/  F2FP.F16.F32.PACK_AB R170, R37, R170 ;  /* 0x000000aa25aa723e */ /* 0x000fe200000000ff */
[----:B------:R-:W2:Y:S01]  /*8460*/  MUFU.EX2 R51, R51 ;  /* 0x0000003300337308 */ /* 0x000ea20000000800 */
[----:B-1----:R-:W-:Y:S01]  /*8470*/  FADD.FTZ R32, R60, R13 ;  /* 0x0000000d3c207221 */ /* 0x002fe20000010000 */
[----:B------:R-:W-:Y:S01]  /*8480*/  F2FP.F16.F32.PACK_AB R164, R48, R39 ;  /* 0x0000002730a4723e */ /* 0x000fe200000000ff */
[-C--:B------:R-:W-:Y:S01]  /*8490*/  FMUL.FTZ R116, R116, R58.reuse ;  /* 0x0000003a74747220 */ /* 0x080fe20000410000 */
[----:B------:R-:W-:Y:S01]  /*84a0*/  F2FP.F16.F32.PACK_AB R166, R50, R41 ;  /* 0x0000002932a6723e */ /* 0x000fe200000000ff */
[-C--:B------:R-:W-:Y:S01]  /*84b0*/  FMUL.FTZ R117, R117, R58.reuse ;  /* 0x0000003a75757220 */ /* 0x080fe20000410000 */
[----:B------:R-:W-:Y:S01]  /*84c0*/  F2FP.F16.F32.PACK_AB R160, R68, R43 ;  /* 0x0000002b44a0723e */ /* 0x000fe200000000ff */
[-C--:B------:R-:W-:Y:S01]  /*84d0*/  FMUL.FTZ R120, R120, R58.reuse ;  /* 0x0000003a78787220 */ /* 0x080fe20000410000 */
[----:B------:R-:W1:Y:S01]  /*84e0*/  MUFU.EX2 R24, R24 ;  /* 0x0000001800187308 */ /* 0x000e620000000800 */
[----:B---3--:R-:W-:Y:S01]  /*84f0*/  FADD.FTZ R3, R175, R4 ;  /* 0x00000004af037221 */ /* 0x008fe20000010000 */
[----:B------:R-:W-:Y:S01]  /*8500*/  F2FP.F16.F32.PACK_AB R162, R70, R45 ;  /* 0x0000002d46a2723e */ /* 0x000fe200000000ff */
[-C--:B------:R-:W-:Y:S01]  /*8510*/  FMUL.FTZ R121, R121, R58.reuse ;  /* 0x0000003a79797220 */ /* 0x080fe20000410000 */
[----:B------:R-:W-:Y:S01]  /*8520*/  F2FP.F16.F32.PACK_AB R158, R60, R49 ;  /* 0x000000313c9e723e */ /* 0x000fe200000000ff */
        /* <DEDUP_REMOVED lines=17> */
[----:B------:R-:W-:Y:S01]  /*8640*/  FMUL.FTZ R149, R149, R58 ;  /* 0x0000003a95957220 */ /* 0x000fe20000410000 */
[----:B------:R-:W-:Y:S01]  /*8650*/  F2FP.F16.F32.PACK_AB R181, R181, R62 ;  /* 0x0000003eb5b5723e */ /* 0x000fe200000000ff */
[----:B------:R-:W1:Y:S01]  /*8660*/  MUFU.EX2 R12, R12 ;  /* 0x0000000c000c7308 */ /* 0x000e620000000800 */
[C---:B---3--:R-:W-:Y:S01]  /*8670*/  FADD.FTZ R32, R56.reuse, R13 ;  /* 0x0000000d38207221 */ /* 0x048fe20000010000 */
[----:B------:R-:W-:Y:S01]  /*8680*/  F2FP.F16.F32.PACK_AB R152, R56, R51 ;  /* 0x000000333898723e */ /* 0x000fe200000000ff */
[----:B------:R-:W-:Y:S01]  /*8690*/  VIADD R6, R6, 0xffffffff ;  /* 0xffffffff06067836 */ /* 0x000fe20000000000 */
[----:B------:R-:W-:Y:S01]  /*86a0*/  F2FP.F16.F32.PACK_AB R183, R66, R183 ;  /* 0x000000b742b7723e */ /* 0x000fe200000000ff */
[----:B------:R-:W-:Y:S01]  /*86b0*/  FADD.FTZ R13, R53, R32 ;  /* 0x00000020350d7221 */ /* 0x000fe20000010000 */
[----:B------:R-:W-:Y:S01]  /*86c0*/  F2FP.F16.F32.PACK_AB R177, R14, R177 ;  /* 0x000000b10eb1723e */ /* 0x000fe200000000ff */
[----:B------:R-:W-:Y:S01]  /*86d0*/  IMAD.MOV.U32 R7, RZ, RZ, R34 ;  /* 0x000000ffff077224 */ /* 0x000fe200078e0022 */
[----:B------:R-:W3:Y:S01]  /*86e0*/  MUFU.EX2 R171, R171 ;  /* 0x000000ab00ab7308 */ /* 0x000ee20000000800 */
[----:B--2---:R-:W-:Y:S01]  /*86f0*/  FADD.FTZ R3, R169, R4 ;  /* 0x00000004a9037221 */ /* 0x004fe20000010000 */
[----:B------:R-:W-:-:S02]  /*8700*/  F2FP.F16.F32.PACK_AB R179, R20, R179 ;  /* 0x000000b314b3723e */ /* 0x000fc400000000ff */
[----:B------:R-:W-:Y:S02]  /*8710*/  F2FP.F16.F32.PACK_AB R173, R26, R173 ;  /* 0x000000ad1aad723e */ /* 0x000fe400000000ff */
[----:B------:R-:W-:Y:S02]  /*8720*/  F2FP.F16.F32.PACK_AB R175, R24, R175 ;  /* 0x000000af18af723e */ /* 0x000fe400000000ff */
[----:B------:R-:W2:Y:S01]  /*8730*/  MUFU.EX2 R8, R194 ;  /* 0x000000c200087308 */ /* 0x000ea20000000800 */
[C---:B-1----:R-:W-:Y:S01]  /*8740*/  FADD.FTZ R32, R12.reuse, R3 ;  /* 0x000000030c207221 */ /* 0x042fe20000010000 */
[----:B------:R-:W-:-:S06]  /*8750*/  F2FP.F16.F32.PACK_AB R169, R12, R169 ;  /* 0x000000a90ca9723e */ /* 0x000fcc00000000ff */
[----:B------:R-:W1:Y:S01]  /*8760*/  MUFU.EX2 R165, R165 ;  /* 0x000000a500a57308 */ /* 0x000e620000000800 */
[----:B---3--:R-:W-:-:S07]  /*8770*/  FADD.FTZ R3, R171, R32 ;  /* 0x00000020ab037221 */ /* 0x008fce0000010000 */
[----:B------:R-:W3:Y:S01]  /*8780*/  MUFU.EX2 R28, R28 ;  /* 0x0000001c001c7308 */ /* 0x000ee20000000800 */
[C---:B--2---:R-:W-:Y:S01]  /*8790*/  FADD.FTZ R32, R8.reuse, R3 ;  /* 0x0000000308207221 */ /* 0x044fe20000010000 */
[----:B------:R-:W-:Y:S01]  /*87a0*/  F2FP.F16.F32.PACK_AB R171, R8, R171 ;  /* 0x000000ab08ab723e */ /* 0x000fe200000000ff */
[----:B------:R-:W-:-:S05]  /*87b0*/  IMAD.MOV.U32 R8, RZ, RZ, R54 ;  /* 0x000000ffff087224 */ /* 0x000fca00078e0036 */
[----:B------:R-:W2:Y:S01]  /*87c0*/  MUFU.EX2 R38, R38 ;  /* 0x0000002600267308 */ /* 0x000ea20000000800 */
[----:B-1----:R-:W-:-:S07]  /*87d0*/  FADD.FTZ R3, R165, R32 ;  /* 0x00000020a5037221 */ /* 0x002fce0000010000 */
[----:B------:R1:W4:Y:S01]  /*87e0*/  MUFU.EX2 R167, R156 ;  /* 0x0000009c00a77308 */ /* 0x0003220000000800 */
[C---:B---3--:R-:W-:Y:S01]  /*87f0*/  FADD.FTZ R3, R28.reuse, R3 ;  /* 0x000000031c037221 */ /* 0x048fe20000010000 */
[----:B------:R-:W-:-:S06]  /*8800*/  F2FP.F16.F32.PACK_AB R165, R28, R165 ;  /* 0x000000a51ca5723e */ /* 0x000fcc00000000ff */
[----:B------:R-:W3:Y:S01]  /*8810*/  MUFU.EX2 R42, R42 ;  /* 0x0000002a002a7308 */ /* 0x000ee20000000800 */
[----:B--2---:R-:W-:Y:S01]  /*8820*/  FADD.FTZ R3, R38, R3 ;  /* 0x0000000326037221 */ /* 0x004fe20000010000 */
[----:B-1----:R-:W-:-:S06]  /*8830*/  F2FP.F16.F32.PACK_AB R156, R64, R47 ;  /* 0x0000002f409c723e */ /* 0x002fcc00000000ff */
[----:B------:R-:W1:Y:S01]  /*8840*/  MUFU.EX2 R40, R40 ;  /* 0x0000002800287308 */ /* 0x000e620000000800 */
[C---:B----4-:R-:W-:Y:S01]  /*8850*/  FADD.FTZ R3, R167.reuse, R3 ;  /* 0x00000003a7037221 */ /* 0x050fe20000010000 */
[----:B------:R-:W-:-:S06]  /*8860*/  F2FP.F16.F32.PACK_AB R167, R167, R38 ;  /* 0x00000026a7a7723e */ /* 0x000fcc00000000ff */
[----:B------:R-:W2:Y:S01]  /*8870*/  MUFU.EX2 R36, R154 ;  /* 0x0000009a00247308 */ /* 0x000ea20000000800 */
[----:B---3--:R-:W-:-:S07]  /*8880*/  FADD.FTZ R3, R42, R3 ;  /* 0x000000032a037221 */ /* 0x008fce0000010000 */
[----:B------:R-:W3:Y:S01]  /*8890*/  MUFU.EX2 R27, R27 ;  /* 0x0000001b001b7308 */ /* 0x000ee20000000800 */
[C---:B-1----:R-:W-:Y:S01]  /*88a0*/  FADD.FTZ R3, R40.reuse, R3 ;  /* 0x0000000328037221 */ /* 0x042fe20000010000 */
[----:B------:R-:W-:-:S06]  /*88b0*/  F2FP.F16.F32.PACK_AB R161, R40, R42 ;  /* 0x0000002a28a1723e */ /* 0x000fcc00000000ff */
        /* <DEDUP_REMOVED lines=8> */
[C---:B--2---:R-:W-:Y:S01]  /*8940*/  FADD.FTZ R3, R86.reuse, R3 ;  /* 0x0000000356037221 */ /* 0x044fe20000010000 */
        /* <DEDUP_REMOVED lines=12> */
[----:B-1----:R-:W-:Y:S01]  /*8a10*/  FADD.FTZ R3, R84, R3 ;  /* 0x0000000354037221 */ /* 0x002fe20000010000 */
[C---:B--2---:R-:W-:Y:S01]  /*8a20*/  FADD.FTZ R4, R52.reuse, R13 ;  /* 0x0000000d34047221 */ /* 0x044fe20000010000 */
[----:B------:R-:W-:Y:S02]  /*8a30*/  F2FP.F16.F32.PACK_AB R154, R52, R53 ;  /* 0x00000035349a723e */ /* 0x000fe400000000ff */
[C---:B---3--:R-:W-:Y:S01]  /*8a40*/  FADD.FTZ R3, R35.reuse, R3 ;  /* 0x0000000323037221 */ /* 0x048fe20000010000 */
[----:B------:R-:W-:Y:S01]  /*8a50*/  F2FP.F16.F32.PACK_AB R155, R35, R84 ;  /* 0x00000054239b723e */ /* 0x000fe200000000ff */
[----:B------:R-:W-:Y:S06]  /*8a60*/  @P3 BRA `(.L_x_913) ;  /* 0xffffffc800143947 */ /* 0x000fec000383ffff */
[----:B------:R-:W-:Y:S01]  /*8a70*/  IMAD.MOV.U32 R8, RZ, RZ, R54 ;  /* 0x000000ffff087224 */ /* 0x000fe200078e0036 */
[----:B------:R-:W-:Y:S01]  /*8a80*/  UMOV UR37, UR61 ;  /* 0x0000003d00257c82 */ /* 0x000fe20008000000 */
[----:B------:R-:W-:Y:S01]  /*8a90*/  IMAD.MOV.U32 R7, RZ, RZ, R34 ;  /* 0x000000ffff077224 */ /* 0x000fe200078e0022 */
[----:B------:R-:W-:-:S06]  /*8aa0*/  UMOV UR36, UR60 ;  /* 0x0000003c00247c82 */ /* 0x000fcc0008000000 */
.L_x_896:
[----:B------:R-:W-:Y:S01]  /*8ab0*/  ULDC UR15, c[0x0][0x9e4] ;  /* 0x00027900000f7ab9 */ /* 0x000fe20000000800 */
[----:B------:R-:W-:Y:S01]  /*8ac0*/  ULDC UR14, c[0x0][0x9dc] ;  /* 0x00027700000e7ab9 */ /* 0x000fe20000000800 */
[----:B------:R-:W-:Y:S02]  /*8ad0*/  UISETP.GE.AND UP0, UPT, UR15, 0x1, UPT ;  /* 0x000000010f00788c */ /* 0x000fe4000bf06270 */
[----:B------:R-:W-:-:S04]  /*8ae0*/  UIADD3 UR14, UR53, -UR14, URZ ;  /* 0x8000000e350e7290 */ /* 0x000fc8000fffe03f */
[----:B------:R-:W-:-:S13]  /*8af0*/  PLOP3.LUT P6, PT, PT, PT, UP0, 0x80, 0x0 ;  /* 0x000000000000781c */ /* 0x000fda0003fcf008 */
[----:B------:R-:W-:Y:S05]  /*8b00*/  @!P6 BRA `(.L_x_914) ;  /* 0x000000000044e947 */ /* 0x000fea0003800000 */
        /* <DEDUP_REMOVED lines=10> */
.L_x_915:
[----:B------:R-:W-:-:S11]  /*8bb0*/  UISETP.NE.AND UP0, UPT, UR15, 0x1, UPT ;  /* 0x000000010f00788c */ /* 0x000fd6000bf05270 */
[----:B------:R-:W-:Y:S02]  /*8bc0*/  @UP0 ULDC.64 UR6, c[0x0][0x9e8] ;  /* 0x00027a0000060ab9 */ /* 0x000fe40000000a00 */
[----:B------:R-:W-:-:S04]  /*8bd0*/  UIMAD.WIDE.U32 UR10, UR53, UR6, URZ ;  /* 0x00000006350a72a5 */ /* 0x000fc8000f8e003f */
[----:B------:R-:W-:-:S12]  /*8be0*/  @UP0 USHF.R.U32.HI UR53, URZ, UR7, UR11 ;  /* 0x000000073f350299 */ /* 0x000fd8000801160b */
.L_x_916:
[----:B------:R-:W-:-:S04]  /*8bf0*/  UIMAD UR53, UR53, UR15, URZ ;  /* 0x0000000f353572a4 */ /* 0x000fc8000f8e023f */
[----:B------:R-:W-:-:S04]  /*8c00*/  UISETP.LT.AND UP0, UPT, UR14, UR53, UPT ;  /* 0x000000350e00728c */ /* 0x000fc8000bf01270 */
[----:B------:R-:W-:-:S12]  /*8c10*/  USEL UR14, UR14, UR53, !UP0 ;  /* 0x000000350e0e7287 */ /* 0x000fd8000c000000 */
.L_x_914:
[----:B------:R-:W-:-:S04]  /*8c20*/  UIADD3 UR14, UR14, 0x7f, URZ ;  /* 0x0000007f0e0e7890 */ /* 0x000fc8000fffe03f */
[----:B------:R-:W-:-:S04]  /*8c30*/  USHF.R.S32.HI UR6, URZ, 0x1f, UR14 ;  /* 0x0000001f3f067899 */ /* 0x000fc8000801140e */
[----:B------:R-:W-:-:S04]  /*8c40*/  ULEA.HI UR6, UR6, UR14, URZ, 0x7 ;  /* 0x0000000e06067291 */ /* 0x000fc8000f8f383f */
[----:B------:R-:W-:-:S04]  /*8c50*/  USHF.R.S32.HI UR6, URZ, 0x7, UR6 ;  /* 0x000000073f067899 */ /* 0x000fc80008011406 */
[----:B------:R-:W-:-:S04]  /*8c60*/  UISETP.LT.AND UP0, UPT, UR40, UR6, UPT ;  /* 0x000000062800728c */ /* 0x000fc8000bf01270 */
[----:B------:R-:W-:-:S06]  /*8c70*/  USEL UR56, UR40, UR6, !UP0 ;  /* 0x0000000628387287 */ /* 0x000fcc000c000000 */
[----:B------:R-:W-:-:S13]  /*8c80*/  ISETP.GE.AND P2, PT, R6, UR56, PT ;  /* 0x0000003806007c0c */ /* 0x000fda000bf46270 */
[----:B------:R-:W-:Y:S05]  /*8c90*/  @!P2 BRA `(.L_x_917) ;  /* 0x0000002400f8a947 */ /* 0x000fea0003800000 */
[----:B------:R-:W-:Y:S01]  /*8ca0*/  IMAD.MOV.U32 R11, RZ, RZ, R8 ;  /* 0x000000ffff0b7224 */ /* 0x000fe200078e0008 */
[----:B------:R-:W-:Y:S01]  /*8cb0*/  UMOV UR58, UR36 ;  /* 0x00000024003a7c82 */ /* 0x000fe20008000000 */
[----:B------:R-:W-:Y:S01]  /*8cc0*/  IMAD.MOV.U32 R10, RZ, RZ, R7 ;  /* 0x000000ffff0a7224 */ /* 0x000fe200078e0007 */
[----:B------:R-:W-:Y:S01]  /*8cd0*/  UMOV UR57, UR37 ;  /* 0x0000002500397c82 */ /* 0x000fe20008000000 */
[----:B------:R-:W-:-:S05]  /*8ce0*/  ULDC UR53, c[0x0][0x9d8] ;  /* 0x0002760000357ab9 */ /* 0x000fca0000000800 */
.L_x_926:
        /* <DEDUP_REMOVED lines=9> */
.L_x_919:
[----:B------:R-:W-:Y:S01]  /*8d80*/  ULEA UR6, UR37, UR39, 0x3 ;  /* 0x0000002725067291 */ /* 0x000fe2000f8e183f */
[----:B------:R-:W-:-:S05]  /*8d90*/  IMAD.U32 R7, RZ, RZ, UR36 ;  /* 0x00000024ff077e24 */ /* 0x000fca000f8e00ff */
[----:B------:R-:W-:-:S04]  /*8da0*/  SHF.L.U32 R7, R7, 0x1f, RZ ;  /* 0x0000001f07077819 */ /* 0x000fc800000006ff */
[----:B------:R1:W2:Y:S01]  /*8db0*/  SYNCS.PHASECHK.TRANS64.TRYWAIT P2, [UR6+0x28830], R7 ;  /* 0x02883007ff0075a7 */ /* 0x0002a20008040146 */
[----:B------:R-:W-:Y:S05]  /*8dc0*/  @!P0 BRA `(.L_x_920) ;  /* 0x0000000000048947 */ /* 0x000fea0003800000 */
[----:B------:R-:W-:Y:S01]  /*8dd0*/  BPT.TRAP 0x1 ;  /* 0x000000040000795c */ /* 0x000fe20000300000 */
.L_x_920:
[----:B--2---:R-:W-:Y:S05]  /*8de0*/  @P2 BRA `(.L_x_918) ;  /* 0x0000000000082947 */ /* 0x004fea0003800000 */
[----:B------:R-:W2:Y:S02]  /*8df0*/  SYNCS.PHASECHK.TRANS64.TRYWAIT P2, [UR6+0x28830], R7 ;  /* 0x02883007ff0075a7 */ /* 0x000ea40008040146 */
[----:B--2---:R-:W-:Y:S05]  /*8e00*/  @!P2 BRA `(.L_x_921) ;  /* 0x000000ac0090a947 */ /* 0x004fea0003800000 */
.L_x_918:
        /* <DEDUP_REMOVED lines=45> */
.L_x_923:
[----:B------:R-:W-:Y:S01]  /*90e0*/  ULEA UR6, UR57, UR39, 0x3 ;  /* 0x0000002739067291 */ /* 0x000fe2000f8e183f */
[----:B------:R-:W-:-:S05]  /*90f0*/  IMAD.U32 R7, RZ, RZ, UR58 ;  /* 0x0000003aff077e24 */ /* 0x000fca000f8e00ff */
[----:B------:R-:W-:-:S04]  /*9100*/  SHF.L.U32 R7, R7, 0x1f, RZ ;  /* 0x0000001f07077819 */ /* 0x000fc800000006ff */
[----:B------:R1:W2:Y:S01]  /*9110*/  SYNCS.PHASECHK.TRANS64.TRYWAIT P2, [UR6+0x28850], R7 ;  /* 0x02885007ff0075a7 */ /* 0x0002a20008040146 */
[----:B------:R-:W-:Y:S05]  /*9120*/  @!P0 BRA `(.L_x_924) ;  /* 0x0000000000048947 */ /* 0x000fea0003800000 */
[----:B------:R-:W-:Y:S01]  /*9130*/  BPT.TRAP 0x1 ;  /* 0x000000040000795c */ /* 0x000fe20000300000 */
.L_x_924:
[----:B--2---:R-:W-:Y:S05]  /*9140*/  @P2 BRA `(.L_x_922) ;  /* 0x0000000000082947 */ /* 0x004fea0003800000 */
[----:B------:R-:W2:Y:S02]  /*9150*/  SYNCS.PHASECHK.TRANS64.TRYWAIT P2, [UR6+0x28850], R7 ;  /* 0x02885007ff0075a7 */ /* 0x000ea40008040146 */
[----:B--2---:R-:W-:Y:S05]  /*9160*/  @!P2 BRA `(.L_x_925) ;  /* 0x000000a800d0a947 */ /* 0x004fea0003800000 */
.L_x_922:
[----:B------:R-:W-:Y:S01]  /*9170*/  UIADD3 UR6, UR39, 0x400, URZ ;  /* 0x0000040027067890 */ /* 0x000fe2000fffe03f */
[----:B------:R-:W-:Y:S01]  /*9180*/  WARPGROUP.ARRIVE ;  /* 0x00000000000079c5 */ /* 0x000fe20000000000 */
[----:B------:R-:W-:Y:S01]  /*9190*/  UMOV UR7, 0x40000040 ;  /* 0x4000004000077882 */ /* 0x000fe20000000000 */
[----:B--2---:R-:W-:Y:S01]  /*91a0*/  FMUL.FTZ R8, R24, UR53 ;  /* 0x0000003518087c20 */ /* 0x004fe20008410000 */
        /* <DEDUP_REMOVED lines=12> */
[----:B------:R-:W-:Y:S01]  /*9270*/  ULEA UR10, UR57, UR6, 0xb ;  /* 0x00000006390a7291 */ /* 0x000fe2000f8e583f */
        /* <DEDUP_REMOVED lines=34> */
[----:B------:R-:W-:Y:S01]  /*94a0*/  MUFU.TANH R194, R194 ;  /* 0x000000c200c27308 */ /* 0x000fe20000002400 */
[----:B-1----:R-:W-:Y:S01]  /*94b0*/  FMNMX.FTZ R7, R28, R7, !PT ;  /* 0x000000071c077209 */ /* 0x002fe20007810000 */
[----:B------:R-:W-:Y:S01]  /*94c0*/  FMUL.FTZ R80, R80, UR53 ;  /* 0x0000003550507c20 */ /* 0x000fe20008410000 */
[----:B------:R-:W-:Y:S01]  /*94d0*/  FMUL.FTZ R44, R46, UR53 ;  /* 0x000000352e2c7c20 */ /* 0x000fe20008410000 */
[----:B------:R-:W-:Y:S01]  /*94e0*/  FMUL.FTZ R228, R81, UR53 ;  /* 0x0000003551e47c20 */ /* 0x000fe20008410000 */
[----:B------:R-:W-:Y:S01]  /*94f0*/  FMUL.FTZ R46, R47, UR53 ;  /* 0x000000352f2e7c20 */ /* 0x000fe20008410000 */
[----:B------:R-:W-:Y:S01]  /*9500*/  FMUL.FTZ R230, R84, UR53 ;  /* 0x0000003554e67c20 */ /* 0x000fe20008410000 */
[----:B------:R-:W-:Y:S01]  /*9510*/  FMUL.FTZ R84, R85, UR53 ;  /* 0x0000003555547c20 */ /* 0x000fe20008410000 */
[----:B------:R-:W-:Y:S01]  /*9520*/  MUFU.TANH R192, R192 ;  /* 0x000000c000c07308 */ /* 0x000fe20000002400 */
[----:B--2---:R-:W-:Y:S01]  /*9530*/  FMNMX.FTZ R7, R32, R7, !PT ;  /* 0x0000000720077209 */ /* 0x004fe20007810000 */
[----:B------:R-:W-:Y:S01]  /*9540*/  FMUL.FTZ R52, R54, UR53 ;  /* 0x0000003536347c20 */ /* 0x000fe20008410000 */
[----:B------:R-:W-:Y:S01]  /*9550*/  FMUL.FTZ R54, R55, UR53 ;  /* 0x0000003537367c20 */ /* 0x000fe20008410000 */
[----:B------:R-:W-:Y:S01]  /*9560*/  FMUL.FTZ R56, R58, UR53 ;  /* 0x000000353a387c20 */ /* 0x000fe20008410000 */
[----:B------:R-:W-:Y:S01]  /*9570*/  FMUL.FTZ R58, R59, UR53 ;  /* 0x000000353b3a7c20 */ /* 0x000fe20008410000 */
[----:B------:R-:W-:Y:S01]  /*9580*/  FMUL.FTZ R60, R62, UR53 ;  /* 0x000000353e3c7c20 */ /* 0x000fe20008410000 */
[----:B------:R-:W-:Y:S01]  /*9590*/  FMUL.FTZ R62, R63, UR53 ;  /* 0x000000353f3e7c20 */ /* 0x000fe20008410000 */
[----:B------:R-:W-:Y:S01]  /*95a0*/  MUFU.TANH R196, R196 ;  /* 0x000000c400c47308 */ /* 0x000fe20000002400 */
[----:B------:R-:W-:Y:S01]  /*95b0*/  FMUL.FTZ R68, R70, UR53 ;  /* 0x0000003546447c20 */ /* 0x000fe20008410000 */
[----:B------:R-:W-:Y:S01]  /*95c0*/  FMUL.FTZ R70, R71, UR53 ;  /* 0x0000003547467c20 */ /* 0x000fe20008410000 */
[----:B------:R-:W-:Y:S01]  /*95d0*/  FMUL.FTZ R72, R74, UR53 ;  /* 0x000000354a487c20 */ /* 0x000fe20008410000 */
[----:B------:R-:W-:Y:S01]  /*95e0*/  FMUL.FTZ R74, R75, UR53 ;  /* 0x000000354b4a7c20 */ /* 0x000fe20008410000 */
[----:B------:R-:W-:Y:S01]  /*95f0*/  FMUL.FTZ R82, R82, UR53 ;  /* 0x0000003552527c20 */ /* 0x000fe20008410000 */
[----:B------:R-:W1:Y:S01]  /*9600*/  LDC R9, c[0x0][0x988] ;  /* 0x00026200ff097b82 */ /* 0x000e620000000800 */
[----:B------:R-:W-:Y:S01]  /*9610*/  FMUL.FTZ R86, R86, UR53 ;  /* 0x0000003556567c20 */ /* 0x000fe20008410000 */
[----:B------:R-:W-:Y:S01]  /*9620*/  MUFU.TANH R198, R198 ;  /* 0x000000c600c67308 */ /* 0x000fe20000002400 */
[C---:B------:R-:W-:Y:S01]  /*9630*/  ISETP.GT.AND P2, PT, R6.reuse, UR56, PT ;  /* 0x0000003806007c0c */ /* 0x040fe2000bf44270 */
[----:B------:R-:W-:Y:S01]  /*9640*/  UMOV UR58, UR36 ;  /* 0x00000024003a7c82 */ /* 0x000fe20008000000 */
[----:B------:R-:W-:-:S05]  /*9650*/  VIADD R6, R6, 0xffffffff ;  /* 0xffffffff06067836 */ /* 0x000fca0000000000 */
[----:B------:R-:W-:Y:S08]  /*9660*/  MUFU.TANH R200, R200 ;  /* 0x000000c800c87308 */ /* 0x000ff00000002400 */
[----:B------:R-:W-:Y:S08]  /*9670*/  MUFU.TANH R202, R202 ;  /* 0x000000ca00ca7308 */ /* 0x000ff00000002400 */
[----:B------:R-:W-:Y:S08]  /*9680*/  MUFU.TANH R204, R204 ;  /* 0x000000cc00cc7308 */ /* 0x000ff00000002400 */
[----:B------:R-:W-:Y:S08]  /*9690*/  MUFU.TANH R206, R206 ;  /* 0x000000ce00ce7308 */ /* 0x000ff00000002400 */
[----:B------:R-:W-:Y:S08]  /*96a0*/  MUFU.TANH R208, R208 ;  /* 0x000000d000d07308 */ /* 0x000ff00000002400 */
[----:B------:R-:W-:Y:S08]  /*96b0*/  MUFU.TANH R210, R210 ;  /* 0x000000d200d27308 */ /* 0x000ff00000002400 */
[----:B------:R-:W-:Y:S08]  /*96c0*/  MUFU.TANH R212, R212 ;  /* 0x000000d400d47308 */ /* 0x000ff00000002400 */
[----:B------:R-:W2:Y:S08]  /*96d0*/  MUFU.TANH R14, R14 ;  /* 0x0000000e000e7308 */ /* 0x000eb00000002400 */
[----:B------:R-:W-:Y:S08]  /*96e0*/  MUFU.TANH R214, R214 ;  /* 0x000000d600d67308 */ /* 0x000ff00000002400 */
[----:B------:R-:W3:Y:S01]  /*96f0*/  MUFU.TANH R20, R20 ;  /* 0x0000001400147308 */ /* 0x000ee20000002400 */
[----:B--2---:R-:W-:-:S07]  /*9700*/  FMNMX.FTZ R25, R14, R11, !PT ;  /* 0x0000000b0e197209 */ /* 0x004fce0007810000 */
[----:B------:R-:W2:Y:S01]  /*9710*/  MUFU.TANH R26, R26 ;  /* 0x0000001a001a7308 */ /* 0x000ea20000002400 */
[----:B------:R-:W-:Y:S02]  /*9720*/  WARPGROUP.DEPBAR.LE gsb0, 0x0 ;  /* 0x00008000000079c5 */ /* 0x000fe40000010000 */
[----:B------:R-:W-:Y:S01]  /*9730*/  WARPGROUP.ARRIVE ;  /* 0x00000000000079c5 */ /* 0x000fe20000000000 */
[----:B------:R-:W-:-:S04]  /*9740*/  FMUL.FTZ R180, R33, UR53 ;  /* 0x0000003521b47c20 */ /* 0x000fc80008410000 */
[----:B------:R-:W4:Y:S01]  /*9750*/  MUFU.TANH R30, R30 ;  /* 0x0000001e001e7308 */ /* 0x000f220000002400 */
[----:B------:R-:W-:Y:S01]  /*9760*/  FMUL.FTZ R182, R35, UR53 ;  /* 0x0000003523b67c20 */ /* 0x000fe20008410000 */
[----:B---3--:R-:W-:Y:S01]  /*9770*/  FMNMX.FTZ R25, R20, R25, !PT ;  /* 0x0000001914197209 */ /* 0x008fe20007810000 */
[----:B------:R-:W-:Y:S01]  /*9780*/  HGMMA.64x128x16.F32 R88, R176, gdesc[UR4].tnspB, R88, gsb0 ;  /* 0x41e00004b0587df0 */ /* 0x000fe20008000858 */
[----:B------:R-:W-:Y:S01]  /*9790*/  UIADD3 UR6, UR10, 0x100, URZ ;  /* 0x000001000a067890 */ /* 0x000fe2000fffe03f */
[----:B------:R-:W-:-:S03]  /*97a0*/  UMOV UR7, 0x40000040 ;  /* 0x4000004000077882 */ /* 0x000fc60000000000 */
[----:B------:R-:W3:Y:S01]  /*97b0*/  MUFU.TANH R180, R180 ;  /* 0x000000b400b47308 */ /* 0x000ee20000002400 */
[----:B--2---:R-:W-:-:S07]  /*97c0*/  FMNMX.FTZ R25, R26, R25, !PT ;  /* 0x000000191a197209 */ /* 0x004fce0007810000 */
[----:B------:R-:W-:Y:S01]  /*97d0*/  MUFU.TANH R216, R216 ;  /* 0x000000d800d87308 */ /* 0x000fe20000002400 */
[----:B----4-:R-:W-:-:S07]  /*97e0*/  FMNMX.FTZ R25, R30, R25, !PT ;  /* 0x000000191e197209 */ /* 0x010fce0007810000 */
[----:B------:R-:W2:Y:S01]  /*97f0*/  MUFU.TANH R34, R34 ;  /* 0x0000002200227308 */ /* 0x000ea20000002400 */
[----:B---3--:R-:W-:-:S04]  /*9800*/  FMNMX.FTZ R7, R180, R7, !PT ;  /* 0x00000007b4077209 */ /* 0x008fc80007810000 */
[----:B------:R-:W-:-:S03]  /*9810*/  FMNMX.FTZ R7, R194, R7, !PT ;  /* 0x00000007c2077209 */ /* 0x000fc60007810000 */
[----:B------:R-:W-:Y:S01]  /*9820*/  MUFU.TANH R218, R218 ;  /* 0x000000da00da7308 */ /* 0x000fe20000002400 */
[----:B------:R-:W-:-:S04]  /*9830*/  FMNMX.FTZ R7, R192, R7, !PT ;  /* 0x00000007c0077209 */ /* 0x000fc80007810000 */
[----:B------:R-:W-:-:S03]  /*9840*/  FMNMX.FTZ R7, R196, R7, !PT ;  /* 0x00000007c4077209 */ /* 0x000fc60007810000 */
[----:B------:R-:W3:Y:S01]  /*9850*/  MUFU.TANH R182, R182 ;  /* 0x000000b600b67308 */ /* 0x000ee20000002400 */
[----:B------:R-:W-:Y:S02]  /*9860*/  FMNMX.FTZ R7, R198, R7, !PT ;  /* 0x00000007c6077209 */ /* 0x000fe40007810000 */
[----:B--2---:R-:W-:Y:S02]  /*9870*/  FMNMX.FTZ R25, R34, R25, !PT ;  /* 0x0000001922197209 */ /* 0x004fe40007810000 */
[----:B------:R-:W-:-:S03]  /*9880*/  FMNMX.FTZ R7, R200, R7, !PT ;  /* 0x00000007c8077209 */ /* 0x000fc60007810000 */
[----:B------:R-:W-:Y:S08]  /*9890*/  MUFU.TANH R220, R220 ;  /* 0x000000dc00dc7308 */ /* 0x000ff00000002400 */
[----:B------:R-:W2:Y:S01]  /*98a0*/  MUFU.TANH R36, R36 ;  /* 0x0000002400247308 */ /* 0x000ea20000002400 */
[----:B---3--:R-:W-:-:S07]  /*98b0*/  FMNMX.FTZ R29, R182, R25, !PT ;  /* 0x00000019b61d7209 */ /* 0x008fce0007810000 */
[----:B------:R-:W-:Y:S08]  /*98c0*/  MUFU.TANH R222, R222 ;  /* 0x000000de00de7308 */ /* 0x000ff00000002400 */
[----:B------:R-:W3:Y:S01]  /*98d0*/  MUFU.TANH R38, R38 ;  /* 0x0000002600267308 */ /* 0x000ee20000002400 */
[----:B--2---:R-:W-:-:S07]  /*98e0*/  FMNMX.FTZ R29, R36, R29, !PT ;  /* 0x0000001d241d7209 */ /* 0x004fce0007810000 */
        /* <DEDUP_REMOVED lines=12> */
[----:B------:R-:W-:Y:S01]  /*99b0*/  MUFU.TANH R230, R230 ;  /* 0x000000e600e67308 */ /* 0x000fe20000002400 */
[----:B------:R-:W-:Y:S02]  /*99c0*/  WARPGROUP.DEPBAR.LE gsb0, 0x0 ;  /* 0x00008000000079c5 */ /* 0x000fe40000010000 */
[----:B------:R-:W-:Y:S01]  /*99d0*/  WARPGROUP.ARRIVE ;  /* 0x00000000000079c5 */ /* 0x000fe20000000000 */
[----:B------:R-:W-:Y:S01]  /*99e0*/  FMUL.FTZ R176, R45, UR53 ;  /* 0x000000352db07c20 */ /* 0x000fe20008410000 */
[----:B------:R-:W-:Y:S01]  /*99f0*/  FMUL.FTZ R178, R48, UR53 ;  /* 0x0000003530b27c20 */ /* 0x000fe20008410000 */
[----:B------:R-:W-:Y:S01]  /*9a00*/  FMUL.FTZ R48, R50, UR53 ;  /* 0x0000003532307c20 */ /* 0x000fe20008410000 */
[----:B------:R-:W-:Y:S01]  /*9a10*/  FMUL.FTZ R50, R51, UR53 ;  /* 0x0000003533327c20 */ /* 0x000fe20008410000 */
[----:B------:R-:W-:Y:S01]  /*9a20*/  MUFU.TANH R84, R84 ;  /* 0x0000005400547308 */ /* 0x000fe20000002400 */
[----:B------:R-:W-:Y:S01]  /*9a30*/  HGMMA.64x128x16.F32 R88, R172, gdesc[UR4].tnspB, R88, gsb0 ;  /* 0x41e00004ac587df0 */ /* 0x000fe20008000858 */
[----:B------:R-:W-:Y:S01]  /*9a40*/  UIADD3 UR6, UR10, 0x180, URZ ;  /* 0x000001800a067890 */ /* 0x000fe2000fffe03f */
[----:B---3--:R-:W-:Y:S01]  /*9a50*/  FMNMX.FTZ R31, R46, R31, !PT ;  /* 0x0000001f2e1f7209 */ /* 0x008fe20007810000 */
[----:B------:R-:W-:-:S04]  /*9a60*/  UMOV UR7, 0x40000040 ;  /* 0x4000004000077882 */ /* 0x000fc80000000000 */
[----:B------:R-:W2:Y:S08]  /*9a70*/  MUFU.TANH R176, R176 ;  /* 0x000000b000b07308 */ /* 0x000eb00000002400 */
[----:B------:R-:W3:Y:S08]  /*9a80*/  MUFU.TANH R178, R178 ;  /* 0x000000b200b27308 */ /* 0x000ef00000002400 */
[----:B------:R-:W4:Y:S01]  /*9a90*/  MUFU.TANH R48, R48 ;  /* 0x0000003000307308 */ /* 0x000f220000002400 */
[----:B--2---:R-:W-:-:S07]  /*9aa0*/  FMNMX.FTZ R7, R176, R7, !PT ;  /* 0x00000007b0077209 */ /* 0x004fce0007810000 */
[----:B------:R-:W2:Y:S01]  /*9ab0*/  MUFU.TANH R50, R50 ;  /* 0x0000003200327308 */ /* 0x000ea20000002400 */
[----:B---3--:R-:W-:-:S04]  /*9ac0*/  FMNMX.FTZ R7, R178, R7, !PT ;  /* 0x00000007b2077209 */ /* 0x008fc80007810000 */
[----:B------:R-:W-:-:S03]  /*9ad0*/  FMNMX.FTZ R7, R202, R7, !PT ;  /* 0x00000007ca077209 */ /* 0x000fc60007810000 */
[----:B------:R-:W3:Y:S01]  /*9ae0*/  MUFU.TANH R52, R52 ;  /* 0x0000003400347308 */ /* 0x000ee20000002400 */
[----:B------:R-:W-:Y:S02]  /*9af0*/  FMNMX.FTZ R7, R204, R7, !PT ;  /* 0x00000007cc077209 */ /* 0x000fe40007810000 */
[----:B----4-:R-:W-:Y:S02]  /*9b00*/  FMNMX.FTZ R31, R48, R31, !PT ;  /* 0x0000001f301f7209 */ /* 0x010fe40007810000 */
[----:B------:R-:W-:-:S03]  /*9b10*/  FMNMX.FTZ R7, R206, R7, !PT ;  /* 0x00000007ce077209 */ /* 0x000fc60007810000 */
[----:B------:R-:W4:Y:S01]  /*9b20*/  MUFU.TANH R54, R54 ;  /* 0x0000003600367308 */ /* 0x000f220000002400 */
[----:B------:R-:W-:Y:S02]  /*9b30*/  FMNMX.FTZ R7, R208, R7, !PT ;  /* 0x00000007d0077209 */ /* 0x000fe40007810000 */
[----:B--2---:R-:W-:Y:S02]  /*9b40*/  FMNMX.FTZ R33, R50, R31, !PT ;  /* 0x0000001f32217209 */ /* 0x004fe40007810000 */
[----:B------:R-:W-:-:S03]  /*9b50*/  FMNMX.FTZ R7, R210, R7, !PT ;  /* 0x00000007d2077209 */ /* 0x000fc60007810000 */
[----:B------:R-:W2:Y:S01]  /*9b60*/  MUFU.TANH R56, R56 ;  /* 0x0000003800387308 */ /* 0x000ea20000002400 */
[----:B------:R-:W-:Y:S02]  /*9b70*/  FMNMX.FTZ R7, R212, R7, !PT ;  /* 0x00000007d4077209 */ /* 0x000fe40007810000 */
[----:B---3--:R-:W-:Y:S02]  /*9b80*/  FMNMX.FTZ R33, R52, R33, !PT ;  /* 0x0000002134217209 */ /* 0x008fe40007810000 */
[----:B------:R-:W-:-:S03]  /*9b90*/  FMNMX.FTZ R7, R214, R7, !PT ;  /* 0x00000007d6077209 */ /* 0x000fc60007810000 */
[----:B------:R-:W3:Y:S01]  /*9ba0*/  MUFU.TANH R58, R58 ;  /* 0x0000003a003a7308 */ /* 0x000ee20000002400 */
[----:B----4-:R-:W-:-:S07]  /*9bb0*/  FMNMX.FTZ R33, R54, R33, !PT ;  /* 0x0000002136217209 */ /* 0x010fce0007810000 */
[----:B------:R-:W4:Y:S01]  /*9bc0*/  MUFU.TANH R60, R60 ;  /* 0x0000003c003c7308 */ /* 0x000f220000002400 */
[----:B--2---:R-:W-:-:S07]  /*9bd0*/  FMNMX.FTZ R33, R56, R33, !PT ;  /* 0x0000002138217209 */ /* 0x004fce0007810000 */
[----:B------:R-:W2:Y:S01]  /*9be0*/  MUFU.TANH R62, R62 ;  /* 0x0000003e003e7308 */ /* 0x000ea20000002400 */
[----:B---3--:R-:W-:-:S07]  /*9bf0*/  FMNMX.FTZ R37, R58, R33, !PT ;  /* 0x000000213a257209 */ /* 0x008fce0007810000 */
[----:B------:R-:W-:Y:S01]  /*9c00*/  MUFU.TANH R68, R68 ;  /* 0x0000004400447308 */ /* 0x000fe20000002400 */
[----:B----4-:R-:W-:-:S07]  /*9c10*/  FMNMX.FTZ R37, R60, R37, !PT ;  /* 0x000000253c257209 */ /* 0x010fce0007810000 */
[----:B------:R-:W-:Y:S01]  /*9c20*/  MUFU.TANH R70, R70 ;  /* 0x0000004600467308 */ /* 0x000fe20000002400 */
[----:B--2---:R-:W-:-:S07]  /*9c30*/  FMNMX.FTZ R37, R62, R37, !PT ;  /* 0x000000253e257209 */ /* 0x004fce0007810000 */
        /* <DEDUP_REMOVED lines=9> */
[----:B------:R-:W-:Y:S02]  /*9cd0*/  FMUL.FTZ R66, R67, UR53 ;  /* 0x0000003543427c20 */ /* 0x000fe40008410000 */
[----:B------:R-:W-:Y:S01]  /*9ce0*/  HGMMA.64x128x16.F32 R88, R168, gdesc[UR4].tnspB, R88, gsb0 ;  /* 0x41e00004a8587df0 */ /* 0x000fe20008000858 */
[----:B------:R-:W-:Y:S01]  /*9cf0*/  UIADD3 UR6, UR10, 0x200, URZ ;  /* 0x000002000a067890 */ /* 0x000fe2000fffe03f */
[----:B------:R-:W2:Y:S01]  /*9d00*/  MUFU.TANH R172, R172 ;  /* 0x000000ac00ac7308 */ /* 0x000ea20000002400 */
[----:B------:R-:W-:-:S07]  /*9d10*/  UMOV UR7, 0x40000040 ;  /* 0x4000004000077882 */ /* 0x000fce0000000000 */
[----:B------:R-:W3:Y:S08]  /*9d20*/  MUFU.TANH R174, R174 ;  /* 0x000000ae00ae7308 */ /* 0x000ef00000002400 */
[----:B------:R-:W4:Y:S01]  /*9d30*/  MUFU.TANH R64, R64 ;  /* 0x0000004000407308 */ /* 0x000f220000002400 */
[----:B--2---:R-:W-:-:S07]  /*9d40*/  FMNMX.FTZ R7, R172, R7, !PT ;  /* 0x00000007ac077209 */ /* 0x004fce0007810000 */
[----:B------:R-:W2:Y:S01]  /*9d50*/  MUFU.TANH R66, R66 ;  /* 0x0000004200427308 */ /* 0x000ea20000002400 */
[----:B---3--:R-:W-:-:S04]  /*9d60*/  FMNMX.FTZ R7, R174, R7, !PT ;  /* 0x00000007ae077209 */ /* 0x008fc80007810000 */
[----:B------:R-:W-:-:S04]  /*9d70*/  FMNMX.FTZ R7, R216, R7, !PT ;  /* 0x00000007d8077209 */ /* 0x000fc80007810000 */
[----:B------:R-:W-:Y:S02]  /*9d80*/  FMNMX.FTZ R7, R218, R7, !PT ;  /* 0x00000007da077209 */ /* 0x000fe40007810000 */
[----:B----4-:R-:W-:Y:S02]  /*9d90*/  FMNMX.FTZ R37, R64, R37, !PT ;  /* 0x0000002540257209 */ /* 0x010fe40007810000 */
[----:B------:R-:W-:-:S04]  /*9da0*/  FMNMX.FTZ R7, R220, R7, !PT ;  /* 0x00000007dc077209 */ /* 0x000fc80007810000 */
[----:B------:R-:W-:Y:S02]  /*9db0*/  FMNMX.FTZ R7, R222, R7, !PT ;  /* 0x00000007de077209 */ /* 0x000fe40007810000 */
[----:B--2---:R-:W-:Y:S02]  /*9dc0*/  FMNMX.FTZ R39, R66, R37, !PT ;  /* 0x0000002542277209 */ /* 0x004fe40007810000 */
[----:B------:R-:W-:Y:S02]  /*9dd0*/  FMNMX.FTZ R7, R224, R7, !PT ;  /* 0x00000007e0077209 */ /* 0x000fe40007810000 */
[----:B------:R-:W-:Y:S02]  /*9de0*/  FMNMX.FTZ R39, R68, R39, !PT ;  /* 0x0000002744277209 */ /* 0x000fe40007810000 */
[----:B------:R-:W-:Y:S02]  /*9df0*/  FMNMX.FTZ R7, R226, R7, !PT ;  /* 0x00000007e2077209 */ /* 0x000fe40007810000 */
[----:B------:R-:W-:-:S02]  /*9e00*/  FMNMX.FTZ R39, R70, R39, !PT ;  /* 0x0000002746277209 */ /* 0x000fc40007810000 */
[----:B------:R-:W-:Y:S02]  /*9e10*/  FMNMX.FTZ R7, R80, R7, !PT ;  /* 0x0000000750077209 */ /* 0x000fe40007810000 */
[----:B------:R-:W-:Y:S02]  /*9e20*/  FMNMX.FTZ R39, R72, R39, !PT ;  /* 0x0000002748277209 */ /* 0x000fe40007810000 */
[----:B------:R-:W-:Y:S02]  /*9e30*/  FMNMX.FTZ R7, R228, R7, !PT ;  /* 0x00000007e4077209 */ /* 0x000fe40007810000 */
[----:B------:R-:W-:Y:S02]  /*9e40*/  FMNMX.FTZ R41, R74, R39, !PT ;  /* 0x000000274a297209 */ /* 0x000fe40007810000 */
[----:B------:R-:W-:-:S04]  /*9e50*/  FMNMX.FTZ R7, R230, R7, !PT ;  /* 0x00000007e6077209 */ /* 0x000fc80007810000 */
[----:B------:R-:W-:-:S05]  /*9e60*/  FMNMX.FTZ R7, R84, R7, !PT ;  /* 0x0000000754077209 */ /* 0x000fca0007810000 */
[----:B------:R-:W2:Y:S02]  /*9e70*/  SHFL.BFLY PT, R76, R7, 0x2, 0x1f ;  /* 0x0c401f00074c7f89 */ /* 0x000ea400000e0000 */
[----:B--2---:R-:W-:Y:S01]  /*9e80*/  FMNMX.FTZ R13, R7, R76, !PT ;  /* 0x0000004c070d7209 */ /* 0x004fe20007810000 */
[----:B------:R-:W-:Y:S01]  /*9e90*/  FMUL.FTZ R76, R78, UR53 ;  /* 0x000000354e4c7c20 */ /* 0x000fe20008410000 */
[----:B------:R-:W-:-:S03]  /*9ea0*/  FMUL.FTZ R78, R79, UR53 ;  /* 0x000000354f4e7c20 */ /* 0x000fc60008410000 */
[----:B------:R-:W2:Y:S02]  /*9eb0*/  SHFL.BFLY PT, R232, R13, 0x1, 0x1f ;  /* 0x0c201f000de87f89 */ /* 0x000ea400000e0000 */
[----:B------:R-:W3:Y:S08]  /*9ec0*/  MUFU.TANH R76, R76 ;  /* 0x0000004c004c7308 */ /* 0x000ef00000002400 */
[----:B------:R-:W4:Y:S01]  /*9ed0*/  MUFU.TANH R78, R78 ;  /* 0x0000004e004e7308 */ /* 0x000f220000002400 */
[----:B---3--:R-:W-:-:S02]  /*9ee0*/  FMNMX.FTZ R41, R76, R41, !PT ;  /* 0x000000294c297209 */ /* 0x008fc40007810000 */
[----:B--2---:R-:W-:Y:S02]  /*9ef0*/  FMNMX.FTZ R7, R13, R232, !PT ;  /* 0x000000e80d077209 */ /* 0x004fe40007810000 */
[----:B----4-:R-:W-:-:S03]  /*9f00*/  FMNMX.FTZ R41, R78, R41, !PT ;  /* 0x000000294e297209 */ /* 0x010fc60007810000 */
[C---:B------:R-:W-:Y:S01]  /*9f10*/  FADD.FTZ R10, -R7.reuse, R10 ;  /* 0x0000000a070a7221 */ /* 0x040fe20000010100 */
[----:B-1----:R-:W-:Y:S01]  /*9f20*/  FMUL.FTZ R35, R7, R9 ;  /* 0x0000000907237220 */ /* 0x002fe20000410000 */
[----:B------:R-:W-:Y:S02]  /*9f30*/  FMNMX.FTZ R41, R82, R41, !PT ;  /* 0x0000002952297209 */ /* 0x000fe40007810000 */
[-C--:B------:R-:W-:Y:S01]  /*9f40*/  FMUL.FTZ R13, R10, R9.reuse ;  /* 0x000000090a0d7220 */ /* 0x080fe20000410000 */
[-CC-:B------:R-:W-:Y:S01]  /*9f50*/  FFMA.FTZ R10, R8, R9.reuse, -R35.reuse ;  /* 0x00000009080a7223 */ /* 0x180fe20000010823 */
[-CC-:B------:R-:W-:Y:S01]  /*9f60*/  FFMA.FTZ R194, R194, R9.reuse, -R35.reuse ;  /* 0x00000009c2c27223 */ /* 0x180fe20000010823 */
[-CC-:B------:R-:W-:Y:S01]  /*9f70*/  FFMA.FTZ R196, R196, R9.reuse, -R35.reuse ;  /* 0x00000009c4c47223 */ /* 0x180fe20000010823 */
[-CC-:B------:R-:W-:Y:S01]  /*9f80*/  FFMA.FTZ R200, R200, R9.reuse, -R35.reuse ;  /* 0x00000009c8c87223 */ /* 0x180fe20000010823 */
[-CC-:B------:R-:W-:Y:S01]  /*9f90*/  FFMA.FTZ R15, R12, R9.reuse, -R35.reuse ;  /* 0x000000090c0f7223 */ /* 0x180fe20000010823 */
[-CC-:B------:R-:W-:Y:S01]  /*9fa0*/  FFMA.FTZ R12, R24, R9.reuse, -R35.reuse ;  /* 0x00000009180c7223 */ /* 0x180fe20000010823 */
[----:B------:R-:W-:Y:S01]  /*9fb0*/  FFMA.FTZ R21, R28, R9, -R35 ;  /* 0x000000091c157223 */ /* 0x000fe20000010823 */
[----:B------:R-:W-:-:S02]  /*9fc0*/  WARPGROUP.DEPBAR.LE gsb0, 0x0 ;  /* 0x00008000000079c5 */ /* 0x000fc40000010000 */
[----:B------:R-:W-:Y:S01]  /*9fd0*/  WARPGROUP.ARRIVE ;  /* 0x00000000000079c5 */ /* 0x000fe20000000000 */
[----:B------:R-:W-:Y:S01]  /*9fe0*/  FMUL.FTZ R168, R83, UR53 ;  /* 0x0000003553a87c20 */ /* 0x000fe20008410000 */
[----:B------:R-:W-:Y:S01]  /*9ff0*/  FMUL.FTZ R170, R87, UR53 ;  /* 0x0000003557aa7c20 */ /* 0x000fe20008410000 */
[-CC-:B------:R-:W-:Y:S01]  /*a000*/  FFMA.FTZ R24, R32, R9.reuse, -R35.reuse ;  /* 0x0000000920187223 */ /* 0x180fe20000010823 */
[----:B------:R1:W-:Y:S01]  /*a010*/  MUFU.EX2 R25, R194 ;  /* 0x000000c200197308 */ /* 0x0003e20000000800 */
[-CC-:B------:R-:W-:Y:S01]  /*a020*/  FFMA.FTZ R28, R192, R9.reuse, -R35.reuse ;  /* 0x00000009c01c7223 */ /* 0x180fe20000010823 */
[----:B------:R-:W-:Y:S01]  /*a030*/  HGMMA.64x128x16.F32 R88, R164, gdesc[UR4].tnspB, R88, gsb0 ;  /* 0x41e00004a4587df0 */ /* 0x000fe20008000858 */
[----:B------:R-:W-:Y:S01]  /*a040*/  UIADD3 UR6, UR10, 0x280, URZ ;  /* 0x000002800a067890 */ /* 0x000fe2000fffe03f */
[-CC-:B------:R-:W-:Y:S01]  /*a050*/  FFMA.FTZ R32, R198, R9.reuse, -R35.reuse ;  /* 0x00000009c6207223 */ /* 0x180fe20000010823 */
[----:B------:R-:W-:Y:S01]  /*a060*/  UMOV UR7, 0x40000040 ;  /* 0x4000004000077882 */ /* 0x000fe20000000000 */
[-CC-:B------:R-:W-:Y:S01]  /*a070*/  FFMA.FTZ R51, R80, R9.reuse, -R35.reuse ;  /* 0x0000000950337223 */ /* 0x180fe20000010823 */
[-CC-:B------:R-:W-:Y:S01]  /*a080*/  FFMA.FTZ R27, R180, R9.reuse, -R35.reuse ;  /* 0x00000009b41b7223 */ /* 0x180fe20000010823 */
[----:B------:R-:W2:Y:S01]  /*a090*/  MUFU.TANH R168, R168 ;  /* 0x000000a800a87308 */ /* 0x000ea20000002400 */
[-CC-:B------:R-:W-:Y:S01]  /*a0a0*/  FFMA.FTZ R178, R178, R9.reuse, -R35.reuse ;  /* 0x00000009b2b27223 */ /* 0x180fe20000010823 */
[-CC-:B------:R-:W-:Y:S01]  /*a0b0*/  FFMA.FTZ R204, R204, R9.reuse, -R35.reuse ;  /* 0x00000009cccc7223 */ /* 0x180fe20000010823 */
[-CC-:B------:R-:W-:Y:S01]  /*a0c0*/  FFMA.FTZ R208, R208, R9.reuse, -R35.reuse ;  /* 0x00000009d0d07223 */ /* 0x180fe20000010823 */
[-CC-:B------:R-:W-:Y:S01]  /*a0d0*/  FFMA.FTZ R212, R212, R9.reuse, -R35.reuse ;  /* 0x00000009d4d47223 */ /* 0x180fe20000010823 */
[-CC-:B------:R-:W-:Y:S01]  /*a0e0*/  FFMA.FTZ R192, R214, R9.reuse, -R35.reuse ;  /* 0x00000009d6c07223 */ /* 0x180fe20000010823 */
[-CC-:B-1----:R-:W-:Y:S01]  /*a0f0*/  FFMA.FTZ R194, R174, R9.reuse, -R35.reuse ;  /* 0x00000009aec27223 */ /* 0x182fe20000010823 */
[-CC-:B------:R-:W-:Y:S01]  /*a100*/  FFMA.FTZ R45, R216, R9.reuse, -R35.reuse ;  /* 0x00000009d82d7223 */ /* 0x180fe20000010823 */
[----:B------:R-:W1:Y:S01]  /*a110*/  MUFU.TANH R170, R170 ;  /* 0x000000aa00aa7308 */ /* 0x000e620000002400 */
[-CC-:B------:R-:W-:Y:S01]  /*a120*/  FFMA.FTZ R47, R220, R9.reuse, -R35.reuse ;  /* 0x00000009dc2f7223 */ /* 0x180fe20000010823 */
[-CC-:B------:R-:W-:Y:S01]  /*a130*/  FFMA.FTZ R198, R222, R9.reuse, -R35.reuse ;  /* 0x00000009dec67223 */ /* 0x180fe20000010823 */
[-CC-:B------:R-:W-:Y:S01]  /*a140*/  FFMA.FTZ R80, R228, R9.reuse, -R35.reuse ;  /* 0x00000009e4507223 */ /* 0x180fe20000010823 */
[-CC-:B------:R-:W-:Y:S01]  /*a150*/  FFMA.FTZ R230, R230, R9.reuse, -R35.reuse ;  /* 0x00000009e6e67223 */ /* 0x180fe20000010823 */
[----:B------:R-:W-:-:S03]  /*a160*/  FFMA.FTZ R84, R84, R9, -R35 ;  /* 0x0000000954547223 */ /* 0x000fc60000010823 */
[----:B------:R3:W-:Y:S01]  /*a170*/  MUFU.EX2 R29, R196 ;  /* 0x000000c4001d7308 */ /* 0x0007e20000000800 */
[----:B--2---:R-:W-:-:S04]  /*a180*/  FMNMX.FTZ R43, R168, R41, !PT ;  /* 0x00000029a82b7209 */ /* 0x004fc80007810000 */
[----:B------:R-:W-:-:S03]  /*a190*/  FMNMX.FTZ R43, R86, R43, !PT ;  /* 0x0000002b562b7209 */ /* 0x000fc60007810000 */
[----:B------:R2:W-:Y:S01]  /*a1a0*/  MUFU.EX2 R31, R200 ;  /* 0x000000c8001f7308 */ /* 0x0005e20000000800 */
[----:B-1----:R-:W-:Y:S01]  /*a1b0*/  FMNMX.FTZ R8, R170, R43, !PT ;  /* 0x0000002baa087209 */ /* 0x002fe20007810000 */
[-CC-:B------:R-:W-:Y:S01]  /*a1c0*/  FFMA.FTZ R43, R172, R9.reuse, -R35.reuse ;  /* 0x00000009ac2b7223 */ /* 0x180fe20000010823 */
[----:B---3--:R-:W-:-:S03]  /*a1d0*/  FFMA.FTZ R196, R218, R9, -R35 ;  /* 0x00000009dac47223 */ /* 0x008fc60000010823 */
[----:B------:R-:W1:Y:S02]  /*a1e0*/  SHFL.BFLY PT, R49, R8, 0x2, 0x1f ;  /* 0x0c401f0008317f89 */ /* 0x000e6400000e0000 */
[----:B------:R-:W-:Y:S01]  /*a1f0*/  MUFU.EX2 R13, R13 ;  /* 0x0000000d000d7308 */ /* 0x000fe20000000800 */
[----:B--2---:R-:W-:-:S07]  /*a200*/  FFMA.FTZ R200, R226, R9, -R35 ;  /* 0x00000009e2c87223 */ /* 0x004fce0000010823 */
[----:B------:R-:W2:Y:S08]  /*a210*/  MUFU.EX2 R10, R10 ;  /* 0x0000000a000a7308 */ /* 0x000eb00000000800 */
[----:B------:R-:W3:Y:S01]  /*a220*/  MUFU.EX2 R15, R15 ;  /* 0x0000000f000f7308 */ /* 0x000ee20000000800 */
[----:B-1----:R-:W-:Y:S01]  /*a230*/  FMNMX.FTZ R53, R8, R49, !PT ;  /* 0x0000003108357209 */ /* 0x002fe20007810000 */
[----:B------:R-:W-:-:S06]  /*a240*/  FFMA.FTZ R49, R224, R9, -R35 ;  /* 0x00000009e0317223 */ /* 0x000fcc0000010823 */
[----:B------:R-:W-:Y:S01]  /*a250*/  MUFU.EX2 R12, R12 ;  /* 0x0000000c000c7308 */ /* 0x000fe20000000800 */
[----:B--2---:R-:W-:Y:S01]  /*a260*/  FFMA.FTZ R4, R13, R4, R10 ;  /* 0x000000040d047223 */ /* 0x004fe2000001000a */
[----:B------:R-:W1:Y:S06]  /*a270*/  SHFL.BFLY PT, R8, R53, 0x1, 0x1f ;  /* 0x0c201f0035087f89 */ /* 0x000e6c00000e0000 */
[----:B------:R-:W-:Y:S01]  /*a280*/  MUFU.EX2 R21, R21 ;  /* 0x0000001500157308 */ /* 0x000fe20000000800 */
[----:B---3--:R-:W-:-:S07]  /*a290*/  F2FP.F16.F32.PACK_AB R180, R15, R10 ;  /* 0x0000000a0fb4723e */ /* 0x008fce00000000ff */
[----:B------:R-:W-:Y:S08]  /*a2a0*/  MUFU.EX2 R24, R24 ;  /* 0x0000001800187308 */ /* 0x000ff00000000800 */
[----:B------:R-:W-:Y:S01]  /*a2b0*/  MUFU.EX2 R27, R27 ;  /* 0x0000001b001b7308 */ /* 0x000fe20000000800 */
[----:B-1----:R-:W-:-:S07]  /*a2c0*/  FMNMX.FTZ R8, R53, R8, !PT ;  /* 0x0000000835087209 */ /* 0x002fce0007810000 */
[----:B------:R-:W1:Y:S08]  /*a2d0*/  MUFU.EX2 R28, R28 ;  /* 0x0000001c001c7308 */ /* 0x000e700000000800 */
[----:B------:R-:W2:Y:S08]  /*a2e0*/  MUFU.EX2 R32, R32 ;  /* 0x0000002000207308 */ /* 0x000eb00000000800 */
[----:B------:R1:W-:Y:S08]  /*a2f0*/  MUFU.EX2 R33, R178 ;  /* 0x000000b200217308 */ /* 0x0003f00000000800 */
[----:B------:R-:W-:Y:S01]  /*a300*/  MUFU.EX2 R37, R204 ;  /* 0x000000cc00257308 */ /* 0x000fe20000000800 */
[----:B-1----:R-:W-:-:S02]  /*a310*/  F2FP.F16.F32.PACK_AB R178, R28, R25 ;  /* 0x000000191cb2723e */ /* 0x002fc400000000ff */
[----:B--2---:R-:W-:-:S05]  /*a320*/  F2FP.F16.F32.PACK_AB R172, R32, R29 ;  /* 0x0000001d20ac723e */ /* 0x004fca00000000ff */
[----:B------:R-:W-:Y:S08]  /*a330*/  MUFU.EX2 R39, R208 ;  /* 0x000000d000277308 */ /* 0x000ff00000000800 */
[----:B------:R-:W-:Y:S01]  /*a340*/  MUFU.EX2 R41, R212 ;  /* 0x000000d400297308 */ /* 0x000fe20000000800 */
[----:B------:R-:W-:Y:S02]  /*a350*/  WARPGROUP.DEPBAR.LE gsb0, 0x0 ;  /* 0x00008000000079c5 */ /* 0x000fe40000010000 */
[----:B------:R-:W-:Y:S01]  /*a360*/  WARPGROUP.ARRIVE ;  /* 0x00000000000079c5 */ /* 0x000fe20000000000 */
[-CC-:B------:R-:W-:Y:S01]  /*a370*/  FFMA.FTZ R164, R176, R9.reuse, -R35.reuse ;  /* 0x00000009b0a47223 */ /* 0x180fe20000010823 */
[----:B------:R-:W-:-:S03]  /*a380*/  FFMA.FTZ R166, R202, R9, -R35 ;  /* 0x00000009caa67223 */ /* 0x000fc60000010823 */
[----:B------:R-:W-:Y:S01]  /*a390*/  MUFU.EX2 R192, R192 ;  /* 0x000000c000c07308 */ /* 0x000fe20000000800 */
[----:B------:R-:W-:Y:S01]  /*a3a0*/  F2FP.F16.F32.PACK_AB R176, R27, R24 ;  /* 0x000000181bb0723e */ /* 0x000fe200000000ff */
[----:B------:R-:W-:Y:S01]  /*a3b0*/  HGMMA.64x128x16.F32 R88, R160, gdesc[UR4].tnspB, R88, gsb0 ;  /* 0x41e00004a0587df0 */ /* 0x000fe20008000858 */
[----:B------:R-:W-:Y:S01]  /*a3c0*/  UIADD3 UR6, UR10, 0x300, URZ ;  /* 0x000003000a067890 */ /* 0x000fe2000fffe03f */
[----:B------:R-:W-:-:S04]  /*a3d0*/  UMOV UR7, 0x40000040 ;  /* 0x4000004000077882 */ /* 0x000fc80000000000 */
[----:B------:R-:W1:Y:S08]  /*a3e0*/  MUFU.EX2 R164, R164 ;  /* 0x000000a400a47308 */ /* 0x000e700000000800 */
        /* <DEDUP_REMOVED lines=9> */
[----:B------:R-:W1:Y:S08]  /*a480*/  MUFU.EX2 R200, R200 ;  /* 0x000000c800c87308 */ /* 0x000e700000000800 */
[----:B------:R-:W-:Y:S08]  /*a490*/  MUFU.EX2 R51, R51 ;  /* 0x0000003300337308 */ /* 0x000ff00000000800 */
[----:B------:R-:W-:Y:S08]  /*a4a0*/  MUFU.EX2 R80, R80 ;  /* 0x0000005000507308 */ /* 0x000ff00000000800 */
[----:B------:R-:W-:Y:S08]  /*a4b0*/  MUFU.EX2 R53, R230 ;  /* 0x000000e600357308 */ /* 0x000ff00000000800 */
[----:B------:R-:W-:Y:S01]  /*a4c0*/  MUFU.EX2 R84, R84 ;  /* 0x0000005400547308 */ /* 0x000fe20000000800 */
[----:B------:R-:W-:-:S02]  /*a4d0*/  WARPGROUP.DEPBAR.LE gsb0, 0x0 ;  /* 0x00008000000079c5 */ /* 0x000fc40000010000 */
[----:B------:R-:W-:Y:S01]  /*a4e0*/  WARPGROUP.ARRIVE ;  /* 0x00000000000079c5 */ /* 0x000fe20000000000 */
[-CC-:B------:R-:W-:Y:S01]  /*a4f0*/  FFMA.FTZ R160, R206, R9.reuse, -R35.reuse ;  /* 0x00000009cea07223 */ /* 0x180fe20000010823 */
[----:B------:R-:W-:Y:S01]  /*a500*/  FFMA.FTZ R162, R210, R9, -R35 ;  /* 0x00000009d2a27223 */ /* 0x000fe20000010823 */
[----:B------:R-:W-:-:S03]  /*a510*/  IMAD.U32 R35, RZ, RZ, UR37 ;  /* 0x00000025ff237e24 */ /* 0x000fc6000f8e00ff */
[----:B------:R-:W-:Y:S01]  /*a520*/  HGMMA.64x128x16.F32 R88, R156, gdesc[UR4].tnspB, R88, gsb0 ;  /* 0x41e000049c587df0 */ /* 0x000fe20008000858 */
[----:B------:R-:W-:Y:S01]  /*a530*/  UIADD3 UR6, UR10, 0x380, URZ ;  /* 0x000003800a067890 */ /* 0x000fe2000fffe03f */
[----:B------:R-:W-:Y:S01]  /*a540*/  @!P1 LEA R35, R35, UR39, 0x3 ;  /* 0x0000002723239c11 */ /* 0x000fe2000f8e18ff */
[----:B------:R-:W-:Y:S01]  /*a550*/  UMOV UR7, 0x40000040 ;  /* 0x4000004000077882 */ /* 0x000fe20000000000 */
[----:B------:R-:W-:Y:S03]  /*a560*/  MUFU.EX2 R160, R160 ;  /* 0x000000a000a07308 */ /* 0x000fe60000000800 */
[----:B------:R-:W-:-:S05]  /*a570*/  @!P1 VIADD R35, R35, 0x28840 ;  /* 0x0002884023239836 */ /* 0x000fca0000000000 */
[----:B------:R-:W-:Y:S01]  /*a580*/  @!P1 PRMT R35, RZ, 0x654, R35 ;  /* 0x00000654ff239816 */ /* 0x000fe20000000023 */
[----:B------:R-:W-:Y:S01]  /*a590*/  MUFU.EX2 R162, R162 ;  /* 0x000000a200a27308 */ /* 0x000fe20000000800 */
[----:B------:R-:W-:Y:S02]  /*a5a0*/  WARPGROUP.DEPBAR.LE gsb0, 0x0 ;  /* 0x00008000000079c5 */ /* 0x000fe40000010000 */
[----:B------:R-:W-:Y:S01]  /*a5b0*/  WARPGROUP.ARRIVE ;  /* 0x00000000000079c5 */ /* 0x000fe20000000000 */
[C---:B------:R-:W-:Y:S01]  /*a5c0*/  FADD.FTZ R156, -R8.reuse, R11 ;  /* 0x0000000b089c7221 */ /* 0x040fe20000010100 */
[----:B------:R-:W-:Y:S01]  /*a5d0*/  FMUL.FTZ R11, R8, R9 ;  /* 0x00000009080b7220 */ /* 0x000fe20000410000 */
[----:B-1----:R-:W-:Y:S02]  /*a5e0*/  F2FP.F16.F32.PACK_AB R158, R200, R49 ;  /* 0x00000031c89e723e */ /* 0x002fe400000000ff */
[-C--:B------:R-:W-:Y:S01]  /*a5f0*/  FMUL.FTZ R156, R156, R9.reuse ;  /* 0x000000099c9c7220 */ /* 0x080fe20000410000 */
[----:B------:R-:W-:Y:S01]  /*a600*/  HGMMA.64x128x16.F32 R88, R152, gdesc[UR4].tnspB, R88, gsb0 ;  /* 0x41e0000498587df0 */ /* 0x000fe20008000858 */
[-CC-:B------:R-:W-:Y:S01]  /*a610*/  FFMA.FTZ R181, R14, R9.reuse, -R11.reuse ;  /* 0x000000090eb57223 */ /* 0x180fe2000001080b */
[-CC-:B------:R-:W-:Y:S01]  /*a620*/  FFMA.FTZ R14, R20, R9.reuse, -R11.reuse ;  /* 0x00000009140e7223 */ /* 0x180fe2000001080b */
[----:B------:R1:W-:Y:S01]  /*a630*/  MUFU.EX2 R202, R156 ;  /* 0x0000009c00ca7308 */ /* 0x0003e20000000800 */
[-CC-:B------:R-:W-:Y:S01]  /*a640*/  FFMA.FTZ R183, R26, R9.reuse, -R11.reuse ;  /* 0x000000091ab77223 */ /* 0x180fe2000001080b */
[-CC-:B------:R-:W-:Y:S01]  /*a650*/  FFMA.FTZ R20, R30, R9.reuse, -R11.reuse ;  /* 0x000000091e147223 */ /* 0x180fe2000001080b */
[-CC-:B------:R-:W-:Y:S01]  /*a660*/  FFMA.FTZ R177, R34, R9.reuse, -R11.reuse ;  /* 0x0000000922b17223 */ /* 0x180fe2000001080b */
[-CC-:B------:R-:W-:Y:S01]  /*a670*/  FFMA.FTZ R175, R44, R9.reuse, -R11.reuse ;  /* 0x000000092caf7223 */ /* 0x180fe2000001080b */
[----:B------:R-:W-:Y:S01]  /*a680*/  IADD3 R44, -R17, 0xb, RZ ;  /* 0x0000000b112c7810 */ /* 0x000fe20007ffe1ff */
[-CC-:B------:R-:W-:Y:S01]  /*a690*/  FFMA.FTZ R179, R36, R9.reuse, -R11.reuse ;  /* 0x0000000924b37223 */ /* 0x180fe2000001080b */
[-CC-:B------:R-:W-:Y:S01]  /*a6a0*/  FFMA.FTZ R26, R42, R9.reuse, -R11.reuse ;  /* 0x000000092a1a7223 */ /* 0x180fe2000001080b */
[----:B------:R-:W2:Y:S01]  /*a6b0*/  MUFU.EX2 R181, R181 ;  /* 0x000000b500b57308 */ /* 0x000ea20000000800 */
[-CC-:B-1----:R-:W-:Y:S01]  /*a6c0*/  FFMA.FTZ R156, R182, R9.reuse, -R11.reuse ;  /* 0x00000009b69c7223 */ /* 0x182fe2000001080b */
        /* <DEDUP_REMOVED lines=11> */
[----:B------:R-:W-:Y:S01]  /*a780*/  F2FP.F16.F32.PACK_AB R182, R21, R12 ;  /* 0x0000000c15b6723e */ /* 0x000fe200000000ff */
[-CC-:B------:R-:W-:Y:S01]  /*a790*/  FFMA.FTZ R64, R64, R9.reuse, -R11.reuse ;  /* 0x0000000940407223 */ /* 0x180fe2000001080b */
[----:B------:R-:W-:Y:S01]  /*a7a0*/  FFMA.FTZ R66, R66, R9, -R11 ;  /* 0x0000000942427223 */ /* 0x000fe2000001080b */
[----:B------:R-:W3:Y:S01]  /*a7b0*/  MUFU.EX2 R183, R183 ;  /* 0x000000b700b77308 */ /* 0x000ee20000000800 */
[----:B--2---:R-:W-:Y:S01]  /*a7c0*/  FFMA.FTZ R3, R202, R3, R181 ;  /* 0x00000003ca037223 */ /* 0x004fe200000100b5 */
[-CC-:B------:R-:W-:Y:S01]  /*a7d0*/  FFMA.FTZ R68, R68, R9.reuse, -R11.reuse ;  /* 0x0000000944447223 */ /* 0x180fe2000001080b */
[-CC-:B------:R-:W-:Y:S01]  /*a7e0*/  FFMA.FTZ R70, R70, R9.reuse, -R11.reuse ;  /* 0x0000000946467223 */ /* 0x180fe2000001080b */
[-CC-:B------:R-:W-:Y:S01]  /*a7f0*/  FFMA.FTZ R72, R72, R9.reuse, -R11.reuse ;  /* 0x0000000948487223 */ /* 0x180fe2000001080b */
[-CC-:B------:R-:W-:Y:S01]  /*a800*/  FFMA.FTZ R74, R74, R9.reuse, -R11.reuse ;  /* 0x000000094a4a7223 */ /* 0x180fe2000001080b */
[-CC-:B------:R-:W-:Y:S01]  /*a810*/  FFMA.FTZ R76, R76, R9.reuse, -R11.reuse ;  /* 0x000000094c4c7223 */ /* 0x180fe2000001080b */
[-C--:B------:R-:W-:Y:S01]  /*a820*/  FFMA.FTZ R78, R78, R9.reuse, -R11 ;  /* 0x000000094e4e7223 */ /* 0x080fe2000001080b */
[----:B------:R-:W2:Y:S01]  /*a830*/  MUFU.EX2 R20, R20 ;  /* 0x0000001400147308 */ /* 0x000ea20000000800 */
[----:B-1----:R-:W-:Y:S01]  /*a840*/  FADD.FTZ R42, R14, R3 ;  /* 0x000000030e2a7221 */ /* 0x002fe20000010000 */
[-CC-:B------:R-:W-:Y:S01]  /*a850*/  FFMA.FTZ R82, R82, R9.reuse, -R11.reuse ;  /* 0x0000000952527223 */ /* 0x180fe2000001080b */
[----:B------:R-:W-:Y:S01]  /*a860*/  FFMA.FTZ R86, R86, R9, -R11 ;  /* 0x0000000956567223 */ /* 0x000fe2000001080b */
[----:B------:R-:W-:Y:S01]  /*a870*/  IMAD.U32 R46, RZ, RZ, UR57 ;  /* 0x00000039ff2e7e24 */ /* 0x000fe2000f8e00ff */
[----:B------:R-:W-:Y:S01]  /*a880*/  UMOV UR57, UR37 ;  /* 0x0000002500397c82 */ /* 0x000fe20008000000 */
[----:B------:R-:W-:-:S02]  /*a890*/  F2FP.F16.F32.PACK_AB R181, R14, R181 ;  /* 0x000000b50eb5723e */ /* 0x000fc400000000ff */
[----:B------:R-:W1:Y:S01]  /*a8a0*/  MUFU.EX2 R177, R177 ;  /* 0x000000b100b17308 */ /* 0x000e620000000800 */
[----:B---3--:R-:W-:Y:S01]  /*a8b0*/  FADD.FTZ R3, R183, R42 ;  /* 0x0000002ab7037221 */ /* 0x008fe20000010000 */
[----:B------:R-:W-:-:S05]  /*a8c0*/  @!P1 LEA R46, R46, UR39, 0x3 ;  /* 0x000000272e2e9c11 */ /* 0x000fca000f8e18ff */
[----:B------:R-:W-:Y:S01]  /*a8d0*/  @!P1 VIADD R46, R46, 0x28860 ;  /* 0x000288602e2e9836 */ /* 0x000fe20000000000 */
[----:B------:R-:W3:Y:S01]  /*a8e0*/  MUFU.EX2 R156, R156 ;  /* 0x0000009c009c7308 */ /* 0x000ee20000000800 */
[C---:B--2---:R-:W-:Y:S01]  /*a8f0*/  FADD.FTZ R42, R20.reuse, R3 ;  /* 0x00000003142a7221 */ /* 0x044fe20000010000 */
[----:B------:R-:W-:Y:S02]  /*a900*/  F2FP.F16.F32.PACK_AB R183, R20, R183 ;  /* 0x000000b714b7723e */ /* 0x000fe400000000ff */
[----:B------:R-:W-:-:S04]  /*a910*/  @!P1 PRMT R46, RZ, 0x654, R46 ;  /* 0x00000654ff2e9816 */ /* 0x000fc8000000002e */
[----:B------:R-:W2:Y:S01]  /*a920*/  MUFU.EX2 R179, R179 ;  /* 0x000000b300b37308 */ /* 0x000ea20000000800 */
[----:B-1----:R-:W-:-:S07]  /*a930*/  FADD.FTZ R3, R177, R42 ;  /* 0x0000002ab1037221 */ /* 0x002fce0000010000 */
[----:B------:R-:W1:Y:S01]  /*a940*/  MUFU.EX2 R38, R38 ;  /* 0x0000002600267308 */ /* 0x000e620000000800 */
[C---:B---3--:R-:W-:Y:S01]  /*a950*/  FADD.FTZ R42, R156.reuse, R3 ;  /* 0x000000039c2a7221 */ /* 0x048fe20000010000 */
[----:B------:R-:W-:Y:S02]  /*a960*/  F2FP.F16.F32.PACK_AB R177, R156, R177 ;  /* 0x000000b19cb1723e */ /* 0x000fe400000000ff */
[----:B------:R-:W-:-:S04]  /*a970*/  F2FP.F16.F32.PACK_AB R156, R198, R47 ;  /* 0x0000002fc69c723e */ /* 0x000fc800000000ff */
[----:B------:R-:W3:Y:S08]  /*a980*/  MUFU.EX2 R173, R173 ;  /* 0x000000ad00ad7308 */ /* 0x000ef00000000800 */
[----:B------:R-:W4:Y:S08]  /*a990*/  MUFU.EX2 R26, R26 ;  /* 0x0000001a001a7308 */ /* 0x000f300000000800 */
[----:B------:R-:W5:Y:S08]  /*a9a0*/  MUFU.EX2 R175, R175 ;  /* 0x000000af00af7308 */ /* 0x000f700000000800 */
[----:B------:R-:W5:Y:S08]  /*a9b0*/  MUFU.EX2 R30, R30 ;  /* 0x0000001e001e7308 */ /* 0x000f700000000800 */
[----:B------:R-:W5:Y:S08]  /*a9c0*/  MUFU.EX2 R169, R169 ;  /* 0x000000a900a97308 */ /* 0x000f700000000800 */
[----:B------:R-:W5:Y:S08]  /*a9d0*/  MUFU.EX2 R34, R34 ;  /* 0x0000002200227308 */ /* 0x000f700000000800 */
[----:B------:R-:W5:Y:S08]  /*a9e0*/  MUFU.EX2 R171, R171 ;  /* 0x000000ab00ab7308 */ /* 0x000f700000000800 */
[----:B------:R-:W5:Y:S08]  /*a9f0*/  MUFU.EX2 R36, R36 ;  /* 0x0000002400247308 */ /* 0x000f700000000800 */
[----:B------:R-:W5:Y:S01]  /*aa00*/  MUFU.EX2 R165, R165 ;  /* 0x000000a500a57308 */ /* 0x000f620000000800 */
[----:B------:R-:W-:-:S02]  /*aa10*/  WARPGROUP.DEPBAR.LE gsb0, 0x0 ;  /* 0x00008000000079c5 */ /* 0x000fc40000010000 */
[----:B------:R2:W-:Y:S06]  /*aa20*/  BAR.ARV R44, 0x100 ;  /* 0x0004002c0000751d */ /* 0x0005ec0000002000 */
[----:B------:R1:W-:Y:S01]  /*aa30*/  @!P1 SYNCS.ARRIVE.TRANS64.RED.A1T0 RZ, [R35+URZ], RZ ;  /* 0x000000ff23ff99a7 */ /* 0x0003e2000810043f */
[----:B------:R-:W5:Y:S01]  /*aa40*/  MUFU.EX2 R40, R40 ;  /* 0x0000002800287308 */ /* 0x000f620000000800 */
[----:B------:R-:W-:Y:S01]  /*aa50*/  F2FP.F16.F32.PACK_AB R152, R80, R51 ;  /* 0x000000335098723e */ /* 0x000fe200000000ff */
[----:B------:R-:W-:Y:S01]  /*aa60*/  FMUL.FTZ R88, R88, R13 ;  /* 0x0000000d58587220 */ /* 0x000fe20000410000 */
[----:B------:R-:W-:Y:S01]  /*aa70*/  F2FP.F16.F32.PACK_AB R154, R84, R53 ;  /* 0x00000035549a723e */ /* 0x000fe200000000ff */
[-C--:B------:R-:W-:Y:S01]  /*aa80*/  FMUL.FTZ R89, R89, R13.reuse ;  /* 0x0000000d59597220 */ /* 0x080fe20000410000 */
[-C--:B------:R-:W-:Y:S01]  /*aa90*/  FMUL.FTZ R92, R92, R13.reuse ;  /* 0x0000000d5c5c7220 */ /* 0x080fe20000410000 */
[----:B------:R-:W-:Y:S01]  /*aaa0*/  FMUL.FTZ R93, R93, R13 ;  /* 0x0000000d5d5d7220 */ /* 0x000fe20000410000 */
[----:B-1----:R-:W-:Y:S01]  /*aab0*/  FADD.FTZ R35, R15, R4 ;  /* 0x000000040f237221 */ /* 0x002fe20000010000 */
[----:B------:R-:W-:Y:S01]  /*aac0*/  FFMA.FTZ R4, R62, R9, -R11 ;  /* 0x000000093e047223 */ /* 0x000fe2000001080b */
[----:B------:R-:W1:Y:S01]  /*aad0*/  MUFU.EX2 R167, R167 ;  /* 0x000000a700a77308 */ /* 0x000e620000000800 */
[----:B------:R1:W-:Y:S01]  /*aae0*/  @!P1 SYNCS.ARRIVE.TRANS64.RED.A1T0 RZ, [R46+URZ], RZ ;  /* 0x000000ff2eff99a7 */ /* 0x0003e2000810043f */
[----:B--2---:R-:W-:Y:S01]  /*aaf0*/  FADD.FTZ R44, R12, R35 ;  /* 0x000000230c2c7221 */ /* 0x004fe20000010000 */
[-C--:B------:R-:W-:Y:S01]  /*ab00*/  FMUL.FTZ R96, R96, R13.reuse ;  /* 0x0000000d60607220 */ /* 0x080fe20000410000 */
[-C--:B------:R-:W-:Y:S01]  /*ab10*/  FMUL.FTZ R97, R97, R13.reuse ;  /* 0x0000000d61617220 */ /* 0x080fe20000410000 */
[-C--:B------:R-:W-:Y:S01]  /*ab20*/  FMUL.FTZ R100, R100, R13.reuse ;  /* 0x0000000d64647220 */ /* 0x080fe20000410000 */
[----:B------:R-:W-:Y:S01]  /*ab30*/  FADD.FTZ R35, R21, R44 ;  /* 0x0000002c15237221 */ /* 0x000fe20000010000 */
[-C--:B------:R-:W-:Y:S01]  /*ab40*/  FMUL.FTZ R101, R101, R13.reuse ;  /* 0x0000000d65657220 */ /* 0x080fe20000410000 */
[----:B------:R-:W2:Y:S01]  /*ab50*/  MUFU.EX2 R4, R4 ;  /* 0x0000000400047308 */ /* 0x000ea20000000800 */
[----:B------:R-:W-:Y:S01]  /*ab60*/  FMUL.FTZ R104, R104, R13 ;  /* 0x0000000d68687220 */ /* 0x000fe20000410000 */
[----:B------:R-:W-:Y:S01]  /*ab70*/  FADD.FTZ R44, R24, R35 ;  /* 0x00000023182c7221 */ /* 0x000fe20000010000 */
[----:B------:R-:W-:Y:S01]  /*ab80*/  FADD.FTZ R35, R179, R42 ;  /* 0x0000002ab3237221 */ /* 0x000fe20000010000 */
[----:B------:R-:W-:Y:S01]  /*ab90*/  F2FP.F16.F32.PACK_AB R179, R38, R179 ;  /* 0x000000b326b3723e */ /* 0x000fe200000000ff */
[-C--:B------:R-:W-:Y:S01]  /*aba0*/  FMUL.FTZ R105, R105, R13.reuse ;  /* 0x0000000d69697220 */ /* 0x080fe20000410000 */
[----:B------:R-:W-:Y:S01]  /*abb0*/  FADD.FTZ R44, R27, R44 ;  /* 0x0000002c1b2c7221 */ /* 0x000fe20000010000 */
[-C--:B------:R-:W-:Y:S01]  /*abc0*/  FMUL.FTZ R108, R108, R13.reuse ;  /* 0x0000000d6c6c7220 */ /* 0x080fe20000410000 */
[----:B------:R-:W2:Y:S01]  /*abd0*/  MUFU.EX2 R64, R64 ;  /* 0x0000004000407308 */ /* 0x000ea20000000800 */
[-C--:B------:R-:W-:Y:S01]  /*abe0*/  FMUL.FTZ R109, R109, R13.reuse ;  /* 0x0000000d6d6d7220 */ /* 0x080fe20000410000 */
[----:B------:R-:W-:Y:S01]  /*abf0*/  FADD.FTZ R3, R25, R44 ;  /* 0x0000002c19037221 */ /* 0x000fe20000010000 */
[----:B------:R-:W-:Y:S01]  /*ac00*/  FADD.FTZ R44, R38, R35 ;  /* 0x00000023262c7221 */ /* 0x000fe20000010000 */
[-C--:B------:R-:W-:Y:S01]  /*ac10*/  FMUL.FTZ R112, R112, R13.reuse ;  /* 0x0000000d70707220 */ /* 0x080fe20000410000 */
[----:B------:R-:W-:Y:S01]  /*ac20*/  FMUL.FTZ R113, R113, R13 ;  /* 0x0000000d71717220 */ /* 0x000fe20000410000 */
[----:B------:R-:W-:Y:S01]  /*ac30*/  FADD.FTZ R42, R28, R3 ;  /* 0x000000031c2a7221 */ /* 0x000fe20000010000 */
[----:B---3--:R-:W-:Y:S01]  /*ac40*/  FADD.FTZ R35, R173, R44 ;  /* 0x0000002cad237221 */ /* 0x008fe20000010000 */
[----:B------:R-:W3:Y:S01]  /*ac50*/  MUFU.EX2 R66, R66 ;  /* 0x0000004200427308 */ /* 0x000ee20000000800 */
[C---:B----4-:R-:W-:Y:S01]  /*ac60*/  F2FP.F16.F32.PACK_AB R173, R26.reuse, R173 ;  /* 0x000000ad1aad723e */ /* 0x050fe200000000ff */
[----:B------:R-:W-:Y:S01]  /*ac70*/  FADD.FTZ R3, R29, R42 ;  /* 0x0000002a1d037221 */ /* 0x000fe20000010000 */
[----:B------:R-:W-:Y:S01]  /*ac80*/  FADD.FTZ R44, R26, R35 ;  /* 0x000000231a2c7221 */ /* 0x000fe20000010000 */
[-C--:B------:R-:W-:Y:S01]  /*ac90*/  FMUL.FTZ R116, R116, R13.reuse ;  /* 0x0000000d74747220 */ /* 0x080fe20000410000 */
[----:B------:R-:W-:Y:S01]  /*aca0*/  FMUL.FTZ R117, R117, R13 ;  /* 0x0000000d75757220 */ /* 0x000fe20000410000 */
[----:B------:R-:W-:Y:S01]  /*acb0*/  FADD.FTZ R42, R32, R3 ;  /* 0x00000003202a7221 */ /* 0x000fe20000010000 */
[----:B-----5:R-:W-:Y:S01]  /*acc0*/  FADD.FTZ R55, R175, R44 ;  /* 0x0000002caf377221 */ /* 0x020fe20000010000 */
[----:B------:R-:W4:Y:S01]  /*acd0*/  MUFU.EX2 R68, R68 ;  /* 0x0000004400447308 */ /* 0x000f220000000800 */
[-C--:B------:R-:W-:Y:S01]  /*ace0*/  FFMA.FTZ R3, R168, R9.reuse, -R11 ;  /* 0x00000009a8037223 */ /* 0x080fe2000001080b */
[----:B------:R-:W-:Y:S01]  /*acf0*/  FADD.FTZ R35, R31, R42 ;  /* 0x0000002a1f237221 */ /* 0x000fe20000010000 */
[----:B------:R-:W-:Y:S01]  /*ad00*/  FADD.FTZ R44, R30, R55 ;  /* 0x000000371e2c7221 */ /* 0x000fe20000010000 */
[----:B------:R-:W-:Y:S01]  /*ad10*/  FFMA.FTZ R11, R170, R9, -R11 ;  /* 0x00000009aa0b7223 */ /* 0x000fe2000001080b */
[----:B------:R-:W-:Y:S01]  /*ad20*/  F2FP.F16.F32.PACK_AB R168, R166, R33 ;  /* 0x00000021a6a8723e */ /* 0x000fe200000000ff */
[----:B------:R-:W-:Y:S01]  /*ad30*/  FADD.FTZ R42, R164, R35 ;  /* 0x00000023a42a7221 */ /* 0x000fe20000010000 */
[----:B------:R-:W-:Y:S01]  /*ad40*/  FADD.FTZ R15, R169, R44 ;  /* 0x0000002ca90f7221 */ /* 0x000fe20000010000 */
[----:B------:R-:W5:Y:S01]  /*ad50*/  MUFU.EX2 R70, R70 ;  /* 0x0000004600467308 */ /* 0x000f620000000800 */
[----:B------:R-:W-:Y:S01]  /*ad60*/  F2FP.F16.F32.PACK_AB R170, R160, R37 ;  /* 0x00000025a0aa723e */ /* 0x000fe200000000ff */
[----:B------:R-:W-:Y:S01]  /*ad70*/  FADD.FTZ R35, R33, R42 ;  /* 0x0000002a21237221 */ /* 0x000fe20000010000 */
[----:B------:R-:W-:Y:S01]  /*ad80*/  FADD.FTZ R12, R34, R15 ;  /* 0x0000000f220c7221 */ /* 0x000fe20000010000 */
[----:B------:R-:W-:Y:S01]  /*ad90*/  F2FP.F16.F32.PACK_AB R164, R162, R39 ;  /* 0x00000027a2a4723e */ /* 0x000fe200000000ff */
[----:B------:R-:W-:Y:S01]  /*ada0*/  FMUL.FTZ R120, R120, R13 ;  /* 0x0000000d78787220 */ /* 0x000fe20000410000 */
        /* <DEDUP_REMOVED lines=13> */
[C---:B------:R-:W-:Y:S01]  /*ae80*/  FADD.FTZ R12, R40.reuse, R21 ;  /* 0x00000015280c7221 */ /* 0x040fe20000010000 */
[----:B------:R-:W-:Y:S01]  /*ae90*/  F2FP.F16.F32.PACK_AB R165, R40, R165 ;  /* 0x000000a528a5723e */ /* 0x000fe200000000ff */
[----:B------:R-:W-:Y:S01]  /*aea0*/  FMUL.FTZ R124, R124, R13 ;  /* 0x0000000d7c7c7220 */ /* 0x000fe20000410000 */
[----:B------:R-:W-:Y:S01]  /*aeb0*/  FADD.FTZ R10, R162, R15 ;  /* 0x0000000fa20a7221 */ /* 0x000fe20000010000 */
[----:B-1----:R-:W-:Y:S01]  /*aec0*/  FADD.FTZ R21, R167, R12 ;  /* 0x0000000ca7157221 */ /* 0x002fe20000010000 */
[----:B------:R-:W-:Y:S01]  /*aed0*/  MUFU.EX2 R76, R76 ;  /* 0x0000004c004c7308 */ /* 0x000fe20000000800 */
[C---:B--2---:R-:W-:Y:S01]  /*aee0*/  F2FP.F16.F32.PACK_AB R167, R4.reuse, R167 ;  /* 0x000000a704a7723e */ /* 0x044fe200000000ff */
[----:B------:R-:W-:Y:S01]  /*aef0*/  FADD.FTZ R15, R41, R10 ;  /* 0x0000000a290f7221 */ /* 0x000fe20000010000 */
[----:B------:R-:W-:Y:S01]  /*af00*/  FADD.FTZ R21, R4, R21 ;  /* 0x0000001504157221 */ /* 0x000fe20000010000 */
[C---:B------:R-:W-:Y:S01]  /*af10*/  F2FP.F16.F32.PACK_AB R166, R192.reuse, R41 ;  /* 0x00000029c0a6723e */ /* 0x040fe200000000ff */
[----:B------:R-:W-:Y:S01]  /*af20*/  FMUL.FTZ R125, R125, R13 ;  /* 0x0000000d7d7d7220 */ /* 0x000fe20000410000 */
[----:B------:R-:W-:Y:S01]  /*af30*/  FADD.FTZ R10, R192, R15 ;  /* 0x0000000fc00a7221 */ /* 0x000fe20000010000 */
[----:B------:R-:W-:Y:S01]  /*af40*/  FADD.FTZ R21, R64, R21 ;  /* 0x0000001540157221 */ /* 0x000fe20000010000 */
[----:B------:R-:W1:Y:S01]  /*af50*/  MUFU.EX2 R78, R78 ;  /* 0x0000004e004e7308 */ /* 0x000e620000000800 */
[----:B------:R-:W-:Y:S01]  /*af60*/  F2FP.F16.F32.PACK_AB R160, R194, R43 ;  /* 0x0000002bc2a0723e */ /* 0x000fe200000000ff */
[----:B------:R-:W-:Y:S01]  /*af70*/  FADD.FTZ R15, R43, R10 ;  /* 0x0000000a2b0f7221 */ /* 0x000fe20000010000 */
[C---:B---3--:R-:W-:Y:S01]  /*af80*/  FADD.FTZ R21, R66.reuse, R21 ;  /* 0x0000001542157221 */ /* 0x048fe20000010000 */
[----:B------:R-:W-:Y:S01]  /*af90*/  F2FP.F16.F32.PACK_AB R161, R66, R64 ;  /* 0x0000004042a1723e */ /* 0x000fe200000000ff */
[----:B------:R-:W-:Y:S01]  /*afa0*/  FMUL.FTZ R128, R128, R13 ;  /* 0x0000000d80807220 */ /* 0x000fe20000410000 */
[----:B------:R-:W-:Y:S01]  /*afb0*/  FADD.FTZ R10, R194, R15 ;  /* 0x0000000fc20a7221 */ /* 0x000fe20000010000 */
[----:B----4-:R-:W-:Y:S01]  /*afc0*/  FADD.FTZ R21, R68, R21 ;  /* 0x0000001544157221 */ /* 0x010fe20000010000 */
[----:B------:R-:W2:Y:S01]  /*afd0*/  MUFU.EX2 R82, R82 ;  /* 0x0000005200527308 */ /* 0x000ea20000000800 */
[----:B------:R-:W-:Y:S01]  /*afe0*/  F2FP.F16.F32.PACK_AB R162, R196, R45 ;  /* 0x0000002dc4a2723e */ /* 0x000fe200000000ff */
[----:B------:R-:W-:Y:S01]  /*aff0*/  FADD.FTZ R15, R45, R10 ;  /* 0x0000000a2d0f7221 */ /* 0x000fe20000010000 */
[C---:B-----5:R-:W-:Y:S01]  /*b000*/  FADD.FTZ R21, R70.reuse, R21 ;  /* 0x0000001546157221 */ /* 0x060fe20000010000 */
[----:B------:R-:W-:Y:S01]  /*b010*/  F2FP.F16.F32.PACK_AB R163, R70, R68 ;  /* 0x0000004446a3723e */ /* 0x000fe200000000ff */
[-C--:B------:R-:W-:Y:S01]  /*b020*/  FMUL.FTZ R129, R129, R13.reuse ;  /* 0x0000000d81817220 */ /* 0x080fe20000410000 */
[----:B------:R-:W-:Y:S01]  /*b030*/  FADD.FTZ R10, R196, R15 ;  /* 0x0000000fc40a7221 */ /* 0x000fe20000010000 */
[----:B------:R-:W-:Y:S01]  /*b040*/  FADD.FTZ R21, R72, R21 ;  /* 0x0000001548157221 */ /* 0x000fe20000010000 */
[----:B------:R3:W4:Y:S01]  /*b050*/  MUFU.EX2 R153, R3 ;  /* 0x0000000300997308 */ /* 0x0007220000000800 */
[C---:B------:R-:W-:Y:S01]  /*b060*/  F2FP.F16.F32.PACK_AB R157, R74.reuse, R72 ;  /* 0x000000484a9d723e */ /* 0x040fe200000000ff */
[----:B------:R-:W-:Y:S01]  /*b070*/  FADD.FTZ R15, R47, R10 ;  /* 0x0000000a2f0f7221 */ /* 0x000fe20000010000 */
[----:B------:R-:W-:Y:S01]  /*b080*/  FADD.FTZ R21, R74, R21 ;  /* 0x000000154a157221 */ /* 0x000fe20000010000 */
[----:B-1----:R-:W-:Y:S01]  /*b090*/  F2FP.F16.F32.PACK_AB R159, R78, R76 ;  /* 0x0000004c4e9f723e */ /* 0x002fe200000000ff */
[-C--:B------:R-:W-:Y:S01]  /*b0a0*/  FMUL.FTZ R132, R132, R13.reuse ;  /* 0x0000000d84847220 */ /* 0x080fe20000410000 */
[----:B------:R-:W-:Y:S01]  /*b0b0*/  FADD.FTZ R4, R198, R15 ;  /* 0x0000000fc6047221 */ /* 0x000fe20000010000 */
[----:B------:R-:W-:Y:S01]  /*b0c0*/  FADD.FTZ R21, R76, R21 ;  /* 0x000000154c157221 */ /* 0x000fe20000010000 */
[----:B------:R-:W1:Y:S01]  /*b0d0*/  MUFU.EX2 R86, R86 ;  /* 0x0000005600567308 */ /* 0x000e620000000800 */
[-C--:B------:R-:W-:Y:S01]  /*b0e0*/  FMUL.FTZ R133, R133, R13.reuse ;  /* 0x0000000d85857220 */ /* 0x080fe20000410000 */
[----:B---3--:R-:W-:Y:S01]  /*b0f0*/  FADD.FTZ R3, R49, R4 ;  /* 0x0000000431037221 */ /* 0x008fe20000010000 */
[----:B------:R-:W-:Y:S01]  /*b100*/  FADD.FTZ R21, R78, R21 ;  /* 0x000000154e157221 */ /* 0x000fe20000010000 */
[-C--:B------:R-:W-:Y:S01]  /*b110*/  FMUL.FTZ R136, R136, R13.reuse ;  /* 0x0000000d88887220 */ /* 0x080fe20000410000 */
[-C--:B------:R-:W-:Y:S01]  /*b120*/  FMUL.FTZ R137, R137, R13.reuse ;  /* 0x0000000d89897220 */ /* 0x080fe20000410000 */
[----:B------:R-:W-:Y:S01]  /*b130*/  FADD.FTZ R4, R200, R3 ;  /* 0x00000003c8047221 */ /* 0x000fe20000010000 */
[----:B--2---:R-:W-:Y:S01]  /*b140*/  FADD.FTZ R21, R82, R21 ;  /* 0x0000001552157221 */ /* 0x004fe20000010000 */
[----:B------:R-:W2:Y:S01]  /*b150*/  MUFU.EX2 R11, R11 ;  /* 0x0000000b000b7308 */ /* 0x000ea20000000800 */
[-C--:B------:R-:W-:Y:S01]  /*b160*/  FMUL.FTZ R140, R140, R13.reuse ;  /* 0x0000000d8c8c7220 */ /* 0x080fe20000410000 */
[----:B------:R-:W-:Y:S01]  /*b170*/  FADD.FTZ R3, R51, R4 ;  /* 0x0000000433037221 */ /* 0x000fe20000010000 */
[C---:B----4-:R-:W-:Y:S01]  /*b180*/  FADD.FTZ R21, R153.reuse, R21 ;  /* 0x0000001599157221 */ /* 0x050fe20000010000 */
[----:B------:R-:W-:Y:S01]  /*b190*/  F2FP.F16.F32.PACK_AB R153, R153, R82 ;  /* 0x000000529999723e */ /* 0x000fe200000000ff */
[-C--:B------:R-:W-:Y:S01]  /*b1a0*/  FMUL.FTZ R141, R141, R13.reuse ;  /* 0x0000000d8d8d7220 */ /* 0x080fe20000410000 */
[----:B------:R-:W-:Y:S01]  /*b1b0*/  FADD.FTZ R4, R80, R3 ;  /* 0x0000000350047221 */ /* 0x000fe20000010000 */
[-C--:B------:R-:W-:Y:S01]  /*b1c0*/  FMUL.FTZ R144, R144, R13.reuse ;  /* 0x0000000d90907220 */ /* 0x080fe20000410000 */
[-C--:B------:R-:W-:Y:S01]  /*b1d0*/  FMUL.FTZ R145, R145, R13.reuse ;  /* 0x0000000d91917220 */ /* 0x080fe20000410000 */
[----:B-1----:R-:W-:Y:S01]  /*b1e0*/  FADD.FTZ R21, R86, R21 ;  /* 0x0000001556157221 */ /* 0x002fe20000010000 */
[----:B------:R-:W-:Y:S01]  /*b1f0*/  FADD.FTZ R3, R53, R4 ;  /* 0x0000000435037221 */ /* 0x000fe20000010000 */
[-C--:B------:R-:W-:Y:S01]  /*b200*/  FMUL.FTZ R148, R148, R13.reuse ;  /* 0x0000000d94947220 */ /* 0x080fe20000410000 */
[----:B------:R-:W-:Y:S01]  /*b210*/  FMUL.FTZ R149, R149, R13 ;  /* 0x0000000d95957220 */ /* 0x000fe20000410000 */
[-C--:B------:R-:W-:Y:S01]  /*b220*/  FMUL.FTZ R90, R90, R202.reuse ;  /* 0x000000ca5a5a7220 */ /* 0x080fe20000410000 */
[----:B------:R-:W-:Y:S01]  /*b230*/  FADD.FTZ R4, R84, R3 ;  /* 0x0000000354047221 */ /* 0x000fe20000010000 */
[-C--:B------:R-:W-:Y:S01]  /*b240*/  FMUL.FTZ R91, R91, R202.reuse ;  /* 0x000000ca5b5b7220 */ /* 0x080fe20000410000 */
[----:B------:R-:W-:Y:S01]  /*b250*/  FMUL.FTZ R94, R94, R202 ;  /* 0x000000ca5e5e7220 */ /* 0x000fe20000410000 */
[C---:B--2---:R-:W-:Y:S01]  /*b260*/  FADD.FTZ R3, R11.reuse, R21 ;  /* 0x000000150b037221 */ /* 0x044fe20000010000 */
        /* <DEDUP_REMOVED lines=30> */
[----:B------:R-:W-:-:S02]  /*b450*/  IMAD.MOV.U32 R11, RZ, RZ, R8 ;  /* 0x000000ffff0b7224 */ /* 0x000fc400078e0008 */
[----:B------:R-:W-:Y:S01]  /*b460*/  IMAD.MOV.U32 R10, RZ, RZ, R7 ;  /* 0x000000ffff0a7224 */ /* 0x000fe200078e0007 */
[----:B------:R-:W-:Y:S06]  /*b470*/  @P2 BRA `(.L_x_926) ;  /* 0xffffffd8001c2947 */ /* 0x000fec000383ffff */
.L_x_917:
[----:B------:R-:W-:-:S13]  /*b480*/  ISETP.GE.AND P2, PT, R6, UR40, PT ;  /* 0x0000002806007c0c */ /* 0x000fda000bf46270 */
[----:B------:R-:W-:Y:S05]  /*b490*/  @!P2 BRA `(.L_x_927) ;  /* 0x000000380010a947 */ /* 0x000fea0003800000 */
[----:B------:R-:W-:Y:S01]  /*b4a0*/  IMAD.MOV.U32 R12, RZ, RZ, R8 ;  /* 0x000000ffff0c7224 */ /* 0x000fe200078e0008 */
[----:B------:R-:W-:Y:S01]  /*b4b0*/  UMOV UR60, UR36 ;  /* 0x00000024003c7c82 */ /* 0x000fe20008000000 */
[----:B------:R-:W-:Y:S01]  /*b4c0*/  IMAD.MOV.U32 R11, RZ, RZ, R7 ;  /* 0x000000ffff0b7224 */ /* 0x000fe200078e0007 */
[----:B------:R-:W-:Y:S01]  /*b4d0*/  UMOV UR59, UR37 ;  /* 0x00000025003b7c82 */ /* 0x000fe20008000000 */
[----:B------:R-:W-:Y:S01]  /*b4e0*/  IMAD.IADD R10, R0, 0x1, R5 ;  /* 0x00000001000a7824 */ /* 0x000fe200078e0205 */
[----:B------:R-:W-:Y:S01]  /*b4f0*/  ULDC UR53, c[0x0][0x9e4] ;  /* 0x0002790000357ab9 */ /* 0x000fe20000000800 */
[----:B------:R-:W-:Y:S01]  /*b500*/  ULDC UR57, c[0x0][0x288] ;  /* 0x0000a20000397ab9 */ /* 0x000fe20000000800 */
[----:B------:R-:W-:Y:S01]  /*b510*/  ULDC UR58, c[0x0][0x9d8] ;  /* 0x00027600003a7ab9 */ /* 0x000fe20000000800 */
[----:B------:R-:W-:-:S05]  /*b520*/  ULDC UR56, c[0x0][0x9e0] ;  /* 0x0002780000387ab9 */ /* 0x000fca0000000800 */
.L_x_944:
        /* <DEDUP_REMOVED lines=9> */
.L_x_929:
[----:B------:R-:W-:Y:S01]  /*b5c0*/  ULEA UR6, UR37, UR39, 0x3 ;  /* 0x0000002725067291 */ /* 0x000fe2000f8e183f */
[----:B------:R-:W-:-:S05]  /*b5d0*/  IMAD.U32 R7, RZ, RZ, UR36 ;  /* 0x00000024ff077e24 */ /* 0x000fca000f8e00ff */
[----:B------:R-:W-:-:S04]  /*b5e0*/  SHF.L.U32 R7, R7, 0x1f, RZ ;  /* 0x0000001f07077819 */ /* 0x000fc800000006ff */
[----:B------:R1:W2:Y:S01]  /*b5f0*/  SYNCS.PHASECHK.TRANS64.TRYWAIT P2, [UR6+0x28830], R7 ;  /* 0x02883007ff0075a7 */ /* 0x0002a20008040146 */
[----:B------:R-:W-:Y:S05]  /*b600*/  @!P0 BRA `(.L_x_930) ;  /* 0x0000000000048947 */ /* 0x000fea0003800000 */
[----:B------:R-:W-:Y:S01]  /*b610*/  BPT.TRAP 0x1 ;  /* 0x000000040000795c */ /* 0x000fe20000300000 */
.L_x_930:
[----:B--2---:R-:W-:Y:S05]  /*b620*/  @P2 BRA `(.L_x_928) ;  /* 0x0000000000082947 */ /* 0x004fea0003800000 */
[----:B------:R-:W2:Y:S02]  /*b630*/  SYNCS.PHASECHK.TRANS64.TRYWAIT P2, [UR6+0x28830], R7 ;  /* 0x02883007ff0075a7 */ /* 0x000ea40008040146 */
[----:B--2---:R-:W-:Y:S05]  /*b640*/  @!P2 BRA `(.L_x_931) ;  /* 0x0000008400b0a947 */ /* 0x004fea0003800000 */
.L_x_928:
        /* <DEDUP_REMOVED lines=45> */
.L_x_933:
[----:B------:R-:W-:Y:S01]  /*b920*/  ULEA UR6, UR59, UR39, 0x3 ;  /* 0x000000273b067291 */ /* 0x000fe2000f8e183f */
[----:B------:R-:W-:-:S05]  /*b930*/  IMAD.U32 R7, RZ, RZ, UR60 ;  /* 0x0000003cff077e24 */ /* 0x000fca000f8e00ff */
[----:B------:R-:W-:-:S04]  /*b940*/  SHF.L.U32 R7, R7, 0x1f, RZ ;  /* 0x0000001f07077819 */ /* 0x000fc800000006ff */
[----:B------:R1:W2:Y:S01]  /*b950*/  SYNCS.PHASECHK.TRANS64.TRYWAIT P2, [UR6+0x28850], R7 ;  /* 0x02885007ff0075a7 */ /* 0x0002a20008040146 */
[----:B------:R-:W-:Y:S05]  /*b960*/  @!P0 BRA `(.L_x_934) ;  /* 0x0000000000048947 */ /* 0x000fea0003800000 */
[----:B------:R-:W-:Y:S01]  /*b970*/  BPT.TRAP 0x1 ;  /* 0x000000040000795c */ /* 0x000fe20000300000 */
.L_x_934:
[----:B--2---:R-:W-:Y:S05]  /*b980*/  @P2 BRA `(.L_x_932) ;  /* 0x0000000000082947 */ /* 0x004fea0003800000 */
[----:B------:R-:W2:Y:S02]  /*b990*/  SYNCS.PHASECHK.TRANS64.TRYWAIT P2, [UR6+0x28850], R7 ;  /* 0x02885007ff0075a7 */ /* 0x000ea40008040146 */
[----:B--2---:R-:W-:Y:S05]  /*b9a0*/  @!P2 BRA `(.L_x_935) ;  /* 0x0000008000f0a947 */ /* 0x004fea0003800000 */
.L_x_932:
        /* <DEDUP_REMOVED lines=9> */
[----:B------:R-:W-:Y:S01]  /*ba40*/  FMUL.FTZ R57, R60, UR58 ;  /* 0x0000003a3c397c20 */ /* 0x000fe20008410000 */
[----:B------:R-:W-:-:S02]  /*ba50*/  IMAD.U32 R60, RZ, RZ, UR37 ;  /* 0x00000025ff3c7e24 */ /* 0x000fc4000f8e00ff */
[----:B------:R-:W-:Y:S01]  /*ba60*/  FMUL.FTZ R15, R30, UR58 ;  /* 0x0000003a1e0f7c20 */ /* 0x000fe20008410000 */
[----:B------:R-:W-:Y:S01]  /*ba70*/  ULOP3.LUT UR6, UR6, 0x4000000, URZ, 0xfc, !UPT ;  /* 0x0400000006067892 */ /* 0x000fe2000f8efc3f */
[----:B------:R-:W-:Y:S01]  /*ba80*/  FMUL.FTZ R30, R54, UR58 ;  /* 0x0000003a361e7c20 */ /* 0x000fe20008410000 */
[----:B------:R-:W-:Y:S01]  /*ba90*/  FMUL.FTZ R21, R34, UR58 ;  /* 0x0000003a22157c20 */ /* 0x000fe20008410000 */
[----:B------:R-:W-:Y:S01]  /*baa0*/  @!P1 LEA R60, R60, UR39, 0x3 ;  /* 0x000000273c3c9c11 */ /* 0x000fe2000f8e18ff */
[----:B------:R-:W-:Y:S01]  /*bab0*/  ULEA UR10, UR59, UR6, 0xb ;  /* 0x000000063b0a7291 */ /* 0x000fe2000f8e583f */
[----:B--2---:R-:W-:Y:S01]  /*bac0*/  FMUL.FTZ R8, R26, UR58 ;  /* 0x0000003a1a087c20 */ /* 0x004fe20008410000 */
[----:B------:R-:W-:Y:S01]  /*bad0*/  FMUL.FTZ R34, R59, UR58 ;  /* 0x0000003a3b227c20 */ /* 0x000fe20008410000 */
[----:B------:R-:W-:Y:S01]  /*bae0*/  FMUL.FTZ R26, R51, UR58 ;  /* 0x0000003a331a7c20 */ /* 0x000fe20008410000 */
[----:B------:R-:W-:Y:S01]  /*baf0*/  FMUL.FTZ R59, R64, UR58 ;  /* 0x0000003a403b7c20 */ /* 0x000fe20008410000 */
[----:B-1----:R-:W-:Y:S01]  /*bb00*/  FMUL.FTZ R7, R24, UR58 ;  /* 0x0000003a18077c20 */ /* 0x002fe20008410000 */
        /* <DEDUP_REMOVED lines=14> */
[----:B------:R-:W-:Y:S01]  /*bbf0*/  IADD3 R69, -R17, 0xb, RZ ;  /* 0x0000000b11457810 */ /* 0x000fe20007ffe1ff */
        /* <DEDUP_REMOVED lines=60> */
[----:B------:R-:W1:Y:S01]  /*bfc0*/  MUFU.TANH R53, R53 ;  /* 0x0000003500357308 */ /* 0x000e620000002400 */
[----:B------:R-:W-:Y:S02]  /*bfd0*/  WARPGROUP.DEPBAR.LE gsb0, 0x0 ;  /* 0x00008000000079c5 */ /* 0x000fe40000010000 */
[----:B------:R-:W-:-:S06]  /*bfe0*/  WARPGROUP.ARRIVE ;  /* 0x00000000000079c5 */ /* 0x000fcc0000000000 */
[----:B------:R-:W-:Y:S01]  /*bff0*/  HGMMA.64x128x16.F32 R88, R168, gdesc[UR4].tnspB, R88, gsb0 ;  /* 0x41e00004a8587df0 */ /* 0x000fe20008000858 */
[----:B------:R-:W-:Y:S01]  /*c000*/  UIADD3 UR6, UR10, 0x200, URZ ;  /* 0x000002000a067890 */ /* 0x000fe2000fffe03f */
[----:B------:R-:W-:Y:S01]  /*c010*/  UMOV UR7, 0x40000040 ;  /* 0x4000004000077882 */ /* 0x000fe20000000000 */
[----:B------:R-:W-:Y:S02]  /*c020*/  WARPGROUP.DEPBAR.LE gsb0, 0x0 ;  /* 0x00008000000079c5 */ /* 0x000fe40000010000 */
[----:B------:R-:W-:Y:S01]  /*c030*/  WARPGROUP.ARRIVE ;  /* 0x00000000000079c5 */ /* 0x000fe20000000000 */
[----:B------:R-:W-:Y:S01]  /*c040*/  FMUL.FTZ R168, R36, UR58 ;  /* 0x0000003a24a87c20 */ /* 0x000fe20008410000 */
[----:B------:R-:W-:Y:S02]  /*c050*/  FMUL.FTZ R36, R71, UR58 ;  /* 0x0000003a47247c20 */ /* 0x000fe40008410000 */
[----:B------:R1:W1:Y:S03]  /*c060*/  MUFU.TANH R71, R76 ;  /* 0x0000004c00477308 */ /* 0x0002660000002400 */
[----:B------:R-:W-:Y:S01]  /*c070*/  HGMMA.64x128x16.F32 R88, R164, gdesc[UR4].tnspB, R88, gsb0 ;  /* 0x41e00004a4587df0 */ /* 0x000fe20008000858 */
[----:B------:R-:W-:Y:S01]  /*c080*/  UIADD3 UR6, UR10, 0x280, URZ ;  /* 0x000002800a067890 */ /* 0x000fe2000fffe03f */
[----:B------:R-:W-:-:S03]  /*c090*/  UMOV UR7, 0x40000040 ;  /* 0x4000004000077882 */ /* 0x000fc60000000000 */
[----:B------:R-:W1:Y:S08]  /*c0a0*/  MUFU.TANH R168, R168 ;  /* 0x000000a800a87308 */ /* 0x000e700000002400 */
[----:B------:R-:W1:Y:S01]  /*c0b0*/  MUFU.TANH R36, R36 ;  /* 0x0000002400247308 */ /* 0x000e620000002400 */
[----:B------:R-:W-:Y:S02]  /*c0c0*/  WARPGROUP.DEPBAR.LE gsb0, 0x0 ;  /* 0x00008000000079c5 */ /* 0x000fe40000010000 */
        /* <DEDUP_REMOVED lines=11> */
[----:B------:R-:W-:Y:S01]  /*c180*/  FMUL.FTZ R46, R79, UR58 ;  /* 0x0000003a4f2e7c20 */ /* 0x000fe20008410000 */
[----:B------:R-:W-:-:S02]  /*c190*/  IMAD.SHL.U32 R79, R6, 0x80, RZ ;  /* 0x00000080064f7824 */ /* 0x000fc400078e00ff */
[----:B------:R-:W-:Y:S01]  /*c1a0*/  FMUL.FTZ R164, R28, UR58 ;  /* 0x0000003a1ca47c20 */ /* 0x000fe20008410000 */
[----:B------:R-:W-:Y:S01]  /*c1b0*/  FMUL.FTZ R28, R39, UR58 ;  /* 0x0000003a271c7c20 */ /* 0x000fe20008410000 */
[----:B------:R-:W-:Y:S01]  /*c1c0*/  FMUL.FTZ R39, R58, UR58 ;  /* 0x0000003a3a277c20 */ /* 0x000fe20008410000 */
[----:B------:R-:W-:Y:S01]  /*c1d0*/  FMUL.FTZ R58, R61, UR58 ;  /* 0x0000003a3d3a7c20 */ /* 0x000fe20008410000 */
[----:B------:R-:W-:Y:S01]  /*c1e0*/  IADD3 R54, -R79, 0x1, RZ ;  /* 0x000000014f367810 */ /* 0x000fe20007ffe1ff */
[----:B------:R-:W-:Y:S02]  /*c1f0*/  @!P1 VIADD R61, R60, 0x28840 ;  /* 0x000288403c3d9836 */ /* 0x000fe40000000000 */
[----:B------:R-:W-:Y:S01]  /*c200*/  FMUL.FTZ R166, R32, UR58 ;  /* 0x0000003a20a67c20 */ /* 0x000fe20008410000 */
[----:B------:R-:W-:Y:S01]  /*c210*/  FMUL.FTZ R32, R42, UR58 ;  /* 0x0000003a2a207c20 */ /* 0x000fe20008410000 */
[----:B------:R-:W-:Y:S01]  /*c220*/  FMUL.FTZ R42, R66, UR58 ;  /* 0x0000003a422a7c20 */ /* 0x000fe20008410000 */
[----:B------:R-:W1:Y:S01]  /*c230*/  MUFU.TANH R164, R164 ;  /* 0x000000a400a47308 */ /* 0x000e620000002400 */
[----:B------:R-:W-:-:S07]  /*c240*/  @!P1 PRMT R61, RZ, 0x654, R61 ;  /* 0x00000654ff3d9816 */ /* 0x000fce000000003d */
[----:B------:R1:W1:Y:S01]  /*c250*/  MUFU.TANH R66, R73 ;  /* 0x0000004900427308 */ /* 0x0002620000002400 */
[----:B-----5:R-:W-:Y:S02]  /*c260*/  IMAD R60, R65, UR45, R54 ;  /* 0x0000002d413c7c24 */ /* 0x020fe4000f8e0236 */
[----:B------:R-:W-:-:S05]  /*c270*/  FMUL.FTZ R54, R87, UR58 ;  /* 0x0000003a57367c20 */ /* 0x000fca0008410000 */
        /* <DEDUP_REMOVED lines=36> */
[----:B------:R-:W1:Y:S01]  /*c4c0*/  MUFU.TANH R54, R54 ;  /* 0x0000003600367308 */ /* 0x000e620000002400 */
[----:B------:R-:W-:-:S02]  /*c4d0*/  WARPGROUP.DEPBAR.LE gsb0, 0x0 ;  /* 0x00008000000079c5 */ /* 0x000fc40000010000 */
[----:B------:R-:W-:-:S06]  /*c4e0*/  WARPGROUP.ARRIVE ;  /* 0x00000000000079c5 */ /* 0x000fcc0000000000 */
[----:B------:R-:W-:Y:S03]  /*c4f0*/  HGMMA.64x128x16.F32 R88, R152, gdesc[UR4].tnspB, R88, gsb0 ;  /* 0x41e0000498587df0 */ /* 0x000fe60008000858 */
[----:B------:R-:W-:Y:S02]  /*c500*/  WARPGROUP.DEPBAR.LE gsb0, 0x0 ;  /* 0x00008000000079c5 */ /* 0x000fe40000010000 */
[----:B------:R1:W-:Y:S06]  /*c510*/  BAR.ARV R69, 0x100 ;  /* 0x000400450000751d */ /* 0x0003ec0000002000 */
[----:B------:R5:W-:Y:S02]  /*c520*/  @!P1 SYNCS.ARRIVE.TRANS64.RED.A1T0 RZ, [R61+URZ], RZ ;  /* 0x000000ff3dff99a7 */ /* 0x000be4000810043f */
[----:B-----5:R-:W-:-:S04]  /*c530*/  VIADD R61, R60, -UR57 ;  /* 0x800000393c3d7c36 */ /* 0x020fc80008000000 */
[----:B------:R-:W-:-:S04]  /*c540*/  IMAD R61, R16, -0x2, R61 ;  /* 0xfffffffe103d7824 */ /* 0x000fc800078e023d */
[C---:B------:R-:W-:Y:S02]  /*c550*/  VIADD R83, R61.reuse, UR56 ;  /* 0x000000383d537c36 */ /* 0x040fe40008000000 */
[----:B------:R-:W-:Y:S02]  /*c560*/  VIADD R87, R61, UR52 ;  /* 0x000000343d577c36 */ /* 0x000fe40008000000 */
[C---:B------:R-:W-:Y:S02]  /*c570*/  IMAD.IADD R65, R0.reuse, 0x1, R83 ;  /* 0x0000000100417824 */ /* 0x040fe400078e0253 */
[----:B------:R-:W-:Y:S01]  /*c580*/  IMAD.IADD R67, R0, 0x1, R87 ;  /* 0x0000000100437824 */ /* 0x000fe200078e0257 */
[----:B-1234-:R-:W-:Y:S06]  /*c590*/  @!P6 BRA `(.L_x_936) ;  /* 0x00000000005ce947 */ /* 0x01efec0003800000 */
[----:B------:R-:W-:Y:S01]  /*c5a0*/  ISETP.GT.AND P2, PT, R10, -0x1, PT ;  /* 0xffffffff0a00780c */ /* 0x000fe20003f44270 */
[----:B------:R-:W-:-:S12]  /*c5b0*/  BSSY B0, `(.L_x_937) ;  /* 0x0000011000007945 */ /* 0x000fd80003800000 */
        /* <DEDUP_REMOVED lines=9> */
.L_x_938:
[----:B------:R-:W-:-:S05]  /*c650*/  IMAD.U32 R70, RZ, RZ, UR53 ;  /* 0x00000035ff467e24 */ /* 0x000fca000f8e00ff */
[----:B------:R-:W-:-:S13]  /*c660*/  ISETP.NE.AND P2, PT, R70, 0x1, PT ;  /* 0x000000014600780c */ /* 0x000fda0003f45270 */
[----:B------:R-:W1:Y:S01]  /*c670*/  @P2 LDC.64 R60, c[0x0][0x9e8] ;  /* 0x00027a00ff3c2b82 */ /* 0x000e620000000a00 */
[----:B------:R-:W-:-:S04]  /*c680*/  @P2 IMAD.IADD R69, R0, 0x1, R5 ;  /* 0x0000000100452824 */ /* 0x000fc800078e0205 */
[----:B-1----:R-:W-:-:S04]  /*c690*/  @P2 IMAD.HI.U32 R72, R69, R60, RZ ;  /* 0x0000003c45482227 */ /* 0x002fc800078e00ff */
[----:B------:R-:W-:Y:S01]  /*c6a0*/  IMAD.MOV.U32 R60, RZ, RZ, R10 ;  /* 0x000000ffff3c7224 */ /* 0x000fe200078e000a */
[----:B------:R-:W-:-:S07]  /*c6b0*/  @P2 SHF.R.U32.HI R60, RZ, R61, R72 ;  /* 0x0000003dff3c2219 */ /* 0x000fce0000011648 */
.L_x_939:
[----:B------:R-:W-:Y:S05]  /*c6c0*/  BSYNC B0 ;  /* 0x0000000000007941 */ /* 0x000fea0003800000 */
.L_x_937:
[----:B------:R-:W-:-:S04]  /*c6d0*/  IMAD R61, R60, R70, -R79 ;  /* 0x000000463c3d7224 */ /* 0x000fc800078e0a4f */
[----:B------:R-:W-:-:S05]  /*c6e0*/  IMAD R60, R16, -0x2, R61 ;  /* 0xfffffffe103c7824 */ /* 0x000fca00078e023d */
[----:B------:R-:W-:Y:S02]  /*c6f0*/  VIADDMNMX R65, R60, R70, R65, PT ;  /* 0x000000463c417246 */ /* 0x000fe40003800141 */
[----:B------:R-:W-:-:S07]  /*c700*/  VIMNMX R67, R67, R60, !PT ;  /* 0x0000003c43437248 */ /* 0x000fce0007fe0100 */
.L_x_936:
[----:B------:R-:W-:-:S04]  /*c710*/  ISETP.GT.AND P2, PT, R6, -0x1, PT ;  /* 0xffffffff0600780c */ /* 0x000fc80003f44270 */
[C---:B------:R-:W-:Y:S02]  /*c720*/  ISETP.GT.AND P4, PT, R67.reuse, RZ, P2 ;  /* 0x000000ff4300720c */ /* 0x040fe40001784270 */
[----:B------:R-:W-:Y:S02]  /*c730*/  ISETP.GT.AND P5, PT, R67, 0x1, P2 ;  /* 0x000000014300780c */ /* 0x000fe400017a4270 */
[C---:B------:R-:W-:Y:S02]  /*c740*/  ISETP.LT.OR P4, PT, R65.reuse, 0x1, P4 ;  /* 0x000000014100780c */ /* 0x040fe40002781670 */
[----:B------:R-:W-:Y:S02]  /*c750*/  ISETP.LT.OR P5, PT, R65, 0x2, P5 ;  /* 0x000000024100780c */ /* 0x000fe40002fa1670 */
        /* <DEDUP_REMOVED lines=38> */
[----:B------:R-:W-:Y:S01]  /*c9c0*/  IMAD.IADD R49, R2, 0x1, R83 ;  /* 0x0000000102317824 */ /* 0x000fe200078e0253 */
[----:B------:R-:W-:-:S02]  /*c9d0*/  ISETP.GT.AND P3, PT, R67, 0x38, P2 ;  /* 0x000000384300780c */ /* 0x000fc40001764270 */
[C---:B------:R-:W-:Y:S02]  /*c9e0*/  ISETP.GT.AND P4, PT, R67.reuse, 0x39, P2 ;  /* 0x000000394300780c */ /* 0x040fe40001784270 */
[----:B------:R-:W-:Y:S02]  /*c9f0*/  ISETP.GT.AND P5, PT, R67, 0x40, P2 ;  /* 0x000000404300780c */ /* 0x000fe400017a4270 */
[C---:B------:R-:W-:Y:S02]  /*ca00*/  ISETP.LT.OR P3, PT, R65.reuse, 0x39, P3 ;  /* 0x000000394100780c */ /* 0x040fe40001f61670 */
[C---:B------:R-:W-:Y:S02]  /*ca10*/  ISETP.LT.OR P4, PT, R65.reuse, 0x3a, P4 ;  /* 0x0000003a4100780c */ /* 0x040fe40002781670 */
[----:B------:R-:W-:Y:S02]  /*ca20*/  ISETP.LT.OR P5, PT, R65, 0x41, P5 ;  /* 0x000000414100780c */ /* 0x000fe40002fa1670 */
[----:B------:R-:W-:Y:S01]  /*ca30*/  FSEL R152, R51, -INF , !P3 ;  /* 0xff80000033987808 */ /* 0x000fe20005800000 */
[----:B------:R-:W-:Y:S01]  /*ca40*/  IMAD.IADD R51, R2, 0x1, R87 ;  /* 0x0000000102337824 */ /* 0x000fe200078e0257 */
[----:B------:R-:W-:-:S02]  /*ca50*/  FSEL R86, R52, -INF , !P4 ;  /* 0xff80000034567808 */ /* 0x000fc40006000000 */
[----:B------:R-:W-:Y:S02]  /*ca60*/  FSEL R84, R55, -INF , !P5 ;  /* 0xff80000037547808 */ /* 0x000fe40006800000 */
[C---:B------:R-:W-:Y:S02]  /*ca70*/  ISETP.GT.AND P3, PT, R67.reuse, 0x41, P2 ;  /* 0x000000414300780c */ /* 0x040fe40001764270 */
[C---:B------:R-:W-:Y:S02]  /*ca80*/  ISETP.GT.AND P4, PT, R67.reuse, 0x48, P2 ;  /* 0x000000484300780c */ /* 0x040fe40001784270 */
[----:B------:R-:W-:Y:S02]  /*ca90*/  ISETP.GT.AND P5, PT, R67, 0x49, P2 ;  /* 0x000000494300780c */ /* 0x000fe400017a4270 */
[C---:B------:R-:W-:Y:S02]  /*caa0*/  ISETP.LT.OR P3, PT, R65.reuse, 0x42, P3 ;  /* 0x000000424100780c */ /* 0x040fe40001f61670 */
[----:B------:R-:W-:-:S02]  /*cab0*/  ISETP.LT.OR P4, PT, R65, 0x49, P4 ;  /* 0x000000494100780c */ /* 0x000fc40002781670 */
[----:B------:R-:W-:Y:S02]  /*cac0*/  ISETP.LT.OR P5, PT, R65, 0x4a, P5 ;  /* 0x0000004a4100780c */ /* 0x000fe40002fa1670 */
[----:B------:R-:W-:Y:S02]  /*cad0*/  FSEL R82, R56, -INF , !P3 ;  /* 0xff80000038527808 */ /* 0x000fe40005800000 */
[----:B------:R-:W-:Y:S02]  /*cae0*/  FSEL R80, R57, -INF , !P4 ;  /* 0xff80000039507808 */ /* 0x000fe40006000000 */
[----:B------:R-:W-:Y:S02]  /*caf0*/  FSEL R74, R58, -INF , !P5 ;  /* 0xff8000003a4a7808 */ /* 0x000fe40006800000 */
[C---:B------:R-:W-:Y:S02]  /*cb00*/  ISETP.GT.AND P3, PT, R67.reuse, 0x50, P2 ;  /* 0x000000504300780c */ /* 0x040fe40001764270 */
[----:B------:R-:W-:-:S02]  /*cb10*/  ISETP.GT.AND P4, PT, R67, 0x51, P2 ;  /* 0x000000514300780c */ /* 0x000fc40001784270 */
[----:B------:R-:W-:Y:S02]  /*cb20*/  ISETP.GT.AND P5, PT, R67, 0x58, P2 ;  /* 0x000000584300780c */ /* 0x000fe400017a4270 */
[C---:B------:R-:W-:Y:S02]  /*cb30*/  ISETP.LT.OR P3, PT, R65.reuse, 0x51, P3 ;  /* 0x000000514100780c */ /* 0x040fe40001f61670 */
[C---:B------:R-:W-:Y:S02]  /*cb40*/  ISETP.LT.OR P4, PT, R65.reuse, 0x52, P4 ;  /* 0x000000524100780c */ /* 0x040fe40002781670 */
[----:B------:R-:W-:Y:S02]  /*cb50*/  ISETP.LT.OR P5, PT, R65, 0x59, P5 ;  /* 0x000000594100780c */ /* 0x000fe40002fa1670 */
[----:B------:R-:W-:Y:S02]  /*cb60*/  FSEL R70, R59, -INF , !P3 ;  /* 0xff8000003b467808 */ /* 0x000fe40005800000 */
        /* <DEDUP_REMOVED lines=42> */
.L_x_942:
[----:B------:R-:W-:-:S05]  /*ce10*/  IMAD.U32 R160, RZ, RZ, UR53 ;  /* 0x00000035ffa07e24 */ /* 0x000fca000f8e00ff */
[----:B------:R-:W-:-:S13]  /*ce20*/  ISETP.NE.AND P3, PT, R160, 0x1, PT ;  /* 0x00000001a000780c */ /* 0x000fda0003f65270 */
[----:B------:R-:W1:Y:S02]  /*ce30*/  @P3 LDC.64 R40, c[0x0][0x9e8] ;  /* 0x00027a00ff283b82 */ /* 0x000e640000000a00 */
[----:B-1----:R-:W-:-:S05]  /*ce40*/  @P3 IMAD.HI.U32 R40, R7, R40, RZ ;  /* 0x0000002807283227 */ /* 0x002fca00078e00ff */
[----:B------:R-:W-:-:S07]  /*ce50*/  @P3 SHF.R.U32.HI R7, RZ, R41, R40 ;  /* 0x00000029ff073219 */ /* 0x000fce0000011628 */
.L_x_943:
[----:B------:R-:W-:Y:S05]  /*ce60*/  BSYNC B0 ;  /* 0x0000000000007941 */ /* 0x000fea0003800000 */
.L_x_941:
[----:B------:R-:W-:-:S04]  /*ce70*/  IMAD R7, R7, R160, -R79 ;  /* 0x000000a007077224 */ /* 0x000fc800078e0a4f */
[----:B------:R-:W-:-:S05]  /*ce80*/  IMAD R40, R16, -0x2, R7 ;  /* 0xfffffffe10287824 */ /* 0x000fca00078e0207 */
[----:B------:R-:W-:Y:S02]  /*ce90*/  VIADDMNMX R49, R40, R160, R49, PT ;  /* 0x000000a028317246 */ /* 0x000fe40003800131 */
[----:B------:R-:W-:-:S07]  /*cea0*/  VIMNMX R51, R51, R40, !PT ;  /* 0x0000002833337248 */ /* 0x000fce0007fe0100 */
.L_x_940:
[----:B------:R-:W-:Y:S01]  /*ceb0*/  FMNMX.FTZ R7, R180, R11, !PT ;  /* 0x0000000bb4077209 */ /* 0x000fe20007810000 */
[----:B------:R-:W1:Y:S01]  /*cec0*/  LDC R9, c[0x0][0x988] ;  /* 0x00026200ff097b82 */ /* 0x000e620000000800 */
[----:B------:R-:W-:Y:S01]  /*ced0*/  ISETP.GT.AND P4, PT, R51, 0x8, P2 ;  /* 0x000000083300780c */ /* 0x000fe20001784270 */
[----:B------:R-:W-:Y:S01]  /*cee0*/  UMOV UR60, UR36 ;  /* 0x00000024003c7c82 */ /* 0x000fe20008000000 */
[----:B------:R-:W-:Y:S02]  /*cef0*/  FMNMX.FTZ R7, R170, R7, !PT ;  /* 0x00000007aa077209 */ /* 0x000fe40007810000 */
[----:B------:R-:W-:Y:S02]  /*cf00*/  ISETP.LT.OR P4, PT, R49, 0x9, P4 ;  /* 0x000000093100780c */ /* 0x000fe40002781670 */
[----:B------:R-:W-:Y:S02]  /*cf10*/  FMNMX.FTZ R7, R172, R7, !PT ;  /* 0x00000007ac077209 */ /* 0x000fe40007810000 */
[----:B------:R-:W-:-:S02]  /*cf20*/  ISETP.GT.AND P5, PT, R51, 0x1, P2 ;  /* 0x000000013300780c */ /* 0x000fc400017a4270 */
[----:B------:R-:W-:Y:S02]  /*cf30*/  FMNMX.FTZ R7, R192, R7, !PT ;  /* 0x00000007c0077209 */ /* 0x000fe40007810000 */
[----:B------:R-:W-:Y:S02]  /*cf40*/  ISETP.LT.OR P5, PT, R49, 0x2, P5 ;  /* 0x000000023100780c */ /* 0x000fe40002fa1670 */
[----:B------:R-:W-:Y:S02]  /*cf50*/  FMNMX.FTZ R7, R176, R7, !PT ;  /* 0x00000007b0077209 */ /* 0x000fe40007810000 */
[----:B------:R-:W-:Y:S02]  /*cf60*/  ISETP.GT.AND P3, PT, R51, 0x9, P2 ;  /* 0x000000093300780c */ /* 0x000fe40001764270 */
[----:B------:R-:W-:Y:S02]  /*cf70*/  FMNMX.FTZ R7, R196, R7, !PT ;  /* 0x00000007c4077209 */ /* 0x000fe40007810000 */
[----:B------:R-:W-:-:S02]  /*cf80*/  FSEL R164, R13, -INF , !P5 ;  /* 0xff8000000da47808 */ /* 0x000fc40006800000 */
[----:B------:R-:W-:Y:S02]  /*cf90*/  FMNMX.FTZ R7, R178, R7, !PT ;  /* 0x00000007b2077209 */ /* 0x000fe40007810000 */
[----:B------:R-:W-:Y:S02]  /*cfa0*/  ISETP.GT.AND P5, PT, R51, 0x10, P2 ;  /* 0x000000103300780c */ /* 0x000fe400017a4270 */
[----:B------:R-:W-:Y:S02]  /*cfb0*/  FMNMX.FTZ R7, R194, R7, !PT ;  /* 0x00000007c2077209 */ /* 0x000fe40007810000 */
[C---:B------:R-:W-:Y:S02]  /*cfc0*/  ISETP.LT.OR P3, PT, R49.reuse, 0xa, P3 ;  /* 0x0000000a3100780c */ /* 0x040fe40001f61670 */
[----:B------:R-:W-:Y:S02]  /*cfd0*/  FMNMX.FTZ R7, R174, R7, !PT ;  /* 0x00000007ae077209 */ /* 0x000fe40007810000 */
[----:B------:R-:W-:-:S02]  /*cfe0*/  ISETP.LT.OR P5, PT, R49, 0x11, P5 ;  /* 0x000000113100780c */ /* 0x000fc40002fa1670 */
        /* <DEDUP_REMOVED lines=22> */
[----:B------:R-:W-:-:S05]  /*d150*/  FMNMX.FTZ R40, R52, R7, !PT ;  /* 0x0000000734287209 */ /* 0x000fca0007810000 */
[----:B------:R-:W2:Y:S02]  /*d160*/  SHFL.BFLY PT, R7, R40, 0x2, 0x1f ;  /* 0x0c401f0028077f89 */ /* 0x000ea400000e0000 */
[----:B--2---:R-:W-:Y:S02]  /*d170*/  FMNMX.FTZ R41, R40, R7, !PT ;  /* 0x0000000728297209 */ /* 0x004fe40007810000 */
[----:B------:R-:W-:Y:S02]  /*d180*/  FSEL R40, R15, -INF , !P4 ;  /* 0xff8000000f287808 */ /* 0x000fe40006000000 */
[----:B------:R-:W-:Y:S01]  /*d190*/  ISETP.GT.AND P4, PT, R51, 0x11, P2 ;  /* 0x000000113300780c */ /* 0x000fe20001784270 */
[----:B------:R-:W2:Y:S03]  /*d1a0*/  SHFL.BFLY PT, R160, R41, 0x1, 0x1f ;  /* 0x0c201f0029a07f89 */ /* 0x000ea600000e0000 */
[----:B------:R-:W-:-:S04]  /*d1b0*/  ISETP.LT.OR P4, PT, R49, 0x12, P4 ;  /* 0x000000123100780c */ /* 0x000fc80002781670 */
[----:B------:R-:W-:Y:S02]  /*d1c0*/  FSEL R20, R20, -INF , !P4 ;  /* 0xff80000014147808 */ /* 0x000fe40006000000 */
[----:B------:R-:W-:-:S04]  /*d1d0*/  ISETP.GT.AND P4, PT, R51, 0x19, P2 ;  /* 0x000000193300780c */ /* 0x000fc80001784270 */
[----:B------:R-:W-:-:S04]  /*d1e0*/  ISETP.LT.OR P4, PT, R49, 0x1a, P4 ;  /* 0x0000001a3100780c */ /* 0x000fc80002781670 */
[----:B------:R-:W-:Y:S02]  /*d1f0*/  FSEL R28, R28, -INF , !P4 ;  /* 0xff8000001c1c7808 */ /* 0x000fe40006000000 */
[----:B------:R-:W-:-:S04]  /*d200*/  ISETP.GT.AND P4, PT, R51, 0x21, P2 ;  /* 0x000000213300780c */ /* 0x000fc80001784270 */
[----:B------:R-:W-:Y:S02]  /*d210*/  ISETP.LT.OR P4, PT, R49, 0x22, P4 ;  /* 0x000000223100780c */ /* 0x000fe40002781670 */
[----:B--2---:R-:W-:Y:S02]  /*d220*/  FMNMX.FTZ R7, R41, R160, !PT ;  /* 0x000000a029077209 */ /* 0x004fe40007810000 */
[----:B------:R-:W-:Y:S02]  /*d230*/  FSEL R160, R14, -INF , !P3 ;  /* 0xff8000000ea07808 */ /* 0x000fe40005800000 */
[----:B------:R-:W-:Y:S01]  /*d240*/  FSEL R14, R21, -INF , !P5 ;  /* 0xff800000150e7808 */ /* 0x000fe20006800000 */
[C---:B-1----:R-:W-:Y:S01]  /*d250*/  FMUL.FTZ R41, R7.reuse, R9 ;  /* 0x0000000907297220 */ /* 0x042fe20000410000 */
[----:B------:R-:W-:Y:S02]  /*d260*/  FSETP.NEU.FTZ.AND P5, PT, R7, -INF , PT ;  /* 0xff8000000700780b */ /* 0x000fe40003fbd000 */
[----:B------:R-:W-:-:S02]  /*d270*/  ISETP.GT.AND P3, PT, R51, 0x18, P2 ;  /* 0x000000183300780c */ /* 0x000fc40001764270 */
[----:B------:R-:W-:Y:S02]  /*d280*/  FSEL R41, R41, RZ, P5 ;  /* 0x000000ff29297208 */ /* 0x000fe40002800000 */
[----:B------:R-:W-:-:S03]  /*d290*/  ISETP.LT.OR P3, PT, R49, 0x19, P3 ;  /* 0x000000193100780c */ /* 0x000fc60001f61670 */
[-CC-:B------:R-:W-:Y:S01]  /*d2a0*/  FFMA.FTZ R13, R180, R9.reuse, -R41.reuse ;  /* 0x00000009b40d7223 */ /* 0x180fe20000010829 */
[-CC-:B------:R-:W-:Y:S01]  /*d2b0*/  FFMA.FTZ R180, R170, R9.reuse, -R41.reuse ;  /* 0x00000009aab47223 */ /* 0x180fe20000010829 */
[----:B------:R-:W-:Y:S01]  /*d2c0*/  FSEL R170, R27, -INF , !P4 ;  /* 0xff8000001baa7808 */ /* 0x000fe20006000000 */
[-CC-:B------:R-:W-:Y:S01]  /*d2d0*/  FFMA.FTZ R182, R172, R9.reuse, -R41.reuse ;  /* 0x00000009acb67223 */ /* 0x180fe20000010829 */
[----:B------:R-:W-:Y:S01]  /*d2e0*/  ISETP.GT.AND P4, PT, R51, RZ, P2 ;  /* 0x000000ff3300720c */ /* 0x000fe20001784270 */
[-CC-:B------:R-:W-:Y:S01]  /*d2f0*/  FFMA.FTZ R15, R192, R9.reuse, -R41.reuse ;  /* 0x00000009c00f7223 */ /* 0x180fe20000010829 */
[----:B------:R-:W-:Y:S01]  /*d300*/  FSEL R168, R29, -INF , !P3 ;  /* 0xff8000001da87808 */ /* 0x000fe20005800000 */
[-CC-:B------:R-:W-:Y:S01]  /*d310*/  FFMA.FTZ R84, R84, R9.reuse, -R41.reuse ;  /* 0x0000000954547223 */ /* 0x180fe20000010829 */
[----:B------:R-:W-:Y:S01]  /*d320*/  ISETP.LT.OR P4, PT, R49, 0x1, P4 ;  /* 0x000000013100780c */ /* 0x000fe20002781670 */
[-CC-:B------:R-:W-:Y:S01]  /*d330*/  FFMA.FTZ R55, R56, R9.reuse, -R41.reuse ;  /* 0x0000000938377223 */ /* 0x180fe20000010829 */
[----:B------:R-:W-:Y:S01]  /*d340*/  ISETP.GT.AND P3, PT, R51, 0x20, P2 ;  /* 0x000000203300780c */ /* 0x000fe20001764270 */
[----:B------:R-:W-:Y:S01]  /*d350*/  MUFU.EX2 R13, R13 ;  /* 0x0000000d000d7308 */ /* 0x000fe20000000800 */
[----:B------:R-:W-:Y:S01]  /*d360*/  FSEL R29, R8, -INF , !P4 ;  /* 0xff800000081d7808 */ /* 0x000fe20006000000 */
[-CC-:B------:R-:W-:Y:S01]  /*d370*/  FFMA.FTZ R8, R196, R9.reuse, -R41.reuse ;  /* 0x00000009c4087223 */ /* 0x180fe20000010829 */
[----:B------:R-:W-:Y:S01]  /*d380*/  ISETP.LT.OR P3, PT, R49, 0x21, P3 ;  /* 0x000000213100780c */ /* 0x000fe20001f61670 */
[-CC-:B------:R-:W-:Y:S01]  /*d390*/  FFMA.FTZ R176, R176, R9.reuse, -R41.reuse ;  /* 0x00000009b0b07223 */ /* 0x180fe20000010829 */
[----:B------:R-:W-:Y:S01]  /*d3a0*/  FMNMX.FTZ R21, R29, R12, !PT ;  /* 0x0000000c1d157209 */ /* 0x000fe20007810000 */
[--C-:B------:R-:W-:Y:S01]  /*d3b0*/  FFMA.FTZ R178, R178, R9, -R41.reuse ;  /* 0x00000009b2b27223 */ /* 0x100fe20000010829 */
[----:B------:R-:W-:Y:S01]  /*d3c0*/  FSEL R32, R32, -INF , !P3 ;  /* 0xff80000020207808 */ /* 0x000fe20005800000 */
[----:B------:R-:W-:Y:S01]  /*d3d0*/  MUFU.EX2 R180, R180 ;  /* 0x000000b400b47308 */ /* 0x000fe20000000800 */
[----:B------:R-:W-:Y:S01]  /*d3e0*/  FMNMX.FTZ R21, R164, R21, !PT ;  /* 0x00000015a4157209 */ /* 0x000fe20007810000 */
[-CC-:B------:R-:W-:Y:S01]  /*d3f0*/  FFMA.FTZ R86, R86, R9.reuse, -R41.reuse ;  /* 0x0000000956567223 */ /* 0x180fe20000010829 */
[----:B------:R-:W-:Y:S01]  /*d400*/  ISETP.GT.AND P3, PT, R51, 0x28, P2 ;  /* 0x000000283300780c */ /* 0x000fe20001764270 */
[--C-:B------:R-:W-:Y:S01]  /*d410*/  FFMA.FTZ R66, R66, R9, -R41.reuse ;  /* 0x0000000942427223 */ /* 0x100fe20000010829 */
[----:B------:R-:W-:Y:S01]  /*d420*/  FMNMX.FTZ R21, R40, R21, !PT ;  /* 0x0000001528157209 */ /* 0x000fe20007810000 */
[--C-:B------:R-:W-:Y:S01]  /*d430*/  FFMA.FTZ R62, R62, R9, -R41.reuse ;  /* 0x000000093e3e7223 */ /* 0x100fe20000010829 */
[----:B------:R-:W-:Y:S01]  /*d440*/  ISETP.LT.OR P3, PT, R49, 0x29, P3 ;  /* 0x000000293100780c */ /* 0x000fe20001f61670 */
[----:B------:R-:W-:Y:S01]  /*d450*/  MUFU.EX2 R182, R182 ;  /* 0x000000b600b67308 */ /* 0x000fe20000000800 */
[----:B------:R-:W-:Y:S01]  /*d460*/  FMNMX.FTZ R27, R160, R21, !PT ;  /* 0x00000015a01b7209 */ /* 0x000fe20007810000 */
[----:B------:R-:W-:Y:S01]  /*d470*/  FFMA.FTZ R52, R52, R9, -R41 ;  /* 0x0000000934347223 */ /* 0x000fe20000010829 */
[----:B------:R-:W-:-:S02]  /*d480*/  FSEL R172, R33, -INF , !P3 ;  /* 0xff80000021ac7808 */ /* 0x000fc40005800000 */
[----:B------:R-:W-:Y:S02]  /*d490*/  FMNMX.FTZ R27, R14, R27, !PT ;  /* 0x0000001b0e1b7209 */ /* 0x000fe40007810000 */
[C---:B------:R-:W-:Y:S01]  /*d4a0*/  ISETP.GT.AND P3, PT, R51.reuse, 0x29, P2 ;  /* 0x000000293300780c */ /* 0x040fe20001764270 */
[----:B------:R1:W-:Y:S01]  /*d4b0*/  MUFU.EX2 R21, R8 ;  /* 0x0000000800157308 */ /* 0x0003e20000000800 */
[----:B------:R-:W-:Y:S02]  /*d4c0*/  FMNMX.FTZ R27, R20, R27, !PT ;  /* 0x0000001b141b7209 */ /* 0x000fe40007810000 */
[----:B------:R-:W-:Y:S02]  /*d4d0*/  ISETP.GT.AND P4, PT, R51, 0x30, P2 ;  /* 0x000000303300780c */ /* 0x000fe40001784270 */
[----:B------:R-:W-:Y:S02]  /*d4e0*/  FMNMX.FTZ R27, R168, R27, !PT ;  /* 0x0000001ba81b7209 */ /* 0x000fe40007810000 */
[C---:B------:R-:W-:Y:S01]  /*d4f0*/  ISETP.LT.OR P3, PT, R49.reuse, 0x2a, P3 ;  /* 0x0000002a3100780c */ /* 0x040fe20001f61670 */
[----:B------:R-:W-:Y:S01]  /*d500*/  MUFU.EX2 R15, R15 ;  /* 0x0000000f000f7308 */ /* 0x000fe20000000800 */
[----:B------:R-:W-:Y:S01]  /*d510*/  FMNMX.FTZ R27, R28, R27, !PT ;  /* 0x0000001b1c1b7209 */ /* 0x000fe20007810000 */
[----:B-1----:R-:W-:Y:S01]  /*d520*/  FFMA.FTZ R8, R174, R9, -R41 ;  /* 0x00000009ae087223 */ /* 0x002fe20000010829 */
[----:B------:R-:W-:-:S02]  /*d530*/  ISETP.LT.OR P4, PT, R49, 0x31, P4 ;  /* 0x000000313100780c */ /* 0x000fc40002781670 */
[----:B------:R-:W-:Y:S02]  /*d540*/  FSEL R24, R24, -INF , !P3 ;  /* 0xff80000018187808 */ /* 0x000fe40005800000 */
[----:B------:R-:W-:Y:S01]  /*d550*/  ISETP.GT.AND P3, PT, R51, 0x31, P2 ;  /* 0x000000313300780c */ /* 0x000fe20001764270 */
[----:B------:R-:W-:Y:S01]  /*d560*/  MUFU.EX2 R176, R176 ;  /* 0x000000b000b07308 */ /* 0x000fe20000000800 */
[----:B------:R-:W-:Y:S02]  /*d570*/  FMNMX.FTZ R27, R32, R27, !PT ;  /* 0x0000001b201b7209 */ /* 0x000fe40007810000 */
[----:B------:R-:W-:Y:S02]  /*d580*/  FSEL R192, R31, -INF , !P4 ;  /* 0xff8000001fc07808 */ /* 0x000fe40006000000 */
[----:B------:R-:W-:Y:S02]  /*d590*/  ISETP.GT.AND P4, PT, R51, 0x38, P2 ;  /* 0x000000383300780c */ /* 0x000fe40001784270 */
[----:B------:R-:W-:Y:S01]  /*d5a0*/  ISETP.LT.OR P3, PT, R49, 0x32, P3 ;  /* 0x000000323100780c */ /* 0x000fe20001f61670 */
[----:B------:R-:W-:Y:S01]  /*d5b0*/  MUFU.EX2 R178, R178 ;  /* 0x000000b200b27308 */ /* 0x000fe20000000800 */
[----:B------:R-:W-:-:S02]  /*d5c0*/  FMNMX.FTZ R31, R170, R27, !PT ;  /* 0x0000001baa1f7209 */ /* 0x000fc40007810000 */
[----:B------:R-:W-:Y:S02]  /*d5d0*/  ISETP.LT.OR P4, PT, R49, 0x39, P4 ;  /* 0x000000393100780c */ /* 0x000fe40002781670 */
[----:B------:R-:W-:Y:S02]  /*d5e0*/  FSEL R26, R26, -INF , !P3 ;  /* 0xff8000001a1a7808 */ /* 0x000fe40005800000 */
[----:B------:R-:W-:Y:S01]  /*d5f0*/  FMNMX.FTZ R31, R172, R31, !PT ;  /* 0x0000001fac1f7209 */ /* 0x000fe20007810000 */
[----:B------:R1:W-:Y:S01]  /*d600*/  MUFU.EX2 R27, R8 ;  /* 0x00000008001b7308 */ /* 0x0003e20000000800 */
[----:B------:R-:W-:Y:S02]  /*d610*/  ISETP.GT.AND P3, PT, R51, 0x39, P2 ;  /* 0x000000393300780c */ /* 0x000fe40001764270 */
[----:B------:R-:W-:Y:S02]  /*d620*/  FSEL R30, R30, -INF , !P4 ;  /* 0xff8000001e1e7808 */ /* 0x000fe40006000000 */
[----:B------:R-:W-:-:S02]  /*d630*/  FMNMX.FTZ R31, R24, R31, !PT ;  /* 0x0000001f181f7209 */ /* 0x000fc40007810000 */
[----:B------:R-:W-:Y:S01]  /*d640*/  ISETP.GT.AND P4, PT, R51, 0x40, P2 ;  /* 0x000000403300780c */ /* 0x000fe20001784270 */
[----:B------:R-:W-:Y:S01]  /*d650*/  MUFU.EX2 R86, R86 ;  /* 0x0000005600567308 */ /* 0x000fe20000000800 */
[C---:B------:R-:W-:Y:S01]  /*d660*/  ISETP.LT.OR P3, PT, R49.reuse, 0x3a, P3 ;  /* 0x0000003a3100780c */ /* 0x040fe20001f61670 */
[--C-:B-1----:R-:W-:Y:S01]  /*d670*/  FFMA.FTZ R8, R158, R9, -R41.reuse ;  /* 0x000000099e087223 */ /* 0x102fe20000010829 */
[----:B------:R-:W-:Y:S02]  /*d680*/  FMNMX.FTZ R31, R192, R31, !PT ;  /* 0x0000001fc01f7209 */ /* 0x000fe40007810000 */
[----:B------:R-:W-:Y:S02]  /*d690*/  ISETP.LT.OR P4, PT, R49, 0x41, P4 ;  /* 0x000000413100780c */ /* 0x000fe40002781670 */
[----:B------:R-:W-:Y:S01]  /*d6a0*/  FSEL R196, R25, -INF , !P3 ;  /* 0xff80000019c47808 */ /* 0x000fe20005800000 */
[----:B------:R-:W-:Y:S01]  /*d6b0*/  FFMA.FTZ R25, R194, R9, -R41 ;  /* 0x00000009c2197223 */ /* 0x000fe20000010829 */
[----:B------:R-:W-:Y:S01]  /*d6c0*/  ISETP.GT.AND P3, PT, R51, 0x41, P2 ;  /* 0x000000413300780c */ /* 0x000fe20001764270 */
[----:B------:R-:W-:Y:S01]  /*d6d0*/  MUFU.EX2 R66, R66 ;  /* 0x0000004200427308 */ /* 0x000fe20000000800 */
[----:B------:R-:W-:-:S02]  /*d6e0*/  FMNMX.FTZ R33, R26, R31, !PT ;  /* 0x0000001f1a217209 */ /* 0x000fc40007810000 */
[----:B------:R-:W-:Y:S02]  /*d6f0*/  FSEL R194, R39, -INF , !P4 ;  /* 0xff80000027c27808 */ /* 0x000fe40006000000 */
[----:B------:R-:W-:Y:S02]  /*d700*/  ISETP.GT.AND P4, PT, R51, 0x48, P2 ;  /* 0x000000483300780c */ /* 0x000fe40001784270 */
[C---:B------:R-:W-:Y:S01]  /*d710*/  ISETP.LT.OR P3, PT, R49.reuse, 0x42, P3 ;  /* 0x000000423100780c */ /* 0x040fe20001f61670 */
[----:B------:R1:W-:Y:S01]  /*d720*/  MUFU.EX2 R31, R8 ;  /* 0x00000008001f7308 */ /* 0x0003e20000000800 */
[----:B------:R-:W-:Y:S02]  /*d730*/  FMNMX.FTZ R33, R30, R33, !PT ;  /* 0x000000211e217209 */ /* 0x000fe40007810000 */
[----:B------:R-:W-:Y:S02]  /*d740*/  ISETP.LT.OR P4, PT, R49, 0x49, P4 ;  /* 0x000000493100780c */ /* 0x000fe40002781670 */
[----:B------:R-:W-:Y:S01]  /*d750*/  FSEL R174, R34, -INF , !P3 ;  /* 0xff80000022ae7808 */ /* 0x000fe20005800000 */
[--C-:B------:R-:W-:Y:S01]  /*d760*/  FFMA.FTZ R34, R166, R9, -R41.reuse ;  /* 0x00000009a6227223 */ /* 0x100fe20000010829 */
[----:B------:R-:W-:Y:S01]  /*d770*/  ISETP.GT.AND P3, PT, R51, 0x49, P2 ;  /* 0x000000493300780c */ /* 0x000fe20001764270 */
[----:B------:R-:W-:Y:S01]  /*d780*/  MUFU.EX2 R25, R25 ;  /* 0x0000001900197308 */ /* 0x000fe20000000800 */
[----:B------:R-:W-:Y:S01]  /*d790*/  FMNMX.FTZ R33, R196, R33, !PT ;  /* 0x00000021c4217209 */ /* 0x000fe20007810000 */
[----:B-1----:R-:W-:Y:S01]  /*d7a0*/  FFMA.FTZ R8, R156, R9, -R41 ;  /* 0x000000099c087223 */ /* 0x002fe20000010829 */
[----:B------:R-:W-:-:S02]  /*d7b0*/  FSEL R38, R38, -INF , !P4 ;  /* 0xff80000026267808 */ /* 0x000fc40006000000 */
[----:B------:R-:W-:Y:S02]  /*d7c0*/  ISETP.GT.AND P4, PT, R51, 0x50, P2 ;  /* 0x000000503300780c */ /* 0x000fe40001784270 */
[C---:B------:R-:W-:Y:S01]  /*d7d0*/  ISETP.LT.OR P3, PT, R49.reuse, 0x4a, P3 ;  /* 0x0000004a3100780c */ /* 0x040fe20001f61670 */
[----:B------:R-:W-:Y:S01]  /*d7e0*/  MUFU.EX2 R34, R34 ;  /* 0x0000002200227308 */ /* 0x000fe20000000800 */
[----:B------:R-:W-:Y:S02]  /*d7f0*/  FMNMX.FTZ R33, R194, R33, !PT ;  /* 0x00000021c2217209 */ /* 0x000fe40007810000 */
[----:B------:R-:W-:Y:S02]  /*d800*/  ISETP.LT.OR P4, PT, R49, 0x51, P4 ;  /* 0x000000513100780c */ /* 0x000fe40002781670 */
[----:B------:R-:W-:Y:S02]  /*d810*/  FSEL R166, R35, -INF , !P3 ;  /* 0xff80000023a67808 */ /* 0x000fe40005800000 */
[----:B------:R-:W-:Y:S01]  /*d820*/  ISETP.GT.AND P3, PT, R51, 0x51, P2 ;  /* 0x000000513300780c */ /* 0x000fe20001764270 */
[----:B------:R-:W-:Y:S01]  /*d830*/  MUFU.EX2 R62, R62 ;  /* 0x0000003e003e7308 */ /* 0x000fe20000000800 */
[----:B------:R-:W-:-:S02]  /*d840*/  FMNMX.FTZ R35, R174, R33, !PT ;  /* 0x00000021ae237209 */ /* 0x000fc40007810000 */
[----:B------:R-:W-:Y:S01]  /*d850*/  FSEL R158, R42, -INF , !P4 ;  /* 0xff8000002a9e7808 */ /* 0x000fe20006000000 */
[----:B------:R-:W-:Y:S01]  /*d860*/  FFMA.FTZ R42, R162, R9, -R41 ;  /* 0x00000009a22a7223 */ /* 0x000fe20000010829 */
[----:B------:R-:W-:Y:S02]  /*d870*/  ISETP.GT.AND P4, PT, R51, 0x58, P2 ;  /* 0x000000583300780c */ /* 0x000fe40001784270 */
[C---:B------:R-:W-:Y:S01]  /*d880*/  ISETP.LT.OR P3, PT, R49.reuse, 0x52, P3 ;  /* 0x000000523100780c */ /* 0x040fe20001f61670 */
[----:B------:R1:W-:Y:S01]  /*d890*/  MUFU.EX2 R33, R8 ;  /* 0x0000000800217308 */ /* 0x0003e20000000800 */
[----:B------:R-:W-:Y:S02]  /*d8a0*/  FMNMX.FTZ R35, R38, R35, !PT ;  /* 0x0000002326237209 */ /* 0x000fe40007810000 */
[----:B------:R-:W-:Y:S02]  /*d8b0*/  ISETP.LT.OR P4, PT, R49, 0x59, P4 ;  /* 0x000000593100780c */ /* 0x000fe40002781670 */
[----:B------:R-:W-:-:S02]  /*d8c0*/  FSEL R162, R37, -INF , !P3 ;  /* 0xff80000025a27808 */ /* 0x000fc40005800000 */
[----:B------:R-:W-:Y:S01]  /*d8d0*/  FMNMX.FTZ R35, R166, R35, !PT ;  /* 0x00000023a6237209 */ /* 0x000fe20007810000 */
[----:B------:R-:W-:Y:S01]  /*d8e0*/  MUFU.EX2 R42, R42 ;  /* 0x0000002a002a7308 */ /* 0x000fe20000000800 */
[----:B------:R-:W-:Y:S01]  /*d8f0*/  ISETP.GT.AND P3, PT, R51, 0x59, P2 ;  /* 0x000000593300780c */ /* 0x000fe20001764270 */
[----:B-1----:R-:W-:Y:S01]  /*d900*/  FFMA.FTZ R8, R152, R9, -R41 ;  /* 0x0000000998087223 */ /* 0x002fe20000010829 */
[----:B------:R-:W-:Y:S02]  /*d910*/  FSEL R198, R43, -INF , !P4 ;  /* 0xff8000002bc67808 */ /* 0x000fe40006000000 */
[----:B------:R-:W-:Y:S02]  /*d920*/  FMNMX.FTZ R35, R158, R35, !PT ;  /* 0x000000239e237209 */ /* 0x000fe40007810000 */
[----:B------:R-:W-:Y:S01]  /*d930*/  ISETP.GT.AND P4, PT, R51, 0x60, P2 ;  /* 0x000000603300780c */ /* 0x000fe20001784270 */
[----:B------:R-:W-:Y:S01]  /*d940*/  MUFU.EX2 R52, R52 ;  /* 0x0000003400347308 */ /* 0x000fe20000000800 */
[----:B------:R-:W-:-:S02]  /*d950*/  ISETP.LT.OR P3, PT, R49, 0x5a, P3 ;  /* 0x0000005a3100780c */ /* 0x000fc40001f61670 */
[----:B------:R-:W-:Y:S02]  /*d960*/  FMNMX.FTZ R37, R162, R35, !PT ;  /* 0x00000023a2257209 */ /* 0x000fe40007810000 */
[----:B------:R-:W-:Y:S02]  /*d970*/  ISETP.LT.OR P4, PT, R49, 0x61, P4 ;  /* 0x000000613100780c */ /* 0x000fe40002781670 */
[----:B------:R-:W-:Y:S01]  /*d980*/  FSEL R156, R36, -INF , !P3 ;  /* 0xff800000249c7808 */ /* 0x000fe20005800000 */
[----:B------:R-:W-:Y:S01]  /*d990*/  FFMA.FTZ R36, R154, R9, -R41 ;  /* 0x000000099a247223 */ /* 0x000fe20000010829 */
[----:B------:R-:W-:Y:S01]  /*d9a0*/  ISETP.GT.AND P3, PT, R51, 0x61, P2 ;  /* 0x000000613300780c */ /* 0x000fe20001764270 */
[----:B------:R-:W-:Y:S01]  /*d9b0*/  MUFU.EX2 R35, R8 ;  /* 0x0000000800237308 */ /* 0x000fe20000000800 */
[----:B------:R-:W-:Y:S02]  /*d9c0*/  FMNMX.FTZ R37, R198, R37, !PT ;  /* 0x00000025c6257209 */ /* 0x000fe40007810000 */
[----:B------:R-:W-:-:S02]  /*d9d0*/  FSEL R44, R44, -INF , !P4 ;  /* 0xff8000002c2c7808 */ /* 0x000fc40006000000 */
[----:B------:R-:W-:Y:S02]  /*d9e0*/  ISETP.GT.AND P4, PT, R51, 0x68, P2 ;  /* 0x000000683300780c */ /* 0x000fe40001784270 */
[C---:B------:R-:W-:Y:S01]  /*d9f0*/  ISETP.LT.OR P3, PT, R49.reuse, 0x62, P3 ;  /* 0x000000623100780c */ /* 0x040fe20001f61670 */
[----:B------:R-:W-:Y:S01]  /*da00*/  MUFU.EX2 R36, R36 ;  /* 0x0000002400247308 */ /* 0x000fe20000000800 */
[----:B------:R-:W-:Y:S02]  /*da10*/  FMNMX.FTZ R37, R156, R37, !PT ;  /* 0x000000259c257209 */ /* 0x000fe40007810000 */
[----:B------:R-:W-:Y:S02]  /*da20*/  ISETP.LT.OR P4, PT, R49, 0x69, P4 ;  /* 0x000000693100780c */ /* 0x000fe40002781670 */
[----:B------:R-:W-:Y:S01]  /*da30*/  FSEL R152, R45, -INF , !P3 ;  /* 0xff8000002d987808 */ /* 0x000fe20005800000 */
[----:B------:R-:W-:Y:S01]  /*da40*/  FFMA.FTZ R45, R82, R9, -R41 ;  /* 0x00000009522d7223 */ /* 0x000fe20000010829 */
[----:B------:R-:W-:-:S02]  /*da50*/  ISETP.GT.AND P3, PT, R51, 0x69, P2 ;  /* 0x000000693300780c */ /* 0x000fc40001764270 */
[----:B------:R-:W-:Y:S02]  /*da60*/  FMNMX.FTZ R37, R44, R37, !PT ;  /* 0x000000252c257209 */ /* 0x000fe40007810000 */
[----:B------:R-:W-:Y:S01]  /*da70*/  FSEL R154, R47, -INF , !P4 ;  /* 0xff8000002f9a7808 */ /* 0x000fe20006000000 */
[----:B------:R-:W-:Y:S01]  /*da80*/  FFMA.FTZ R47, R80, R9, -R41 ;  /* 0x00000009502f7223 */ /* 0x000fe20000010829 */
[----:B------:R-:W-:Y:S02]  /*da90*/  ISETP.GT.AND P4, PT, R51, 0x70, P2 ;  /* 0x000000703300780c */ /* 0x000fe40001784270 */
[C---:B------:R-:W-:Y:S02]  /*daa0*/  ISETP.LT.OR P3, PT, R49.reuse, 0x6a, P3 ;  /* 0x0000006a3100780c */ /* 0x040fe40001f61670 */
[----:B------:R-:W-:Y:S02]  /*dab0*/  FMNMX.FTZ R39, R152, R37, !PT ;  /* 0x0000002598277209 */ /* 0x000fe40007810000 */
[----:B------:R-:W-:Y:S01]  /*dac0*/  ISETP.LT.OR P4, PT, R49, 0x71, P4 ;  /* 0x000000713100780c */ /* 0x000fe20002781670 */
[----:B------:R1:W-:Y:S01]  /*dad0*/  MUFU.EX2 R37, R84 ;  /* 0x0000005400257308 */ /* 0x0003e20000000800 */
[----:B------:R-:W-:-:S02]  /*dae0*/  FSEL R46, R46, -INF , !P3 ;  /* 0xff8000002e2e7808 */ /* 0x000fc40005800000 */
[C---:B------:R-:W-:Y:S02]  /*daf0*/  ISETP.GT.AND P3, PT, R51.reuse, 0x71, P2 ;  /* 0x000000713300780c */ /* 0x040fe40001764270 */
[----:B------:R-:W-:Y:S02]  /*db00*/  FMNMX.FTZ R39, R154, R39, !PT ;  /* 0x000000279a277209 */ /* 0x000fe40007810000 */
[----:B------:R-:W-:Y:S02]  /*db10*/  FSEL R50, R50, -INF , !P4 ;  /* 0xff80000032327808 */ /* 0x000fe40006000000 */
[----:B------:R-:W-:Y:S02]  /*db20*/  ISETP.GT.AND P4, PT, R51, 0x78, P2 ;  /* 0x000000783300780c */ /* 0x000fe40001784270 */
[----:B------:R-:W-:Y:S02]  /*db30*/  ISETP.LT.OR P3, PT, R49, 0x72, P3 ;  /* 0x000000723100780c */ /* 0x000fe40001f61670 */
[----:B------:R-:W-:-:S02]  /*db40*/  FMNMX.FTZ R39, R46, R39, !PT ;  /* 0x000000272e277209 */ /* 0x000fc40007810000 */
[----:B------:R-:W-:Y:S01]  /*db50*/  ISETP.GT.AND P2, PT, R51, 0x79, P2 ;  /* 0x000000793300780c */ /* 0x000fe20001744270 */
[-CC-:B------:R-:W-:Y:S01]  /*db60*/  FFMA.FTZ R51, R58, R9.reuse, -R41.reuse ;  /* 0x000000093a337223 */ /* 0x180fe20000010829 */
[C---:B------:R-:W-:Y:S01]  /*db70*/  ISETP.LT.OR P4, PT, R49.reuse, 0x79, P4 ;  /* 0x000000793100780c */ /* 0x040fe20002781670 */
[----:B------:R-:W-:Y:S01]  /*db80*/  FFMA.FTZ R58, R60, R9, -R41 ;  /* 0x000000093c3a7223 */ /* 0x000fe20000010829 */
[----:B------:R-:W-:Y:S02]  /*db90*/  FSEL R82, R48, -INF , !P3 ;  /* 0xff80000030527808 */ /* 0x000fe40005800000 */
[----:B------:R-:W-:Y:S01]  /*dba0*/  FMNMX.FTZ R39, R50, R39, !PT ;  /* 0x0000002732277209 */ /* 0x000fe20007810000 */
[----:B------:R2:W-:Y:S01]  /*dbb0*/  MUFU.EX2 R48, R45 ;  /* 0x0000002d00307308 */ /* 0x0005e20000000800 */
[----:B------:R-:W-:Y:S02]  /*dbc0*/  ISETP.LT.OR P2, PT, R49, 0x7a, P2 ;  /* 0x0000007a3100780c */ /* 0x000fe40001741670 */
[----:B-1----:R-:W-:-:S02]  /*dbd0*/  FSEL R84, R53, -INF , !P4 ;  /* 0xff80000035547808 */ /* 0x002fc40006000000 */
[----:B------:R-:W-:Y:S02]  /*dbe0*/  FMNMX.FTZ R43, R82, R39, !PT ;  /* 0x00000027522b7209 */ /* 0x000fe40007810000 */
[----:B------:R-:W-:Y:S01]  /*dbf0*/  FSEL R80, R54, -INF , !P2 ;  /* 0xff80000036507808 */ /* 0x000fe20005000000 */
[----:B------:R1:W-:Y:S01]  /*dc00*/  MUFU.EX2 R39, R47 ;  /* 0x0000002f00277308 */ /* 0x0003e20000000800 */
[----:B------:R-:W-:Y:S01]  /*dc10*/  FMNMX.FTZ R43, R84, R43, !PT ;  /* 0x0000002b542b7209 */ /* 0x000fe20007810000 */
[-CC-:B--2---:R-:W-:Y:S01]  /*dc20*/  FFMA.FTZ R45, R72, R9.reuse, -R41.reuse ;  /* 0x00000009482d7223 */ /* 0x184fe20000010829 */
[----:B------:R-:W-:Y:S01]  /*dc30*/  FSEL R60, R7, RZ, P5 ;  /* 0x000000ff073c7208 */ /* 0x000fe20002800000 */
[--C-:B------:R-:W-:Y:S01]  /*dc40*/  FFMA.FTZ R54, R74, R9, -R41.reuse ;  /* 0x000000094a367223 */ /* 0x100fe20000010829 */
[----:B------:R-:W-:Y:S01]  /*dc50*/  FMNMX.FTZ R8, R80, R43, !PT ;  /* 0x0000002b50087209 */ /* 0x000fe20007810000 */
[-CC-:B------:R-:W-:Y:S01]  /*dc60*/  FFMA.FTZ R43, R70, R9.reuse, -R41.reuse ;  /* 0x00000009462b7223 */ /* 0x180fe20000010829 */
[-C--:B------:R-:W-:Y:S01]  /*dc70*/  FFMA.FTZ R70, R78, R9.reuse, -R41 ;  /* 0x000000094e467223 */ /* 0x080fe20000010829 */
[----:B------:R-:W-:Y:S01]  /*dc80*/  FADD.FTZ R60, -R60, R11 ;  /* 0x0000000b3c3c7221 */ /* 0x000fe20000010100 */
[-CC-:B------:R-:W-:Y:S01]  /*dc90*/  FFMA.FTZ R72, R76, R9.reuse, -R41.reuse ;  /* 0x000000094c487223 */ /* 0x180fe20000010829 */
[----:B------:R-:W2:Y:S01]  /*dca0*/  SHFL.BFLY PT, R49, R8, 0x2, 0x1f ;  /* 0x0c401f0008317f89 */ /* 0x000ea200000e0000 */
[-CC-:B-1----:R-:W-:Y:S01]  /*dcb0*/  FFMA.FTZ R47, R68, R9.reuse, -R41.reuse ;  /* 0x00000009442f7223 */ /* 0x182fe20000010829 */
[----:B------:R-:W-:Y:S01]  /*dcc0*/  FMUL.FTZ R56, R60, R9 ;  /* 0x000000093c387220 */ /* 0x000fe20000410000 */
[----:B------:R-:W-:Y:S08]  /*dcd0*/  MUFU.EX2 R54, R54 ;  /* 0x0000003600367308 */ /* 0x000ff00000000800 */
[----:B------:R-:W1:Y:S08]  /*dce0*/  MUFU.EX2 R56, R56 ;  /* 0x0000003800387308 */ /* 0x000e700000000800 */
[----:B------:R-:W-:Y:S01]  /*dcf0*/  MUFU.EX2 R43, R43 ;  /* 0x0000002b002b7308 */ /* 0x000fe20000000800 */
[----:B--2---:R-:W-:Y:S01]  /*dd00*/  FMNMX.FTZ R53, R8, R49, !PT ;  /* 0x0000003108357209 */ /* 0x004fe20007810000 */
[----:B------:R-:W-:-:S06]  /*dd10*/  FFMA.FTZ R49, R64, R9, -R41 ;  /* 0x0000000940317223 */ /* 0x000fcc0000010829 */
[----:B------:R-:W-:Y:S01]  /*dd20*/  MUFU.EX2 R70, R70 ;  /* 0x0000004600467308 */ /* 0x000fe20000000800 */
[-C--:B-1----:R-:W-:Y:S01]  /*dd30*/  FMUL.FTZ R88, R88, R56.reuse ;  /* 0x0000003858587220 */ /* 0x082fe20000410000 */
[----:B------:R-:W1:Y:S01]  /*dd40*/  SHFL.BFLY PT, R8, R53, 0x1, 0x1f ;  /* 0x0c201f0035087f89 */ /* 0x000e6200000e0000 */
[-C--:B------:R-:W-:Y:S01]  /*dd50*/  FMUL.FTZ R89, R89, R56.reuse ;  /* 0x0000003859597220 */ /* 0x080fe20000410000 */
[-C--:B------:R-:W-:Y:S01]  /*dd60*/  FMUL.FTZ R92, R92, R56.reuse ;  /* 0x000000385c5c7220 */ /* 0x080fe20000410000 */
[-C--:B------:R-:W-:Y:S01]  /*dd70*/  FMUL.FTZ R93, R93, R56.reuse ;  /* 0x000000385d5d7220 */ /* 0x080fe20000410000 */
[-C--:B------:R-:W-:Y:S01]  /*dd80*/  FMUL.FTZ R96, R96, R56.reuse ;  /* 0x0000003860607220 */ /* 0x080fe20000410000 */
[-C--:B------:R-:W-:Y:S01]  /*dd90*/  FMUL.FTZ R97, R97, R56.reuse ;  /* 0x0000003861617220 */ /* 0x080fe20000410000 */
[----:B------:R-:W-:Y:S01]  /*dda0*/  MUFU.EX2 R45, R45 ;  /* 0x0000002d002d7308 */ /* 0x000fe20000000800 */
[-C--:B------:R-:W-:Y:S01]  /*ddb0*/  FMUL.FTZ R100, R100, R56.reuse ;  /* 0x0000003864647220 */ /* 0x080fe20000410000 */
[-C--:B------:R-:W-:Y:S01]  /*ddc0*/  FMUL.FTZ R101, R101, R56.reuse ;  /* 0x0000003865657220 */ /* 0x080fe20000410000 */
        /* <DEDUP_REMOVED lines=14> */
[----:B------:R-:W-:Y:S01]  /*deb0*/  FMUL.FTZ R128, R128, R56 ;  /* 0x0000003880807220 */ /* 0x000fe20000410000 */
[----:B-1----:R-:W-:Y:S01]  /*dec0*/  FMNMX.FTZ R8, R53, R8, !PT ;  /* 0x0000000835087209 */ /* 0x002fe20007810000 */
[-C--:B------:R-:W-:Y:S01]  /*ded0*/  FMUL.FTZ R129, R129, R56.reuse ;  /* 0x0000003881817220 */ /* 0x080fe20000410000 */
[-C--:B------:R-:W-:Y:S01]  /*dee0*/  FMUL.FTZ R132, R132, R56.reuse ;  /* 0x0000003884847220 */ /* 0x080fe20000410000 */
[-C--:B------:R-:W-:Y:S01]  /*def0*/  FMUL.FTZ R133, R133, R56.reuse ;  /* 0x0000003885857220 */ /* 0x080fe20000410000 */
[C---:B------:R-:W-:Y:S01]  /*df00*/  FSETP.NEU.FTZ.AND P2, PT, R8.reuse, -INF , PT ;  /* 0xff8000000800780b */ /* 0x040fe20003f5d000 */
[-C--:B------:R-:W-:Y:S01]  /*df10*/  FMUL.FTZ R11, R8, R9.reuse ;  /* 0x00000009080b7220 */ /* 0x080fe20000410000 */
[----:B------:R1:W-:Y:S01]  /*df20*/  MUFU.EX2 R53, R55 ;  /* 0x0000003700357308 */ /* 0x0003e20000000800 */
[-C--:B------:R-:W-:Y:S01]  /*df30*/  FMUL.FTZ R136, R136, R56.reuse ;  /* 0x0000003888887220 */ /* 0x080fe20000410000 */
[-C--:B------:R-:W-:Y:S01]  /*df40*/  FMUL.FTZ R137, R137, R56.reuse ;  /* 0x0000003889897220 */ /* 0x080fe20000410000 */
[----:B------:R-:W-:Y:S01]  /*df50*/  FMUL.FTZ R140, R140, R56 ;  /* 0x000000388c8c7220 */ /* 0x000fe20000410000 */
[----:B------:R-:W-:Y:S01]  /*df60*/  FSEL R41, R11, RZ, P2 ;  /* 0x000000ff0b297208 */ /* 0x000fe20001000000 */
[----:B------:R-:W-:Y:S01]  /*df70*/  FFMA.FTZ R11, R56, R4, R13 ;  /* 0x00000004380b7223 */ /* 0x000fe2000001000d */
[-C--:B------:R-:W-:Y:S01]  /*df80*/  FMUL.FTZ R141, R141, R56.reuse ;  /* 0x000000388d8d7220 */ /* 0x080fe20000410000 */
[----:B------:R-:W-:Y:S01]  /*df90*/  FMUL.FTZ R144, R144, R56 ;  /* 0x0000003890907220 */ /* 0x000fe20000410000 */
[----:B------:R-:W-:Y:S01]  /*dfa0*/  MUFU.EX2 R49, R49 ;  /* 0x0000003100317308 */ /* 0x000fe20000000800 */
[----:B------:R-:W-:Y:S01]  /*dfb0*/  FADD.FTZ R11, R180, R11 ;  /* 0x0000000bb40b7221 */ /* 0x000fe20000010000 */
[----:B------:R-:W-:Y:S01]  /*dfc0*/  FFMA.FTZ R173, R32, R9, -R41 ;  /* 0x0000000920ad7223 */ /* 0x000fe20000010829 */
[----:B------:R-:W-:-:S02]  /*dfd0*/  IMAD.U32 R32, RZ, RZ, UR59 ;  /* 0x0000003bff207e24 */ /* 0x000fc4000f8e00ff */
[-C--:B------:R-:W-:Y:S01]  /*dfe0*/  FFMA.FTZ R60, R29, R9.reuse, -R41 ;  /* 0x000000091d3c7223 */ /* 0x080fe20000010829 */
[----:B------:R-:W-:Y:S01]  /*dff0*/  FADD.FTZ R4, R182, R11 ;  /* 0x0000000bb6047221 */ /* 0x000fe20000010000 */
[-CC-:B------:R-:W-:Y:S01]  /*e000*/  FFMA.FTZ R171, R30, R9.reuse, -R41.reuse ;  /* 0x000000091eab7223 */ /* 0x180fe20000010829 */
[-CC-:B------:R-:W-:Y:S01]  /*e010*/  FFMA.FTZ R181, R164, R9.reuse, -R41.reuse ;  /* 0x00000009a4b57223 */ /* 0x180fe20000010829 */
[----:B------:R-:W-:Y:S01]  /*e020*/  @!P1 LEA R32, R32, UR39, 0x3 ;  /* 0x0000002720209c11 */ /* 0x000fe2000f8e18ff */
[----:B------:R-:W-:Y:S01]  /*e030*/  FADD.FTZ R11, R15, R4 ;  /* 0x000000040f0b7221 */ /* 0x000fe20000010000 */
[----:B------:R-:W-:Y:S01]  /*e040*/  MUFU.EX2 R60, R60 ;  /* 0x0000003c003c7308 */ /* 0x000fe20000000800 */
[-CC-:B------:R-:W-:Y:S01]  /*e050*/  FFMA.FTZ R183, R40, R9.reuse, -R41.reuse ;  /* 0x0000000928b77223 */ /* 0x180fe20000010829 */
[-C--:B------:R-:W-:Y:S01]  /*e060*/  FFMA.FTZ R40, R160, R9.reuse, -R41 ;  /* 0x00000009a0287223 */ /* 0x080fe20000010829 */
[----:B------:R-:W-:Y:S01]  /*e070*/  FADD.FTZ R4, R176, R11 ;  /* 0x0000000bb0047221 */ /* 0x000fe20000010000 */
[-CC-:B------:R-:W-:Y:S01]  /*e080*/  FFMA.FTZ R177, R14, R9.reuse, -R41.reuse ;  /* 0x000000090eb17223 */ /* 0x180fe20000010829 */
[-CC-:B------:R-:W-:Y:S01]  /*e090*/  FFMA.FTZ R14, R20, R9.reuse, -R41.reuse ;  /* 0x00000009140e7223 */ /* 0x180fe20000010829 */
[-CC-:B------:R-:W-:Y:S01]  /*e0a0*/  FFMA.FTZ R179, R168, R9.reuse, -R41.reuse ;  /* 0x00000009a8b37223 */ /* 0x180fe20000010829 */
[----:B------:R-:W-:Y:S01]  /*e0b0*/  FADD.FTZ R11, R21, R4 ;  /* 0x00000004150b7221 */ /* 0x000fe20000010000 */
[----:B------:R-:W-:Y:S01]  /*e0c0*/  MUFU.EX2 R181, R181 ;  /* 0x000000b500b57308 */ /* 0x000fe20000000800 */
[-CC-:B------:R-:W-:Y:S01]  /*e0d0*/  FFMA.FTZ R20, R28, R9.reuse, -R41.reuse ;  /* 0x000000091c147223 */ /* 0x180fe20000010829 */
[-C--:B------:R-:W-:Y:S01]  /*e0e0*/  FFMA.FTZ R28, R170, R9.reuse, -R41 ;  /* 0x00000009aa1c7223 */ /* 0x080fe20000010829 */
[----:B------:R-:W-:Y:S01]  /*e0f0*/  FADD.FTZ R4, R178, R11 ;  /* 0x0000000bb2047221 */ /* 0x000fe20000010000 */
[-CC-:B------:R-:W-:Y:S01]  /*e100*/  FFMA.FTZ R175, R172, R9.reuse, -R41.reuse ;  /* 0x00000009acaf7223 */ /* 0x180fe20000010829 */
[--C-:B------:R-:W-:Y:S01]  /*e110*/  FFMA.FTZ R38, R38, R9, -R41.reuse ;  /* 0x0000000926267223 */ /* 0x100fe20000010829 */
[----:B------:R-:W-:Y:S01]  /*e120*/  F2FP.F16.F32.PACK_AB R180, R180, R13 ;  /* 0x0000000db4b4723e */ /* 0x000fe200000000ff */
[----:B------:R-:W-:Y:S01]  /*e130*/  FADD.FTZ R4, R25, R4 ;  /* 0x0000000419047221 */ /* 0x000fe20000010000 */
[----:B------:R-:W-:Y:S01]  /*e140*/  MUFU.EX2 R183, R183 ;  /* 0x000000b700b77308 */ /* 0x000fe20000000800 */
[-CC-:B------:R-:W-:Y:S01]  /*e150*/  FFMA.FTZ R24, R24, R9.reuse, -R41.reuse ;  /* 0x0000000918187223 */ /* 0x180fe20000010829 */
[-CC-:B------:R-:W-:Y:S01]  /*e160*/  FFMA.FTZ R169, R192, R9.reuse, -R41.reuse ;  /* 0x00000009c0a97223 */ /* 0x180fe20000010829 */
[----:B------:R-:W-:Y:S01]  /*e170*/  FADD.FTZ R11, R27, R4 ;  /* 0x000000041b0b7221 */ /* 0x000fe20000010000 */
[--C-:B------:R-:W-:Y:S01]  /*e180*/  FFMA.FTZ R26, R26, R9, -R41.reuse ;  /* 0x000000091a1a7223 */ /* 0x100fe20000010829 */
[----:B------:R-:W-:Y:S01]  /*e190*/  F2FP.F16.F32.PACK_AB R172, R34, R27 ;  /* 0x0000001b22ac723e */ /* 0x000fe200000000ff */
[-C--:B------:R-:W-:Y:S01]  /*e1a0*/  FFMA.FTZ R196, R196, R9.reuse, -R41 ;  /* 0x00000009c4c47223 */ /* 0x080fe20000010829 */
[----:B------:R-:W-:Y:S01]  /*e1b0*/  FADD.FTZ R4, R34, R11 ;  /* 0x0000000b22047221 */ /* 0x000fe20000010000 */
[----:B------:R-:W-:Y:S01]  /*e1c0*/  FSEL R11, R8, RZ, P2 ;  /* 0x000000ff080b7208 */ /* 0x000fe20001000000 */
[----:B------:R-:W-:Y:S01]  /*e1d0*/  MUFU.EX2 R40, R40 ;  /* 0x0000002800287308 */ /* 0x000fe20000000800 */
[-CC-:B------:R-:W-:Y:S01]  /*e1e0*/  FFMA.FTZ R165, R194, R9.reuse, -R41.reuse ;  /* 0x00000009c2a57223 */ /* 0x180fe20000010829 */
[----:B------:R-:W-:Y:S01]  /*e1f0*/  FADD.FTZ R29, R31, R4 ;  /* 0x000000041f1d7221 */ /* 0x000fe20000010000 */
[-CC-:B------:R-:W-:Y:S01]  /*e200*/  FFMA.FTZ R166, R166, R9.reuse, -R41.reuse ;  /* 0x00000009a6a67223 */ /* 0x180fe20000010829 */
[----:B------:R-:W-:Y:S01]  /*e210*/  FADD.FTZ R4, -R11, R12 ;  /* 0x0000000c0b047221 */ /* 0x000fe20000010100 */
[----:B------:R-:W-:Y:S01]  /*e220*/  FFMA.FTZ R158, R158, R9, -R41 ;  /* 0x000000099e9e7223 */ /* 0x000fe20000010829 */
[----:B------:R-:W-:Y:S01]  /*e230*/  FADD.FTZ R30, R42, R29 ;  /* 0x0000001d2a1e7221 */ /* 0x000fe20000010000 */
[----:B------:R-:W-:-:S02]  /*e240*/  @!P1 VIADD R29, R32, 0x28860 ;  /* 0x00028860201d9836 */ /* 0x000fc40000000000 */
[-C--:B------:R-:W-:Y:S01]  /*e250*/  FMUL.FTZ R4, R4, R9.reuse ;  /* 0x0000000904047220 */ /* 0x080fe20000410000 */
[----:B------:R-:W-:Y:S01]  /*e260*/  MUFU.EX2 R177, R177 ;  /* 0x000000b100b17308 */ /* 0x000fe20000000800 */
[----:B------:R-:W-:Y:S01]  /*e270*/  FADD.FTZ R11, R33, R30 ;  /* 0x0000001e210b7221 */ /* 0x000fe20000010000 */
[-C--:B------:R-:W-:Y:S01]  /*e280*/  FFMA.FTZ R162, R162, R9.reuse, -R41 ;  /* 0x00000009a2a27223 */ /* 0x080fe20000010829 */
[----:B------:R-:W-:Y:S01]  /*e290*/  @!P1 PRMT R29, RZ, 0x654, R29 ;  /* 0x00000654ff1d9816 */ /* 0x000fe2000000001d */
[-C--:B------:R-:W-:Y:S01]  /*e2a0*/  FFMA.FTZ R198, R198, R9.reuse, -R41 ;  /* 0x00000009c6c67223 */ /* 0x080fe20000010829 */
[----:B------:R-:W-:Y:S01]  /*e2b0*/  FADD.FTZ R30, R36, R11 ;  /* 0x0000000b241e7221 */ /* 0x000fe20000010000 */
[-CC-:B------:R-:W-:Y:S01]  /*e2c0*/  FFMA.FTZ R44, R44, R9.reuse, -R41.reuse ;  /* 0x000000092c2c7223 */ /* 0x180fe20000010829 */
[----:B------:R2:W-:Y:S01]  /*e2d0*/  @!P1 SYNCS.ARRIVE.TRANS64.RED.A1T0 RZ, [R29+URZ], RZ ;  /* 0x000000ff1dff99a7 */ /* 0x0005e2000810043f */
[----:B------:R-:W3:Y:S01]  /*e2e0*/  MUFU.EX2 R11, R4 ;  /* 0x00000004000b7308 */ /* 0x000ee20000000800 */
[-CC-:B------:R-:W-:Y:S01]  /*e2f0*/  FFMA.FTZ R46, R46, R9.reuse, -R41.reuse ;  /* 0x000000092e2e7223 */ /* 0x180fe20000010829 */
[-CC-:B------:R-:W-:Y:S01]  /*e300*/  FFMA.FTZ R50, R50, R9.reuse, -R41.reuse ;  /* 0x0000000932327223 */ /* 0x180fe20000010829 */
[-CC-:B------:R-:W-:Y:S01]  /*e310*/  FFMA.FTZ R82, R82, R9.reuse, -R41.reuse ;  /* 0x0000000952527223 */ /* 0x180fe20000010829 */
[-CC-:B------:R-:W-:Y:S01]  /*e320*/  FFMA.FTZ R84, R84, R9.reuse, -R41.reuse ;  /* 0x0000000954547223 */ /* 0x180fe20000010829 */
[----:B------:R-:W-:Y:S01]  /*e330*/  ISETP.GT.AND P2, PT, R6, UR40, PT ;  /* 0x0000002806007c0c */ /* 0x000fe2000bf44270 */
[----:B------:R-:W-:Y:S01]  /*e340*/  UMOV UR59, UR37 ;  /* 0x00000025003b7c82 */ /* 0x000fe20008000000 */
[----:B--2---:R-:W-:Y:S01]  /*e350*/  FADD.FTZ R29, R35, R30 ;  /* 0x0000001e231d7221 */ /* 0x004fe20000010000 */
[----:B------:R-:W2:Y:S01]  /*e360*/  MUFU.EX2 R14, R14 ;  /* 0x0000000e000e7308 */ /* 0x000ea20000000800 */
[-C--:B------:R-:W-:Y:S01]  /*e370*/  FFMA.FTZ R30, R174, R9.reuse, -R41 ;  /* 0x00000009ae1e7223 */ /* 0x080fe20000010829 */
[----:B------:R-:W-:Y:S01]  /*e380*/  F2FP.F16.F32.PACK_AB R182, R15, R182 ;  /* 0x000000b60fb6723e */ /* 0x000fe200000000ff */
[----:B------:R-:W-:Y:S01]  /*e390*/  FADD.FTZ R32, R86, R29 ;  /* 0x0000001d56207221 */ /* 0x000fe20000010000 */
[-CC-:B------:R-:W-:Y:S01]  /*e3a0*/  FFMA.FTZ R29, R156, R9.reuse, -R41.reuse ;  /* 0x000000099c1d7223 */ /* 0x180fe20000010829 */
[----:B------:R-:W-:Y:S01]  /*e3b0*/  F2FP.F16.F32.PACK_AB R176, R21, R176 ;  /* 0x000000b015b0723e */ /* 0x000fe200000000ff */
[----:B------:R-:W-:Y:S01]  /*e3c0*/  FMUL.FTZ R145, R145, R56 ;  /* 0x0000003891917220 */ /* 0x000fe20000410000 */
[----:B-1----:R-:W-:Y:S01]  /*e3d0*/  FADD.FTZ R55, R37, R32 ;  /* 0x0000002025377221 */ /* 0x002fe20000010000 */
[----:B------:R-:W1:Y:S01]  /*e3e0*/  MUFU.EX2 R179, R179 ;  /* 0x000000b300b37308 */ /* 0x000e620000000800 */
[----:B------:R-:W-:Y:S01]  /*e3f0*/  FFMA.FTZ R32, R152, R9, -R41 ;  /* 0x0000000998207223 */ /* 0x000fe20000010829 */
[----:B---3--:R-:W-:Y:S01]  /*e400*/  FMUL.FTZ R90, R90, R11 ;  /* 0x0000000b5a5a7220 */ /* 0x008fe20000410000 */
[----:B------:R-:W-:Y:S01]  /*e410*/  FADD.FTZ R4, R48, R55 ;  /* 0x0000003730047221 */ /* 0x000fe20000010000 */
[-CC-:B------:R-:W-:Y:S01]  /*e420*/  FFMA.FTZ R55, R154, R9.reuse, -R41.reuse ;  /* 0x000000099a377223 */ /* 0x180fe20000010829 */
[----:B------:R-:W-:Y:S01]  /*e430*/  FFMA.FTZ R41, R80, R9, -R41 ;  /* 0x0000000950297223 */ /* 0x000fe20000010829 */
[----:B------:R-:W-:Y:S01]  /*e440*/  FMUL.FTZ R91, R91, R11 ;  /* 0x0000000b5b5b7220 */ /* 0x000fe20000410000 */
[----:B------:R-:W-:Y:S01]  /*e450*/  FADD.FTZ R57, R39, R4 ;  /* 0x0000000427397221 */ /* 0x000fe20000010000 */
[----:B------:R-:W-:Y:S01]  /*e460*/  FFMA.FTZ R4, R11, R3, R60 ;  /* 0x000000030b047223 */ /* 0x000fe2000001003c */
[----:B------:R-:W3:Y:S01]  /*e470*/  MUFU.EX2 R20, R20 ;  /* 0x0000001400147308 */ /* 0x000ee20000000800 */
[-C--:B------:R-:W-:Y:S01]  /*e480*/  FMUL.FTZ R94, R94, R11.reuse ;  /* 0x0000000b5e5e7220 */ /* 0x080fe20000410000 */
[----:B------:R-:W-:Y:S01]  /*e490*/  FADD.FTZ R64, R54, R57 ;  /* 0x0000003936407221 */ /* 0x000fe20000010000 */
[----:B------:R-:W-:Y:S01]  /*e4a0*/  FADD.FTZ R4, R181, R4 ;  /* 0x00000004b5047221 */ /* 0x000fe20000010000 */
[-C--:B------:R-:W-:Y:S01]  /*e4b0*/  FMUL.FTZ R95, R95, R11.reuse ;  /* 0x0000000b5f5f7220 */ /* 0x080fe20000410000 */
[-C--:B------:R-:W-:Y:S01]  /*e4c0*/  FMUL.FTZ R98, R98, R11.reuse ;  /* 0x0000000b62627220 */ /* 0x080fe20000410000 */
[----:B------:R-:W-:Y:S01]  /*e4d0*/  FADD.FTZ R57, R43, R64 ;  /* 0x000000402b397221 */ /* 0x000fe20000010000 */
[----:B------:R-:W-:Y:S01]  /*e4e0*/  FADD.FTZ R3, R183, R4 ;  /* 0x00000004b7037221 */ /* 0x000fe20000010000 */
[----:B------:R-:W4:Y:S01]  /*e4f0*/  MUFU.EX2 R173, R173 ;  /* 0x000000ad00ad7308 */ /* 0x000f220000000800 */
[-C--:B------:R-:W-:Y:S01]  /*e500*/  FMUL.FTZ R99, R99, R11.reuse ;  /* 0x0000000b63637220 */ /* 0x080fe20000410000 */
[----:B------:R-:W-:Y:S01]  /*e510*/  FADD.FTZ R64, R70, R57 ;  /* 0x0000003946407221 */ /* 0x000fe20000010000 */
[----:B------:R-:W-:Y:S01]  /*e520*/  FADD.FTZ R4, R40, R3 ;  /* 0x0000000328047221 */ /* 0x000fe20000010000 */
[-C--:B------:R-:W-:Y:S01]  /*e530*/  FMUL.FTZ R102, R102, R11.reuse ;  /* 0x0000000b66667220 */ /* 0x080fe20000410000 */
[-C--:B------:R-:W-:Y:S01]  /*e540*/  FMUL.FTZ R103, R103, R11.reuse ;  /* 0x0000000b67677220 */ /* 0x080fe20000410000 */
[----:B------:R-:W-:Y:S01]  /*e550*/  FADD.FTZ R13, R45, R64 ;  /* 0x000000402d0d7221 */ /* 0x000fe20000010000 */
[----:B------:R-:W-:Y:S01]  /*e560*/  FADD.FTZ R3, R177, R4 ;  /* 0x00000004b1037221 */ /* 0x000fe20000010000 */
[----:B------:R-:W5:Y:S01]  /*e570*/  MUFU.EX2 R28, R28 ;  /* 0x0000001c001c7308 */ /* 0x000f620000000800 */
[-C--:B------:R-:W-:Y:S01]  /*e580*/  FMUL.FTZ R106, R106, R11.reuse ;  /* 0x0000000b6a6a7220 */ /* 0x080fe20000410000 */
[-C--:B------:R-:W-:Y:S01]  /*e590*/  FMUL.FTZ R107, R107, R11.reuse ;  /* 0x0000000b6b6b7220 */ /* 0x080fe20000410000 */
[----:B--2---:R-:W-:Y:S01]  /*e5a0*/  FADD.FTZ R4, R14, R3 ;  /* 0x000000030e047221 */ /* 0x004fe20000010000 */
[-C--:B------:R-:W-:Y:S01]  /*e5b0*/  FMUL.FTZ R110, R110, R11.reuse ;  /* 0x0000000b6e6e7220 */ /* 0x080fe20000410000 */
[-C--:B------:R-:W-:Y:S01]  /*e5c0*/  FMUL.FTZ R111, R111, R11.reuse ;  /* 0x0000000b6f6f7220 */ /* 0x080fe20000410000 */
[-C--:B------:R-:W-:Y:S01]  /*e5d0*/  FMUL.FTZ R114, R114, R11.reuse ;  /* 0x0000000b72727220 */ /* 0x080fe20000410000 */
[----:B-1----:R-:W-:Y:S01]  /*e5e0*/  FADD.FTZ R3, R179, R4 ;  /* 0x00000004b3037221 */ /* 0x002fe20000010000 */
[----:B------:R1:W-:Y:S01]  /*e5f0*/  MUFU.EX2 R68, R38 ;  /* 0x0000002600447308 */ /* 0x0003e20000000800 */
[-C--:B------:R-:W-:Y:S01]  /*e600*/  FMUL.FTZ R115, R115, R11.reuse ;  /* 0x0000000b73737220 */ /* 0x080fe20000410000 */
[-C--:B------:R-:W-:Y:S01]  /*e610*/  FMUL.FTZ R118, R118, R11.reuse ;  /* 0x0000000b76767220 */ /* 0x080fe20000410000 */
[----:B---3--:R-:W-:Y:S01]  /*e620*/  FADD.FTZ R4, R20, R3 ;  /* 0x0000000314047221 */ /* 0x008fe20000010000 */
[-C--:B------:R-:W-:Y:S01]  /*e630*/  FMUL.FTZ R119, R119, R11.reuse ;  /* 0x0000000b77777220 */ /* 0x080fe20000410000 */
[-C--:B------:R-:W-:Y:S01]  /*e640*/  FMUL.FTZ R122, R122, R11.reuse ;  /* 0x0000000b7a7a7220 */ /* 0x080fe20000410000 */
[-C--:B------:R-:W-:Y:S01]  /*e650*/  FMUL.FTZ R123, R123, R11.reuse ;  /* 0x0000000b7b7b7220 */ /* 0x080fe20000410000 */
[----:B----4-:R-:W-:Y:S01]  /*e660*/  FADD.FTZ R3, R173, R4 ;  /* 0x00000004ad037221 */ /* 0x010fe20000010000 */
[----:B------:R-:W2:Y:S01]  /*e670*/  MUFU.EX2 R175, R175 ;  /* 0x000000af00af7308 */ /* 0x000ea20000000800 */
[----:B-1----:R-:W-:Y:S01]  /*e680*/  FADD.FTZ R38, R72, R13 ;  /* 0x0000000d48267221 */ /* 0x002fe20000010000 */
[-C--:B------:R-:W-:Y:S01]  /*e690*/  FMUL.FTZ R126, R126, R11.reuse ;  /* 0x0000000b7e7e7220 */ /* 0x080fe20000410000 */
[----:B-----5:R-:W-:Y:S01]  /*e6a0*/  FADD.FTZ R4, R28, R3 ;  /* 0x000000031c047221 */ /* 0x020fe20000010000 */
[-C--:B------:R-:W-:Y:S01]  /*e6b0*/  FMUL.FTZ R127, R127, R11.reuse ;  /* 0x0000000b7f7f7220 */ /* 0x080fe20000410000 */
[----:B------:R-:W-:Y:S01]  /*e6c0*/  FADD.FTZ R13, R47, R38 ;  /* 0x000000262f0d7221 */ /* 0x000fe20000010000 */
[-C--:B------:R-:W-:Y:S01]  /*e6d0*/  FMUL.FTZ R130, R130, R11.reuse ;  /* 0x0000000b82827220 */ /* 0x080fe20000410000 */
[-C--:B------:R-:W-:Y:S01]  /*e6e0*/  FMUL.FTZ R131, R131, R11.reuse ;  /* 0x0000000b83837220 */ /* 0x080fe20000410000 */
[----:B------:R-:W1:Y:S01]  /*e6f0*/  MUFU.EX2 R51, R51 ;  /* 0x0000003300337308 */ /* 0x000e620000000800 */
[----:B------:R-:W-:Y:S01]  /*e700*/  FADD.FTZ R34, R66, R13 ;  /* 0x0000000d42227221 */ /* 0x000fe20000010000 */
[-C--:B------:R-:W-:Y:S01]  /*e710*/  FMUL.FTZ R134, R134, R11.reuse ;  /* 0x0000000b86867220 */ /* 0x080fe20000410000 */
[-C--:B------:R-:W-:Y:S01]  /*e720*/  FMUL.FTZ R135, R135, R11.reuse ;  /* 0x0000000b87877220 */ /* 0x080fe20000410000 */
[-C--:B------:R-:W-:Y:S01]  /*e730*/  FMUL.FTZ R138, R138, R11.reuse ;  /* 0x0000000b8a8a7220 */ /* 0x080fe20000410000 */
[----:B------:R-:W-:Y:S01]  /*e740*/  FADD.FTZ R13, R49, R34 ;  /* 0x00000022310d7221 */ /* 0x000fe20000010000 */
[-C--:B------:R-:W-:Y:S01]  /*e750*/  FMUL.FTZ R139, R139, R11.reuse ;  /* 0x0000000b8b8b7220 */ /* 0x080fe20000410000 */
[-C--:B------:R-:W-:Y:S01]  /*e760*/  FMUL.FTZ R142, R142, R11.reuse ;  /* 0x0000000b8e8e7220 */ /* 0x080fe20000410000 */
[----:B------:R-:W3:Y:S01]  /*e770*/  MUFU.EX2 R24, R24 ;  /* 0x0000001800187308 */ /* 0x000ee20000000800 */
[----:B------:R-:W-:Y:S01]  /*e780*/  FADD.FTZ R34, R62, R13 ;  /* 0x0000000d3e227221 */ /* 0x000fe20000010000 */
[----:B--2---:R-:W-:Y:S01]  /*e790*/  FADD.FTZ R3, R175, R4 ;  /* 0x00000004af037221 */ /* 0x004fe20000010000 */
[-C--:B------:R-:W-:Y:S01]  /*e7a0*/  FMUL.FTZ R143, R143, R11.reuse ;  /* 0x0000000b8f8f7220 */ /* 0x080fe20000410000 */
[-C--:B------:R-:W-:Y:S01]  /*e7b0*/  FMUL.FTZ R146, R146, R11.reuse ;  /* 0x0000000b92927220 */ /* 0x080fe20000410000 */
[-C--:B------:R-:W-:Y:S01]  /*e7c0*/  FMUL.FTZ R147, R147, R11.reuse ;  /* 0x0000000b93937220 */ /* 0x080fe20000410000 */
[-C--:B------:R-:W-:Y:S01]  /*e7d0*/  FMUL.FTZ R150, R150, R11.reuse ;  /* 0x0000000b96967220 */ /* 0x080fe20000410000 */
[----:B------:R-:W-:Y:S01]  /*e7e0*/  FMUL.FTZ R151, R151, R11 ;  /* 0x0000000b97977220 */ /* 0x000fe20000410000 */
[----:B------:R-:W2:Y:S01]  /*e7f0*/  MUFU.EX2 R58, R58 ;  /* 0x0000003a003a7308 */ /* 0x000ea20000000800 */
[----:B-1----:R-:W-:Y:S01]  /*e800*/  FADD.FTZ R13, R51, R34 ;  /* 0x00000022330d7221 */ /* 0x002fe20000010000 */
[----:B------:R-:W-:Y:S01]  /*e810*/  F2FP.F16.F32.PACK_AB R178, R25, R178 ;  /* 0x000000b219b2723e */ /* 0x000fe200000000ff */
[-C--:B------:R-:W-:Y:S01]  /*e820*/  FMUL.FTZ R148, R148, R56.reuse ;  /* 0x0000003894947220 */ /* 0x080fe20000410000 */
[----:B------:R-:W-:Y:S01]  /*e830*/  F2FP.F16.F32.PACK_AB R174, R42, R31 ;  /* 0x0000001f2aae723e */ /* 0x000fe200000000ff */
[----:B------:R-:W-:Y:S01]  /*e840*/  FMUL.FTZ R149, R149, R56 ;  /* 0x0000003895957220 */ /* 0x000fe20000410000 */
[----:B------:R-:W-:Y:S01]  /*e850*/  F2FP.F16.F32.PACK_AB R168, R36, R33 ;  /* 0x0000002124a8723e */ /* 0x000fe200000000ff */
[----:B------:R-:W-:Y:S01]  /*e860*/  VIADD R6, R6, 0xffffffff ;  /* 0xffffffff06067836 */ /* 0x000fe20000000000 */
[----:B------:R-:W1:Y:S01]  /*e870*/  MUFU.EX2 R169, R169 ;  /* 0x000000a900a97308 */ /* 0x000e620000000800 */
[----:B---3--:R-:W-:Y:S01]  /*e880*/  FADD.FTZ R4, R24, R3 ;  /* 0x0000000318047221 */ /* 0x008fe20000010000 */
[----:B------:R-:W-:Y:S01]  /*e890*/  F2FP.F16.F32.PACK_AB R170, R86, R35 ;  /* 0x0000002356aa723e */ /* 0x000fe200000000ff */
[----:B------:R-:W-:Y:S01]  /*e8a0*/  IMAD.MOV.U32 R11, RZ, RZ, R7 ;  /* 0x000000ffff0b7224 */ /* 0x000fe200078e0007 */
[----:B------:R-:W-:-:S02]  /*e8b0*/  F2FP.F16.F32.PACK_AB R164, R48, R37 ;  /* 0x0000002530a4723e */ /* 0x000fc400000000ff */
[----:B------:R-:W-:Y:S02]  /*e8c0*/  F2FP.F16.F32.PACK_AB R160, R70, R43 ;  /* 0x0000002b46a0723e */ /* 0x000fe400000000ff */
[----:B------:R-:W3:Y:S01]  /*e8d0*/  MUFU.EX2 R26, R26 ;  /* 0x0000001a001a7308 */ /* 0x000ee20000000800 */
[----:B--2---:R-:W-:Y:S01]  /*e8e0*/  FADD.FTZ R34, R58, R13 ;  /* 0x0000000d3a227221 */ /* 0x004fe20000010000 */
[----:B------:R-:W-:Y:S02]  /*e8f0*/  F2FP.F16.F32.PACK_AB R156, R66, R47 ;  /* 0x0000002f429c723e */ /* 0x000fe400000000ff */
[----:B------:R-:W-:Y:S01]  /*e900*/  F2FP.F16.F32.PACK_AB R152, R58, R51 ;  /* 0x000000333a98723e */ /* 0x000fe200000000ff */
[----:B------:R-:W-:Y:S01]  /*e910*/  FADD.FTZ R13, R53, R34 ;  /* 0x00000022350d7221 */ /* 0x000fe20000010000 */
[C---:B------:R-:W-:Y:S02]  /*e920*/  F2FP.F16.F32.PACK_AB R154, R52.reuse, R53 ;  /* 0x00000035349a723e */ /* 0x040fe400000000ff */
[----:B------:R-:W2:Y:S01]  /*e930*/  MUFU.EX2 R171, R171 ;  /* 0x000000ab00ab7308 */ /* 0x000ea20000000800 */
[----:B-1----:R-:W-:Y:S01]  /*e940*/  FADD.FTZ R3, R169, R4 ;  /* 0x00000004a9037221 */ /* 0x002fe20000010000 */
[----:B------:R-:W-:Y:S01]  /*e950*/  FADD.FTZ R4, R52, R13 ;  /* 0x0000000d34047221 */ /* 0x000fe20000010000 */
[----:B------:R-:W-:-:S02]  /*e960*/  F2FP.F16.F32.PACK_AB R181, R181, R60 ;  /* 0x0000003cb5b5723e */ /* 0x000fc400000000ff */
[----:B------:R-:W-:Y:S02]  /*e970*/  F2FP.F16.F32.PACK_AB R183, R40, R183 ;  /* 0x000000b728b7723e */ /* 0x000fe400000000ff */
[----:B------:R-:W-:Y:S01]  /*e980*/  F2FP.F16.F32.PACK_AB R177, R14, R177 ;  /* 0x000000b10eb1723e */ /* 0x000fe200000000ff */
[----:B------:R-:W1:Y:S01]  /*e990*/  MUFU.EX2 R12, R196 ;  /* 0x000000c4000c7308 */ /* 0x000e620000000800 */
[----:B---3--:R-:W-:Y:S01]  /*e9a0*/  FADD.FTZ R34, R26, R3 ;  /* 0x000000031a227221 */ /* 0x008fe20000010000 */
[----:B------:R-:W-:Y:S02]  /*e9b0*/  F2FP.F16.F32.PACK_AB R179, R20, R179 ;  /* 0x000000b314b3723e */ /* 0x000fe400000000ff */
[----:B------:R-:W-:Y:S02]  /*e9c0*/  F2FP.F16.F32.PACK_AB R173, R28, R173 ;  /* 0x000000ad1cad723e */ /* 0x000fe400000000ff */
[----:B------:R-:W-:Y:S02]  /*e9d0*/  F2FP.F16.F32.PACK_AB R175, R24, R175 ;  /* 0x000000af18af723e */ /* 0x000fe400000000ff */
[----:B------:R-:W3:Y:S01]  /*e9e0*/  MUFU.EX2 R165, R165 ;  /* 0x000000a500a57308 */ /* 0x000ee20000000800 */
[----:B--2---:R-:W-:Y:S01]  /*e9f0*/  FADD.FTZ R3, R171, R34 ;  /* 0x00000022ab037221 */ /* 0x004fe20000010000 */
[----:B------:R-:W-:-:S06]  /*ea00*/  F2FP.F16.F32.PACK_AB R169, R26, R169 ;  /* 0x000000a91aa9723e */ /* 0x000fcc00000000ff */
[----:B------:R-:W2:Y:S01]  /*ea10*/  MUFU.EX2 R30, R30 ;  /* 0x0000001e001e7308 */ /* 0x000ea20000000800 */
[C---:B-1----:R-:W-:Y:S01]  /*ea20*/  FADD.FTZ R34, R12.reuse, R3 ;  /* 0x000000030c227221 */ /* 0x042fe20000010000 */
[----:B------:R-:W-:Y:S01]  /*ea30*/  F2FP.F16.F32.PACK_AB R171, R12, R171 ;  /* 0x000000ab0cab723e */ /* 0x000fe200000000ff */
[----:B------:R-:W-:-:S05]  /*ea40*/  IMAD.MOV.U32 R12, RZ, RZ, R8 ;  /* 0x000000ffff0c7224 */ /* 0x000fca00078e0008 */
[----:B------:R1:W4:Y:S01]  /*ea50*/  MUFU.EX2 R167, R166 ;  /* 0x000000a600a77308 */ /* 0x0003220000000800 */
[----:B---3--:R-:W-:-:S07]  /*ea60*/  FADD.FTZ R3, R165, R34 ;  /* 0x00000022a5037221 */ /* 0x008fce0000010000 */
[----:B------:R3:W5:Y:S01]  /*ea70*/  MUFU.EX2 R64, R158 ;  /* 0x0000009e00407308 */ /* 0x0007620000000800 */
[----:B--2---:R-:W-:Y:S01]  /*ea80*/  FADD.FTZ R3, R30, R3 ;  /* 0x000000031e037221 */ /* 0x004fe20000010000 */
[----:B-1----:R-:W-:Y:S02]  /*ea90*/  F2FP.F16.F32.PACK_AB R166, R54, R39 ;  /* 0x0000002736a6723e */ /* 0x002fe400000000ff */
[----:B------:R-:W-:Y:S01]  /*eaa0*/  F2FP.F16.F32.PACK_AB R165, R30, R165 ;  /* 0x000000a51ea5723e */ /* 0x000fe200000000ff */
[----:B------:R-:W-:-:S03]  /*eab0*/  FADD.FTZ R3, R68, R3 ;  /* 0x0000000344037221 */ /* 0x000fc60000010000 */
[----:B------:R1:W2:Y:S01]  /*eac0*/  MUFU.EX2 R161, R162 ;  /* 0x000000a200a17308 */ /* 0x0002a20000000800 */
[C---:B----4-:R-:W-:Y:S01]  /*ead0*/  FADD.FTZ R3, R167.reuse, R3 ;  /* 0x00000003a7037221 */ /* 0x050fe20000010000 */
[----:B---3--:R-:W-:Y:S02]  /*eae0*/  F2FP.F16.F32.PACK_AB R158, R62, R49 ;  /* 0x000000313e9e723e */ /* 0x008fe400000000ff */
[----:B------:R-:W-:-:S04]  /*eaf0*/  F2FP.F16.F32.PACK_AB R167, R167, R68 ;  /* 0x00000044a7a7723e */ /* 0x000fc800000000ff */
[----:B------:R-:W3:Y:S01]  /*eb00*/  MUFU.EX2 R198, R198 ;  /* 0x000000c600c67308 */ /* 0x000ee20000000800 */
[----:B-----5:R-:W-:Y:S01]  /*eb10*/  FADD.FTZ R3, R64, R3 ;  /* 0x0000000340037221 */ /* 0x020fe20000010000 */
[----:B-1----:R-:W-:-:S06]  /*eb20*/  F2FP.F16.F32.PACK_AB R162, R72, R45 ;  /* 0x0000002d48a2723e */ /* 0x002fcc00000000ff */
        /* <DEDUP_REMOVED lines=22> */
[----:B------:R-:W-:-:S03]  /*ec90*/  F2FP.F16.F32.PACK_AB R153, R82, R50 ;  /* 0x000000325299723e */ /* 0x000fc600000000ff */
[----:B--2---:R-:W-:-:S04]  /*eca0*/  FADD.FTZ R3, R84, R3 ;  /* 0x0000000354037221 */ /* 0x004fc80000010000 */
[C---:B---3--:R-:W-:Y:S01]  /*ecb0*/  FADD.FTZ R3, R41.reuse, R3 ;  /* 0x0000000329037221 */ /* 0x048fe20000010000 */
[----:B------:R-:W-:Y:S01]  /*ecc0*/  F2FP.F16.F32.PACK_AB R155, R41, R84 ;  /* 0x00000054299b723e */ /* 0x000fe200000000ff */
[----:B------:R-:W-:Y:S06]  /*ecd0*/  @P2 BRA `(.L_x_944) ;  /* 0xffffffc800142947 */ /* 0x000fec000383ffff */
.L_x_927:
[----:B------:R-:W-:Y:S06]  /*ece0*/  BAR.ARV 0x8, 0x120 ;  /* 0x0204800000007b1d */ /* 0x000fec0000002000 */
[----:B------:R-:W-:Y:S05]  /*ecf0*/  @!P0 BRA `(.L_x_945) ;  /* 0x0000000000048947 */ /* 0x000fea0003800000 */
[----:B------:R-:W-:Y:S01]  /*ed00*/  BPT.TRAP 0x1 ;  /* 0x000000040000795c */ /* 0x000fe20000300000 */
.L_x_945:
[----:B------:R-:W-:Y:S01]  /*ed10*/  ULEA UR5, UR37, UR39, 0x3 ;  /* 0x0000002725057291 */ /* 0x000fe2000f8e183f */
[----:B------:R-:W-:-:S05]  /*ed20*/  IMAD.U32 R0, RZ, RZ, UR36 ;  /* 0x00000024ff007e24 */ /* 0x000fca000f8e00ff */
[----:B------:R-:W-:-:S04]  /*ed30*/  SHF.L.U32 R0, R0, 0x1f, RZ ;  /* 0x0000001f00007819 */ /* 0x000fc800000006ff */
[----:B------:R1:W2:Y:S01]  /*ed40*/  SYNCS.PHASECHK.TRANS64.TRYWAIT P2, [UR5+0x28850], R0 ;  /* 0x02885000ff0075a7 */ /* 0x0002a20008040145 */
[----:B------:R-:W-:Y:S05]  /*ed50*/  @!P0 BRA `(.L_x_946) ;  /* 0x0000000000048947 */ /* 0x000fea0003800000 */
[----:B------:R-:W-:Y:S01]  /*ed60*/  BPT.TRAP 0x1 ;  /* 0x000000040000795c */ /* 0x000fe20000300000 */
.L_x_946:
[----:B--2---:R-:W-:Y:S05]  /*ed70*/  @P2 BRA `(.L_x_947) ;  /* 0x0000000000082947 */ /* 0x004fea0003800000 */
[----:B------:R-:W2:Y:S02]  /*ed80*/  SYNCS.PHASECHK.TRANS64.TRYWAIT P0, [UR5+0x28850], R0 ;  /* 0x02885000ff0075a7 */ /* 0x000ea40008000145 */
[----:B--2---:R-:W-:Y:S05]  /*ed90*/  @!P0 BRA `(.L_x_948) ;  /* 0x00000050000c8947 */ /* 0x004fea0003800000 */
.L_x_947:
[----:B------:R-:W-:Y:S01]  /*eda0*/  UIADD3 UR39, UR39, 0x400, URZ ;  /* 0x0000040027277890 */ /* 0x000fe2000fffe03f */
[----:B------:R-:W-:Y:S01]  /*edb0*/  WARPGROUP.ARRIVE ;  /* 0x00000000000079c5 */ /* 0x000fe20000000000 */
[----:B------:R-:W-:Y:S01]  /*edc0*/  UMOV UR7, 0x40000040 ;  /* 0x4000004000077882 */ /* 0x000fe20000000000 */
[----:B--2---:R-:W2:Y:S01]  /*edd0*/  SHFL.BFLY PT, R5, R4, 0x2, 0x1f ;  /* 0x0c401f0004057f89 */ /* 0x004ea200000e0000 */
[----:B------:R-:W-:Y:S01]  /*ede0*/  USHF.R.U32.HI UR39, URZ, 0x4, UR39 ;  /* 0x000000043f277899 */ /* 0x000fe20008011627 */
[----:B------:R-:W-:Y:S01]  /*edf0*/  IMAD.U32 R15, RZ, RZ, UR5 ;  /* 0x00000005ff0f7e24 */ /* 0x000fe2000f8e00ff */
[----:B------:R-:W-:Y:S01]  /*ee00*/  UIADD3 UR46, UR46, 0x1, URZ ;  /* 0x000000012e2e7890 */ /* 0x000fe2000fffe03f */
[----:B-1----:R-:W1:Y:S01]  /*ee10*/  SHFL.BFLY PT, R0, R3, 0x2, 0x1f ;  /* 0x0c401f0003007f89 */ /* 0x002e6200000e0000 */
[----:B------:R-:W-:-:S04]  /*ee20*/  ULOP3.LUT UR39, UR39, 0x3fff, URZ, 0xc0, !UPT ;  /* 0x00003fff27277892 */ /* 0x000fc8000f8ec03f */
[----:B------:R-:W-:-:S04]  /*ee30*/  ULOP3.LUT UR4, UR39, 0x4000000, URZ, 0xfc, !UPT ;  /* 0x0400000027047892 */ /* 0x000fc8000f8efc3f */
[----:B------:R-:W-:Y:S02]  /*ee40*/  ULEA UR4, UR37, UR4, 0xb ;  /* 0x0000000425047291 */ /* 0x000fe4000f8e583f */
[----:B------:R-:W-:-:S04]  /*ee50*/  UIADD3 UR37, UR37, 0x1, URZ ;  /* 0x0000000125257890 */ /* 0x000fc8000fffe03f */
[----:B------:R-:W-:Y:S01]  /*ee60*/  UISETP.NE.AND UP0, UPT, UR37, 0x2, UPT ;  /* 0x000000022500788c */ /* 0x000fe2000bf05270 */
[----:B------:R-:W-:Y:S02]  /*ee70*/  UMOV UR6, UR4 ;  /* 0x0000000400067c82 */ /* 0x000fe40008000000 */
[----:B------:R-:W-:Y:S01]  /*ee80*/  HGMMA.64x128x16.F32 R88, R180, gdesc[UR4].tnspB, R88, gsb0 ;  /* 0x41e00004b4587df0 */ /* 0x000fe20008000858 */
[----:B------:R-:W-:Y:S01]  /*ee90*/  UIADD3 UR6, UR4, 0x80, URZ ;  /* 0x0000008004067890 */ /* 0x000fe2000fffe03f */
[----:B--2---:R-:W-:Y:S01]  /*eea0*/  FADD.FTZ R5, R5, R4 ;  /* 0x0000000405057221 */ /* 0x004fe20000010000 */
[----:B------:R-:W-:Y:S01]  /*eeb0*/  UMOV UR7, 0x40000040 ;  /* 0x4000004000077882 */ /* 0x000fe20000000000 */
[----:B------:R-:W-:Y:S02]  /*eec0*/  IMAD.MOV.U32 R4, RZ, RZ, RZ ;  /* 0x000000ffff047224 */ /* 0x000fe400078e00ff */
[----:B-1----:R-:W-:Y:S01]  /*eed0*/  FADD.FTZ R2, R0, R3 ;  /* 0x0000000300027221 */ /* 0x002fe20000010000 */
[----:B------:R-:W-:Y:S01]  /*eee0*/  USEL UR37, UR37, URZ, UP0 ;  /* 0x0000003f25257287 */ /* 0x000fe20008000000 */
[----:B------:R-:W1:Y:S04]  /*eef0*/  SHFL.BFLY PT, R0, R5, 0x1, 0x1f ;  /* 0x0c201f0005007f89 */ /* 0x000e6800000e0000 */
[----:B------:R-:W2:Y:S01]  /*ef00*/  SHFL.BFLY PT, R11, R2, 0x1, 0x1f ;  /* 0x0c201f00020b7f89 */ /* 0x000ea200000e0000 */
[----:B-1----:R-:W-:Y:S01]  /*ef10*/  FADD.FTZ R13, R5, R0 ;  /* 0x00000000050d7221 */ /* 0x002fe20000010000 */
[----:B------:R-:W-:-:S02]  /*ef20*/  IMAD.MOV.U32 R0, RZ, RZ, -0x800000 ;  /* 0xff800000ff007424 */ /* 0x000fc400078e00ff */
[----:B--2---:R-:W-:Y:S02]  /*ef30*/  FADD.FTZ R14, R2, R11 ;  /* 0x0000000b020e7221 */ /* 0x004fe40000010000 */
[----:B------:R-:W-:Y:S01]  /*ef40*/  FSETP.NE.FTZ.AND P0, PT, R13, RZ, PT ;  /* 0x000000ff0d00720b */ /* 0x000fe20003f15000 */
[----:B------:R-:W-:Y:S02]  /*ef50*/  IMAD.MOV.U32 R11, RZ, RZ, RZ ;  /* 0x000000ffff0b7224 */ /* 0x000fe400078e00ff */
[----:B------:R-:W-:Y:S01]  /*ef60*/  IMAD.MOV.U32 R2, RZ, RZ, -0x800000 ;  /* 0xff800000ff027424 */ /* 0x000fe200078e00ff */
[----:B------:R-:W-:-:S09]  /*ef70*/  FSETP.NE.FTZ.AND P2, PT, R14, RZ, PT ;  /* 0x000000ff0e00720b */ /* 0x000fd20003f55000 */
[C---:B------:R-:W-:Y:S01]  /*ef80*/  @P0 FMUL.FTZ R6, R9.reuse, 0.69314718246459960938 ;  /* 0x3f31721809060820 */ /* 0x040fe20000410000 */
[----:B------:R-:W1:Y:S03]  /*ef90*/  @P0 MUFU.LG2 R10, R13 ;  /* 0x0000000d000a0308 */ /* 0x000e660000000c00 */
[----:B------:R-:W-:Y:S01]  /*efa0*/  @P2 FMUL.FTZ R20, R9, 0.69314718246459960938 ;  /* 0x3f31721809142820 */ /* 0x000fe20000410000 */
[----:B------:R-:W-:-:S04]  /*efb0*/  @!P1 VIADD R9, R15, 0x28860 ;  /* 0x000288600f099836 */ /* 0x000fc80000000000 */
[----:B------:R-:W2:Y:S01]  /*efc0*/  @P2 MUFU.LG2 R12, R14 ;  /* 0x0000000e000c2308 */ /* 0x000ea20000000c00 */
[----:B------:R-:W-:-:S07]  /*efd0*/  @!P1 PRMT R9, RZ, 0x654, R9 ;  /* 0x00000654ff099816 */ /* 0x000fce0000000009 */
[----:B------:R-:W3:Y:S01]  /*efe0*/  @P0 MUFU.RCP R4, R13 ;  /* 0x0000000d00040308 */ /* 0x000ee20000001000 */
[----:B-1----:R-:W-:-:S04]  /*eff0*/  @P0 FMUL.FTZ R3, R10, 0.69314718246459960938 ;  /* 0x3f3172180a030820 */ /* 0x002fc80000410000 */
[----:B------:R-:W-:Y:S01]  /*f000*/  @P0 FFMA.FTZ R2, R6, R7, R3 ;  /* 0x0000000706020223 */ /* 0x000fe20000010003 */
[----:B------:R-:W-:Y:S02]  /*f010*/  PLOP3.LUT P0, PT, PT, PT, PT, 0x8, 0x0 ;  /* 0x000000000000781c */ /* 0x000fe40003f0e170 */
[----:B------:R-:W1:Y:S01]  /*f020*/  @P2 MUFU.RCP R11, R14 ;  /* 0x0000000e000b2308 */ /* 0x000e620000001000 */
        /* <DEDUP_REMOVED lines=33> */
[----:B------:R-:W-:-:S04]  /*f240*/  USEL UR4, URZ, 0x1, UP0 ;  /* 0x000000013f047887 */ /* 0x000fc80008000000 */
[----:B------:R-:W-:Y:S01]  /*f250*/  ULOP3.LUT UR36, UR36, UR4, URZ, 0x3c, !UPT ;  /* 0x0000000424247292 */ /* 0x000fe2000f8e3c3f */
[----:B------:R-:W-:Y:S02]  /*f260*/  WARPGROUP.DEPBAR.LE gsb0, 0x0 ;  /* 0x00008000000079c5 */ /* 0x000fe40000010000 */
[----:B------:R-:W-:-:S06]  /*f270*/  WARPGROUP.ARRIVE ;  /* 0x00000000000079c5 */ /* 0x000fcc0000000000 */
[----:B------:R-:W-:Y:S03]  /*f280*/  HGMMA.64x128x16.F32 R88, R152, gdesc[UR4].tnspB, R88, gsb0 ;  /* 0x41e0000498587df0 */ /* 0x000fe60008000858 */
[----:B------:R-:W-:Y:S02]  /*f290*/  WARPGROUP.DEPBAR.LE gsb0, 0x0 ;  /* 0x00008000000079c5 */ /* 0x000fe40000010000 */
[----:B------:R2:W-:Y:S01]  /*f2a0*/  @!P1 SYNCS.ARRIVE.TRANS64.RED.A1T0 RZ, [R9+URZ], RZ ;  /* 0x000000ff09ff99a7 */ /* 0x0005e2000810043f */
[-C--:B---3--:R-:W-:Y:S01]  /*f2b0*/  FMUL.FTZ R8, R88, R4.reuse ;  /* 0x0000000458087220 */ /* 0x088fe20000410000 */
        /* <DEDUP_REMOVED lines=62> */
[----:B--2---:R-:W-:-:S07]  /*f6a0*/  FMUL.FTZ R151, R151, R11 ;  /* 0x0000000b97977220 */ /* 0x004fce0000410000 */
.L_x_878:
[----:B------:R-:W1:Y:S08]  /*f6b0*/  S2UR UR4, SR_CgaCtaId ;  /* 0x00000000000479c3 */ /* 0x000e700000008800 */
[----:B------:R-:W-:Y:S06]  /*f6c0*/  BAR.SYNC.DEFER_BLOCKING 0x5, 0x120 ;  /* 0x0144800000007b1d */ /* 0x000fec0000010000 */
[----:B------:R-:W-:-:S02]  /*f6d0*/  UMOV UR39, 0x400 ;  /* 0x0000040000277882 */ /* 0x000fc40000000000 */
[----:B-1----:R-:W-:-:S09]  /*f6e0*/  ULEA UR39, UR4, UR39, 0x18 ;  /* 0x0000002704277291 */ /* 0x002fd2000f8ec03f */
[----:B------:R-:W1:Y:S02]  /*f6f0*/  LDS R4, [UR39+0x288d0] ;  /* 0x0288d027ff047984 */ /* 0x000e640008000800 */
[----:B-1----:R-:W-:Y:S01]  /*f700*/  R2UR UR4, R4 ;  /* 0x00000000040472ca */ /* 0x002fe200000e0000 */
[----:B------:R-:W-:Y:S06]  /*f710*/  BAR.ARV 0x4, 0x120 ;  /* 0x0104800000007b1d */ /* 0x000fec0000002000 */
[----:B------:R-:W-:Y:S08]  /*f720*/  @P0 BRA `(.L_x_949) ;  /* 0x0000000800500947 */ /* 0x000ff00003800000 */
[C---:B------:R-:W-:Y:S01]  /*f730*/  IADD3 R27, P2, R18.reuse, 0x20, RZ ;  /* 0x00000020121b7810 */ /* 0x040fe20007f5e0ff */
[----:B------:R-:W-:Y:S01]  /*f740*/  VIADD R31, R187, UR42 ;  /* 0x0000002abb1f7c36 */ /* 0x000fe20008000000 */
[C---:B------:R-:W-:Y:S01]  /*f750*/  IADD3 R25, P6, R18.reuse, 0x40, RZ ;  /* 0x0000004012197810 */ /* 0x040fe20007fde0ff */
[----:B------:R-:W-:Y:S01]  /*f760*/  BAR.SYNC.DEFER_BLOCKING 0x1, 0x100 ;  /* 0x0044000000007b1d */ /* 0x000fe20000010000 */
[----:B------:R-:W-:Y:S01]  /*f770*/  LOP3.LUT R26, R27, 0x380, RZ, 0xc0, !PT ;  /* 0x000003801b1a7812 */ /* 0x000fe200078ec0ff */
[----:B------:R-:W-:Y:S01]  /*f780*/  VIADD R4, R31, 0x8 ;  /* 0x000000081f047836 */ /* 0x000fe20000000000 */
[C---:B------:R-:W-:Y:S01]  /*f790*/  IADD3 R15, P4, R18.reuse, 0x4000, RZ ;  /* 0x00004000120f7810 */ /* 0x040fe20007f9e0ff */
[----:B------:R-:W-:Y:S01]  /*f7a0*/  USHF.R.S32.HI UR5, URZ, 0x1f, UR43 ;  /* 0x0000001f3f057899 */ /* 0x000fe2000801142b */
[----:B------:R-:W-:-:S03]  /*f7b0*/  LOP3.LUT R5, R18, 0x380, RZ, 0xc0, !PT ;  /* 0x0000038012057812 */ /* 0x000fc600078ec0ff */
[----:B------:R-:W1:Y:S01]  /*f7c0*/  LDC.64 R32, c[0x0][0xb78] ;  /* 0x0002de00ff207b82 */ /* 0x000e620000000a00 */
[----:B------:R-:W-:Y:S01]  /*f7d0*/  SHF.R.U64 R26, R26, 0x3, RZ ;  /* 0x000000031a1a7819 */ /* 0x000fe200000012ff */
[----:B------:R-:W-:Y:S01]  /*f7e0*/  ULDC UR10, c[0x0][0xa88] ;  /* 0x0002a200000a7ab9 */ /* 0x000fe20000000800 */
[----:B------:R-:W-:Y:S01]  /*f7f0*/  LOP3.LUT R24, R25, 0x380, RZ, 0xc0, !PT ;  /* 0x0000038019187812 */ /* 0x000fe200078ec0ff */
[----:B------:R-:W-:Y:S01]  /*f800*/  ULDC.64 UR8, c[0x0][0xb70] ;  /* 0x0002dc0000087ab9 */ /* 0x000fe20000000a00 */
[----:B------:R-:W-:Y:S01]  /*f810*/  LOP3.LUT P0, RZ, R186, 0x3, RZ, 0xc0, !PT ;  /* 0x00000003baff7812 */ /* 0x000fe2000780c0ff */
[----:B------:R-:W-:Y:S01]  /*f820*/  UIMAD UR5, UR5, UR8, URZ ;  /* 0x00000008050572a4 */ /* 0x000fe2000f8e023f */
[----:B------:R-:W-:Y:S01]  /*f830*/  LOP3.LUT R14, R15, 0x380, RZ, 0xc0, !PT ;  /* 0x000003800f0e7812 */ /* 0x000fe200078ec0ff */
[----:B------:R-:W-:Y:S01]  /*f840*/  UIMAD.WIDE.U32 UR6, UR43, UR8, URZ ;  /* 0x000000082b0672a5 */ /* 0x000fe2000f8e003f */
[----:B------:R-:W-:Y:S01]  /*f850*/  SHF.R.U64 R5, R5, 0x3, RZ ;  /* 0x0000000305057819 */ /* 0x000fe200000012ff */
[----:B------:R-:W-:Y:S01]  /*f860*/  UIMAD UR5, UR43, UR9, UR5 ;  /* 0x000000092b0572a4 */ /* 0x000fe2000f8e0205 */
[----:B------:R-:W-:Y:S01]  /*f870*/  LOP3.LUT R26, R26, R27, RZ, 0x3c, !PT ;  /* 0x0000001b1a1a7212 */ /* 0x000fe200078e3cff */
[----:B------:R-:W-:Y:S01]  /*f880*/  IMAD.X R27, RZ, RZ, R19, P2 ;  /* 0x000000ffff1b7224 */ /* 0x000fe200010e0613 */
[----:B------:R-:W-:Y:S01]  /*f890*/  SHF.R.U64 R24, R24, 0x3, RZ ;  /* 0x0000000318187819 */ /* 0x000fe200000012ff */
[----:B------:R-:W-:Y:S01]  /*f8a0*/  USHF.R.S32.HI UR8, URZ, 0x1f, UR44 ;  /* 0x0000001f3f087899 */ /* 0x000fe2000801142c */
[----:B------:R-:W-:Y:S01]  /*f8b0*/  IADD3 R11, P2, R18, 0x4040, RZ ;  /* 0x00004040120b7810 */ /* 0x000fe20007f5e0ff */
[----:B------:R-:W-:Y:S01]  /*f8c0*/  UIADD3 UR5, UR7, UR5, URZ ;  /* 0x0000000507057290 */ /* 0x000fe2000fffe03f */
[----:B------:R-:W-:-:S02]  /*f8d0*/  ISETP.GE.OR P1, PT, R4, UR10, P0 ;  /* 0x0000000a04007c0c */ /* 0x000fc40008726670 */
[----:B------:R-:W-:Y:S02]  /*f8e0*/  SHF.R.U64 R14, R14, 0x3, RZ ;  /* 0x000000030e0e7819 */ /* 0x000fe400000012ff */
[----:B------:R-:W-:Y:S02]  /*f8f0*/  IADD3 R21, P5, R18, 0x60, RZ ;  /* 0x0000006012157810 */ /* 0x000fe40007fbe0ff */
[----:B------:R-:W-:Y:S01]  /*f900*/  LOP3.LUT R4, R5, R18, RZ, 0x3c, !PT ;  /* 0x0000001205047212 */ /* 0x000fe200078e3cff */
[--C-:B------:R-:W-:Y:S01]  /*f910*/  IMAD.MOV.U32 R5, RZ, RZ, R19.reuse ;  /* 0x000000ffff057224 */ /* 0x100fe200078e0013 */
[----:B------:R-:W-:Y:S01]  /*f920*/  LOP3.LUT R24, R24, R25, RZ, 0x3c, !PT ;  /* 0x0000001918187212 */ /* 0x000fe200078e3cff */
[----:B------:R-:W-:Y:S01]  /*f930*/  IMAD.X R25, RZ, RZ, R19, P6 ;  /* 0x000000ffff197224 */ /* 0x000fe200030e0613 */
[----:B------:R-:W-:Y:S02]  /*f940*/  LOP3.LUT R10, R11, 0x380, RZ, 0xc0, !PT ;  /* 0x000003800b0a7812 */ /* 0x000fe400078ec0ff */
[----:B------:R-:W-:-:S02]  /*f950*/  LOP3.LUT R14, R14, R15, RZ, 0x3c, !PT ;  /* 0x0000000f0e0e7212 */ /* 0x000fc400078e3cff */
[----:B------:R-:W-:Y:S02]  /*f960*/  LOP3.LUT R20, R21, 0x380, RZ, 0xc0, !PT ;  /* 0x0000038015147812 */ /* 0x000fe400078ec0ff */
[C---:B------:R-:W-:Y:S02]  /*f970*/  IADD3 R13, P3, R18.reuse, 0x4020, RZ ;  /* 0x00004020120d7810 */ /* 0x040fe40007f7e0ff */
[----:B------:R-:W-:Y:S02]  /*f980*/  IADD3 R15, P6, R18, 0x4060, RZ ;  /* 0x00004060120f7810 */ /* 0x000fe40007fde0ff */
[----:B------:R-:W-:Y:S02]  /*f990*/  MOV R9, R4 ;  /* 0x0000000400097202 */ /* 0x000fe40000000f00 */
[----:B------:R-:W-:Y:S02]  /*f9a0*/  SHF.R.U64 R10, R10, 0x3, RZ ;  /* 0x000000030a0a7819 */ /* 0x000fe400000012ff */
[----:B------:R-:W-:-:S02]  /*f9b0*/  F2FP.F16.F32.PACK_AB R4, R89, R8 ;  /* 0x000000085904723e */ /* 0x000fc400000000ff */
[----:B------:R-:W-:Y:S02]  /*f9c0*/  SHF.R.U64 R20, R20, 0x3, RZ ;  /* 0x0000000314147819 */ /* 0x000fe400000012ff */
[----:B------:R-:W-:Y:S02]  /*f9d0*/  LOP3.LUT R12, R13, 0x380, RZ, 0xc0, !PT ;  /* 0x000003800d0c7812 */ /* 0x000fe400078ec0ff */
[----:B------:R-:W-:Y:S02]  /*f9e0*/  LOP3.LUT R8, R15, 0x380, RZ, 0xc0, !PT ;  /* 0x000003800f087812 */ /* 0x000fe400078ec0ff */
[----:B------:R-:W-:Y:S02]  /*f9f0*/  F2FP.F16.F32.PACK_AB R5, R91, R90 ;  /* 0x0000005a5b05723e */ /* 0x000fe400000000ff */
[----:B------:R-:W-:Y:S02]  /*fa00*/  F2FP.F16.F32.PACK_AB R6, R6, R3 ;  /* 0x000000030606723e */ /* 0x000fe400000000ff */
[----:B------:R-:W-:-:S02]  /*fa10*/  F2FP.F16.F32.PACK_AB R7, R7, R94 ;  /* 0x0000005e0707723e */ /* 0x000fc400000000ff */
[----:B------:R-:W-:Y:S01]  /*fa20*/  LOP3.LUT R10, R10, R11, RZ, 0x3c, !PT ;  /* 0x0000000b0a0a7212 */ /* 0x000fe200078e3cff */
[--C-:B------:R-:W-:Y:S01]  /*fa30*/  IMAD.X R11, RZ, RZ, R19.reuse, P2 ;  /* 0x000000ffff0b7224 */ /* 0x100fe200010e0613 */
[----:B------:R-:W-:Y:S01]  /*fa40*/  LOP3.LUT R20, R20, R21, RZ, 0x3c, !PT ;  /* 0x0000001514147212 */ /* 0x000fe200078e3cff */
[--C-:B------:R-:W-:Y:S01]  /*fa50*/  IMAD.X R21, RZ, RZ, R19.reuse, P5 ;  /* 0x000000ffff157224 */ /* 0x100fe200028e0613 */
[----:B------:R-:W-:Y:S01]  /*fa60*/  SHF.R.U64 R12, R12, 0x3, RZ ;  /* 0x000000030c0c7819 */ /* 0x000fe200000012ff */
[----:B------:R2:W-:Y:S01]  /*fa70*/  STSM.16.M88.4 [R9], R4 ;  /* 0x0000000409007844 */ /* 0x0005e20000000200 */
[----:B------:R-:W-:Y:S02]  /*fa80*/  SHF.R.U64 R8, R8, 0x3, RZ ;  /* 0x0000000308087819 */ /* 0x000fe400000012ff */
[----:B------:R-:W-:Y:S02]  /*fa90*/  MOV R28, R24 ;  /* 0x00000018001c7202 */ /* 0x000fe40000000f00 */
[----:B------:R-:W-:Y:S01]  /*faa0*/  LOP3.LUT R12, R12, R13, RZ, 0x3c, !PT ;  /* 0x0000000d0c0c7212 */ /* 0x000fe200078e3cff */
[--C-:B------:R-:W-:Y:S01]  /*fab0*/  IMAD.X R13, RZ, RZ, R19.reuse, P3 ;  /* 0x000000ffff0d7224 */ /* 0x100fe200018e0613 */
[----:B------:R-:W-:Y:S01]  /*fac0*/  LOP3.LUT R8, R8, R15, RZ, 0x3c, !PT ;  /* 0x0000000f08087212 */ /* 0x000fe200078e3cff */
[----:B------:R-:W-:Y:S01]  /*fad0*/  IMAD.X R15, RZ, RZ, R19, P4 ;  /* 0x000000ffff0f7224 */ /* 0x000fe200020e0613 */
[----:B------:R-:W-:Y:S01]  /*fae0*/  MOV R24, R10 ;  /* 0x0000000a00187202 */ /* 0x000fe20000000f00 */
[----:B-1----:R-:W-:Y:S01]  /*faf0*/  IMAD R10, R32, UR8, RZ ;  /* 0x00000008200a7c24 */ /* 0x002fe2000f8e02ff */
[----:B------:R-:W-:-:S02]  /*fb00*/  MOV R29, R26 ;  /* 0x0000001a001d7202 */ /* 0x000fc40000000f00 */
[----:B------:R-:W-:Y:S01]  /*fb10*/  MOV R27, R20 ;  /* 0x00000014001b7202 */ /* 0x000fe20000000f00 */
[----:B------:R-:W-:Y:S01]  /*fb20*/  IMAD.U32 R21, RZ, RZ, UR7 ;  /* 0x00000007ff157e24 */ /* 0x000fe2000f8e00ff */
[----:B------:R-:W-:Y:S01]  /*fb30*/  MOV R26, R14 ;  /* 0x0000000e001a7202 */ /* 0x000fe20000000f00 */
[----:B--2---:R-:W-:Y:S01]  /*fb40*/  IMAD.X R9, RZ, RZ, R19, P6 ;  /* 0x000000ffff097224 */ /* 0x004fe200030e0613 */
[----:B------:R-:W-:Y:S01]  /*fb50*/  F2FP.F16.F32.PACK_AB R4, R97, R96 ;  /* 0x000000606104723e */ /* 0x000fe200000000ff */
[----:B------:R-:W-:Y:S01]  /*fb60*/  IMAD.U32 R20, RZ, RZ, UR6 ;  /* 0x00000006ff147e24 */ /* 0x000fe2000f8e00ff */
[----:B------:R-:W-:Y:S01]  /*fb70*/  F2FP.F16.F32.PACK_AB R5, R99, R98 ;  /* 0x000000626305723e */ /* 0x000fe200000000ff */
[----:B------:R-:W-:Y:S01]  /*fb80*/  IMAD.U32 R21, RZ, RZ, UR5 ;  /* 0x00000005ff157e24 */ /* 0x000fe2000f8e00ff */
[----:B------:R-:W-:Y:S01]  /*fb90*/  F2FP.F16.F32.PACK_AB R6, R101, R100 ;  /* 0x000000646506723e */ /* 0x000fe200000000ff */
[----:B------:R-:W-:Y:S01]  /*fba0*/  IMAD R30, R33, UR44, R10 ;  /* 0x0000002c211e7c24 */ /* 0x000fe2000f8e020a */
[----:B------:R-:W-:Y:S01]  /*fbb0*/  F2FP.F16.F32.PACK_AB R7, R103, R102 ;  /* 0x000000666707723e */ /* 0x000fe200000000ff */
[----:B------:R-:W-:Y:S01]  /*fbc0*/  IMAD.WIDE.U32 R20, R32, UR44, R20 ;  /* 0x0000002c20147c25 */ /* 0x000fe2000f8e0014 */
[----:B------:R-:W-:Y:S01]  /*fbd0*/  MOV R3, R8 ;  /* 0x0000000800037202 */ /* 0x000fe20000000f00 */
[----:B------:R-:W-:Y:S01]  /*fbe0*/  ULDC.64 UR6, c[0x0][0xb40] ;  /* 0x0002d00000067ab9 */ /* 0x000fe20000000a00 */
[----:B------:R-:W-:Y:S01]  /*fbf0*/  MOV R25, R12 ;  /* 0x0000000c00197202 */ /* 0x000fe20000000f00 */
[----:B------:R1:W-:Y:S01]  /*fc00*/  STSM.16.M88.4 [R29], R4 ;  /* 0x000000041d007844 */ /* 0x0003e20000000200 */
[----:B------:R-:W-:-:S02]  /*fc10*/  F2FP.F16.F32.PACK_AB R8, R105, R104 ;  /* 0x000000686908723e */ /* 0x000fc400000000ff */
[----:B------:R-:W-:Y:S02]  /*fc20*/  F2FP.F16.F32.PACK_AB R9, R107, R106 ;  /* 0x0000006a6b09723e */ /* 0x000fe400000000ff */
[----:B------:R-:W-:Y:S02]  /*fc30*/  F2FP.F16.F32.PACK_AB R10, R109, R108 ;  /* 0x0000006c6d0a723e */ /* 0x000fe400000000ff */
[----:B------:R-:W-:Y:S02]  /*fc40*/  F2FP.F16.F32.PACK_AB R11, R111, R110 ;  /* 0x0000006e6f0b723e */ /* 0x000fe400000000ff */
[----:B------:R-:W-:Y:S02]  /*fc50*/  F2FP.F16.F32.PACK_AB R120, R121, R120 ;  /* 0x000000787978723e */ /* 0x000fe400000000ff */
[----:B------:R-:W-:Y:S01]  /*fc60*/  F2FP.F16.F32.PACK_AB R12, R113, R112 ;  /* 0x00000070710c723e */ /* 0x000fe200000000ff */
[----:B------:R-:W-:Y:S01]  /*fc70*/  STSM.16.M88.4 [R28], R8 ;  /* 0x000000081c007844 */ /* 0x000fe20000000200 */
[----:B------:R-:W-:-:S02]  /*fc80*/  F2FP.F16.F32.PACK_AB R13, R115, R114 ;  /* 0x00000072730d723e */ /* 0x000fc400000000ff */
[----:B------:R-:W-:Y:S02]  /*fc90*/  F2FP.F16.F32.PACK_AB R14, R117, R116 ;  /* 0x00000074750e723e */ /* 0x000fe400000000ff */
[----:B------:R-:W-:Y:S02]  /*fca0*/  F2FP.F16.F32.PACK_AB R15, R119, R118 ;  /* 0x00000076770f723e */ /* 0x000fe400000000ff */
[----:B------:R-:W-:Y:S02]  /*fcb0*/  F2FP.F16.F32.PACK_AB R121, R123, R122 ;  /* 0x0000007a7b79723e */ /* 0x000fe400000000ff */
[----:B------:R-:W-:Y:S01]  /*fcc0*/  F2FP.F16.F32.PACK_AB R128, R129, R128 ;  /* 0x000000808180723e */ /* 0x000fe200000000ff */
[----:B------:R-:W-:Y:S01]  /*fcd0*/  STSM.16.M88.4 [R27], R12 ;  /* 0x0000000c1b007844 */ /* 0x000fe20000000200 */
[----:B------:R-:W-:Y:S02]  /*fce0*/  F2FP.F16.F32.PACK_AB R122, R125, R124 ;  /* 0x0000007c7d7a723e */ /* 0x000fe400000000ff */
[----:B------:R-:W-:-:S02]  /*fcf0*/  F2FP.F16.F32.PACK_AB R123, R127, R126 ;  /* 0x0000007e7f7b723e */ /* 0x000fc400000000ff */
[----:B------:R-:W-:Y:S02]  /*fd00*/  F2FP.F16.F32.PACK_AB R129, R131, R130 ;  /* 0x000000828381723e */ /* 0x000fe400000000ff */
[----:B------:R-:W-:Y:S01]  /*fd10*/  F2FP.F16.F32.PACK_AB R136, R137, R136 ;  /* 0x000000888988723e */ /* 0x000fe200000000ff */
[----:B------:R-:W-:Y:S01]  /*fd20*/  STSM.16.M88.4 [R26], R120 ;  /* 0x000000781a007844 */ /* 0x000fe20000000200 */
        /* <DEDUP_REMOVED lines=10> */
[----:B------:R-:W-:Y:S02]  /*fdd0*/  F2FP.F16.F32.PACK_AB R147, R151, R150 ;  /* 0x000000969793723e */ /* 0x000fe400000000ff */
[----:B-1----:R-:W-:Y:S02]  /*fde0*/  SHF.R.S32.HI R5, RZ, 0x1f, R31 ;  /* 0x0000001fff057819 */ /* 0x002fe4000001141f */
[C---:B------:R-:W-:Y:S01]  /*fdf0*/  IADD3 R6, P2, R31.reuse, R20, RZ ;  /* 0x000000141f067210 */ /* 0x040fe20007f5e0ff */
[----:B------:R-:W-:Y:S01]  /*fe00*/  STSM.16.M88.4 [R3], R144 ;  /* 0x0000009003007844 */ /* 0x000fe20000000200 */
[----:B------:R-:W-:-:S02]  /*fe10*/  ISETP.GE.OR P0, PT, R31, UR10, P0 ;  /* 0x0000000a1f007c0c */ /* 0x000fc40008706670 */
[----:B------:R-:W-:Y:S01]  /*fe20*/  IADD3.X R5, R5, R21, R30, P2, !PT ;  /* 0x0000001505057210 */ /* 0x000fe200017fe41e */
[----:B------:R-:W-:Y:S01]  /*fe30*/  @!PT LDS RZ, [RZ] ;  /* 0x00000000fffff984 */ /* 0x000fe20000000800 */
[----:B------:R-:W-:Y:S01]  /*fe40*/  @!PT LDS RZ, [RZ] ;  /* 0x00000000fffff984 */ /* 0x000fe20000000800 */
[----:B------:R-:W-:Y:S01]  /*fe50*/  @!PT LDS RZ, [RZ] ;  /* 0x00000000fffff984 */ /* 0x000fe20000000800 */
[----:B------:R-:W-:Y:S01]  /*fe60*/  @!PT LDS RZ, [RZ] ;  /* 0x00000000fffff984 */ /* 0x000fe20000000800 */
[----:B------:R1:W-:Y:S06]  /*fe70*/  MEMBAR.ALL.CTA ;  /* 0x0000000000007992 */ /* 0x0003ec0000008000 */
[----:B-1----:R-:W1:Y:S02]  /*fe80*/  FENCE.VIEW.ASYNC.S ;  /* 0x00000000000073c6 */ /* 0x002e640000000000 */
[----:B-1----:R-:W-:Y:S06]  /*fe90*/  BAR.ARV 0x1, 0x120 ;  /* 0x0044800000007b1d */ /* 0x002fec0000002000 */
[----:B------:R-:W-:-:S04]  /*fea0*/  LEA R4, P2, R6, UR6, 0x2 ;  /* 0x0000000606047c11 */ /* 0x000fc8000f8410ff */
[----:B------:R-:W-:Y:S02]  /*feb0*/  LEA.HI.X R5, R6, UR7, R5, 0x2, P2 ;  /* 0x0000000706057c11 */ /* 0x000fe400090f1405 */
[----:B------:R-:W1:Y:S04]  /*fec0*/  SHFL.IDX PT, R6, R189, RZ, 0x1f ;  /* 0x00001fffbd067589 */ /* 0x000e6800000e0000 */
[----:B------:R2:W-:Y:S04]  /*fed0*/  @!P1 STG.E desc[UR50][R4.64+0x20], R0 ;  /* 0x0000200004009986 */ /* 0x0005e8000c101932 */
[----:B------:R2:W-:Y:S01]  /*fee0*/  @!P0 STG.E desc[UR50][R4.64], R2 ;  /* 0x0000000204008986 */ /* 0x0005e2000c101932 */
[----:B-1----:R-:W-:-:S13]  /*fef0*/  ISETP.NE.AND P0, PT, R6, 0x7, PT ;  /* 0x000000070600780c */ /* 0x002fda0003f05270 */
[----:B--2---:R-:W-:Y:S05]  /*ff00*/  @P0 BRA `(.L_x_950) ;  /* 0x0000000800740947 */ /* 0x004fea0003800000 */
[----:B------:R-:W-:Y:S01]  /*ff10*/  BAR.SYNC.DEFER_BLOCKING 0x1, 0x120 ;  /* 0x0044800000007b1d */ /* 0x000fe20000010000 */
[----:B------:R-:W-:-:S05]  /*ff20*/  ELECT P0, URZ, PT ;  /* 0x00000000003f782f */ /* 0x000fca0003800000 */
[----:B------:R-:W-:Y:S08]  /*ff30*/  BSSY B0, `(.L_x_951) ;  /* 0x0000012000007945 */ /* 0x000ff00003800000 */
[----:B------:R-:W-:Y:S05]  /*ff40*/  @!P0 BRA `(.L_x_952) ;  /* 0x0000000000408947 */ /* 0x000fea0003800000 */
[----:B------:R-:W-:Y:S02]  /*ff50*/  UIADD3 UR6, UP0, UR54, 0x9f0, URZ ;  /* 0x000009f036067890 */ /* 0x000fe4000ff1e03f */
[----:B------:R-:W-:Y:S02]  /*ff60*/  UIADD3 UR5, UR39, 0x4000, URZ ;  /* 0x0000400027057890 */ /* 0x000fe4000fffe03f */
[----:B------:R-:W-:Y:S01]  /*ff70*/  UIADD3.X UR7, URZ, UR55, URZ, UP0, !UPT ;  /* 0x000000373f077290 */ /* 0x000fe200087fe43f */
[----:B------:R-:W-:Y:S01]  /*ff80*/  UMOV UR41, URZ ;  /* 0x0000003f00297c82 */ /* 0x000fe20008000000 */
[----:B------:R-:W-:Y:S01]  /*ff90*/  UMOV UR45, URZ ;  /* 0x0000003f002d7c82 */ /* 0x000fe20008000000 */
[----:B------:R-:W-:Y:S01]  /*ffa0*/  UMOV UR40, UR39 ;  /* 0x0000002700287c82 */ /* 0x000fe20008000000 */
[----:B------:R-:W-:-:S05]  /*ffb0*/  UMOV UR8, 0x40 ;  /* 0x0000004000087882 */ /* 0x000fca0000000000 */
        /* <DEDUP_REMOVED lines=9> */
.L_x_952:
[----:B------:R-:W-:Y:S05]  /*10050*/  BSYNC B0 ;  /* 0x0000000000007941 */ /* 0x000fea0003800000 */
.L_x_951:
[----:B------:R-:W-:Y:S05]  /*10060*/  BRA `(.L_x_950) ;  /* 0x00000008001c7947 */ /* 0x000fea0003800000 */
.L_x_949:
[----:B------:R-:W1:Y:S01]  /*10070*/  LDC R12, c[0x0][0xdac] ;  /* 0x00036b00ff0c7b82 */ /* 0x000e620000000800 */
[----:B------:R-:W-:Y:S01]  /*10080*/  ISETP.GT.AND P0, PT, R190, 0x7f, PT ;  /* 0x0000007fbe00780c */ /* 0x000fe20003f04270 */
[----:B------:R-:W-:Y:S01]  /*10090*/  USHF.R.S32.HI UR6, URZ, 0x1f, UR43 ;  /* 0x0000001f3f067899 */ /* 0x000fe2000801142b */
[----:B------:R-:W-:Y:S01]  /*100a0*/  BSSY B0, `(.L_x_953) ;  /* 0x000001c000007945 */ /* 0x000fe20003800000 */
[----:B------:R-:W-:Y:S01]  /*100b0*/  USHF.R.S32.HI UR7, URZ, 0x1f, UR44 ;  /* 0x0000001f3f077899 */ /* 0x000fe2000801142c */
[----:B------:R-:W-:-:S03]  /*100c0*/  SHF.R.S32.HI R23, RZ, 0x1f, R22 ;  /* 0x0000001fff177819 */ /* 0x000fc60000011416 */
[----:B------:R-:W2:Y:S08]  /*100d0*/  LDC.64 R6, c[0x0][0xae0] ;  /* 0x0002b800ff067b82 */ /* 0x000eb00000000a00 */
[----:B------:R-:W3:Y:S01]  /*100e0*/  LDC.64 R8, c[0x0][0xae8] ;  /* 0x0002ba00ff087b82 */ /* 0x000ee20000000a00 */
[----:B------:R-:W-:Y:S05]  /*100f0*/  @P0 BRA `(.L_x_954) ;  /* 0x0000000000580947 */ /* 0x000fea0003800000 */
[----:B------:R-:W4:Y:S01]  /*10100*/  S2R R0, SR_TID.X ;  /* 0x0000000000007919 */ /* 0x000f220000002100 */
[----:B------:R-:W-:Y:S01]  /*10110*/  IMAD.U32 R2, RZ, RZ, UR42 ;  /* 0x0000002aff027e24 */ /* 0x000fe2000f8e00ff */
[----:B------:R-:W-:-:S04]  /*10120*/  ULDC UR5, c[0x0][0xa88] ;  /* 0x0002a20000057ab9 */ /* 0x000fc80000000800 */
[----:B----4-:R-:W-:-:S04]  /*10130*/  IADD3 R2, R2, -0x80, R0 ;  /* 0xffffff8002027810 */ /* 0x010fc80007ffe000 */
[----:B------:R-:W-:-:S13]  /*10140*/  ISETP.GE.AND P0, PT, R2, UR5, PT ;  /* 0x0000000502007c0c */ /* 0x000fda000bf06270 */
[----:B------:R-:W-:Y:S05]  /*10150*/  @P0 BRA `(.L_x_954) ;  /* 0x0000000000400947 */ /* 0x000fea0003800000 */
[----:B------:R-:W4:Y:S01]  /*10160*/  LDC.64 R4, c[0x0][0xb70] ;  /* 0x0002dc00ff047b82 */ /* 0x000f220000000a00 */
[----:B------:R-:W-:Y:S01]  /*10170*/  SHF.R.S32.HI R3, RZ, 0x1f, R2 ;  /* 0x0000001fff037819 */ /* 0x000fe20000011402 */
[----:B------:R-:W-:-:S06]  /*10180*/  ULDC.64 UR8, c[0x0][0xb40] ;  /* 0x0002d00000087ab9 */ /* 0x000fcc0000000a00 */
[----:B------:R-:W5:Y:S01]  /*10190*/  LDC.64 R10, c[0x0][0xb78] ;  /* 0x0002de00ff0a7b82 */ /* 0x000f620000000a00 */
[C---:B----4-:R-:W-:Y:S02]  /*101a0*/  IMAD R0, R4.reuse, UR6, RZ ;  /* 0x0000000604007c24 */ /* 0x050fe4000f8e02ff */
[----:B------:R-:W-:-:S04]  /*101b0*/  IMAD.WIDE.U32 R2, R4, UR43, R2 ;  /* 0x0000002b04027c25 */ /* 0x000fc8000f8e0002 */
[----:B------:R-:W-:Y:S02]  /*101c0*/  IMAD R5, R5, UR43, R0 ;  /* 0x0000002b05057c24 */ /* 0x000fe4000f8e0200 */
[C---:B-----5:R-:W-:Y:S02]  /*101d0*/  IMAD R0, R10.reuse, UR7, RZ ;  /* 0x000000070a007c24 */ /* 0x060fe4000f8e02ff */
[----:B------:R-:W-:Y:S02]  /*101e0*/  IMAD.IADD R3, R3, 0x1, R5 ;  /* 0x0000000103037824 */ /* 0x000fe400078e0205 */
[----:B------:R-:W-:Y:S02]  /*101f0*/  IMAD R5, R11, UR44, R0 ;  /* 0x0000002c0b057c24 */ /* 0x000fe4000f8e0200 */
[----:B------:R-:W-:-:S04]  /*10200*/  IMAD.WIDE.U32 R2, R10, UR44, R2 ;  /* 0x0000002c0a027c25 */ /* 0x000fc8000f8e0002 */
[----:B------:R-:W-:Y:S01]  /*10210*/  IMAD.IADD R3, R3, 0x1, R5 ;  /* 0x0000000103037824 */ /* 0x000fe200078e0205 */
[----:B------:R-:W-:-:S04]  /*10220*/  LEA R4, P0, R2, UR8, 0x2 ;  /* 0x0000000802047c11 */ /* 0x000fc8000f8010ff */
[----:B------:R-:W-:Y:S01]  /*10230*/  LEA.HI.X R5, R2, UR9, R3, 0x2, P0 ;  /* 0x0000000902057c11 */ /* 0x000fe200080f1403 */
[----:B------:R-:W-:-:S05]  /*10240*/  IMAD.MOV.U32 R3, RZ, RZ, -0x800000 ;  /* 0xff800000ff037424 */ /* 0x000fca00078e00ff */
[----:B------:R4:W-:Y:S03]  /*10250*/  STG.E desc[UR50][R4.64], R3 ;  /* 0x0000000304007986 */ /* 0x0009e6000c101932 */
.L_x_954:
[----:B------:R-:W-:Y:S05]  /*10260*/  BSYNC B0 ;  /* 0x0000000000007941 */ /* 0x000fea0003800000 */
.L_x_953:
[----:B------:R-:W-:Y:S01]  /*10270*/  ULDC UR5, c[0x0][0xa88] ;  /* 0x0002a20000057ab9 */ /* 0x000fe20000000800 */
[C---:B--2---:R-:W-:Y:S01]  /*10280*/  IMAD R0, R6.reuse, UR6, RZ ;  /* 0x0000000606007c24 */ /* 0x044fe2000f8e02ff */
[----:B------:R-:W-:Y:S01]  /*10290*/  UIADD3 UR42, -UR42, UR5, URZ ;  /* 0x000000052a2a7290 */ /* 0x000fe2000fffe13f */
[----:B----4-:R-:W-:Y:S01]  /*102a0*/  IMAD.WIDE.U32 R2, R6, UR43, R22 ;  /* 0x0000002b06027c25 */ /* 0x010fe2000f8e0016 */
[----:B------:R-:W-:Y:S01]  /*102b0*/  ULOP3.LUT UR48, URZ, UR48, URZ, 0x33, !UPT ;  /* 0x000000303f307292 */ /* 0x000fe2000f8e333f */
[----:B------:R-:W-:Y:S01]  /*102c0*/  SHF.R.S32.HI R185, RZ, 0x1f, R184 ;  /* 0x0000001fffb97819 */ /* 0x000fe200000114b8 */
[----:B------:R-:W-:Y:S01]  /*102d0*/  BSSY B0, `(.L_x_955) ;  /* 0x0000021000007945 */ /* 0x000fe20003800000 */
[----:B------:R-:W-:Y:S01]  /*102e0*/  IMAD R5, R7, UR43, R0 ;  /* 0x0000002b07057c24 */ /* 0x000fe2000f8e0200 */
[C---:B------:R-:W-:Y:S01]  /*102f0*/  ISETP.GE.AND P2, PT, R184.reuse, UR42, PT ;  /* 0x0000002ab8007c0c */ /* 0x040fe2000bf46270 */
[C---:B------:R-:W-:Y:S02]  /*10300*/  VIADD R0, R184.reuse, 0x40 ;  /* 0x00000040b8007836 */ /* 0x040fe40000000000 */
[----:B------:R-:W-:-:S02]  /*10310*/  VIADD R4, R184, 0x20 ;  /* 0x00000020b8047836 */ /* 0x000fc40000000000 */
[----:B------:R-:W-:Y:S01]  /*10320*/  IMAD.IADD R3, R3, 0x1, R5 ;  /* 0x0000000103037824 */ /* 0x000fe200078e0205 */
[----:B------:R-:W-:Y:S01]  /*10330*/  ISETP.GE.AND P0, PT, R0, UR42, PT ;  /* 0x0000002a00007c0c */ /* 0x000fe2000bf06270 */
[----:B---3--:R-:W-:Y:S01]  /*10340*/  IMAD R0, R8, UR7, RZ ;  /* 0x0000000708007c24 */ /* 0x008fe2000f8e02ff */
[----:B------:R-:W-:Y:S01]  /*10350*/  ISETP.GE.AND P4, PT, R4, UR42, PT ;  /* 0x0000002a04007c0c */ /* 0x000fe2000bf86270 */
[----:B------:R-:W-:Y:S02]  /*10360*/  VIADD R4, R184, 0x60 ;  /* 0x00000060b8047836 */ /* 0x000fe40000000000 */
[----:B------:R-:W-:Y:S02]  /*10370*/  IMAD R9, R9, UR44, R0 ;  /* 0x0000002c09097c24 */ /* 0x000fe4000f8e0200 */
[----:B-1----:R-:W-:Y:S01]  /*10380*/  VIADD R5, R12, UR48 ;  /* 0x000000300c057c36 */ /* 0x002fe20008000000 */
[----:B------:R-:W-:Y:S01]  /*10390*/  ISETP.GE.AND P1, PT, R4, UR42, PT ;  /* 0x0000002a04007c0c */ /* 0x000fe2000bf26270 */
[----:B------:R-:W-:-:S04]  /*103a0*/  IMAD.WIDE.U32 R6, R8, UR44, R2 ;  /* 0x0000002c08067c25 */ /* 0x000fc8000f8e0002 */
[----:B------:R-:W-:-:S04]  /*103b0*/  IMAD.WIDE R4, R5, 0x80, R184 ;  /* 0x0000008005047825 */ /* 0x000fc800078e02b8 */
[----:B------:R-:W-:Y:S01]  /*103c0*/  IMAD.IADD R11, R7, 0x1, R9 ;  /* 0x00000001070b7824 */ /* 0x000fe200078e0209 */
[----:B------:R-:W-:Y:S06]  /*103d0*/  @P2 BRA `(.L_x_956) ;  /* 0x0000000000402947 */ /* 0x000fec0003800000 */
[----:B------:R-:W-:Y:S01]  /*103e0*/  ULDC.64 UR6, c[0x0][0xad8] ;  /* 0x0002b60000067ab9 */ /* 0x000fe20000000a00 */
[C---:B------:R-:W-:Y:S01]  /*103f0*/  VIADD R0, R22.reuse, 0x40 ;  /* 0x0000004016007836 */ /* 0x040fe20000000000 */
[----:B------:R-:W-:Y:S01]  /*10400*/  ULDC UR5, c[0x0][0xa8c] ;  /* 0x0002a30000057ab9 */ /* 0x000fe20000000800 */
[----:B------:R-:W-:Y:S01]  /*10410*/  IMAD R9, R5, UR6, RZ ;  /* 0x0000000605097c24 */ /* 0x000fe2000f8e02ff */
[----:B------:R-:W-:Y:S01]  /*10420*/  ISETP.GE.AND P2, PT, R22, UR5, PT ;  /* 0x0000000516007c0c */ /* 0x000fe2000bf46270 */
[----:B------:R-:W-:Y:S01]  /*10430*/  IMAD.MOV.U32 R2, RZ, RZ, R6 ;  /* 0x000000ffff027224 */ /* 0x000fe200078e0006 */
[----:B------:R-:W-:Y:S01]  /*10440*/  ISETP.GE.AND P3, PT, R0, UR5, PT ;  /* 0x0000000500007c0c */ /* 0x000fe2000bf66270 */
[----:B------:R-:W-:Y:S02]  /*10450*/  IMAD.MOV.U32 R3, RZ, RZ, R11 ;  /* 0x000000ffff037224 */ /* 0x000fe400078e000b */
[C---:B------:R-:W-:Y:S02]  /*10460*/  IMAD R9, R4.reuse, UR7, R9 ;  /* 0x0000000704097c24 */ /* 0x040fe4000f8e0209 */
[----:B------:R-:W-:Y:S01]  /*10470*/  IMAD.WIDE.U32 R2, R4, UR6, R2 ;  /* 0x0000000604027c25 */ /* 0x000fe2000f8e0002 */
[----:B------:R-:W-:-:S03]  /*10480*/  ULDC.64 UR6, c[0x0][0xa80] ;  /* 0x0002a00000067ab9 */ /* 0x000fc60000000a00 */
[----:B------:R-:W-:Y:S01]  /*10490*/  IMAD.IADD R3, R3, 0x1, R9 ;  /* 0x0000000103037824 */ /* 0x000fe200078e0209 */
[----:B------:R-:W-:-:S04]  /*104a0*/  LEA R8, P5, R2, UR6, 0x1 ;  /* 0x0000000602087c11 */ /* 0x000fc8000f8a08ff */
[----:B------:R-:W-:-:S05]  /*104b0*/  LEA.HI.X R9, R2, UR7, R3, 0x1, P5 ;  /* 0x0000000702097c11 */ /* 0x000fca000a8f0c03 */
[----:B------:R1:W-:Y:S04]  /*104c0*/  @!P2 STG.E.128 desc[UR50][R8.64], RZ ;  /* 0x000000ff0800a986 */ /* 0x0003e8000c101d32 */
[----:B------:R1:W-:Y:S02]  /*104d0*/  @!P3 STG.E.128 desc[UR50][R8.64+0x80], RZ ;  /* 0x000080ff0800b986 */ /* 0x0003e4000c101d32 */
.L_x_956:
[----:B------:R-:W-:Y:S05]  /*104e0*/  BSYNC B0 ;  /* 0x0000000000007941 */ /* 0x000fea0003800000 */
.L_x_955:
[----:B------:R-:W-:Y:S04]  /*104f0*/  BSSY B0, `(.L_x_957) ;  /* 0x0000014000007945 */ /* 0x000fe80003800000 */
[----:B------:R-:W-:Y:S05]  /*10500*/  @P4 BRA `(.L_x_958) ;  /* 0x0000000000484947 */ /* 0x000fea0003800000 */
[----:B-1----:R-:W-:Y:S01]  /*10510*/  IADD3 R9, P2, R4, 0x20, RZ ;  /* 0x0000002004097810 */ /* 0x002fe20007f5e0ff */
[----:B------:R-:W-:Y:S01]  /*10520*/  ULDC.64 UR6, c[0x0][0xad8] ;  /* 0x0002b60000067ab9 */ /* 0x000fe20000000a00 */
[----:B------:R-:W-:Y:S01]  /*10530*/  IMAD.MOV.U32 R2, RZ, RZ, R6 ;  /* 0x000000ffff027224 */ /* 0x000fe200078e0006 */
[----:B------:R-:W-:Y:S01]  /*10540*/  ULDC UR5, c[0x0][0xa8c] ;  /* 0x0002a30000057ab9 */ /* 0x000fe20000000800 */
[----:B------:R-:W-:Y:S01]  /*10550*/  IMAD.MOV.U32 R3, RZ, RZ, R11 ;  /* 0x000000ffff037224 */ /* 0x000fe200078e000b */
[C---:B------:R-:W-:Y:S01]  /*10560*/  ISETP.GE.AND P3, PT, R22.reuse, UR5, PT ;  /* 0x0000000516007c0c */ /* 0x040fe2000bf66270 */
[----:B------:R-:W-:Y:S02]  /*10570*/  IMAD.X R0, RZ, RZ, R5, P2 ;  /* 0x000000ffff007224 */ /* 0x000fe400010e0605 */
[----:B------:R-:W-:Y:S02]  /*10580*/  VIADD R8, R22, 0x40 ;  /* 0x0000004016087836 */ /* 0x000fe40000000000 */
[----:B------:R-:W-:-:S02]  /*10590*/  IMAD R0, R0, UR6, RZ ;  /* 0x0000000600007c24 */ /* 0x000fc4000f8e02ff */
[----:B------:R-:W-:Y:S01]  /*105a0*/  IMAD.WIDE.U32 R2, R9, UR6, R2 ;  /* 0x0000000609027c25 */ /* 0x000fe2000f8e0002 */
[----:B------:R-:W-:-:S03]  /*105b0*/  ISETP.GE.AND P4, PT, R8, UR5, PT ;  /* 0x0000000508007c0c */ /* 0x000fc6000bf86270 */
[----:B------:R-:W-:Y:S01]  /*105c0*/  IMAD R9, R9, UR7, R0 ;  /* 0x0000000709097c24 */ /* 0x000fe2000f8e0200 */
[----:B------:R-:W-:Y:S02]  /*105d0*/  ULDC.64 UR6, c[0x0][0xa80] ;  /* 0x0002a00000067ab9 */ /* 0x000fe40000000a00 */
[----:B------:R-:W-:Y:S01]  /*105e0*/  LEA R8, P2, R2, UR6, 0x1 ;  /* 0x0000000602087c11 */ /* 0x000fe2000f8408ff */
[----:B------:R-:W-:-:S05]  /*105f0*/  IMAD.IADD R3, R3, 0x1, R9 ;  /* 0x0000000103037824 */ /* 0x000fca00078e0209 */
[----:B------:R-:W-:-:S05]  /*10600*/  LEA.HI.X R9, R2, UR7, R3, 0x1, P2 ;  /* 0x0000000702097c11 */ /* 0x000fca00090f0c03 */
[----:B------:R2:W-:Y:S04]  /*10610*/  @!P3 STG.E.128 desc[UR50][R8.64], RZ ;  /* 0x000000ff0800b986 */ /* 0x0005e8000c101d32 */
[----:B------:R2:W-:Y:S02]  /*10620*/  @!P4 STG.E.128 desc[UR50][R8.64+0x80], RZ ;  /* 0x000080ff0800c986 */ /* 0x0005e4000c101d32 */
.L_x_958:
[----:B------:R-:W-:Y:S05]  /*10630*/  BSYNC B0 ;  /* 0x0000000000007941 */ /* 0x000fea0003800000 */
.L_x_957:
[----:B------:R-:W-:Y:S04]  /*10640*/  BSSY B0, `(.L_x_959) ;  /* 0x0000014000007945 */ /* 0x000fe80003800000 */
[----:B------:R-:W-:Y:S05]  /*10650*/  @P0 BRA `(.L_x_960) ;  /* 0x0000000000480947 */ /* 0x000fea0003800000 */
[----:B-12---:R-:W-:Y:S01]  /*10660*/  IADD3 R9, P0, R4, 0x40, RZ ;  /* 0x0000004004097810 */ /* 0x006fe20007f1e0ff */
        /* <DEDUP_REMOVED lines=17> */
.L_x_960:
[----:B------:R-:W-:Y:S05]  /*10780*/  BSYNC B0 ;  /* 0x0000000000007941 */ /* 0x000fea0003800000 */
.L_x_959:
[----:B------:R-:W-:Y:S04]  /*10790*/  BSSY B0, `(.L_x_950) ;  /* 0x0000014000007945 */ /* 0x000fe80003800000 */
[----:B------:R-:W-:Y:S05]  /*107a0*/  @P1 BRA `(.L_x_961) ;  /* 0x0000000000481947 */ /* 0x000fea0003800000 */
[----:B------:R-:W-:Y:S01]  /*107b0*/  IADD3 R7, P0, R4, 0x60, RZ ;  /* 0x0000006004077810 */ /* 0x000fe20007f1e0ff */
        /* <DEDUP_REMOVED lines=17> */
.L_x_961:
[----:B------:R-:W-:Y:S05]  /*108d0*/  BSYNC B0 ;  /* 0x0000000000007941 */ /* 0x000fea0003800000 */
.L_x_950:
[----:B------:R-:W5:Y:S02]  /*108e0*/  LDC R0, c[0x0][0xda8] ;  /* 0x00036a00ff007b82 */ /* 0x000f640000000800 */
[----:B-----5:R-:W-:-:S13]  /*108f0*/  ISETP.LE.AND P0, PT, R0, UR4, PT ;  /* 0x0000000400007c0c */ /* 0x020fda000bf03270 */
[----:B------:R-:W-:Y:S05]  /*10900*/  @!P0 BRA `(.L_x_962) ;  /* 0xffffff04002c8947 */ /* 0x000fea000383ffff */
[----:B------:R-:W-:Y:S05]  /*10910*/  EXIT ;  /* 0x000000000000794d */ /* 0x000fea0003800000 */
.L_x_868:
[----:B------:R-:W-:-:S08]  /*10920*/  NOP ;  /* 0x0000000000007918 */ /* 0x000fd00000000000 */
[----:B------:R-:W1:-:S00]  /*10930*/  USETMAXREG.DEALLOC.CTAPOOL 0x18 ;  /* 0x00000018000079c8 */ /* 0x000e4000080e0500 */
[----:B-1----:R-:W-:-:S06]  /*10940*/  LOP3.LUT R0, R0, 0x3, RZ, 0xc0, !PT ;  /* 0x0000000300007812 */ /* 0x002fcc00078ec0ff */
[----:B------:R-:W1:Y:S02]  /*10950*/  SHFL.IDX PT, R0, R0, RZ, 0x1f ;  /* 0x00001fff00007589 */ /* 0x000e6400000e0000 */
[----:B-1----:R-:W-:-:S13]  /*10960*/  ISETP.NE.AND P0, PT, R0, RZ, PT ;  /* 0x000000ff0000720c */ /* 0x002fda0003f05270 */
[----:B------:R-:W-:Y:S05]  /*10970*/  @P0 EXIT ;  /* 0x000000000000094d */ /* 0x000fea0003800000 */
[----:B------:R-:W1:Y:S01]  /*10980*/  S2UR UR4, SR_CTAID.X ;  /* 0x00000000000479c3 */ /* 0x000e620000002500 */
[----:B------:R-:W-:Y:S01]  /*10990*/  UMOV UR47, URZ ;  /* 0x0000003f002f7c82 */ /* 0x000fe20008000000 */
[----:B------:R-:W-:Y:S02]  /*109a0*/  IMAD.MOV.U32 R16, RZ, RZ, RZ ;  /* 0x000000ffff107224 */ /* 0x000fe400078e00ff */
[----:B------:R-:W-:-:S04]  /*109b0*/  IMAD.MOV.U32 R17, RZ, RZ, 0x1 ;  /* 0x00000001ff117424 */ /* 0x000fc800078e00ff */
[----:B------:R-:W1:Y:S02]  /*109c0*/  LDC R0, c[0x0][0xda8] ;  /* 0x00036a00ff007b82 */ /* 0x000e640000000800 */
[----:B-1----:R-:W-:-:S13]  /*109d0*/  ISETP.LE.AND P0, PT, R0, UR4, PT ;  /* 0x0000000400007c0c */ /* 0x002fda000bf03270 */
[----:B------:R-:W-:Y:S05]  /*109e0*/  @P0 BRA `(.L_x_963) ;  /* 0x0000002c006c0947 */ /* 0x000fea0003800000 */
[----:B------:R-:W-:Y:S01]  /*109f0*/  IMAD.U32 R19, RZ, RZ, UR4 ;  /* 0x00000004ff137e24 */ /* 0x000fe2000f8e00ff */
[----:B------:R-:W-:Y:S01]  /*10a00*/  ULDC UR46, c[0x0][0xc] ;  /* 0x00000300002e7ab9 */ /* 0x000fe20000000800 */
[----:B------:R-:W-:Y:S01]  /*10a10*/  IMAD.MOV.U32 R17, RZ, RZ, 0x1 ;  /* 0x00000001ff117424 */ /* 0x000fe200078e00ff */
[----:B------:R-:W-:Y:S01]  /*10a20*/  ULDC.64 UR48, c[0x0][0x198] ;  /* 0x0000660000307ab9 */ /* 0x000fe20000000a00 */
[----:B------:R-:W-:Y:S01]  /*10a30*/  IMAD.MOV.U32 R16, RZ, RZ, RZ ;  /* 0x000000ffff107224 */ /* 0x000fe200078e00ff */
[----:B------:R-:W-:-:S06]  /*10a40*/  UMOV UR47, URZ ;  /* 0x0000003f002f7c82 */ /* 0x000fcc0008000000 */
.L_x_1017:
[----:B------:R-:W-:Y:S01]  /*10a50*/  ULDC UR8, c[0x0][0xdd0] ;  /* 0x0003740000087ab9 */ /* 0x000fe20000000800 */
[----:B-1----:R-:W1:Y:S01]  /*10a60*/  LDC R0, c[0x0][0xde8] ;  /* 0x00037a00ff007b82 */ /* 0x002e620000000800 */
[C---:B------:R-:W-:Y:S01]  /*10a70*/  R2UR UR6, R19.reuse ;  /* 0x00000000130672ca */ /* 0x040fe200000e0000 */
[----:B------:R-:W-:Y:S01]  /*10a80*/  UISETP.NE.AND UP0, UPT, UR8, 0x1, UPT ;  /* 0x000000010800788c */ /* 0x000fe2000bf05270 */
[----:B------:R-:W-:-:S10]  /*10a90*/  R2UR UR7, R19 ;  /* 0x00000000130772ca */ /* 0x000fd400000e0000 */
[----:B------:R-:W-:Y:S01]  /*10aa0*/  @UP0 ULDC UR4, c[0x0][0xdd4] ;  /* 0x0003750000040ab9 */ /* 0x000fe20000000800 */
[----:B------:R-:W-:Y:S01]  /*10ab0*/  @UP0 ULDC UR9, c[0x0][0xdd8] ;  /* 0x0003760000090ab9 */ /* 0x000fe20000000800 */
[----:B------:R-:W-:-:S04]  /*10ac0*/  UIMAD.WIDE.U32 UR4, UR6, UR4, URZ ;  /* 0x00000004060472a5 */ /* 0x000fc8000f8e003f */
[----:B------:R-:W-:-:S04]  /*10ad0*/  @UP0 USHF.R.U32.HI UR6, URZ, UR9, UR5 ;  /* 0x000000093f060299 */ /* 0x000fc80008011605 */
[----:B------:R-:W-:Y:S02]  /*10ae0*/  UIADD3 UR4, -UR6, URZ, URZ ;  /* 0x0000003f06047290 */ /* 0x000fe4000fffe13f */
[----:B-1----:R-:W-:Y:S02]  /*10af0*/  ISETP.LE.AND P0, PT, R0, UR6, PT ;  /* 0x0000000600007c0c */ /* 0x002fe4000bf03270 */
[----:B------:R-:W-:-:S11]  /*10b00*/  UIMAD UR8, UR8, UR4, UR7 ;  /* 0x00000004080872a4 */ /* 0x000fd6000f8e0207 */
[----:B------:R-:W-:Y:S05]  /*10b10*/  @!P0 BRA `(.L_x_964) ;  /* 0x0000000000208947 */ /* 0x000fea0003800000 */
        /* <DEDUP_REMOVED lines=8> */
.L_x_964:
[----:B------:R-:W-:Y:S01]  /*10ba0*/  ULDC UR9, c[0x0][0xdc4] ;  /* 0x0003710000097ab9 */ /* 0x000fe20000000800 */
[----:B------:R-:W-:Y:S01]  /*10bb0*/  UMOV UR7, UR8 ;  /* 0x0000000800077c82 */ /* 0x000fe20008000000 */
[----:B------:R-:W-:-:S11]  /*10bc0*/  UISETP.NE.AND UP0, UPT, UR9, 0x1, UPT ;  /* 0x000000010900788c */ /* 0x000fd6000bf05270 */
[----:B------:R-:W-:Y:S02]  /*10bd0*/  @UP0 ULDC.64 UR10, c[0x0][0xdc8] ;  /* 0x00037200000a0ab9 */ /* 0x000fe40000000a00 */
[----:B------:R-:W-:-:S04]  /*10be0*/  UIMAD.WIDE.U32 UR4, UR8, UR10, URZ ;  /* 0x0000000a080472a5 */ /* 0x000fc8000f8e003f */
[----:B------:R-:W-:-:S04]  /*10bf0*/  @UP0 USHF.R.U32.HI UR7, URZ, UR11, UR5 ;  /* 0x0000000b3f070299 */ /* 0x000fc80008011605 */
[----:B------:R-:W-:-:S12]  /*10c00*/  UIMAD UR4, UR7, UR9, URZ ;  /* 0x00000009070472a4 */ /* 0x000fd8000f8e023f */
.L_x_965:
[----:B------:R-:W-:Y:S01]  /*10c10*/  ULDC.64 UR10, c[0x0][0x3f8] ;  /* 0x0000fe00000a7ab9 */ /* 0x000fe20000000a00 */
[----:B------:R-:W-:Y:S02]  /*10c20*/  UIADD3 UR8, UR8, -UR4, URZ ;  /* 0x8000000408087290 */ /* 0x000fe4000fffe03f */
[----:B------:R-:W-:Y:S02]  /*10c30*/  UISETP.NE.U32.AND UP0, UPT, UR10, URZ, UPT ;  /* 0x0000003f0a00728c */ /* 0x000fe4000bf05070 */
[----:B------:R-:W-:Y:S01]  /*10c40*/  ULOP3.LUT UR7, URZ, UR7, URZ, 0x33, !UPT ;  /* 0x000000073f077292 */ /* 0x000fe2000f8e333f */
[----:B------:R-:W-:Y:S01]  /*10c50*/  ULDC UR10, c[0x0][0xdb8] ;  /* 0x00036e00000a7ab9 */ /* 0x000fe20000000800 */
[----:B------:R-:W-:Y:S01]  /*10c60*/  ULDC.64 UR4, c[0x0][0x9e0] ;  /* 0x0002780000047ab9 */ /* 0x000fe20000000a00 */
[----:B------:R-:W-:Y:S01]  /*10c70*/  UISETP.NE.AND UP1, UPT, UR10, 0x1, UPT ;  /* 0x000000010a00788c */ /* 0x000fe2000bf25270 */
[----:B------:R-:W-:Y:S01]  /*10c80*/  ULDC UR9, c[0x0][0xdc4] ;  /* 0x0003710000097ab9 */ /* 0x000fe20000000800 */
[----:B------:R-:W-:Y:S01]  /*10c90*/  ULDC UR41, c[0x0][0xdac] ;  /* 0x00036b0000297ab9 */ /* 0x000fe20000000800 */
[----:B------:R-:W-:-:S02]  /*10ca0*/  UISETP.GE.AND UP2, UPT, UR5, 0x1, UPT ;  /* 0x000000010500788c */ /* 0x000fc4000bf46270 */
[----:B------:R-:W-:Y:S02]  /*10cb0*/  UIMAD UR9, UR6, UR9, UR8 ;  /* 0x00000009060972a4 */ /* 0x000fe4000f8e0208 */
[----:B------:R-:W-:Y:S02]  /*10cc0*/  UIADD3 UR41, UR7, UR41, URZ ;  /* 0x0000002907297290 */ /* 0x000fe4000fffe03f */
[----:B------:R-:W-:Y:S01]  /*10cd0*/  UISETP.NE.AND.EX UP0, UPT, UR11, URZ, UPT, UP0 ;  /* 0x0000003f0b00728c */ /* 0x000fe2000bf05300 */
[----:B------:R-:W-:Y:S01]  /*10ce0*/  PLOP3.LUT P1, PT, PT, PT, UP2, 0x80, 0x0 ;  /* 0x000000000000781c */ /* 0x000fe20003f2f028 */
[----:B------:R-:W-:Y:S01]  /*10cf0*/  @UP1 ULDC UR6, c[0x0][0xdbc] ;  /* 0x00036f0000061ab9 */ /* 0x000fe20000000800 */
[----:B------:R-:W-:Y:S02]  /*10d00*/  USHF.L.U32 UR41, UR41, 0x7, URZ ;  /* 0x0000000729297899 */ /* 0x000fe4000800063f */
[----:B------:R-:W-:Y:S01]  /*10d10*/  UIMAD.WIDE.U32 UR6, UR9, UR6, URZ ;  /* 0x00000006090672a5 */ /* 0x000fe2000f8e003f */
[----:B------:R-:W-:Y:S01]  /*10d20*/  ULDC UR11, c[0x0][0x404] ;  /* 0x00010100000b7ab9 */ /* 0x000fe20000000800 */
[----:B------:R-:W-:Y:S01]  /*10d30*/  ULDC UR12, c[0x0][0x288] ;  /* 0x0000a200000c7ab9 */ /* 0x000fe20000000800 */
[----:B------:R-:W-:Y:S01]  /*10d40*/  @UP1 ULDC UR14, c[0x0][0xdc0] ;  /* 0x00037000000e1ab9 */ /* 0x000fe20000000800 */
[----:B------:R-:W-:Y:S01]  /*10d50*/  UMOV UR43, UR9 ;  /* 0x00000009002b7c82 */ /* 0x000fe20008000000 */
[----:B------:R-:W-:-:S02]  /*10d60*/  USEL UR11, UR11, 0x1, UP0 ;  /* 0x000000010b0b7887 */ /* 0x000fc40008000000 */
[----:B------:R-:W-:Y:S02]  /*10d70*/  UIADD3 UR8, UR41, 0x80, -UR12 ;  /* 0x0000008029087890 */ /* 0x000fe4000fffe80c */
[----:B------:R-:W-:Y:S01]  /*10d80*/  @UP1 USHF.R.U32.HI UR43, URZ, UR14, UR7 ;  /* 0x0000000e3f2b1299 */ /* 0x000fe20008011607 */
[----:B------:R-:W-:Y:S02]  /*10d90*/  ULDC UR13, c[0x0][0x2e0] ;  /* 0x0000b800000d7ab9 */ /* 0x000fe40000000800 */
[----:B------:R-:W-:Y:S02]  /*10da0*/  UIMAD UR6, UR11, UR13, UR8 ;  /* 0x0000000d0b0672a4 */ /* 0x000fe4000f8e0208 */
[----:B------:R-:W-:Y:S02]  /*10db0*/  UIADD3 UR42, -UR43, URZ, URZ ;  /* 0x0000003f2b2a7290 */ /* 0x000fe4000fffe13f */
[----:B------:R-:W-:Y:S02]  /*10dc0*/  UIADD3 UR4, UR6, UR4, URZ ;  /* 0x0000000406047290 */ /* 0x000fe4000fffe03f */
[----:B------:R-:W-:Y:S01]  /*10dd0*/  UIMAD UR42, UR10, UR42, UR9 ;  /* 0x0000002a0a2a72a4 */ /* 0x000fe2000f8e0209 */
[----:B------:R-:W-:Y:S11]  /*10de0*/  @!P1 BRA `(.L_x_966) ;  /* 0x0000000000449947 */ /* 0x000ff60003800000 */
        /* <DEDUP_REMOVED lines=10> */
.L_x_967:
[----:B------:R-:W-:-:S11]  /*10e90*/  UISETP.NE.AND UP0, UPT, UR5, 0x1, UPT ;  /* 0x000000010500788c */ /* 0x000fd6000bf05270 */
[----:B------:R-:W-:Y:S02]  /*10ea0*/  @UP0 ULDC.64 UR14, c[0x0][0x9e8] ;  /* 0x00027a00000e0ab9 */ /* 0x000fe40000000a00 */
[----:B------:R-:W-:-:S04]  /*10eb0*/  UIMAD.WIDE.U32 UR6, UR8, UR14, URZ ;  /* 0x0000000e080672a5 */ /* 0x000fc8000f8e003f */
[----:B------:R-:W-:-:S12]  /*10ec0*/  @UP0 USHF.R.U32.HI UR8, URZ, UR15, UR7 ;  /* 0x0000000f3f080299 */ /* 0x000fd80008011607 */
.L_x_968:
[----:B------:R-:W-:-:S04]  /*10ed0*/  UIMAD UR8, UR8, UR5, UR5 ;  /* 0x00000005080872a4 */ /* 0x000fc8000f8e0205 */
[----:B------:R-:W-:-:S04]  /*10ee0*/  UISETP.LT.AND UP0, UPT, UR4, UR8, UPT ;  /* 0x000000080400728c */ /* 0x000fc8000bf01270 */
[----:B------:R-:W-:-:S12]  /*10ef0*/  USEL UR4, UR4, UR8, UP0 ;  /* 0x0000000804047287 */ /* 0x000fd80008000000 */
.L_x_966:
[----:B------:R-:W-:Y:S02]  /*10f00*/  UIMAD UR7, UR11, UR13, 0x7f ;  /* 0x0000007f0b0774a4 */ /* 0x000fe4000f8e020d */
[----:B------:R-:W-:Y:S02]  /*10f10*/  UIADD3 UR4, UR4, 0x7f, URZ ;  /* 0x0000007f04047890 */ /* 0x000fe4000fffe03f */
[----:B------:R-:W-:Y:S02]  /*10f20*/  USHF.R.S32.HI UR8, URZ, 0x1f, UR7 ;  /* 0x0000001f3f087899 */ /* 0x000fe40008011407 */
[----:B------:R-:W-:Y:S02]  /*10f30*/  USHF.R.S32.HI UR6, URZ, 0x1f, UR4 ;  /* 0x0000001f3f067899 */ /* 0x000fe40008011404 */
[----:B------:R-:W-:Y:S02]  /*10f40*/  ULEA.HI UR8, UR8, UR7, URZ, 0x7 ;  /* 0x0000000708087291 */ /* 0x000fe4000f8f383f */
[----:B------:R-:W-:-:S02]  /*10f50*/  ULEA.HI UR6, UR6, UR4, URZ, 0x7 ;  /* 0x0000000406067291 */ /* 0x000fc4000f8f383f */
[----:B------:R-:W-:Y:S02]  /*10f60*/  UIADD3 UR4, UR41, -UR12, URZ ;  /* 0x8000000c29047290 */ /* 0x000fe4000fffe03f */
[----:B------:R-:W-:Y:S02]  /*10f70*/  USHF.R.S32.HI UR45, URZ, 0x7, UR8 ;  /* 0x000000073f2d7899 */ /* 0x000fe40008011408 */
[----:B------:R-:W-:Y:S02]  /*10f80*/  USHF.R.S32.HI UR6, URZ, 0x7, UR6 ;  /* 0x000000073f067899 */ /* 0x000fe40008011406 */
[----:B------:R-:W-:Y:S02]  /*10f90*/  UIMAD UR4, UR11, UR13, UR4 ;  /* 0x0000000d0b0472a4 */ /* 0x000fe4000f8e0204 */
[----:B------:R-:W-:Y:S01]  /*10fa0*/  UISETP.LT.AND UP0, UPT, UR45, UR6, UPT ;  /* 0x000000062d00728c */ /* 0x000fe2000bf01270 */
[----:B------:R-:W-:Y:S02]  /*10fb0*/  ULDC UR8, c[0x0][0x9dc] ;  /* 0x0002770000087ab9 */ /* 0x000fe40000000800 */
[----:B------:R-:W-:-:S02]  /*10fc0*/  UIADD3 UR8, UR4, -UR8, URZ ;  /* 0x8000000804087290 */ /* 0x000fc4000fffe03f */
[----:B------:R-:W-:Y:S01]  /*10fd0*/  USEL UR45, UR45, UR6, UP0 ;  /* 0x000000062d2d7287 */ /* 0x000fe20008000000 */
[----:B------:R-:W-:Y:S11]  /*10fe0*/  @!P1 BRA `(.L_x_969) ;  /* 0x0000000000449947 */ /* 0x000ff60003800000 */
        /* <DEDUP_REMOVED lines=10> */
.L_x_970:
[----:B------:R-:W-:-:S11]  /*11090*/  UISETP.NE.AND UP0, UPT, UR5, 0x1, UPT ;  /* 0x000000010500788c */ /* 0x000fd6000bf05270 */
[----:B------:R-:W-:Y:S02]  /*110a0*/  @UP0 ULDC.64 UR10, c[0x0][0x9e8] ;  /* 0x00027a00000a0ab9 */ /* 0x000fe40000000a00 */
[----:B------:R-:W-:-:S04]  /*110b0*/  UIMAD.WIDE.U32 UR6, UR4, UR10, URZ ;  /* 0x0000000a040672a5 */ /* 0x000fc8000f8e003f */
[----:B------:R-:W-:-:S12]  /*110c0*/  @UP0 USHF.R.U32.HI UR4, URZ, UR11, UR7 ;  /* 0x0000000b3f040299 */ /* 0x000fd80008011607 */
.L_x_971:
[----:B------:R-:W-:-:S04]  /*110d0*/  UIMAD UR4, UR4, UR5, URZ ;  /* 0x00000005040472a4 */ /* 0x000fc8000f8e023f */
[----:B------:R-:W-:-:S04]  /*110e0*/  UISETP.LT.AND UP0, UPT, UR8, UR4, UPT ;  /* 0x000000040800728c */ /* 0x000fc8000bf01270 */
[----:B------:R-:W-:-:S12]  /*110f0*/  USEL UR8, UR8, UR4, !UP0 ;  /* 0x0000000408087287 */ /* 0x000fd8000c000000 */
.L_x_969:
[----:B------:R-:W-:Y:S01]  /*11100*/  USHF.R.S32.HI UR4, URZ, 0x1f, UR8 ;  /* 0x0000001f3f047899 */ /* 0x000fe20008011408 */
[----:B------:R-:W-:Y:S03]  /*11110*/  BSSY B6, `(.L_x_972) ;  /* 0x0000257000067945 */ /* 0x000fe60003800000 */
[----:B------:R-:W-:-:S04]  /*11120*/  ULEA.HI UR4, UR4, UR8, URZ, 0x7 ;  /* 0x0000000804047291 */ /* 0x000fc8000f8f383f */
[----:B------:R-:W-:-:S04]  /*11130*/  USHF.R.S32.HI UR4, URZ, 0x7, UR4 ;  /* 0x000000073f047899 */ /* 0x000fc80008011404 */
[----:B------:R-:W-:-:S04]  /*11140*/  UISETP.LT.AND UP0, UPT, URZ, UR4, UPT ;  /* 0x000000043f00728c */ /* 0x000fc8000bf01270 */
[----:B------:R-:W-:-:S04]  /*11150*/  USEL UR44, URZ, UR4, !UP0 ;  /* 0x000000043f2c7287 */ /* 0x000fc8000c000000 */
[----:B------:R-:W-:-:S06]  /*11160*/  UISETP.GT.AND UP0, UPT, UR45, UR44, UPT ;  /* 0x0000002c2d00728c */ /* 0x000fcc000bf04270 */
[----:B------:R-:W-:-:S13]  /*11170*/  PLOP3.LUT P0, PT, PT, PT, UP0, 0x80, 0x0 ;  /* 0x000000000000781c */ /* 0x000fda0003f0f008 */
[----:B------:R-:W-:Y:S05]  /*11180*/  @P0 BRA `(.L_x_973) ;  /* 0x0000000000480947 */ /* 0x000fea0003800000 */
[----:B------:R-:W1:Y:S01]  /*11190*/  S2R R0, SR_TID.X ;  /* 0x0000000000007919 */ /* 0x000e620000002100 */
[----:B------:R-:W-:Y:S01]  /*111a0*/  IMAD.MOV.U32 R13, RZ, RZ, R19 ;  /* 0x000000ffff0d7224 */ /* 0x000fe200078e0013 */
[----:B-1----:R-:W-:-:S04]  /*111b0*/  LOP3.LUT R0, R0, 0x1f, RZ, 0xc0, !PT ;  /* 0x0000001f00007812 */ /* 0x002fc800078ec0ff */
[----:B------:R-:W-:-:S13]  /*111c0*/  ISETP.NE.AND P0, PT, R0, RZ, PT ;  /* 0x000000ff0000720c */ /* 0x000fda0003f05270 */
[----:B------:R-:W-:Y:S05]  /*111d0*/  @P0 BRA `(.L_x_974) ;  /* 0x0000002400280947 */ /* 0x000fea0003800000 */
[----:B------:R-:W1:Y:S01]  /*111e0*/  S2R R5, SR_LANEID ;  /* 0x0000000000057919 */ /* 0x000e620000000000 */
[----:B------:R-:W-:Y:S01]  /*111f0*/  VOTEU.ANY UR4, UPT, PT ;  /* 0x0000000000047886 */ /* 0x000fe200038e0100 */
[----:B------:R-:W2:Y:S01]  /*11200*/  LDC.64 R2, c[0x0][0xdf0] ;  /* 0x00037c00ff027b82 */ /* 0x000ea20000000a00 */
[----:B------:R-:W1:Y:S02]  /*11210*/  FLO.U32 R0, UR4 ;  /* 0x0000000400007d00 */ /* 0x000e6400080e0000 */
[----:B-1----:R-:W-:-:S06]  /*11220*/  ISETP.EQ.U32.AND P0, PT, R0, R5, PT ;  /* 0x000000050000720c */ /* 0x002fcc0003f02070 */
[----:B------:R-:W2:Y:S07]  /*11230*/  POPC R5, UR4 ;  /* 0x0000000400057d09 */ /* 0x000eae0008000000 */
[----:B--2---:R-:W2:Y:S01]  /*11240*/  @P0 ATOMG.E.ADD.STRONG.GPU PT, R3, desc[UR50][R2.64], R5 ;  /* 0x00000005020309a8 */ /* 0x004ea200081ee1f2 */
[----:B------:R-:W1:Y:S02]  /*11250*/  S2R R4, SR_LTMASK ;  /* 0x0000000000047919 */ /* 0x000e640000003900 */
[----:B-1----:R-:W-:-:S04]  /*11260*/  LOP3.LUT R4, R4, UR4, RZ, 0xc0, !PT ;  /* 0x0000000404047c12 */ /* 0x002fc8000f8ec0ff */
[----:B------:R-:W1:Y:S01]  /*11270*/  POPC R13, R4 ;  /* 0x00000004000d7309 */ /* 0x000e620000000000 */
[----:B--2---:R-:W1:Y:S02]  /*11280*/  SHFL.IDX PT, R0, R3, R0, 0x1f ;  /* 0x00001f0003007589 */ /* 0x004e6400000e0000 */
[----:B-1----:R-:W-:Y:S01]  /*11290*/  IADD3 R13, R0, UR46, R13 ;  /* 0x0000002e000d7c10 */ /* 0x002fe2000fffe00d */
[----:B------:R-:W-:Y:S06]  /*112a0*/  BRA `(.L_x_974) ;  /* 0x0000002000f47947 */ /* 0x000fec0003800000 */
.L_x_973:
[----:B------:R-:W1:Y:S01]  /*112b0*/  S2UR UR4, SR_CgaCtaId ;  /* 0x00000000000479c3 */ /* 0x000e620000008800 */
[----:B------:R-:W-:Y:S02]  /*112c0*/  UMOV UR39, 0x400 ;  /* 0x0000040000277882 */ /* 0x000fe40000000000 */
[----:B-1----:R-:W-:-:S04]  /*112d0*/  ULEA UR39, UR4, UR39, 0x18 ;  /* 0x0000002704277291 */ /* 0x002fc8000f8ec03f */
[----:B------:R-:W-:-:S04]  /*112e0*/  UIADD3 UR4, UR39, 0x18400, URZ ;  /* 0x0001840027047890 */ /* 0x000fc8000fffe03f */
[----:B------:R-:W-:-:S06]  /*112f0*/  ULOP3.LUT UP0, URZ, UR4, 0x3ff, URZ, 0xc0, !UPT ;  /* 0x000003ff043f7892 */ /* 0x000fcc000f80c03f */
[----:B------:R-:W-:-:S13]  /*11300*/  PLOP3.LUT P0, PT, PT, PT, UP0, 0x80, 0x0 ;  /* 0x000000000000781c */ /* 0x000fda0003f0f008 */
[----:B------:R-:W-:Y:S05]  /*11310*/  @!P0 BRA `(.L_x_975) ;  /* 0x0000000000408947 */ /* 0x000fea0003800000 */
[----:B------:R-:W-:Y:S01]  /*11320*/  MOV R2, 0x0 ;  /* 0x0000000000027802 */ /* 0x000fe20000000f00 */
[----:B------:R-:W-:Y:S01]  /*11330*/  ULDC.64 UR6, c[0x4][0xa0] ;  /* 0x0100280000067ab9 */ /* 0x000fe20000000a00 */
[----:B------:R-:W-:Y:S01]  /*11340*/  ULDC.64 UR8, c[0x4][0xa8] ;  /* 0x01002a0000087ab9 */ /* 0x000fe20000000a00 */
[----:B------:R-:W-:Y:S01]  /*11350*/  ULDC.64 UR4, c[0x4][0x8] ;  /* 0x0100020000047ab9 */ /* 0x000fe20000000a00 */
[----:B------:R-:W-:Y:S02]  /*11360*/  IMAD.U32 R4, RZ, RZ, UR6 ;  /* 0x00000006ff047e24 */ /* 0x000fe4000f8e00ff */
[----:B------:R-:W1:Y:S01]  /*11370*/  LDC.64 R2, c[0x4][R2] ;  /* 0x0100000002027b82 */ /* 0x000e620000000a00 */
[----:B------:R-:W-:Y:S02]  /*11380*/  IMAD.U32 R5, RZ, RZ, UR7 ;  /* 0x00000007ff057e24 */ /* 0x000fe4000f8e00ff */
[----:B------:R-:W-:Y:S02]  /*11390*/  IMAD.U32 R6, RZ, RZ, UR8 ;  /* 0x00000008ff067e24 */ /* 0x000fe4000f8e00ff */
[----:B------:R-:W-:-:S02]  /*113a0*/  IMAD.U32 R7, RZ, RZ, UR9 ;  /* 0x00000009ff077e24 */ /* 0x000fc4000f8e00ff */
[----:B------:R-:W-:Y:S02]  /*113b0*/  IMAD.U32 R10, RZ, RZ, UR4 ;  /* 0x00000004ff0a7e24 */ /* 0x000fe4000f8e00ff */
[----:B------:R-:W-:Y:S02]  /*113c0*/  IMAD.U32 R11, RZ, RZ, UR5 ;  /* 0x00000005ff0b7e24 */ /* 0x000fe4000f8e00ff */
[----:B------:R-:W-:Y:S02]  /*113d0*/  IMAD.MOV.U32 R8, RZ, RZ, 0x70 ;  /* 0x00000070ff087424 */ /* 0x000fe400078e00ff */
[----:B------:R-:W-:Y:S02]  /*113e0*/  IMAD.MOV.U32 R12, RZ, RZ, 0x1 ;  /* 0x00000001ff0c7424 */ /* 0x000fe400078e00ff */
[----:B------:R-:W-:-:S07]  /*113f0*/  IMAD.MOV.U32 R13, RZ, RZ, RZ ;  /* 0x000000ffff0d7224 */ /* 0x000fce00078e00ff */
[----:B------:R-:W-:-:S07]  /*11400*/  LEPC R20, `(.L_x_975) ;  /* 0x000000001014794e */ /* 0x000fce0000000000 */
[----:B-1----:R-:W-:Y:S05]  /*11410*/  CALL.ABS.NOINC R2 ;  /* 0x0000000002007343 */ /* 0x002fea0003c00000 */
.L_x_975:
        /* <DEDUP_REMOVED lines=8> */
[----:B------:R1:W2:Y:S01]  /*114a0*/  LDC.64 R2, c[0x4][R18] ;  /* 0x0100000012027b82 */ /* 0x0002a20000000a00 */
[----:B------:R-:W-:Y:S02]  /*114b0*/  IMAD.U32 R4, RZ, RZ, UR6 ;  /* 0x00000006ff047e24 */ /* 0x000fe4000f8e00ff */
[----:B------:R-:W-:Y:S02]  /*114c0*/  IMAD.U32 R5, RZ, RZ, UR7 ;  /* 0x00000007ff057e24 */ /* 0x000fe4000f8e00ff */
[----:B------:R-:W-:Y:S02]  /*114d0*/  IMAD.U32 R6, RZ, RZ, UR8 ;  /* 0x00000008ff067e24 */ /* 0x000fe4000f8e00ff */
[----:B------:R-:W-:-:S02]  /*114e0*/  IMAD.U32 R7, RZ, RZ, UR9 ;  /* 0x00000009ff077e24 */ /* 0x000fc4000f8e00ff */
[----:B------:R-:W-:Y:S02]  /*114f0*/  IMAD.U32 R10, RZ, RZ, UR4 ;  /* 0x00000004ff0a7e24 */ /* 0x000fe4000f8e00ff */
[----:B------:R-:W-:Y:S02]  /*11500*/  IMAD.U32 R11, RZ, RZ, UR5 ;  /* 0x00000005ff0b7e24 */ /* 0x000fe4000f8e00ff */
[----:B------:R-:W-:Y:S02]  /*11510*/  IMAD.MOV.U32 R8, RZ, RZ, 0x70 ;  /* 0x00000070ff087424 */ /* 0x000fe400078e00ff */
[----:B------:R-:W-:Y:S02]  /*11520*/  IMAD.MOV.U32 R12, RZ, RZ, 0x1 ;  /* 0x00000001ff0c7424 */ /* 0x000fe400078e00ff */
[----:B-1----:R-:W-:-:S07]  /*11530*/  IMAD.MOV.U32 R13, RZ, RZ, RZ ;  /* 0x000000ffff0d7224 */ /* 0x002fce00078e00ff */
[----:B------:R-:W-:-:S07]  /*11540*/  LEPC R20, `(.L_x_977) ;  /* 0x000000001014794e */ /* 0x000fce0000000000 */
[----:B--2---:R-:W-:Y:S05]  /*11550*/  CALL.ABS.NOINC R2 ;  /* 0x0000000002007343 */ /* 0x004fea0003c00000 */
.L_x_977:
[----:B------:R1:W2:Y:S01]  /*11560*/  LDC.64 R2, c[0x4][R18] ;  /* 0x0100000012027b82 */ /* 0x0002a20000000a00 */
[----:B------:R-:W-:Y:S01]  /*11570*/  ULDC.64 UR6, c[0x4][0xa0] ;  /* 0x0100280000067ab9 */ /* 0x000fe20000000a00 */
[----:B------:R-:W-:Y:S01]  /*11580*/  ULDC.64 UR8, c[0x4][0xa8] ;  /* 0x01002a0000087ab9 */ /* 0x000fe20000000a00 */
[----:B------:R-:W-:Y:S01]  /*11590*/  ULDC.64 UR4, c[0x4][0x18] ;  /* 0x0100060000047ab9 */ /* 0x000fe20000000a00 */
        /* <DEDUP_REMOVED lines=11> */
.L_x_976:
[----:B------:R-:W-:Y:S01]  /*11650*/  ULDC.64 UR4, c[0x0][0x9f8] ;  /* 0x00027e0000047ab9 */ /* 0x000fe20000000a00 */
[----:B------:R-:W-:Y:S01]  /*11660*/  IMAD.U32 R5, RZ, RZ, UR43 ;  /* 0x0000002bff057e24 */ /* 0x000fe2000f8e00ff */
[----:B------:R-:W-:Y:S01]  /*11670*/  ISETP.NE.U32.AND P0, PT, RZ, UR4, PT ;  /* 0x00000004ff007c0c */ /* 0x000fe2000bf05070 */
[----:B------:R-:W-:Y:S01]  /*11680*/  IMAD.U32 R0, RZ, RZ, UR43 ;  /* 0x0000002bff007e24 */ /* 0x000fe2000f8e00ff */
[----:B------:R-:W1:Y:S01]  /*11690*/  LDC R4, c[0x0][0x428] ;  /* 0x00010a00ff047b82 */ /* 0x000e620000000800 */
[----:B------:R-:W2:Y:S01]  /*116a0*/  S2R R18, SR_TID.X ;  /* 0x0000000000127919 */ /* 0x000ea20000002100 */
[----:B------:R-:W-:-:S13]  /*116b0*/  ISETP.NE.AND.EX P0, PT, RZ, UR5, PT, P0 ;  /* 0x00000005ff007c0c */ /* 0x000fda000bf05300 */
[----:B------:R-:W3:Y:S02]  /*116c0*/  @P0 LDC.64 R2, c[0x0][0x9f8] ;  /* 0x00027e00ff020b82 */ /* 0x000ee40000000a00 */
[----:B---3--:R-:W-:-:S05]  /*116d0*/  @P0 IMAD.WIDE R2, R5, 0x4, R2 ;  /* 0x0000000405020825 */ /* 0x008fca00078e0202 */
[----:B------:R3:W4:Y:S01]  /*116e0*/  @P0 LDG.E R0, desc[UR50][R2.64] ;  /* 0x0000003202000981 */ /* 0x000722000c1e1900 */
[----:B-1----:R-:W-:Y:S01]  /*116f0*/  ISETP.NE.AND P0, PT, R4, 0x1, PT ;  /* 0x000000010400780c */ /* 0x002fe20003f05270 */
[----:B------:R-:W-:Y:S01]  /*11700*/  IMAD.U32 R4, RZ, RZ, UR42 ;  /* 0x0000002aff047e24 */ /* 0x000fe2000f8e00ff */
[----:B--2---:R-:W-:Y:S01]  /*11710*/  LOP3.LUT R18, R18, 0x1f, RZ, 0xc0, !PT ;  /* 0x0000001f12127812 */ /* 0x004fe200078ec0ff */
[----:B------:R-:W-:Y:S01]  /*11720*/  UMOV UR40, URZ ;  /* 0x0000003f00287c82 */ /* 0x000fe20008000000 */
[----:B------:R-:W-:Y:S01]  /*11730*/  UMOV UR8, 0x40 ;  /* 0x0000004000087882 */ /* 0x000fe20000000000 */
[----:B------:R-:W-:Y:S01]  /*11740*/  UMOV UR9, UR41 ;  /* 0x0000002900097c82 */ /* 0x000fe20008000000 */
[----:B------:R-:W-:Y:S01]  /*11750*/  ISETP.NE.AND P1, PT, R18, RZ, PT ;  /* 0x000000ff1200720c */ /* 0x000fe20003f25270 */
[----:B------:R-:W-:Y:S01]  /*11760*/  UMOV UR10, UR42 ;  /* 0x0000002a000a7c82 */ /* 0x000fe20008000000 */
[----:B------:R-:W-:Y:S01]  /*11770*/  UMOV UR11, UR43 ;  /* 0x0000002b000b7c82 */ /* 0x000fe20008000000 */
[----:B---3--:R-:W1:Y:S01]  /*11780*/  LDC.64 R2, c[0x0][0x3f8] ;  /* 0x0000fe00ff027b82 */ /* 0x008e620000000a00 */
[----:B------:R-:W-:-:S07]  /*11790*/  UMOV UR6, 0xffffffff ;  /* 0xffffffff00067882 */ /* 0x000fce0000000000 */
[----:B------:R-:W2:Y:S02]  /*117a0*/  @P0 LDC R5, c[0x0][0x42c] ;  /* 0x00010b00ff050b82 */ /* 0x000ea40000000800 */
[----:B------:R-:W-:-:S05]  /*117b0*/  VOTEU.ALL UP1, P1 ;  /* 0x00000000003f7886 */ /* 0x000fca0000820000 */
[----:B------:R-:W-:Y:S01]  /*117c0*/  @!UP1 UIADD3 UR4, UP0, UR48, 0x270, URZ ;  /* 0x0000027030049890 */ /* 0x000fe2000ff1e03f */
[----:B------:R-:W3:Y:S03]  /*117d0*/  @P0 LDC R6, c[0x0][0x430] ;  /* 0x00010c00ff060b82 */ /* 0x000ee60000000800 */
[----:B------:R-:W-:-:S09]  /*117e0*/  @!UP1 UIADD3.X UR5, URZ, UR49, URZ, UP0, !UPT ;  /* 0x000000313f059290 */ /* 0x000fd200087fe43f */
[----:B------:R1:W-:Y:S01]  /*117f0*/  @!UP1 UTMAPF.L2.4D [UR40], [UR4] ;  /* 0x00000028040095b8 */ /* 0x0003e20008018000 */
[----:B--2---:R-:W-:Y:S01]  /*11800*/  @P0 IMAD.HI.U32 R5, R5, UR42, RZ ;  /* 0x0000002a05050c27 */ /* 0x004fe2000f8e00ff */
[----:B------:R2:W-:Y:S04]  /*11810*/  @!UP1 UTMAPF.L2.4D [UR8], [UR4] ;  /* 0x00000008040095b8 */ /* 0x0005e80008018000 */
[----:B---3--:R-:W-:Y:S01]  /*11820*/  @P0 SHF.R.U32.HI R4, RZ, R6, R5 ;  /* 0x00000006ff040219 */ /* 0x008fe20000011605 */
[----:B------:R-:W-:Y:S01]  /*11830*/  IMAD.U32 R5, RZ, RZ, UR45 ;  /* 0x0000002dff057e24 */ /* 0x000fe2000f8e00ff */
[----:B-1----:R-:W-:-:S03]  /*11840*/  ISETP.NE.U32.AND P0, PT, R2, RZ, PT ;  /* 0x000000ff0200720c */ /* 0x002fc60003f05070 */
[----:B------:R-:W-:Y:S01]  /*11850*/  VIADD R5, R5, 0xffffffff ;  /* 0xffffffff05057836 */ /* 0x000fe20000000000 */
[----:B------:R-:W-:-:S04]  /*11860*/  ISETP.NE.AND.EX P0, PT, R3, RZ, PT, P0 ;  /* 0x000000ff0300720c */ /* 0x000fc80003f05300 */
[----:B----4-:R-:W-:Y:S01]  /*11870*/  SEL R6, R0, RZ, !P0 ;  /* 0x000000ff00067207 */ /* 0x010fe20004000000 */
[----:B--2---:R-:W-:Y:S08]  /*11880*/  BRA.DIV UR6, `(.L_x_978) ;  /* 0x0000002606687947 */ /* 0x004ff0000b800000 */
.L_x_1029:
[----:B------:R-:W-:Y:S01]  /*11890*/  UMOV UR4, 0xffffffff ;  /* 0xffffffff00047882 */ /* 0x000fe20000000000 */
[----:B------:R-:W-:Y:S02]  /*118a0*/  SHF.R.S32.HI R18, RZ, 0x1f, R0 ;  /* 0x0000001fff127819 */ /* 0x000fe40000011400 */
[----:B------:R-:W-:Y:S05]  /*118b0*/  BRA.DIV UR4, `(.L_x_979) ;  /* 0x0000002604887947 */ /* 0x000fea000b800000 */
[----:B------:R-:W-:-:S13]  /*118c0*/  ELECT P6, URZ, PT ;  /* 0x00000000003f782f */ /* 0x000fda00038c0000 */
.L_x_1032:
[----:B------:R-:W-:Y:S05]  /*118d0*/  @!P6 BRA `(.L_x_980) ;  /* 0x0000000000e0e947 */ /* 0x000fea0003800000 */
[----:B------:R-:W-:Y:S01]  /*118e0*/  IMAD.MOV.U32 R6, RZ, RZ, R0 ;  /* 0x000000ffff067224 */ /* 0x000fe200078e0000 */
[----:B------:R-:W-:Y:S06]  /*118f0*/  @!P0 BRA `(.L_x_981) ;  /* 0x0000000000488947 */ /* 0x000fec0003800000 */
[----:B------:R-:W1:Y:S01]  /*11900*/  LDC R10, c[0x0][0x41c] ;  /* 0x00010700ff0a7b82 */ /* 0x000e620000000800 */
[----:B------:R-:W-:Y:S01]  /*11910*/  IMAD.MOV.U32 R11, RZ, RZ, R5 ;  /* 0x000000ffff0b7224 */ /* 0x000fe200078e0005 */
[----:B------:R-:W-:Y:S02]  /*11920*/  ULDC.64 UR4, c[0x0][0x408] ;  /* 0x0001020000047ab9 */ /* 0x000fe40000000a00 */
[----:B------:R-:W-:-:S04]  /*11930*/  IMAD R9, R18, UR4, RZ ;  /* 0x0000000412097c24 */ /* 0x000fc8000f8e02ff */
[----:B------:R-:W-:Y:S01]  /*11940*/  IMAD R9, R0, UR5, R9 ;  /* 0x0000000500097c24 */ /* 0x000fe2000f8e0209 */
[----:B-1----:R-:W-:-:S13]  /*11950*/  ISETP.NE.AND P2, PT, R10, 0x1, PT ;  /* 0x000000010a00780c */ /* 0x002fda0003f45270 */
[----:B------:R-:W1:Y:S02]  /*11960*/  @P2 LDC.64 R6, c[0x0][0x420] ;  /* 0x00010800ff062b82 */ /* 0x000e640000000a00 */
[----:B-1----:R-:W-:-:S05]  /*11970*/  @P2 IMAD.HI.U32 R6, R5, R6, RZ ;  /* 0x0000000605062227 */ /* 0x002fca00078e00ff */
[----:B------:R-:W-:-:S04]  /*11980*/  @P2 SHF.R.U32.HI R11, RZ, R7, R6 ;  /* 0x00000007ff0b2219 */ /* 0x000fc80000011606 */
[--C-:B------:R-:W-:Y:S01]  /*11990*/  SHF.R.S32.HI R7, RZ, 0x1f, R11.reuse ;  /* 0x0000001fff077819 */ /* 0x100fe2000001140b */
[----:B------:R-:W-:-:S04]  /*119a0*/  IMAD.MOV.U32 R6, RZ, RZ, R11 ;  /* 0x000000ffff067224 */ /* 0x000fc800078e000b */
[----:B------:R-:W-:-:S04]  /*119b0*/  IMAD.WIDE.U32 R6, R0, UR4, R6 ;  /* 0x0000000400067c25 */ /* 0x000fc8000f8e0006 */
[----:B------:R-:W-:Y:S01]  /*119c0*/  IMAD.IADD R7, R7, 0x1, R9 ;  /* 0x0000000107077824 */ /* 0x000fe200078e0209 */
[----:B------:R-:W-:-:S04]  /*119d0*/  LEA R8, P2, R6, R2, 0x2 ;  /* 0x0000000206087211 */ /* 0x000fc800078410ff */
[----:B------:R-:W-:-:S05]  /*119e0*/  LEA.HI.X R9, R6, R3, R7, 0x2, P2 ;  /* 0x0000000306097211 */ /* 0x000fca00010f1407 */
[----:B------:R1:W5:Y:S01]  /*119f0*/  LDG.E R6, desc[UR50][R8.64] ;  /* 0x0000003208067981 */ /* 0x000362000c1e1900 */
[----:B------:R-:W-:-:S04]  /*11a00*/  IMAD.MOV R7, RZ, RZ, -R11 ;  /* 0x000000ffff077224 */ /* 0x000fc800078e0a0b */
[----:B------:R-:W-:-:S07]  /*11a10*/  IMAD R5, R10, R7, R5 ;  /* 0x000000070a057224 */ /* 0x000fce00078e0205 */
.L_x_981:
[----:B------:R-:W2:Y:S01]  /*11a20*/  S2R R7, SR_TID.X ;  /* 0x0000000000077919 */ /* 0x000ea20000002100 */
[----:B-1----:R-:W-:Y:S02]  /*11a30*/  LEA R8, R16, UR39, 0x3 ;  /* 0x0000002710087c11 */ /* 0x002fe4000f8e18ff */
[----:B--2---:R-:W-:Y:S02]  /*11a40*/  LOP3.LUT R9, R7, 0x7f, RZ, 0xc0, !PT ;  /* 0x0000007f07097812 */ /* 0x004fe400078ec0ff */
[----:B------:R-:W-:Y:S02]  /*11a50*/  SHF.L.U32 R7, R17, 0x1f, RZ ;  /* 0x0000001f11077819 */ /* 0x000fe400000006ff */
[----:B------:R-:W-:Y:S02]  /*11a60*/  ISETP.NE.AND P3, PT, R9, RZ, PT ;  /* 0x000000ff0900720c */ /* 0x000fe40003f65270 */
[----:B------:R-:W1:Y:S02]  /*11a70*/  SYNCS.PHASECHK.TRANS64.TRYWAIT P2, [R8+URZ+0x28840], R7 ;  /* 0x02884007080075a7 */ /* 0x000e64000804017f */
[----:B-1----:R-:W-:Y:S09]  /*11a80*/  @!P2 BRA `(.L_x_982) ;  /* 0x000000240034a947 */ /* 0x002ff20003800000 */
.L_x_1033:
        /* <DEDUP_REMOVED lines=8> */
.L_x_983:
        /* <DEDUP_REMOVED lines=9> */
[----:B------:R-:W-:-:S04]  /*11ba0*/  UMOV UR15, 0x40 ;  /* 0x00000040000f7882 */ /* 0x000fc80000000000 */
[----:B------:R-:W-:Y:S02]  /*11bb0*/  ULEA UR6, UR6, UR39, 0xf ;  /* 0x0000002706067291 */ /* 0x000fe4000f8e783f */
[----:B------:R-:W-:Y:S02]  /*11bc0*/  UIADD3 UR9, UR9, 0x28830, URZ ;  /* 0x0002883009097890 */ /* 0x000fe4000fffe03f */
[----:B------:R-:W-:Y:S02]  /*11bd0*/  USHF.L.U32 UR11, UR11, 0x7, URZ ;  /* 0x000000070b0b7899 */ /* 0x000fe4000800063f */
        /* <DEDUP_REMOVED lines=8> */
.L_x_980:
[----:B------:R-:W-:Y:S05]  /*11c60*/  WARPSYNC.ALL ;  /* 0x0000000000007948 */ /* 0x000fea0003800000 */
[----:B------:R-:W-:Y:S01]  /*11c70*/  BAR.SYNC.DEFER_BLOCKING 0x8, 0x120 ;  /* 0x0204800000007b1d */ /* 0x000fe20000010000 */
[----:B------:R-:W-:Y:S01]  /*11c80*/  ELECT P2, URZ, PT ;  /* 0x00000000003f782f */ /* 0x000fe20003840000 */
[----:B------:R-:W-:Y:S02]  /*11c90*/  UIADD3 UR47, UR47, 0x1, URZ ;  /* 0x000000012f2f7890 */ /* 0x000fe4000fffe03f */
[----:B------:R-:W-:Y:S02]  /*11ca0*/  UIADD3 UR6, UP0, UR48, 0x270, URZ ;  /* 0x0000027030067890 */ /* 0x000fe4000ff1e03f */
[----:B------:R-:W-:-:S02]  /*11cb0*/  ULEA.HI UR4, UR47, UR47, URZ, 0x1 ;  /* 0x0000002f2f047291 */ /* 0x000fc4000f8f083f */
[----:B------:R-:W-:Y:S02]  /*11cc0*/  UIADD3 UR8, UR39, 0x10400, URZ ;  /* 0x0001040027087890 */ /* 0x000fe4000fffe03f */
[----:B------:R-:W-:Y:S02]  /*11cd0*/  ULOP3.LUT UR4, UR4, 0xfffffffe, URZ, 0xc0, !UPT ;  /* 0xfffffffe04047892 */ /* 0x000fe4000f8ec03f */
[----:B------:R-:W-:Y:S02]  /*11ce0*/  UIADD3 UR9, UR39, 0x28800, URZ ;  /* 0x0002880027097890 */ /* 0x000fe4000fffe03f */
[----:B-1----:R-:W-:Y:S01]  /*11cf0*/  @P2 IMAD.MOV.U32 R7, RZ, RZ, 0x8000 ;  /* 0x00008000ff072424 */ /* 0x002fe200078e00ff */
[----:B------:R-:W-:Y:S02]  /*11d00*/  UIADD3 UR4, UR47, -UR4, URZ ;  /* 0x800000042f047290 */ /* 0x000fe4000fffe03f */
[----:B------:R-:W-:Y:S02]  /*11d10*/  UIADD3.X UR7, URZ, UR49, URZ, UP0, !UPT ;  /* 0x000000313f077290 */ /* 0x000fe400087fe43f */
[----:B------:R-:W-:Y:S01]  /*11d20*/  UIADD3 UR16, UR39, 0x14400, URZ ;  /* 0x0001440027107890 */ /* 0x000fe2000fffe03f */
[----:B------:R-:W-:Y:S01]  /*11d30*/  UMOV UR11, UR41 ;  /* 0x00000029000b7c82 */ /* 0x000fe20008000000 */
[----:B------:R-:W-:Y:S01]  /*11d40*/  UMOV UR12, UR42 ;  /* 0x0000002a000c7c82 */ /* 0x000fe20008000000 */
[----:B------:R-:W-:Y:S01]  /*11d50*/  UMOV UR13, UR43 ;  /* 0x0000002b000d7c82 */ /* 0x000fe20008000000 */
[----:B------:R1:W-:Y:S01]  /*11d60*/  @P2 SYNCS.ARRIVE.TRANS64 RZ, [UR39+0x28800], R7 ;  /* 0x02880007ffff29a7 */ /* 0x0003e20008000027 */
[----:B------:R-:W-:Y:S01]  /*11d70*/  UMOV UR14, 0x0 ;  /* 0x00000000000e7882 */ /* 0x000fe20000000000 */
[----:B------:R-:W-:Y:S01]  /*11d80*/  UMOV UR15, 0x12f00000 ;  /* 0x12f00000000f7882 */ /* 0x000fe20000000000 */
[----:B------:R-:W-:Y:S01]  /*11d90*/  UMOV UR10, URZ ;  /* 0x0000003f000a7c82 */ /* 0x000fe20008000000 */
[----:B------:R-:W-:Y:S01]  /*11da0*/  UMOV UR19, UR41 ;  /* 0x0000002900137c82 */ /* 0x000fe20008000000 */
[----:B------:R-:W-:Y:S01]  /*11db0*/  UMOV UR20, UR42 ;  /* 0x0000002a00147c82 */ /* 0x000fe20008000000 */
[----:B------:R-:W-:Y:S01]  /*11dc0*/  UMOV UR21, UR43 ;  /* 0x0000002b00157c82 */ /* 0x000fe20008000000 */
[----:B------:R-:W-:Y:S01]  /*11dd0*/  UMOV UR18, 0x40 ;  /* 0x0000004000127882 */ /* 0x000fe20000000000 */
[----:B-1----:R-:W-:Y:S01]  /*11de0*/  IMAD.U32 R7, RZ, RZ, UR4 ;  /* 0x00000004ff077e24 */ /* 0x002fe2000f8e00ff */
[----:B------:R-:W-:Y:S01]  /*11df0*/  UMOV UR17, UR9 ;  /* 0x0000000900117c82 */ /* 0x000fe20008000000 */
[----:B------:R1:W-:Y:S03]  /*11e00*/  UTMALDG.4D [UR8], [UR6], desc[UR14] ;  /* 0x00000e08060075b4 */ /* 0x0003e60008019000 */
[----:B------:R-:W-:Y:S01]  /*11e10*/  SHF.L.U32 R7, R7, 0x1f, RZ ;  /* 0x0000001f07077819 */ /* 0x000fe200000006ff */
[----:B------:R1:W-:Y:S03]  /*11e20*/  UTMALDG.4D [UR16], [UR6], desc[UR14] ;  /* 0x00000e10060075b4 */ /* 0x0003e60008019000 */
[----:B------:R-:W2:Y:S02]  /*11e30*/  SYNCS.PHASECHK.TRANS64.TRYWAIT P2, [UR39+0x28820], R7 ;  /* 0x02882007ff0075a7 */ /* 0x000ea40008040167 */
[----:B-12---:R-:W-:Y:S05]  /*11e40*/  @!P2 BRA `(.L_x_984) ;  /* 0x000000200058a947 */ /* 0x006fea0003800000 */
.L_x_1034:
[----:B------:R-:W-:-:S04]  /*11e50*/  UIADD3 UR4, UR45, -0x2, URZ ;  /* 0xfffffffe2d047890 */ /* 0x000fc8000fffe03f */
[----:B------:R-:W-:-:S06]  /*11e60*/  UISETP.GE.AND UP0, UPT, UR4, UR44, UPT ;  /* 0x0000002c0400728c */ /* 0x000fcc000bf06270 */
[----:B------:R-:W-:-:S13]  /*11e70*/  PLOP3.LUT P2, PT, PT, PT, UP0, 0x80, 0x0 ;  /* 0x000000000000781c */ /* 0x000fda0003f4f008 */
[----:B------:R-:W-:Y:S05]  /*11e80*/  @!P2 BRA `(.L_x_985) ;  /* 0x00000014000ca947 */ /* 0x000fea0003800000 */
[----:B-1----:R-:W-:Y:S01]  /*11e90*/  IMAD R8, RZ, RZ, -UR45 ;  /* 0x8000002dff087e24 */ /* 0x002fe2000f8e02ff */
[----:B------:R-:W-:Y:S01]  /*11ea0*/  LOP3.LUT R11, RZ, UR44, RZ, 0x33, !PT ;  /* 0x0000002cff0b7c12 */ /* 0x000fe2000f8e33ff */
[----:B------:R-:W-:-:S03]  /*11eb0*/  ULDC.64 UR36, c[0x0][0x408] ;  /* 0x0001020000247ab9 */ /* 0x000fc60000000a00 */
[----:B------:R-:W-:-:S05]  /*11ec0*/  VIADDMNMX R11, R8, 0x1, R11, !PT ;  /* 0x00000001080b7846 */ /* 0x000fca000780010b */
[----:B------:R-:W-:-:S05]  /*11ed0*/  VIADD R7, R11, UR45 ;  /* 0x0000002d0b077c36 */ /* 0x000fca0008000000 */
[----:B------:R-:W-:-:S04]  /*11ee0*/  LOP3.LUT R7, R7, 0x1, RZ, 0xc0, !PT ;  /* 0x0000000107077812 */ /* 0x000fc800078ec0ff */
[----:B------:R-:W-:Y:S01]  /*11ef0*/  ISETP.NE.U32.AND P2, PT, R7, 0x1, PT ;  /* 0x000000010700780c */ /* 0x000fe20003f45070 */
[----:B------:R-:W-:-:S12]  /*11f00*/  IMAD.U32 R7, RZ, RZ, UR4 ;  /* 0x00000004ff077e24 */ /* 0x000fd8000f8e00ff */
        /* <DEDUP_REMOVED lines=11> */
[----:B------:R-:W-:Y:S02]  /*11fc0*/  ULDC.64 UR4, c[0x0][0x408] ;  /* 0x0001020000047ab9 */ /* 0x000fe40000000a00 */
        /* <DEDUP_REMOVED lines=9> */
[----:B------:R-:W-:-:S03]  /*12060*/  SHF.R.S32.HI R9, RZ, 0x1f, R8 ;  /* 0x0000001fff097819 */ /* 0x000fc60000011408 */
[----:B------:R-:W-:-:S04]  /*12070*/  IMAD.WIDE.U32 R8, R0, UR4, R8 ;  /* 0x0000000400087c25 */ /* 0x000fc8000f8e0008 */
[----:B------:R-:W-:Y:S01]  /*12080*/  IMAD.IADD R13, R13, 0x1, R9 ;  /* 0x000000010d0d7824 */ /* 0x000fe200078e0209 */
[----:B------:R-:W-:-:S04]  /*12090*/  LEA R2, P2, R8, R2, 0x2 ;  /* 0x0000000208027211 */ /* 0x000fc800078410ff */
[----:B------:R-:W-:-:S05]  /*120a0*/  LEA.HI.X R3, R8, R3, R13, 0x2, P2 ;  /* 0x0000000308037211 */ /* 0x000fca00010f140d */
[----:B------:R1:W5:Y:S04]  /*120b0*/  LDG.E R8, desc[UR50][R2.64] ;  /* 0x0000003202087981 */ /* 0x000368000c1e1900 */
.L_x_989:
[----:B-1----:R-:W1:Y:S01]  /*120c0*/  S2R R2, SR_TID.X ;  /* 0x0000000000027919 */ /* 0x002e620000002100 */
[----:B------:R-:W-:Y:S02]  /*120d0*/  LEA R3, R10, UR39, 0x3 ;  /* 0x000000270a037c11 */ /* 0x000fe4000f8e18ff */
[----:B-1----:R-:W-:Y:S02]  /*120e0*/  LOP3.LUT R9, R2, 0x7f, RZ, 0xc0, !PT ;  /* 0x0000007f02097812 */ /* 0x002fe400078ec0ff */
[----:B------:R-:W-:Y:S02]  /*120f0*/  SHF.L.U32 R2, R12, 0x1f, RZ ;  /* 0x0000001f0c027819 */ /* 0x000fe400000006ff */
[----:B------:R-:W-:Y:S02]  /*12100*/  ISETP.NE.AND P2, PT, R9, RZ, PT ;  /* 0x000000ff0900720c */ /* 0x000fe40003f45270 */
[----:B------:R-:W1:Y:S02]  /*12110*/  SYNCS.PHASECHK.TRANS64.TRYWAIT P3, [R3+URZ+0x28840], R2 ;  /* 0x02884002030075a7 */ /* 0x000e64000806017f */
[----:B-1----:R-:W-:Y:S09]  /*12120*/  @!P3 BRA `(.L_x_990) ;  /* 0x0000001c00b8b947 */ /* 0x002ff20003800000 */
.L_x_1035:
        /* <DEDUP_REMOVED lines=8> */
.L_x_991:
[----:B------:R-:W-:Y:S01]  /*121b0*/  R2UR UR8, R10 ;  /* 0x000000000a0872ca */ /* 0x000fe200000e0000 */
[----:B------:R-:W-:Y:S01]  /*121c0*/  UIADD3 UR4, UP0, UR48, 0x370, URZ ;  /* 0x0000037030047890 */ /* 0x000fe2000ff1e03f */
[----:B------:R-:W-:Y:S01]  /*121d0*/  R2UR UR9, R3 ;  /* 0x00000000030972ca */ /* 0x000fe200000e0000 */
[----:B------:R-:W-:Y:S01]  /*121e0*/  UIADD3 UR17, UR39, 0x28800, URZ ;  /* 0x0002880027117890 */ /* 0x000fe2000fffe03f */
[----:B------:R-:W-:Y:S01]  /*121f0*/  R2UR UR11, R7 ;  /* 0x00000000070b72ca */ /* 0x000fe200000e0000 */
[----:B------:R-:W-:Y:S01]  /*12200*/  UIADD3.X UR5, URZ, UR49, URZ, UP0, !UPT ;  /* 0x000000313f057290 */ /* 0x000fe200087fe43f */
[----:B------:R-:W-:Y:S01]  /*12210*/  R2UR UR12, R4 ;  /* 0x00000000040c72ca */ /* 0x000fe200000e0000 */
[----:B------:R-:W-:Y:S01]  /*12220*/  UMOV UR10, URZ ;  /* 0x0000003f000a7c82 */ /* 0x000fe20008000000 */
[----:B-----5:R-:W-:Y:S01]  /*12230*/  R2UR UR13, R8 ;  /* 0x00000000080d72ca */ /* 0x020fe200000e0000 */
[----:B------:R-:W-:Y:S01]  /*12240*/  UMOV UR6, 0x0 ;  /* 0x0000000000067882 */ /* 0x000fe20000000000 */
[----:B------:R-:W-:Y:S01]  /*12250*/  UMOV UR7, 0x14f00000 ;  /* 0x14f0000000077882 */ /* 0x000fe20000000000 */
[----:B------:R-:W-:Y:S01]  /*12260*/  UMOV UR16, 0x40 ;  /* 0x0000004000107882 */ /* 0x000fe20000000000 */
[----:B-1----:R-:W-:Y:S01]  /*12270*/  SHF.L.U32 R3, R17, 0x1f, RZ ;  /* 0x0000001f11037819 */ /* 0x002fe200000006ff */
[----:B------:R-:W-:Y:S01]  /*12280*/  ULEA UR8, UR8, UR39, 0xf ;  /* 0x0000002708087291 */ /* 0x000fe2000f8e783f */
[----:B------:R-:W-:Y:S01]  /*12290*/  LEA R2, R16, UR17, 0x3 ;  /* 0x0000001110027c11 */ /* 0x000fe2000f8e18ff */
[----:B------:R-:W-:-:S02]  /*122a0*/  UIADD3 UR9, UR9, 0x28830, URZ ;  /* 0x0002883009097890 */ /* 0x000fc4000fffe03f */
[----:B------:R-:W-:Y:S02]  /*122b0*/  USHF.L.U32 UR11, UR11, 0x7, URZ ;  /* 0x000000070b0b7899 */ /* 0x000fe4000800063f */
        /* <DEDUP_REMOVED lines=9> */
.L_x_1036:
[----:B------:R-:W-:Y:S05]  /*12350*/  @P2 BRA `(.L_x_993) ;  /* 0x0000000000202947 */ /* 0x000fea0003800000 */
[----:B------:R-:W2:Y:S01]  /*12360*/  S2R R9, SR_TID.X ;  /* 0x0000000000097919 */ /* 0x000ea20000002100 */
[----:B-1----:R-:W-:Y:S01]  /*12370*/  LEA R2, R16, UR39, 0x3 ;  /* 0x0000002710027c11 */ /* 0x002fe2000f8e18ff */
[----:B------:R-:W-:-:S04]  /*12380*/  IMAD.MOV.U32 R3, RZ, RZ, 0x8000 ;  /* 0x00008000ff037424 */ /* 0x000fc800078e00ff */
[----:B------:R3:W-:Y:S01]  /*12390*/  SYNCS.ARRIVE.TRANS64 RZ, [R2+URZ+0x28850], R3 ;  /* 0x0288500302ff79a7 */ /* 0x0007e2000800003f */
[----:B--2---:R-:W-:-:S04]  /*123a0*/  LOP3.LUT R9, R9, 0x1f, RZ, 0xc0, !PT ;  /* 0x0000001f09097812 */ /* 0x004fc800078ec0ff */
[----:B------:R-:W-:-:S13]  /*123b0*/  ISETP.NE.AND P2, PT, R9, RZ, PT ;  /* 0x000000ff0900720c */ /* 0x000fda0003f45270 */
[----:B---3--:R-:W-:Y:S05]  /*123c0*/  @!P2 BRA `(.L_x_993) ;  /* 0x000000000004a947 */ /* 0x008fea0003800000 */
[----:B------:R-:W-:Y:S01]  /*123d0*/  BPT.TRAP 0x1 ;  /* 0x000000040000795c */ /* 0x000fe20000300000 */
.L_x_993:
        /* <DEDUP_REMOVED lines=10> */
[----:B------:R-:W-:-:S02]  /*12480*/  IMAD.MOV.U32 R6, RZ, RZ, R8 ;  /* 0x000000ffff067224 */ /* 0x000fc400078e0008 */
[----:B------:R-:W-:Y:S01]  /*12490*/  IMAD.MOV.U32 R5, RZ, RZ, R7 ;  /* 0x000000ffff057224 */ /* 0x000fe200078e0007 */
[----:B------:R-:W-:Y:S02]  /*124a0*/  ULEA UR14, UR9, UR39, 0xf ;  /* 0x00000027090e7291 */ /* 0x000fe4000f8e783f */
[----:B------:R-:W-:Y:S02]  /*124b0*/  ULEA UR9, UR9, UR39, 0x3 ;  /* 0x0000002709097291 */ /* 0x000fe4000f8e183f */
[----:B------:R-:W-:Y:S02]  /*124c0*/  USHF.L.U32 UR11, UR11, 0x7, URZ ;  /* 0x000000070b0b7899 */ /* 0x000fe4000800063f */
        /* <DEDUP_REMOVED lines=8> */
.L_x_988:
[----:B------:R-:W-:Y:S05]  /*12550*/  BSYNC B0 ;  /* 0x0000000000007941 */ /* 0x000fea0003800000 */
.L_x_987:
[----:B------:R-:W-:Y:S01]  /*12560*/  UIADD3 UR4, UR45, -0x3, URZ ;  /* 0xfffffffd2d047890 */ /* 0x000fe2000fffe03f */
[----:B------:R-:W-:Y:S02]  /*12570*/  IMAD.MOV.U32 R16, RZ, RZ, R10 ;  /* 0x000000ffff107224 */ /* 0x000fe400078e000a */
[----:B------:R-:W-:-:S03]  /*12580*/  IMAD.MOV.U32 R17, RZ, RZ, R12 ;  /* 0x000000ffff117224 */ /* 0x000fc600078e000c */
[----:B------:R-:W-:-:S07]  /*12590*/  IMAD.U32 R7, RZ, RZ, UR4 ;  /* 0x00000004ff077e24 */ /* 0x000fce000f8e00ff */
.L_x_986:
[----:B------:R-:W-:Y:S01]  /*125a0*/  ULOP3.LUT UR4, URZ, UR45, URZ, 0x33, !UPT ;  /* 0x0000002d3f047292 */ /* 0x000fe2000f8e333f */
[----:B------:R-:W-:Y:S01]  /*125b0*/  VIADD R11, R11, 0xfffffffe ;  /* 0xfffffffe0b0b7836 */ /* 0x000fe20000000000 */
[----:B------:R-:W-:Y:S04]  /*125c0*/  BSSY B0, `(.L_x_985) ;  /* 0x00000cf000007945 */ /* 0x000fe80003800000 */
[----:B------:R-:W-:-:S13]  /*125d0*/  ISETP.NE.AND P2, PT, R11, UR4, PT ;  /* 0x000000040b007c0c */ /* 0x000fda000bf45270 */
[----:B------:R-:W-:Y:S05]  /*125e0*/  @!P2 BRA `(.L_x_994) ;  /* 0x0000000c0030a947 */ /* 0x000fea0003800000 */
[----:B------:R-:W-:-:S07]  /*125f0*/  IMAD.MOV.U32 R8, RZ, RZ, R6 ;  /* 0x000000ffff087224 */ /* 0x000fce00078e0006 */
.L_x_1009:
[----:B------:R-:W-:Y:S01]  /*12600*/  VIADD R10, R16, 0x1 ;  /* 0x00000001100a7836 */ /* 0x000fe20000000000 */
[----:B------:R-:W-:Y:S05]  /*12610*/  YIELD ;  /* 0x0000000000007946 */ /* 0x000fea0003800000 */
[----:B------:R-:W-:Y:S01]  /*12620*/  ISETP.NE.AND P2, PT, R10, 0x2, PT ;  /* 0x000000020a00780c */ /* 0x000fe20003f45270 */
[----:B------:R-:W-:Y:S03]  /*12630*/  BSSY B1, `(.L_x_995) ;  /* 0x0000060000017945 */ /* 0x000fe60003800000 */
[----:B-1----:R-:W-:-:S02]  /*12640*/  SEL R2, RZ, 0x1, P2 ;  /* 0x00000001ff027807 */ /* 0x002fc40001000000 */
[----:B------:R-:W-:Y:S02]  /*12650*/  SEL R10, R10, RZ, P2 ;  /* 0x000000ff0a0a7207 */ /* 0x000fe40001000000 */
[----:B------:R-:W-:Y:S01]  /*12660*/  LOP3.LUT R11, R17, R2, RZ, 0x3c, !PT ;  /* 0x00000002110b7212 */ /* 0x000fe200078e3cff */
[----:B------:R-:W-:Y:S06]  /*12670*/  @!P6 BRA `(.L_x_996) ;  /* 0x00000004006ce947 */ /* 0x000fec0003800000 */
[----:B------:R-:W-:Y:S01]  /*12680*/  IMAD.MOV.U32 R12, RZ, RZ, R7 ;  /* 0x000000ffff0c7224 */ /* 0x000fe200078e0007 */
[----:B------:R-:W-:Y:S06]  /*12690*/  @!P0 BRA `(.L_x_997) ;  /* 0x0000000000448947 */ /* 0x000fec0003800000 */
[----:B------:R-:W1:Y:S01]  /*126a0*/  LDC R9, c[0x0][0x41c] ;  /* 0x00010700ff097b82 */ /* 0x000e620000000800 */
        /* <DEDUP_REMOVED lines=16> */
.L_x_997:
[----:B------:R-:W1:Y:S01]  /*127b0*/  S2R R2, SR_TID.X ;  /* 0x0000000000027919 */ /* 0x000e620000002100 */
[----:B------:R-:W-:Y:S02]  /*127c0*/  LEA R3, R10, UR39, 0x3 ;  /* 0x000000270a037c11 */ /* 0x000fe4000f8e18ff */
[----:B-1----:R-:W-:Y:S02]  /*127d0*/  LOP3.LUT R9, R2, 0x7f, RZ, 0xc0, !PT ;  /* 0x0000007f02097812 */ /* 0x002fe400078ec0ff */
[----:B------:R-:W-:Y:S02]  /*127e0*/  SHF.L.U32 R2, R11, 0x1f, RZ ;  /* 0x0000001f0b027819 */ /* 0x000fe400000006ff */
[----:B------:R-:W-:Y:S02]  /*127f0*/  ISETP.NE.AND P2, PT, R9, RZ, PT ;  /* 0x000000ff0900720c */ /* 0x000fe40003f45270 */
[----:B------:R-:W1:Y:S02]  /*12800*/  SYNCS.PHASECHK.TRANS64.TRYWAIT P3, [R3+URZ+0x28840], R2 ;  /* 0x02884002030075a7 */ /* 0x000e64000806017f */
[----:B-1----:R-:W-:Y:S09]  /*12810*/  @!P3 BRA `(.L_x_998) ;  /* 0x000000180024b947 */ /* 0x002ff20003800000 */
.L_x_1037:
        /* <DEDUP_REMOVED lines=8> */
.L_x_999:
        /* <DEDUP_REMOVED lines=12> */
[----:B------:R-:W-:Y:S01]  /*12960*/  SHF.L.U32 R17, R17, 0x1f, RZ ;  /* 0x0000001f11117819 */ /* 0x000fe200000006ff */
[----:B------:R-:W-:Y:S01]  /*12970*/  ULEA UR8, UR8, UR39, 0xf ;  /* 0x0000002708087291 */ /* 0x000fe2000f8e783f */
[----:B-1----:R-:W-:Y:S01]  /*12980*/  LEA R2, R16, UR17, 0x3 ;  /* 0x0000001110027c11 */ /* 0x002fe2000f8e18ff */
        /* <DEDUP_REMOVED lines=11> */
.L_x_1038:
[----:B------:R-:W-:Y:S05]  /*12a40*/  @P2 BRA `(.L_x_1001) ;  /* 0x00000000001c2947 */ /* 0x000fea0003800000 */
[----:B------:R-:W2:Y:S02]  /*12a50*/  S2R R3, SR_TID.X ;  /* 0x0000000000037919 */ /* 0x000ea40000002100 */
[----:B--2---:R-:W-:Y:S01]  /*12a60*/  LOP3.LUT R9, R3, 0x1f, RZ, 0xc0, !PT ;  /* 0x0000001f03097812 */ /* 0x004fe200078ec0ff */
[----:B------:R-:W-:-:S03]  /*12a70*/  IMAD.MOV.U32 R3, RZ, RZ, 0x8000 ;  /* 0x00008000ff037424 */ /* 0x000fc600078e00ff */
[----:B------:R-:W-:Y:S01]  /*12a80*/  ISETP.NE.AND P2, PT, R9, RZ, PT ;  /* 0x000000ff0900720c */ /* 0x000fe20003f45270 */
[----:B------:R2:W-:-:S12]  /*12a90*/  SYNCS.ARRIVE.TRANS64 RZ, [R2+URZ+0x50], R3 ;  /* 0x0000500302ff79a7 */ /* 0x0005d8000800003f */
[----:B--2---:R-:W-:Y:S05]  /*12aa0*/  @!P2 BRA `(.L_x_1001) ;  /* 0x000000000004a947 */ /* 0x004fea0003800000 */
[----:B------:R-:W-:Y:S01]  /*12ab0*/  BPT.TRAP 0x1 ;  /* 0x000000040000795c */ /* 0x000fe20000300000 */
.L_x_1001:
        /* <DEDUP_REMOVED lines=11> */
[----:B------:R-:W-:Y:S01]  /*12b70*/  IMAD.MOV.U32 R6, RZ, RZ, R8 ;  /* 0x000000ffff067224 */ /* 0x000fe200078e0008 */
[----:B------:R-:W-:Y:S02]  /*12b80*/  ULEA UR6, UR6, UR39, 0xf ;  /* 0x0000002706067291 */ /* 0x000fe4000f8e783f */
[----:B------:R-:W-:Y:S02]  /*12b90*/  USHF.L.U32 UR11, UR11, 0x7, URZ ;  /* 0x000000070b0b7899 */ /* 0x000fe4000800063f */
[----:B------:R-:W-:Y:S02]  /*12ba0*/  UIADD3 UR9, UR9, 0x50, URZ ;  /* 0x0000005009097890 */ /* 0x000fe4000fffe03f */
        /* <DEDUP_REMOVED lines=8> */
.L_x_996:
[----:B------:R-:W-:Y:S05]  /*12c30*/  BSYNC B1 ;  /* 0x0000000000017941 */ /* 0x000fea0003800000 */
.L_x_995:
[----:B------:R-:W-:Y:S01]  /*12c40*/  VIADD R16, R10, 0x1 ;  /* 0x000000010a107836 */ /* 0x000fe20000000000 */
[----:B------:R-:W-:Y:S01]  /*12c50*/  BSSY B1, `(.L_x_1002) ;  /* 0x0000062000017945 */ /* 0x000fe20003800000 */
[----:B------:R-:W-:-:S03]  /*12c60*/  VIADD R12, R7, 0xffffffff ;  /* 0xffffffff070c7836 */ /* 0x000fc60000000000 */
[----:B------:R-:W-:-:S04]  /*12c70*/  ISETP.NE.AND P2, PT, R16, 0x2, PT ;  /* 0x000000021000780c */ /* 0x000fc80003f45270 */
[----:B-1----:R-:W-:Y:S02]  /*12c80*/  SEL R2, RZ, 0x1, P2 ;  /* 0x00000001ff027807 */ /* 0x002fe40001000000 */
[----:B------:R-:W-:Y:S02]  /*12c90*/  SEL R16, R16, RZ, P2 ;  /* 0x000000ff10107207 */ /* 0x000fe40001000000 */
[----:B------:R-:W-:Y:S01]  /*12ca0*/  LOP3.LUT R17, R11, R2, RZ, 0x3c, !PT ;  /* 0x000000020b117212 */ /* 0x000fe200078e3cff */
[----:B------:R-:W-:Y:S06]  /*12cb0*/  @!P6 BRA `(.L_x_1003) ;  /* 0x00000004006ce947 */ /* 0x000fec0003800000 */
[----:B------:R-:W-:Y:S01]  /*12cc0*/  IMAD.MOV.U32 R13, RZ, RZ, R12 ;  /* 0x000000ffff0d7224 */ /* 0x000fe200078e000c */
[----:B------:R-:W-:Y:S06]  /*12cd0*/  @!P0 BRA `(.L_x_1004) ;  /* 0x0000000000448947 */ /* 0x000fec0003800000 */
[----:B------:R-:W1:Y:S02]  /*12ce0*/  LDC R8, c[0x0][0x41c] ;  /* 0x00010700ff087b82 */ /* 0x000e640000000800 */
        /* <DEDUP_REMOVED lines=16> */
.L_x_1004:
[----:B------:R-:W-:Y:S02]  /*12df0*/  LEA R2, R16, UR39, 0x3 ;  /* 0x0000002710027c11 */ /* 0x000fe4000f8e18ff */
[----:B------:R-:W-:-:S04]  /*12e00*/  SHF.L.U32 R3, R17, 0x1f, RZ ;  /* 0x0000001f11037819 */ /* 0x000fc800000006ff */
[----:B------:R-:W2:Y:S02]  /*12e10*/  SYNCS.PHASECHK.TRANS64.TRYWAIT P2, [R2+URZ+0x28840], R3 ;  /* 0x02884003020075a7 */ /* 0x000ea4000804017f */
[----:B--2---:R-:W-:Y:S05]  /*12e20*/  @!P2 BRA `(.L_x_1005) ;  /* 0x0000001000c8a947 */ /* 0x004fea0003800000 */
.L_x_1039:
        /* <DEDUP_REMOVED lines=11> */
.L_x_1006:
[----:B------:R-:W-:Y:S01]  /*12ee0*/  R2UR UR9, R16 ;  /* 0x00000000100972ca */ /* 0x000fe200000e0000 */
[----:B------:R-:W-:Y:S01]  /*12ef0*/  UIADD3 UR17, UR39, 0x28800, URZ ;  /* 0x0002880027117890 */ /* 0x000fe2000fffe03f */
[----:B------:R-:W-:Y:S01]  /*12f00*/  R2UR UR11, R13 ;  /* 0x000000000d0b72ca */ /* 0x000fe200000e0000 */
[----:B------:R-:W-:Y:S01]  /*12f10*/  UIADD3 UR4, UP0, UR48, 0x370, URZ ;  /* 0x0000037030047890 */ /* 0x000fe2000ff1e03f */
[----:B------:R-:W-:Y:S01]  /*12f20*/  R2UR UR12, R4 ;  /* 0x00000000040c72ca */ /* 0x000fe200000e0000 */
[----:B------:R-:W-:Y:S01]  /*12f30*/  UMOV UR10, URZ ;  /* 0x0000003f000a7c82 */ /* 0x000fe20008000000 */
[----:B-----5:R-:W-:Y:S01]  /*12f40*/  R2UR UR13, R8 ;  /* 0x00000000080d72ca */ /* 0x020fe200000e0000 */
[----:B------:R-:W-:Y:S01]  /*12f50*/  UIADD3.X UR5, URZ, UR49, URZ, UP0, !UPT ;  /* 0x000000313f057290 */ /* 0x000fe200087fe43f */
[----:B------:R-:W-:Y:S01]  /*12f60*/  SHF.L.U32 R11, R11, 0x1f, RZ ;  /* 0x0000001f0b0b7819 */ /* 0x000fe200000006ff */
[----:B------:R-:W-:Y:S01]  /*12f70*/  UMOV UR6, 0x0 ;  /* 0x0000000000067882 */ /* 0x000fe20000000000 */
[----:B------:R-:W-:Y:S01]  /*12f80*/  UMOV UR7, 0x14f00000 ;  /* 0x14f0000000077882 */ /* 0x000fe20000000000 */
[----:B------:R-:W-:Y:S01]  /*12f90*/  UMOV UR16, 0x40 ;  /* 0x0000004000107882 */ /* 0x000fe20000000000 */
[----:B--2---:R-:W-:Y:S01]  /*12fa0*/  LEA R2, R10, UR17, 0x3 ;  /* 0x000000110a027c11 */ /* 0x004fe2000f8e18ff */
[----:B------:R-:W-:-:S02]  /*12fb0*/  ULEA UR8, UR9, UR39, 0xf ;  /* 0x0000002709087291 */ /* 0x000fc4000f8e783f */
[----:B------:R-:W-:Y:S02]  /*12fc0*/  ULEA UR9, UR9, UR17, 0x3 ;  /* 0x0000001109097291 */ /* 0x000fe4000f8e183f */
[----:B------:R-:W-:Y:S02]  /*12fd0*/  USHF.L.U32 UR11, UR11, 0x7, URZ ;  /* 0x000000070b0b7899 */ /* 0x000fe4000800063f */
[----:B------:R-:W-:Y:S02]  /*12fe0*/  UIADD3 UR14, UR8, 0x18400, URZ ;  /* 0x00018400080e7890 */ /* 0x000fe4000fffe03f */
[----:B------:R-:W-:Y:S02]  /*12ff0*/  UIADD3 UR9, UR9, 0x30, URZ ;  /* 0x0000003009097890 */ /* 0x000fe4000fffe03f */
[----:B------:R-:W-:-:S03]  /*13000*/  UIADD3 UR15, UR8, 0x1c400, URZ ;  /* 0x0001c400080f7890 */ /* 0x000fc6000fffe03f */
[----:B------:R-:W-:-:S04]  /*13010*/  UMOV UR8, UR14 ;  /* 0x0000000e00087c82 */ /* 0x000fc80008000000 */
[----:B------:R1:W-:Y:S02]  /*13020*/  UTMALDG.4D [UR8], [UR4], desc[UR6] ;  /* 0x00000608040075b4 */ /* 0x0003e40008019000 */
[----:B-1----:R-:W-:Y:S01]  /*13030*/  UMOV UR8, UR15 ;  /* 0x0000000f00087c82 */ /* 0x002fe20008000000 */
[----:B------:R-:W-:Y:S02]  /*13040*/  UMOV UR10, UR16 ;  /* 0x00000010000a7c82 */ /* 0x000fe40008000000 */
[----:B------:R1:W-:Y:S01]  /*13050*/  UTMALDG.4D [UR8], [UR4], desc[UR6] ;  /* 0x00000608040075b4 */ /* 0x0003e20008019000 */
[----:B------:R-:W2:Y:S02]  /*13060*/  SYNCS.PHASECHK.TRANS64.TRYWAIT P2, [R2+URZ+0x60], R11 ;  /* 0x0000600b020075a7 */ /* 0x000ea4000804017f */
[----:B-12---:R-:W-:Y:S05]  /*13070*/  @!P2 BRA `(.L_x_1007) ;  /* 0x000000100048a947 */ /* 0x006fea0003800000 */
.L_x_1040:
        /* <DEDUP_REMOVED lines=8> */
.L_x_1008:
        /* <DEDUP_REMOVED lines=11> */
[----:B------:R-:W-:-:S02]  /*131b0*/  IMAD.MOV.U32 R5, RZ, RZ, R13 ;  /* 0x000000ffff057224 */ /* 0x000fc400078e000d */
[----:B------:R-:W-:Y:S01]  /*131c0*/  ULEA UR14, UR14, UR39, 0xf ;  /* 0x000000270e0e7291 */ /* 0x000fe2000f8e783f */
[----:B------:R-:W-:Y:S01]  /*131d0*/  IMAD.MOV.U32 R6, RZ, RZ, R8 ;  /* 0x000000ffff067224 */ /* 0x000fe200078e0008 */
        /* <DEDUP_REMOVED lines=9> */
.L_x_1003:
[----:B------:R-:W-:Y:S05]  /*13270*/  BSYNC B1 ;  /* 0x0000000000017941 */ /* 0x000fea0003800000 */
.L_x_1002:
[----:B------:R-:W-:Y:S01]  /*13280*/  ISETP.GT.AND P2, PT, R12, UR44, PT ;  /* 0x0000002c0c007c0c */ /* 0x000fe2000bf44270 */
[----:B------:R-:W-:-:S12]  /*13290*/  VIADD R7, R7, 0xfffffffe ;  /* 0xfffffffe07077836 */ /* 0x000fd80000000000 */
[----:B------:R-:W-:Y:S05]  /*132a0*/  @P2 BRA `(.L_x_1009) ;  /* 0xfffffff000d42947 */ /* 0x000fea000383ffff */
.L_x_994:
[----:B------:R-:W-:Y:S05]  /*132b0*/  BSYNC B0 ;  /* 0x0000000000007941 */ /* 0x000fea0003800000 */
.L_x_985:
[----:B------:R-:W-:Y:S04]  /*132c0*/  BSSY B0, `(.L_x_1010) ;  /* 0x000000e000007945 */ /* 0x000fe80003800000 */
[----:B------:R-:W-:Y:S05]  /*132d0*/  @P1 BRA `(.L_x_1011) ;  /* 0x0000000000301947 */ /* 0x000fea0003800000 */
[----:B-1----:R-:W1:Y:S01]  /*132e0*/  S2R R7, SR_LANEID ;  /* 0x0000000000077919 */ /* 0x002e620000000000 */
        /* <DEDUP_REMOVED lines=11> */
.L_x_1011:
[----:B------:R-:W-:Y:S05]  /*133a0*/  BSYNC B0 ;  /* 0x0000000000007941 */ /* 0x000fea0003800000 */
.L_x_1010:
[----:B------:R-:W-:Y:S04]  /*133b0*/  BSSY B0, `(.L_x_1012) ;  /* 0x0000026000007945 */ /* 0x000fe80003800000 */
[----:B------:R-:W-:Y:S05]  /*133c0*/  @!P6 BRA `(.L_x_1013) ;  /* 0x000000000090e947 */ /* 0x000fea0003800000 */
[----:B------:R-:W2:Y:S01]  /*133d0*/  S2R R0, SR_TID.X ;  /* 0x0000000000007919 */ /* 0x000ea20000002100 */
[----:B-1----:R-:W-:Y:S02]  /*133e0*/  LEA R3, R16, UR39, 0x3 ;  /* 0x0000002710037c11 */ /* 0x002fe4000f8e18ff */
[----:B--2---:R-:W-:Y:S02]  /*133f0*/  LOP3.LUT R2, R0, 0x7f, RZ, 0xc0, !PT ;  /* 0x0000007f00027812 */ /* 0x004fe400078ec0ff */
[----:B------:R-:W-:Y:S02]  /*13400*/  SHF.L.U32 R0, R17, 0x1f, RZ ;  /* 0x0000001f11007819 */ /* 0x000fe400000006ff */
[----:B------:R-:W-:Y:S02]  /*13410*/  ISETP.NE.AND P1, PT, R2, RZ, PT ;  /* 0x000000ff0200720c */ /* 0x000fe40003f25270 */
[----:B------:R-:W1:Y:S02]  /*13420*/  SYNCS.PHASECHK.TRANS64.TRYWAIT P0, [R3+URZ+0x28860], R0 ;  /* 0x02886000030075a7 */ /* 0x000e64000800017f */
[----:B-1----:R-:W-:Y:S09]  /*13430*/  @!P0 BRA `(.L_x_1014) ;  /* 0x0000000c006c8947 */ /* 0x002ff20003800000 */
.L_x_1041:
        /* <DEDUP_REMOVED lines=8> */
.L_x_1015:
        /* <DEDUP_REMOVED lines=9> */
[----:B------:R-:W-:-:S04]  /*13550*/  UMOV UR15, 0x40 ;  /* 0x00000040000f7882 */ /* 0x000fc80000000000 */
        /* <DEDUP_REMOVED lines=11> */
.L_x_1013:
[----:B------:R-:W-:Y:S05]  /*13610*/  BSYNC B0 ;  /* 0x0000000000007941 */ /* 0x000fea0003800000 */
.L_x_1012:
[----:B------:R-:W-:Y:S02]  /*13620*/  VIADD R16, R16, 0x1 ;  /* 0x0000000110107836 */ /* 0x000fe40000000000 */
[----:B------:R-:W-:-:S03]  /*13630*/  IMAD.MOV.U32 R13, RZ, RZ, R19 ;  /* 0x000000ffff0d7224 */ /* 0x000fc600078e0013 */
[----:B------:R-:W-:-:S04]  /*13640*/  ISETP.NE.AND P0, PT, R16, 0x2, PT ;  /* 0x000000021000780c */ /* 0x000fc80003f05270 */
[----:B-1----:R-:W-:Y:S02]  /*13650*/  SEL R0, RZ, 0x1, P0 ;  /* 0x00000001ff007807 */ /* 0x002fe40000000000 */
[----:B------:R-:W-:Y:S02]  /*13660*/  SEL R16, R16, RZ, P0 ;  /* 0x000000ff10107207 */ /* 0x000fe40000000000 */
[----:B------:R-:W-:-:S07]  /*13670*/  LOP3.LUT R17, R17, R0, RZ, 0x3c, !PT ;  /* 0x0000000011117212 */ /* 0x000fce00078e3cff */
.L_x_974:
[----:B------:R-:W-:Y:S05]  /*13680*/  BSYNC B6 ;  /* 0x0000000000067941 */ /* 0x000fea0003800000 */
.L_x_972:
[----:B------:R-:W-:-:S03]  /*13690*/  UMOV UR4, 0xffffffff ;  /* 0xffffffff00047882 */ /* 0x000fc60000000000 */
[----:B------:R-:W-:Y:S05]  /*136a0*/  BRA.DIV UR4, `(.L_x_1016) ;  /* 0x0000000a04e47947 */ /* 0x000fea000b800000 */
[----:B------:R1:W2:Y:S02]  /*136b0*/  SHFL.IDX PT, R14, R13, RZ, 0x1f ;  /* 0x00001fff0d0e7589 */ /* 0x0002a400000e0000 */
.L_x_1044:
[----:B------:R-:W3:Y:S01]  /*136c0*/  S2R R0, SR_TID.X ;  /* 0x0000000000007919 */ /* 0x000ee20000002100 */
[----:B------:R-:W-:Y:S05]  /*136d0*/  WARPSYNC.ALL ;  /* 0x0000000000007948 */ /* 0x000fea0003800000 */
[----:B------:R-:W-:Y:S01]  /*136e0*/  BAR.SYNC.DEFER_BLOCKING 0x4, 0x120 ;  /* 0x0104800000007b1d */ /* 0x000fe20000010000 */
[----:B--2---:R-:W-:-:S05]  /*136f0*/  IMAD.MOV.U32 R19, RZ, RZ, R14 ;  /* 0x000000ffff137224 */ /* 0x004fca00078e000e */
[----:B------:R-:W-:Y:S01]  /*13700*/  ULDC UR4, c[0x0][0xda8] ;  /* 0x00036a0000047ab9 */ /* 0x000fe20000000800 */
[----:B---3--:R-:W-:-:S04]  /*13710*/  LOP3.LUT R0, R0, 0x1f, RZ, 0xc0, !PT ;  /* 0x0000001f00007812 */ /* 0x008fc800078ec0ff */
[----:B------:R-:W-:-:S13]  /*13720*/  ISETP.NE.AND P0, PT, R0, RZ, PT ;  /* 0x000000ff0000720c */ /* 0x000fda0003f05270 */
[----:B------:R-:W2:Y:S01]  /*13730*/  @!P0 S2R R3, SR_CgaCtaId ;  /* 0x0000000000038919 */ /* 0x000ea20000008800 */
[----:B------:R-:W-:-:S04]  /*13740*/  @!P0 MOV R0, 0x400 ;  /* 0x0000040000008802 */ /* 0x000fc80000000f00 */
[----:B--2---:R-:W-:-:S05]  /*13750*/  @!P0 LEA R0, R3, R0, 0x18 ;  /* 0x0000000003008211 */ /* 0x004fca00078ec0ff */
[----:B------:R2:W-:Y:S01]  /*13760*/  @!P0 STS [R0+0x288d0], R13 ;  /* 0x0288d00d00008388 */ /* 0x0005e20000000800 */
[----:B------:R-:W-:Y:S06]  /*13770*/  BAR.ARV 0x5, 0x120 ;  /* 0x0144800000007b1d */ /* 0x000fec0000002000 */
[----:B------:R-:W-:-:S13]  /*13780*/  ISETP.GE.AND P0, PT, R19, UR4, PT ;  /* 0x0000000413007c0c */ /* 0x000fda000bf06270 */
[----:B--2---:R-:W-:Y:S05]  /*13790*/  @!P0 BRA `(.L_x_1017) ;  /* 0xffffffd000ac8947 */ /* 0x004fea000383ffff */
.L_x_963:
[----:B------:R-:W2:Y:S01]  /*137a0*/  S2R R3, SR_CgaCtaId ;  /* 0x0000000000037919 */ /* 0x000ea20000008800 */
[----:B------:R-:W-:Y:S01]  /*137b0*/  UIADD3 UR47, UR47, 0x1, URZ ;  /* 0x000000012f2f7890 */ /* 0x000fe2000fffe03f */
[----:B------:R-:W-:-:S03]  /*137c0*/  MOV R0, 0x400 ;  /* 0x0000040000007802 */ /* 0x000fc60000000f00 */
[----:B------:R-:W-:-:S04]  /*137d0*/  ULEA.HI UR4, UR47, UR47, URZ, 0x1 ;  /* 0x0000002f2f047291 */ /* 0x000fc8000f8f083f */
[----:B------:R-:W-:-:S04]  /*137e0*/  ULOP3.LUT UR4, UR4, 0xfffffffe, URZ, 0xc0, !UPT ;  /* 0xfffffffe04047892 */ /* 0x000fc8000f8ec03f */
[----:B------:R-:W-:Y:S01]  /*137f0*/  UIADD3 UR4, UR47, -UR4, URZ ;  /* 0x800000042f047290 */ /* 0x000fe2000fffe03f */
[----:B--2---:R-:W-:-:S05]  /*13800*/  LEA R7, R3, R0, 0x18 ;  /* 0x0000000003077211 */ /* 0x004fca00078ec0ff */
[----:B------:R-:W-:-:S05]  /*13810*/  IMAD.U32 R0, RZ, RZ, UR4 ;  /* 0x00000004ff007e24 */ /* 0x000fca000f8e00ff */
[----:B------:R-:W-:-:S04]  /*13820*/  SHF.L.U32 R0, R0, 0x1f, RZ ;  /* 0x0000001f00007819 */ /* 0x000fc800000006ff */
[----:B------:R-:W2:Y:S02]  /*13830*/  SYNCS.PHASECHK.TRANS64.TRYWAIT P0, [R7+URZ+0x28820], R0 ;  /* 0x02882000070075a7 */ /* 0x000ea4000800017f */
[----:B--2---:R-:W-:Y:S05]  /*13840*/  @!P0 BRA `(.L_x_1018) ;  /* 0x0000000800a08947 */ /* 0x004fea0003800000 */
.L_x_1045:
[----:B------:R-:W3:Y:S02]  /*13850*/  S2R R2, SR_TID.X ;  /* 0x0000000000027919 */ /* 0x000ee40000002100 */
[----:B---3--:R-:W-:-:S04]  /*13860*/  SHF.R.U32.HI R2, RZ, 0x5, R2 ;  /* 0x00000005ff027819 */ /* 0x008fc80000011602 */
[----:B------:R-:W-:-:S05]  /*13870*/  LOP3.LUT R2, R2, 0x3, RZ, 0xc0, !PT ;  /* 0x0000000302027812 */ /* 0x000fca00078ec0ff */
[----:B--2---:R-:W2:Y:S02]  /*13880*/  SHFL.IDX PT, R0, R2, RZ, 0x1f ;  /* 0x00001fff02007589 */ /* 0x004ea400000e0000 */
[----:B--2---:R-:W-:-:S13]  /*13890*/  ISETP.NE.AND P0, PT, R0, RZ, PT ;  /* 0x000000ff0000720c */ /* 0x004fda0003f05270 */
[----:B------:R-:W-:Y:S05]  /*138a0*/  @P0 EXIT ;  /* 0x000000000000094d */ /* 0x000fea0003800000 */
[----:B------:R-:W-:Y:S01]  /*138b0*/  ELECT P0, URZ, PT ;  /* 0x00000000003f782f */ /* 0x000fe20003800000 */
[----:B------:R-:W-:-:S12]  /*138c0*/  BSSY B0, `(.L_x_1019) ;  /* 0x0000020000007945 */ /* 0x000fd80003800000 */
[----:B------:R-:W-:Y:S05]  /*138d0*/  @!P0 BRA `(.L_x_1020) ;  /* 0x0000000000788947 */ /* 0x000fea0003800000 */
[----:B------:R-:W-:-:S06]  /*138e0*/  ULOP3.LUT UR4, UR38, 0x2, URZ, 0xfc, !UPT ;  /* 0x0000000226047892 */ /* 0x000fcc000f8efc3f */
[----:B------:R-:W-:-:S05]  /*138f0*/  IMAD.U32 R0, RZ, RZ, UR4 ;  /* 0x00000004ff007e24 */ /* 0x000fca000f8e00ff */
[----:B------:R-:W-:-:S13]  /*13900*/  ISETP.NE.AND P2, PT, R0, 0x3, PT ;  /* 0x000000030000780c */ /* 0x000fda0003f45270 */
[----:B------:R-:W-:Y:S05]  /*13910*/  @!P2 BRA `(.L_x_1021) ;  /* 0x000000000004a947 */ /* 0x000fea0003800000 */
[----:B------:R-:W-:Y:S01]  /*13920*/  BPT.TRAP 0x1 ;  /* 0x000000040000795c */ /* 0x000fe20000300000 */
.L_x_1021:
[----:B------:R-:W-:Y:S01]  /*13930*/  VIADD R3, R7, 0x28840 ;  /* 0x0002884007037836 */ /* 0x000fe20000000000 */
[----:B------:R-:W-:Y:S01]  /*13940*/  SHF.L.U32 R4, R17, 0x1f, RZ ;  /* 0x0000001f11047819 */ /* 0x000fe200000006ff */
[C---:B------:R-:W-:Y:S02]  /*13950*/  VIADD R0, R16.reuse, 0x1 ;  /* 0x0000000110007836 */ /* 0x040fe40000000000 */
[----:B------:R-:W-:-:S03]  /*13960*/  IMAD R5, R16, 0x8, R3 ;  /* 0x0000000810057824 */ /* 0x000fc600078e0203 */
[----:B------:R-:W-:Y:S01]  /*13970*/  ISETP.NE.AND P1, PT, R0, 0x2, PT ;  /* 0x000000020000780c */ /* 0x000fe20003f25270 */
[----:B------:R-:W2:Y:S03]  /*13980*/  SYNCS.PHASECHK.TRANS64.TRYWAIT P0, [R5+URZ], R4 ;  /* 0x00000004050075a7 */ /* 0x000ea6000800017f */
[----:B------:R-:W-:-:S04]  /*13990*/  SEL R2, RZ, 0x1, P1 ;  /* 0x00000001ff027807 */ /* 0x000fc80000800000 */
[----:B------:R-:W-:Y:S02]  /*139a0*/  LOP3.LUT R17, R17, R2, RZ, 0x3c, !PT ;  /* 0x0000000211117212 */ /* 0x000fe400078e3cff */
[----:B------:R-:W-:Y:S02]  /*139b0*/  SEL R2, R0, RZ, P1 ;  /* 0x000000ff00027207 */ /* 0x000fe40000800000 */
[----:B------:R-:W-:-:S03]  /*139c0*/  SHF.L.U32 R0, R17, 0x1f, RZ ;  /* 0x0000001f11007819 */ /* 0x000fc600000006ff */
[----:B------:R-:W-:Y:S01]  /*139d0*/  IMAD R3, R2, 0x8, R3 ;  /* 0x0000000802037824 */ /* 0x000fe200078e0203 */
[----:B--2---:R-:W-:Y:S06]  /*139e0*/  @!P0 BRA `(.L_x_1022) ;  /* 0x00000008004c8947 */ /* 0x004fec0003800000 */
.L_x_1046:
[----:B------:R-:W3:Y:S02]  /*139f0*/  SYNCS.PHASECHK.TRANS64.TRYWAIT P0, [R3+URZ], R0 ;  /* 0x00000000030075a7 */ /* 0x000ee4000800017f */
[----:B---3--:R-:W-:Y:S05]  /*13a00*/  @!P0 BRA `(.L_x_1023) ;  /* 0x0000000800588947 */ /* 0x008fea0003800000 */
.L_x_1047:
[----:B------:R-:W-:Y:S05]  /*13a10*/  @!P2 BRA `(.L_x_1024) ;  /* 0x000000000004a947 */ /* 0x000fea0003800000 */
[----:B------:R-:W-:Y:S01]  /*13a20*/  BPT.TRAP 0x1 ;  /* 0x000000040000795c */ /* 0x000fe20000300000 */
.L_x_1024:
[----:B---3--:R-:W-:-:S04]  /*13a30*/  VIADD R3, R7, 0x28860 ;  /* 0x0002886007037836 */ /* 0x008fc80000000000 */
[----:B--2---:R-:W-:-:S04]  /*13a40*/  IMAD R5, R16, 0x8, R3 ;  /* 0x0000000810057824 */ /* 0x004fc800078e0203 */
[----:B------:R-:W2:Y:S02]  /*13a50*/  SYNCS.PHASECHK.TRANS64.TRYWAIT P0, [R5+URZ], R4 ;  /* 0x00000004050075a7 */ /* 0x000ea4000800017f */
[----:B--2---:R-:W-:Y:S05]  /*13a60*/  @!P0 BRA `(.L_x_1025) ;  /* 0x0000000800548947 */ /* 0x004fea0003800000 */
.L_x_1048:
[----:B------:R-:W-:-:S07]  /*13a70*/  IMAD R3, R2, 0x8, R3 ;  /* 0x0000000802037824 */ /* 0x000fce00078e0203 */
.L_x_1026:
[----:B---3--:R3:W4:Y:S02]  /*13a80*/  SYNCS.PHASECHK.TRANS64.TRYWAIT P0, [R3+URZ], R0 ;  /* 0x00000000030075a7 */ /* 0x008724000800017f */
[----:B----4-:R-:W-:Y:S05]  /*13a90*/  @!P0 NANOSLEEP.SYNCS 0x989680 ;  /* 0x009896800000895d */ /* 0x010fea0003900000 */
[----:B------:R-:W4:Y:S02]  /*13aa0*/  @!P0 SYNCS.PHASECHK.TRANS64 P0, [R3+URZ], R0 ;  /* 0x00000000030085a7 */ /* 0x000f24000800007f */
[----:B----4-:R-:W-:Y:S05]  /*13ab0*/  @!P0 BRA `(.L_x_1026) ;  /* 0xfffffffc00f08947 */ /* 0x010fea000383ffff */
.L_x_1020:
[----:B------:R-:W-:Y:S05]  /*13ac0*/  BSYNC B0 ;  /* 0x0000000000007941 */ /* 0x000fea0003800000 */
.L_x_1019:
[----:B------:R-:W-:Y:S05]  /*13ad0*/  EXIT ;  /* 0x000000000000794d */ /* 0x000fea0003800000 */
.L_x_880:
[----:B-1----:R-:W-:-:S04]  /*13ae0*/  IMAD.U32 R3, RZ, RZ, UR39 ;  /* 0x00000027ff037e24 */ /* 0x002fc8000f8e00ff */
[----:B------:R1:W2:Y:S03]  /*13af0*/  SYNCS.PHASECHK.TRANS64.TRYWAIT P1, [R3+URZ+0x28800], R0 ;  /* 0x02880000030075a7 */ /* 0x0002a6000802017f */
[----:B--2---:R-:W-:Y:S05]  /*13b00*/  @!P1 NANOSLEEP.SYNCS 0x989680 ;  /* 0x009896800000995d */ /* 0x004fea0003900000 */
[----:B------:R-:W2:Y:S02]  /*13b10*/  @!P1 SYNCS.PHASECHK.TRANS64 P1, [R3+URZ+0x28800], R0 ;  /* 0x02880000030095a7 */ /* 0x000ea4000802007f */
[----:B--2---:R-:W-:Y:S05]  /*13b20*/  @!P1 BRA `(.L_x_880) ;  /* 0xfffffffc00ec9947 */ /* 0x004fea000383ffff */
[----:B------:R-:W-:Y:S05]  /*13b30*/  BRA `(.L_x_1027) ;  /* 0xfffffedc00887947 */ /* 0x000fea000383ffff */
.L_x_884:
[----:B--2---:R2:W3:Y:S02]  /*13b40*/  SYNCS.PHASECHK.TRANS64.TRYWAIT P2, [R89+URZ+0x28830], R0 ;  /* 0x02883000590075a7 */ /* 0x0044e4000804017f */
[----:B---3--:R-:W-:Y:S05]  /*13b50*/  @!P2 NANOSLEEP.SYNCS 0x989680 ;  /* 0x009896800000a95d */ /* 0x008fea0003900000 */
[----:B------:R-:W3:Y:S02]  /*13b60*/  @!P2 SYNCS.PHASECHK.TRANS64 P2, [R89+URZ+0x28830], R0 ;  /* 0x028830005900a5a7 */ /* 0x000ee4000804007f */
[----:B---3--:R-:W-:Y:S05]  /*13b70*/  @!P2 BRA `(.L_x_884) ;  /* 0xfffffffc00f0a947 */ /* 0x008fea000383ffff */
[----:B------:R-:W-:Y:S05]  /*13b80*/  BRA `(.L_x_883) ;  /* 0xfffffedc00ac7947 */ /* 0x000fea000383ffff */
.L_x_900:
[----:B--2---:R-:W-:-:S04]  /*13b90*/  IMAD.U32 R12, RZ, RZ, UR6 ;  /* 0x00000006ff0c7e24 */ /* 0x004fc8000f8e00ff */
[----:B------:R2:W3:Y:S03]  /*13ba0*/  SYNCS.PHASECHK.TRANS64.TRYWAIT P3, [R12+URZ+0x28830], R9 ;  /* 0x028830090c0075a7 */ /* 0x0004e6000806017f */
[----:B---3--:R-:W-:Y:S05]  /*13bb0*/  @!P3 NANOSLEEP.SYNCS 0x989680 ;  /* 0x009896800000b95d */ /* 0x008fea0003900000 */
[----:B------:R-:W3:Y:S02]  /*13bc0*/  @!P3 SYNCS.PHASECHK.TRANS64 P3, [R12+URZ+0x28830], R9 ;  /* 0x028830090c00b5a7 */ /* 0x000ee4000806007f */
[----:B---3--:R-:W-:Y:S05]  /*13bd0*/  @!P3 BRA `(.L_x_900) ;  /* 0xfffffffc00ecb947 */ /* 0x008fea000383ffff */
[----:B------:R-:W-:Y:S05]  /*13be0*/  BRA `(.L_x_897) ;  /* 0xffffff1400fc7947 */ /* 0x000fea000383ffff */
.L_x_904:
[----:B--2---:R-:W-:-:S04]  /*13bf0*/  IMAD.U32 R12, RZ, RZ, UR6 ;  /* 0x00000006ff0c7e24 */ /* 0x004fc8000f8e00ff */
[----:B------:R2:W3:Y:S03]  /*13c00*/  SYNCS.PHASECHK.TRANS64.TRYWAIT P3, [R12+URZ+0x28850], R9 ;  /* 0x028850090c0075a7 */ /* 0x0004e6000806017f */
[----:B---3--:R-:W-:Y:S05]  /*13c10*/  @!P3 NANOSLEEP.SYNCS 0x989680 ;  /* 0x009896800000b95d */ /* 0x008fea0003900000 */
[----:B------:R-:W3:Y:S02]  /*13c20*/  @!P3 SYNCS.PHASECHK.TRANS64 P3, [R12+URZ+0x28850], R9 ;  /* 0x028850090c00b5a7 */ /* 0x000ee4000806007f */
[----:B---3--:R-:W-:Y:S05]  /*13c30*/  @!P3 BRA `(.L_x_904) ;  /* 0xfffffffc00ecb947 */ /* 0x008fea000383ffff */
[----:B------:R-:W-:Y:S05]  /*13c40*/  BRA `(.L_x_901) ;  /* 0xffffff1800bc7947 */ /* 0x000fea000383ffff */
.L_x_921:
[----:B--2---:R-:W-:-:S04]  /*13c50*/  IMAD.U32 R8, RZ, RZ, UR6 ;  /* 0x00000006ff087e24 */ /* 0x004fc8000f8e00ff */
[----:B------:R2:W3:Y:S03]  /*13c60*/  SYNCS.PHASECHK.TRANS64.TRYWAIT P2, [R8+URZ+0x28830], R7 ;  /* 0x02883007080075a7 */ /* 0x0004e6000804017f */
[----:B---3--:R-:W-:Y:S05]  /*13c70*/  @!P2 NANOSLEEP.SYNCS 0x989680 ;  /* 0x009896800000a95d */ /* 0x008fea0003900000 */
[----:B------:R-:W3:Y:S02]  /*13c80*/  @!P2 SYNCS.PHASECHK.TRANS64 P2, [R8+URZ+0x28830], R7 ;  /* 0x028830070800a5a7 */ /* 0x000ee4000804007f */
[----:B---3--:R-:W-:Y:S05]  /*13c90*/  @!P2 BRA `(.L_x_921) ;  /* 0xfffffffc00eca947 */ /* 0x008fea000383ffff */
[----:B------:R-:W-:Y:S05]  /*13ca0*/  BRA `(.L_x_918) ;  /* 0xffffff5000587947 */ /* 0x000fea000383ffff */
.L_x_925:
[----:B--2---:R-:W-:-:S04]  /*13cb0*/  IMAD.U32 R8, RZ, RZ, UR6 ;  /* 0x00000006ff087e24 */ /* 0x004fc8000f8e00ff */
[----:B------:R2:W3:Y:S03]  /*13cc0*/  SYNCS.PHASECHK.TRANS64.TRYWAIT P2, [R8+URZ+0x28850], R7 ;  /* 0x02885007080075a7 */ /* 0x0004e6000804017f */
[----:B---3--:R-:W-:Y:S05]  /*13cd0*/  @!P2 NANOSLEEP.SYNCS 0x989680 ;  /* 0x009896800000a95d */ /* 0x008fea0003900000 */
[----:B------:R-:W3:Y:S02]  /*13ce0*/  @!P2 SYNCS.PHASECHK.TRANS64 P2, [R8+URZ+0x28850], R7 ;  /* 0x028850070800a5a7 */ /* 0x000ee4000804007f */
[----:B---3--:R-:W-:Y:S05]  /*13cf0*/  @!P2 BRA `(.L_x_925) ;  /* 0xfffffffc00eca947 */ /* 0x008fea000383ffff */
[----:B------:R-:W-:Y:S05]  /*13d00*/  BRA `(.L_x_922) ;  /* 0xffffff5400187947 */ /* 0x000fea000383ffff */
.L_x_931:
[----:B--2---:R-:W-:-:S04]  /*13d10*/  IMAD.U32 R8, RZ, RZ, UR6 ;  /* 0x00000006ff087e24 */ /* 0x004fc8000f8e00ff */
[----:B------:R2:W3:Y:S03]  /*13d20*/  SYNCS.PHASECHK.TRANS64.TRYWAIT P2, [R8+URZ+0x28830], R7 ;  /* 0x02883007080075a7 */ /* 0x0004e6000804017f */
[----:B---3--:R-:W-:Y:S05]  /*13d30*/  @!P2 NANOSLEEP.SYNCS 0x989680 ;  /* 0x009896800000a95d */ /* 0x008fea0003900000 */
[----:B------:R-:W3:Y:S02]  /*13d40*/  @!P2 SYNCS.PHASECHK.TRANS64 P2, [R8+URZ+0x28830], R7 ;  /* 0x028830070800a5a7 */ /* 0x000ee4000804007f */
[----:B---3--:R-:W-:Y:S05]  /*13d50*/  @!P2 BRA `(.L_x_931) ;  /* 0xfffffffc00eca947 */ /* 0x008fea000383ffff */
[----:B------:R-:W-:Y:S05]  /*13d60*/  BRA `(.L_x_928) ;  /* 0xffffff7800387947 */ /* 0x000fea000383ffff */
.L_x_935:
[----:B--2---:R-:W-:-:S04]  /*13d70*/  IMAD.U32 R8, RZ, RZ, UR6 ;  /* 0x00000006ff087e24 */ /* 0x004fc8000f8e00ff */
[----:B------:R2:W3:Y:S03]  /*13d80*/  SYNCS.PHASECHK.TRANS64.TRYWAIT P2, [R8+URZ+0x28850], R7 ;  /* 0x02885007080075a7 */ /* 0x0004e6000804017f */
[----:B---3--:R-:W-:Y:S05]  /*13d90*/  @!P2 NANOSLEEP.SYNCS 0x989680 ;  /* 0x009896800000a95d */ /* 0x008fea0003900000 */
[----:B------:R-:W3:Y:S02]  /*13da0*/  @!P2 SYNCS.PHASECHK.TRANS64 P2, [R8+URZ+0x28850], R7 ;  /* 0x028850070800a5a7 */ /* 0x000ee4000804007f */
[----:B---3--:R-:W-:Y:S05]  /*13db0*/  @!P2 BRA `(.L_x_935) ;  /* 0xfffffffc00eca947 */ /* 0x008fea000383ffff */
[----:B------:R-:W-:Y:S05]  /*13dc0*/  BRA `(.L_x_932) ;  /* 0xffffff7800f87947 */ /* 0x000fea000383ffff */
.L_x_948:
[----:B--2---:R-:W-:-:S04]  /*13dd0*/  IMAD.U32 R5, RZ, RZ, UR5 ;  /* 0x00000005ff057e24 */ /* 0x004fc8000f8e00ff */
[----:B------:R2:W3:Y:S03]  /*13de0*/  SYNCS.PHASECHK.TRANS64.TRYWAIT P0, [R5+URZ+0x28850], R0 ;  /* 0x02885000050075a7 */ /* 0x0004e6000800017f */
[----:B---3--:R-:W-:Y:S05]  /*13df0*/  @!P0 NANOSLEEP.SYNCS 0x989680 ;  /* 0x009896800000895d */ /* 0x008fea0003900000 */
[----:B------:R-:W3:Y:S02]  /*13e00*/  @!P0 SYNCS.PHASECHK.TRANS64 P0, [R5+URZ+0x28850], R0 ;  /* 0x02885000050085a7 */ /* 0x000ee4000800007f */
[----:B---3--:R-:W-:Y:S05]  /*13e10*/  @!P0 BRA `(.L_x_948) ;  /* 0xfffffffc00ec8947 */ /* 0x008fea000383ffff */
[----:B------:R-:W-:Y:S05]  /*13e20*/  BRA `(.L_x_947) ;  /* 0xffffffac00dc7947 */ /* 0x000fea000383ffff */
.L_x_978:
[----:B------:R-:W1:Y:S01]  /*13e30*/  S2R R18, SR_TID.X ;  /* 0x0000000000127919 */ /* 0x000e620000002100 */
        /* <DEDUP_REMOVED lines=9> */
.L_x_1028:
[----:B------:R-:W-:Y:S05]  /*13ed0*/  BRA `(.L_x_1029) ;  /* 0xffffffd8006c7947 */ /* 0x000fea000383ffff */
.L_x_979:
[----:B------:R-:W-:Y:S01]  /*13ee0*/  BSSY B0, `(.L_x_1030) ;  /* 0x0000006000007945 */ /* 0x000fe20003800000 */
[----:B------:R-:W-:-:S07]  /*13ef0*/  IMAD.MOV.U32 R15, RZ, RZ, -0x1 ;  /* 0xffffffffff0f7424 */ /* 0x000fce00078e00ff */
[----:B------:R-:W-:Y:S05]  /*13f00*/  WARPSYNC.COLLECTIVE R15, `(.L_x_1031) ;  /* 0x000000000f0c7348 */ /* 0x000fea0003c00000 */
[----:B------:R-:W-:Y:S02]  /*13f10*/  ELECT P6, UR62, PT ;  /* 0x00000000003e782f */ /* 0x000fe400038c0000 */
[----:B------:R-:W-:Y:S01]  /*13f20*/  MOV R14, UR62 ;  /* 0x0000003e000e7c02 */ /* 0x000fe20008000f00 */
[----:B------:R-:W-:Y:S10]  /*13f30*/  ENDCOLLECTIVE ;  /* 0x000000000000791b */ /* 0x000ff40003800000 */
.L_x_1031:
[----:B------:R-:W-:Y:S05]  /*13f40*/  BSYNC B0 ;  /* 0x0000000000007941 */ /* 0x000fea0003800000 */
.L_x_1030:
[----:B------:R-:W-:Y:S05]  /*13f50*/  BRA `(.L_x_1032) ;  /* 0xffffffd8005c7947 */ /* 0x000fea000383ffff */
.L_x_982:
[----:B-1----:R1:W2:Y:S02]  /*13f60*/  SYNCS.PHASECHK.TRANS64.TRYWAIT P2, [R8+URZ+0x28840], R7 ;  /* 0x02884007080075a7 */ /* 0x0022a4000804017f */
[----:B--2---:R-:W-:Y:S05]  /*13f70*/  @!P2 NANOSLEEP.SYNCS 0x989680 ;  /* 0x009896800000a95d */ /* 0x004fea0003900000 */
[----:B------:R-:W2:Y:S02]  /*13f80*/  @!P2 SYNCS.PHASECHK.TRANS64 P2, [R8+URZ+0x28840], R7 ;  /* 0x028840070800a5a7 */ /* 0x000ea4000804007f */
[----:B--2---:R-:W-:Y:S05]  /*13f90*/  @!P2 BRA `(.L_x_982) ;  /* 0xfffffffc00f0a947 */ /* 0x004fea000383ffff */
[----:B------:R-:W-:Y:S05]  /*13fa0*/  BRA `(.L_x_1033) ;  /* 0xffffffd800b87947 */ /* 0x000fea000383ffff */
.L_x_984:
[----:B-1----:R-:W-:-:S04]  /*13fb0*/  IMAD.U32 R8, RZ, RZ, UR39 ;  /* 0x00000027ff087e24 */ /* 0x002fc8000f8e00ff */
[----:B------:R1:W2:Y:S03]  /*13fc0*/  SYNCS.PHASECHK.TRANS64.TRYWAIT P2, [R8+URZ+0x28820], R7 ;  /* 0x02882007080075a7 */ /* 0x0002a6000804017f */
[----:B--2---:R-:W-:Y:S05]  /*13fd0*/  @!P2 NANOSLEEP.SYNCS 0x989680 ;  /* 0x009896800000a95d */ /* 0x004fea0003900000 */
[----:B------:R-:W2:Y:S02]  /*13fe0*/  @!P2 SYNCS.PHASECHK.TRANS64 P2, [R8+URZ+0x28820], R7 ;  /* 0x028820070800a5a7 */ /* 0x000ea4000804007f */
[----:B--2---:R-:W-:Y:S05]  /*13ff0*/  @!P2 BRA `(.L_x_984) ;  /* 0xfffffffc00eca947 */ /* 0x004fea000383ffff */
[----:B------:R-:W-:Y:S05]  /*14000*/  BRA `(.L_x_1034) ;  /* 0xffffffdc00907947 */ /* 0x000fea000383ffff */
.L_x_990:
[----:B-1----:R1:W2:Y:S02]  /*14010*/  SYNCS.PHASECHK.TRANS64.TRYWAIT P3, [R3+URZ+0x28840], R2 ;  /* 0x02884002030075a7 */ /* 0x0022a4000806017f */
[----:B--2---:R-:W-:Y:S05]  /*14020*/  @!P3 NANOSLEEP.SYNCS 0x989680 ;  /* 0x009896800000b95d */ /* 0x004fea0003900000 */
[----:B------:R-:W2:Y:S02]  /*14030*/  @!P3 SYNCS.PHASECHK.TRANS64 P3, [R3+URZ+0x28840], R2 ;  /* 0x028840020300b5a7 */ /* 0x000ea4000806007f */
[----:B--2---:R-:W-:Y:S05]  /*14040*/  @!P3 BRA `(.L_x_990) ;  /* 0xfffffffc00f0b947 */ /* 0x004fea000383ffff */
[----:B------:R-:W-:Y:S05]  /*14050*/  BRA `(.L_x_1035) ;  /* 0xffffffe000347947 */ /* 0x000fea000383ffff */
.L_x_992:
[----:B-1----:R1:W2:Y:S02]  /*14060*/  SYNCS.PHASECHK.TRANS64.TRYWAIT P3, [R2+URZ+0x60], R3 ;  /* 0x00006003020075a7 */ /* 0x0022a4000806017f */
[----:B--2---:R-:W-:Y:S05]  /*14070*/  @!P3 NANOSLEEP.SYNCS 0x989680 ;  /* 0x009896800000b95d */ /* 0x004fea0003900000 */
[----:B------:R-:W2:Y:S02]  /*14080*/  @!P3 SYNCS.PHASECHK.TRANS64 P3, [R2+URZ+0x60], R3 ;  /* 0x000060030200b5a7 */ /* 0x000ea4000806007f */
[----:B--2---:R-:W-:Y:S05]  /*14090*/  @!P3 BRA `(.L_x_992) ;  /* 0xfffffffc00f0b947 */ /* 0x004fea000383ffff */
[----:B------:R-:W-:Y:S05]  /*140a0*/  BRA `(.L_x_1036) ;  /* 0xffffffe000a87947 */ /* 0x000fea000383ffff */
.L_x_998:
[----:B-1----:R1:W2:Y:S02]  /*140b0*/  SYNCS.PHASECHK.TRANS64.TRYWAIT P3, [R3+URZ+0x28840], R2 ;  /* 0x02884002030075a7 */ /* 0x0022a4000806017f */
[----:B--2---:R-:W-:Y:S05]  /*140c0*/  @!P3 NANOSLEEP.SYNCS 0x989680 ;  /* 0x009896800000b95d */ /* 0x004fea0003900000 */
[----:B------:R-:W2:Y:S02]  /*140d0*/  @!P3 SYNCS.PHASECHK.TRANS64 P3, [R3+URZ+0x28840], R2 ;  /* 0x028840020300b5a7 */ /* 0x000ea4000806007f */
[----:B--2---:R-:W-:Y:S05]  /*140e0*/  @!P3 BRA `(.L_x_998) ;  /* 0xfffffffc00f0b947 */ /* 0x004fea000383ffff */
[----:B------:R-:W-:Y:S05]  /*140f0*/  BRA `(.L_x_1037) ;  /* 0xffffffe400c87947 */ /* 0x000fea000383ffff */
.L_x_1000:
[----:B-1----:R1:W2:Y:S02]  /*14100*/  SYNCS.PHASECHK.TRANS64.TRYWAIT P3, [R2+URZ+0x60], R17 ;  /* 0x00006011020075a7 */ /* 0x0022a4000806017f */
[----:B--2---:R-:W-:Y:S05]  /*14110*/  @!P3 NANOSLEEP.SYNCS 0x989680 ;  /* 0x009896800000b95d */ /* 0x004fea0003900000 */
[----:B------:R-:W2:Y:S02]  /*14120*/  @!P3 SYNCS.PHASECHK.TRANS64 P3, [R2+URZ+0x60], R17 ;  /* 0x000060110200b5a7 */ /* 0x000ea4000806007f */
[----:B--2---:R-:W-:Y:S05]  /*14130*/  @!P3 BRA `(.L_x_1000) ;  /* 0xfffffffc00f0b947 */ /* 0x004fea000383ffff */
[----:B------:R-:W-:Y:S05]  /*14140*/  BRA `(.L_x_1038) ;  /* 0xffffffe8003c7947 */ /* 0x000fea000383ffff */
.L_x_1005:
[----:B--2---:R2:W3:Y:S02]  /*14150*/  SYNCS.PHASECHK.TRANS64.TRYWAIT P2, [R2+URZ+0x28840], R3 ;  /* 0x02884003020075a7 */ /* 0x0044e4000804017f */
[----:B---3--:R-:W-:Y:S05]  /*14160*/  @!P2 NANOSLEEP.SYNCS 0x989680 ;  /* 0x009896800000a95d */ /* 0x008fea0003900000 */
[----:B------:R-:W3:Y:S02]  /*14170*/  @!P2 SYNCS.PHASECHK.TRANS64 P2, [R2+URZ+0x28840], R3 ;  /* 0x028840030200a5a7 */ /* 0x000ee4000804007f */
[----:B---3--:R-:W-:Y:S05]  /*14180*/  @!P2 BRA `(.L_x_1005) ;  /* 0xfffffffc00f0a947 */ /* 0x008fea000383ffff */
[----:B------:R-:W-:Y:S05]  /*14190*/  BRA `(.L_x_1039) ;  /* 0xffffffec00247947 */ /* 0x000fea000383ffff */
.L_x_1007:
[----:B-1----:R1:W2:Y:S02]  /*141a0*/  SYNCS.PHASECHK.TRANS64.TRYWAIT P2, [R2+URZ+0x60], R11 ;  /* 0x0000600b020075a7 */ /* 0x0022a4000804017f */
[----:B--2---:R-:W-:Y:S05]  /*141b0*/  @!P2 NANOSLEEP.SYNCS 0x989680 ;  /* 0x009896800000a95d */ /* 0x004fea0003900000 */
[----:B------:R-:W2:Y:S02]  /*141c0*/  @!P2 SYNCS.PHASECHK.TRANS64 P2, [R2+URZ+0x60], R11 ;  /* 0x0000600b0200a5a7 */ /* 0x000ea4000804007f */
[----:B--2---:R-:W-:Y:S05]  /*141d0*/  @!P2 BRA `(.L_x_1007) ;  /* 0xfffffffc00f0a947 */ /* 0x004fea000383ffff */
[----:B------:R-:W-:Y:S05]  /*141e0*/  BRA `(.L_x_1040) ;  /* 0xffffffec00a47947 */ /* 0x000fea000383ffff */
.L_x_1014:
[----:B-1----:R1:W2:Y:S02]  /*141f0*/  SYNCS.PHASECHK.TRANS64.TRYWAIT P0, [R3+URZ+0x28860], R0 ;  /* 0x02886000030075a7 */ /* 0x0022a4000800017f */
[----:B--2---:R-:W-:Y:S05]  /*14200*/  @!P0 NANOSLEEP.SYNCS 0x989680 ;  /* 0x009896800000895d */ /* 0x004fea0003900000 */
[----:B------:R-:W2:Y:S02]  /*14210*/  @!P0 SYNCS.PHASECHK.TRANS64 P0, [R3+URZ+0x28860], R0 ;  /* 0x02886000030085a7 */ /* 0x000ea4000800007f */
[----:B--2---:R-:W-:Y:S05]  /*14220*/  @!P0 BRA `(.L_x_1014) ;  /* 0xfffffffc00f08947 */ /* 0x004fea000383ffff */
[----:B------:R-:W-:Y:S05]  /*14230*/  BRA `(.L_x_1041) ;  /* 0xfffffff000807947 */ /* 0x000fea000383ffff */
.L_x_1016:
[----:B------:R-:W-:Y:S01]  /*14240*/  BSSY B0, `(.L_x_1042) ;  /* 0x0000007000007945 */ /* 0x000fe20003800000 */
[----:B------:R-:W-:Y:S02]  /*14250*/  IMAD.MOV.U32 R12, RZ, RZ, RZ ;  /* 0x000000ffff0c7224 */ /* 0x000fe400078e00ff */
[----:B------:R-:W-:Y:S02]  /*14260*/  IMAD.MOV.U32 R11, RZ, RZ, 0x1f ;  /* 0x0000001fff0b7424 */ /* 0x000fe400078e00ff */
[----:B------:R-:W-:-:S07]  /*14270*/  IMAD.MOV.U32 R15, RZ, RZ, -0x1 ;  /* 0xffffffffff0f7424 */ /* 0x000fce00078e00ff */
[----:B------:R-:W-:Y:S05]  /*14280*/  WARPSYNC.COLLECTIVE R15, `(.L_x_1043) ;  /* 0x000000000f087348 */ /* 0x000fea0003c00000 */
[----:B------:R1:W2:Y:S02]  /*14290*/  SHFL.IDX P6, R14, R13, R12, R11 ;  /* 0x0000000c0d0e7389 */ /* 0x0002a400000c000b */
[----:B-12---:R-:W-:Y:S01]  /*142a0*/  ENDCOLLECTIVE ;  /* 0x000000000000791b */ /* 0x006fe20003800000 */
.L_x_1043:
[----:B------:R-:W-:Y:S05]  /*142b0*/  BSYNC B0 ;  /* 0x0000000000007941 */ /* 0x000fea0003800000 */
.L_x_1042:
[----:B------:R-:W-:Y:S05]  /*142c0*/  BRA `(.L_x_1044) ;  /* 0xfffffff000fc7947 */ /* 0x000fea000383ffff */
.L_x_1018:
[----:B--2---:R2:W3:Y:S02]  /*142d0*/  SYNCS.PHASECHK.TRANS64.TRYWAIT P0, [R7+URZ+0x28820], R0 ;  /* 0x02882000070075a7 */ /* 0x0044e4000800017f */
[----:B---3--:R-:W-:Y:S05]  /*142e0*/  @!P0 NANOSLEEP.SYNCS 0x989680 ;  /* 0x009896800000895d */ /* 0x008fea0003900000 */
[----:B------:R-:W3:Y:S02]  /*142f0*/  @!P0 SYNCS.PHASECHK.TRANS64 P0, [R7+URZ+0x28820], R0 ;  /* 0x02882000070085a7 */ /* 0x000ee4000800007f */
[----:B---3--:R-:W-:Y:S05]  /*14300*/  @!P0 BRA `(.L_x_1018) ;  /* 0xfffffffc00f08947 */ /* 0x008fea000383ffff */
[----:B------:R-:W-:Y:S05]  /*14310*/  BRA `(.L_x_1045) ;  /* 0xfffffff4004c7947 */ /* 0x000fea000383ffff */
.L_x_1022:
[----:B--2---:R2:W3:Y:S02]  /*14320*/  SYNCS.PHASECHK.TRANS64.TRYWAIT P0, [R5+URZ], R4 ;  /* 0x00000004050075a7 */ /* 0x0044e4000800017f */
[----:B---3--:R-:W-:Y:S05]  /*14330*/  @!P0 NANOSLEEP.SYNCS 0x989680 ;  /* 0x009896800000895d */ /* 0x008fea0003900000 */
[----:B------:R-:W3:Y:S02]  /*14340*/  @!P0 SYNCS.PHASECHK.TRANS64 P0, [R5+URZ], R4 ;  /* 0x00000004050085a7 */ /* 0x000ee4000800007f */
[----:B---3--:R-:W-:Y:S05]  /*14350*/  @!P0 BRA `(.L_x_1022) ;  /* 0xfffffffc00f08947 */ /* 0x008fea000383ffff */
[----:B------:R-:W-:Y:S05]  /*14360*/  BRA `(.L_x_1046) ;  /* 0xfffffff400a07947 */ /* 0x000fea000383ffff */
.L_x_1023:
[----:B---3--:R3:W4:Y:S02]  /*14370*/  SYNCS.PHASECHK.TRANS64.TRYWAIT P0, [R3+URZ], R0 ;  /* 0x00000000030075a7 */ /* 0x008724000800017f */
[----:B----4-:R-:W-:Y:S05]  /*14380*/  @!P0 NANOSLEEP.SYNCS 0x989680 ;  /* 0x009896800000895d */ /* 0x010fea0003900000 */
[----:B------:R-:W4:Y:S02]  /*14390*/  @!P0 SYNCS.PHASECHK.TRANS64 P0, [R3+URZ], R0 ;  /* 0x00000000030085a7 */ /* 0x000f24000800007f */
[----:B----4-:R-:W-:Y:S05]  /*143a0*/  @!P0 BRA `(.L_x_1023) ;  /* 0xfffffffc00f08947 */ /* 0x010fea000383ffff */
[----:B------:R-:W-:Y:S05]  /*143b0*/  BRA `(.L_x_1047) ;  /* 0xfffffff400947947 */ /* 0x000fea000383ffff */
.L_x_1025:
[----:B--2---:R2:W3:Y:S02]  /*143c0*/  SYNCS.PHASECHK.TRANS64.TRYWAIT P0, [R5+URZ], R4 ;  /* 0x00000004050075a7 */ /* 0x0044e4000800017f */
[----:B---3--:R-:W-:Y:S05]  /*143d0*/  @!P0 NANOSLEEP.SYNCS 0x989680 ;  /* 0x009896800000895d */ /* 0x008fea0003900000 */
[----:B------:R-:W3:Y:S02]  /*143e0*/  @!P0 SYNCS.PHASECHK.TRANS64 P0, [R5+URZ], R4 ;  /* 0x00000004050085a7 */ /* 0x000ee4000800007f */
[----:B---3--:R-:W-:Y:S05]  /*143f0*/  @!P0 BRA `(.L_x_1025) ;  /* 0xfffffffc00f08947 */ /* 0x008fea000383ffff */
[----:B------:R-:W-:Y:S05]  /*14400*/  BRA `(.L_x_1048) ;  /* 0xfffffff400987947 */ /* 0x000fea000383ffff */
.L_x_1049:
        /* <DEDUP_REMOVED lines=15> */
.L_x_2730:


//--------------------- .text._ZN7cutlass13device_kernelIN5flash11enable_sm90INS1_16FlashAttnFwdSm90INS1_25CollectiveMainloopFwdSm90ILi2EN4cute5tupleIJNS5_1CILi1EEES8_S8_EEENS6_IJNS7_ILi128EEESA_SA_EEELi128ENS_6half_tEfNS_4arch4Sm90ELb0ELb1ELb1ELb1ELb0ELb0ELb0ELb1ELb1ELb0ELb0ELb0EEENS1_21CollectiveEpilogueFwdISB_S9_SC_SE_Li256ELb1ELb0ELb0ELb0EEENS1_36VarlenDynamicPersistentTileSchedulerILi128ELi128ELi256ELi32ELb0ELb0ELb1ELb1ELb0ELb1EEEEEEEEEvNT_6ParamsE --------------------------
	.section	.text._ZN7cutlass13device_kernelIN5flash11enable_sm90INS1_16FlashAttnFwdSm90INS1_25CollectiveMainloopFwdSm90ILi2EN4cute5tupleIJNS5_1CILi1EEES8_S8_EEENS6_IJNS7_ILi128EEESA_SA_EEELi128ENS_6half_tEfNS_4arch4Sm90ELb0ELb1ELb1ELb1ELb0ELb0ELb0ELb1ELb1ELb0ELb0ELb0EEENS1_21CollectiveEpilogueFwdISB_S9_SC_SE_Li256ELb1ELb0ELb0ELb0EEENS1_36VarlenDynamicPersistentTileSchedulerILi128ELi128ELi256ELi32ELb0ELb0ELb1ELb1ELb0ELb1EEEEEEEEEvNT_6ParamsE,"ax",@progbits
	.align	128
.text._ZN7cutlass13device_kernelIN5flash11enable_sm90INS1_16FlashAttnFwdSm90INS1_25CollectiveMainloopFwdSm90ILi2EN4cute5tupleIJNS5_1CILi1EEES8_S8_EEENS6_IJNS7_ILi128EEESA_SA_EEELi128ENS_6half_tEfNS_4arch4Sm90ELb0ELb1ELb1ELb1ELb0ELb0ELb0ELb1ELb1ELb0ELb0ELb0EEENS1_21CollectiveEpilogueFwdISB_S9_SC_SE_Li256ELb1ELb0ELb0ELb0EEENS1_36VarlenDynamicPersistentTileSchedulerILi128ELi128ELi256ELi32ELb0ELb0ELb1ELb1ELb0ELb1EEEEEEEEEvNT_6ParamsE:
        .type           _ZN7cutlass13device_kernelIN5flash11enable_sm90INS1_16FlashAttnFwdSm90INS1_25CollectiveMainloopFwdSm90ILi2EN4cute5tupleIJNS5_1CILi1EEES8_S8_EEENS6_IJNS7_ILi128EEESA_SA_EEELi128ENS_6half_tEfNS_4arch4Sm90ELb0ELb1ELb1ELb1ELb0ELb0ELb0ELb1ELb1ELb0ELb0ELb0EEENS1_21CollectiveEpilogueFwdISB_S9_SC_SE_Li256ELb1ELb0ELb0ELb0EEENS1_36VarlenDynamicPersistentTileSchedulerILi128ELi128ELi256ELi32ELb0ELb0ELb1ELb1ELb0ELb1EEEEEEEEEvNT_6ParamsE,@function
        .size           _ZN7cutlass13device_kernelIN5flash11enable_sm90INS1_16FlashAttnFwdSm90INS1_25CollectiveMainloopFwdSm90ILi2EN4cute5tupleIJNS5_1CILi1EEES8_S8_EEENS6_IJNS7_ILi128EEESA_SA_EEELi128ENS_6half_tEfNS_4arch4Sm90ELb0ELb1ELb1ELb1ELb0ELb0ELb0ELb1ELb1ELb0ELb0ELb0EEENS1_21CollectiveEpilogueFwdISB_S9_SC_SE_Li256ELb1ELb0ELb0ELb0EEENS1_36VarlenDynamicPersistentTileSchedulerILi128ELi128ELi256ELi32ELb0ELb0ELb1ELb1ELb0ELb1EEEEEEEEEvNT_6ParamsE,(.L_x_2731 - _ZN7cutlass13device_kernelIN5flash11enable_sm90INS1_16FlashAttnFwdSm90INS1_25CollectiveMainloopFwdSm90ILi2EN4cute5tupleIJNS5_1CILi1EEES8_S8_EEENS6_IJNS7_ILi128EEESA_SA_EEELi128ENS_6half_tEfNS_4arch4Sm90ELb0ELb1ELb1ELb1ELb0ELb0ELb0ELb1ELb1ELb0ELb0ELb0EEENS1_21CollectiveEpilogueFwdISB_S9_SC_SE_Li256ELb1ELb0ELb0ELb0EEENS1_36VarlenDynamicPersistentTileSchedulerILi128ELi128ELi256ELi32ELb0ELb0ELb1ELb1ELb0ELb1EEEEEEEEEvNT_6ParamsE)
        .other          _ZN7cutlass13device_kernelIN5flash11enable_sm90INS1_16FlashAttnFwdSm90INS1_25CollectiveMainloopFwdSm90ILi2EN4cute5tupleIJNS5_1CILi1EEES8_S8_EEENS6_IJNS7_ILi128EEESA_SA_EEELi128ENS_6half_tEfNS_4arch4Sm90ELb0ELb1ELb1ELb1ELb0ELb0ELb0ELb1ELb1ELb0ELb0ELb0EEENS1_21CollectiveEpilogueFwdISB_S9_SC_SE_Li256ELb1ELb0ELb0ELb0EEENS1_36VarlenDynamicPersistentTileSchedulerILi128ELi128ELi256ELi32ELb0ELb0ELb1ELb1ELb0ELb1EEEEEEEEEvNT_6ParamsE,@"STO_CUDA_ENTRY STV_DEFAULT"
_ZN7cutlass13device_kernelIN5flash11enable_sm90INS1_16FlashAttnFwdSm90INS1_25CollectiveMainloopFwdSm90ILi2EN4cute5tupleIJNS5_1CILi1EEES8_S8_EEENS6_IJNS7_ILi128EEESA_SA_EEELi128ENS_6half_tEfNS_4arch4Sm90ELb0ELb1ELb1ELb1ELb0ELb0ELb0ELb1ELb1ELb0ELb0ELb0EEENS1_21CollectiveEpilogueFwdISB_S9_SC_SE_Li256ELb1ELb0ELb0ELb0EEENS1_36VarlenDynamicPersistentTileSchedulerILi128ELi128ELi256ELi32ELb0ELb0ELb1ELb1ELb0ELb1EEEEEEEEEvNT_6ParamsE:
        /* <DEDUP_REMOVED lines=21> */
.L_x_1051:
[----:B------:R-:W-:Y:S05]  /*0150*/  BSYNC B0 ;  /* 0x0000000000007941 */ /* 0x000fea0003800000 */
.L_x_1050:
        /* <DEDUP_REMOVED lines=41> */
.L_x_1052:
        /* <DEDUP_REMOVED lines=22> */
.L_x_1053:
        /* <DEDUP_REMOVED lines=18> */
.L_x_1054:
        /* <DEDUP_REMOVED lines=22> */
.L_x_1055:
        /* <DEDUP_REMOVED lines=22> */
.L_x_1056:
[----:B------:R-:W-:Y:S01]  /*0930*/  PLOP3.LUT P0, PT, PT, PT, UP0, 0x80, 0x0 ;  /* 0x000000000000781c */ /* 0x000fe20003f0f008 */
[----:B------:R-:W-:Y:S01]  /*0940*/  UMOV UR36, 0x1 ;  /* 0x0000000100247882 */ /* 0x000fe20000000000 */
[----:B------:R-:W-:Y:S01]  /*0950*/  NOP ;  /* 0x0000000000007918 */ /* 0x000fe20000000000 */
[----:B------:R-:W-:Y:S01]  /*0960*/  USEL UR36, UR36, 0x2, !UP0 ;  /* 0x0000000224247887 */ /* 0x000fe2000c000000 */
[----:B------:R-:W-:Y:S01]  /*0970*/  ULDC.64 UR48, c[0x0][0x208] ;  /* 0x0000820000307ab9 */ /* 0x000fe20000000a00 */
[----:B012-4-:R-:W-:Y:S08]  /*0980*/  BAR.SYNC.DEFER_BLOCKING 0x0 ;  /* 0x0000000000007b1d */ /* 0x017ff00000010000 */
[----:B------:R-:W-:Y:S05]  /*0990*/  @!P0 BRA `(.L_x_1057) ;  /* 0x0000010c00ac8947 */ /* 0x000fea0003800000 */
.L_x_1058:
[----:B------:R-:W-:-:S08]  /*09a0*/  NOP ;  /* 0x0000000000007918 */ /* 0x000fd00000000000 */
[----:B------:R-:W0:Y:S02]  /*09b0*/  USETMAXREG.TRY_ALLOC.CTAPOOL UP0, 0xf0 ;  /* 0x000000f0000079c8 */ /* 0x000e240008000600 */
[----:B0-----:R-:W-:-:S13]  /*09c0*/  PLOP3.LUT P0, PT, PT, PT, UP0, 0x80, 0x0 ;  /* 0x000000000000781c */ /* 0x001fda0003f0f008 */
[----:B------:R-:W-:Y:S05]  /*09d0*/  @!P0 BRA `(.L_x_1058) ;  /* 0xfffffffc00f08947 */ /* 0x000fea000383ffff */
[----:B------:R-:W0:Y:S01]  /*09e0*/  S2R R2, SR_TID.X ;  /* 0x0000000000027919 */ /* 0x000e220000002100 */
        /* <DEDUP_REMOVED lines=13> */
[----:B------:R-:W-:Y:S01]  /*0ac0*/  VIADD R193, R2, 0xffffff80 ;  /* 0xffffff8002c17836 */ /* 0x000fe20000000000 */
[----:B------:R-:W-:Y:S01]  /*0ad0*/  R2UR UR6, R186 ;  /* 0x00000000ba0672ca */ /* 0x000fe200000e0000 */
[----:B------:R-:W-:Y:S01]  /*0ae0*/  ULOP3.LUT UR45, UR36, 0x1, URZ, 0xfc, !UPT ;  /* 0x00000001242d7892 */ /* 0x000fe2000f8efc3f */
[----:B------:R-:W-:Y:S01]  /*0af0*/  R2UR UR5, R187 ;  /* 0x00000000bb0572ca */ /* 0x000fe200000e0000 */
[----:B------:R-:W-:Y:S01]  /*0b00*/  UMOV UR44, URZ ;  /* 0x0000003f002c7c82 */ /* 0x000fe20008000000 */
[----:B------:R-:W-:Y:S01]  /*0b10*/  SHF.R.S32.HI R0, RZ, 0x1f, R193 ;  /* 0x0000001fff007819 */ /* 0x000fe200000114c1 */
[----:B------:R-:W-:Y:S01]  /*0b20*/  UMOV UR43, URZ ;  /* 0x0000003f002b7c82 */ /* 0x000fe20008000000 */
[----:B------:R-:W-:Y:S02]  /*0b30*/  UMOV UR42, URZ ;  /* 0x0000003f002a7c82 */ /* 0x000fe40008000000 */
[CC--:B------:R-:W-:Y:S02]  /*0b40*/  LEA.HI R2, R0.reuse, R193.reuse, RZ, 0x7 ;  /* 0x000000c100027211 */ /* 0x0c0fe400078f38ff */
[----:B------:R-:W-:-:S02]  /*0b50*/  LEA.HI R3, R0, R193, RZ, 0x4 ;  /* 0x000000c100037211 */ /* 0x000fc400078f20ff */
[----:B------:R-:W-:Y:S02]  /*0b60*/  LOP3.LUT R4, R2, 0xffffff80, RZ, 0xc0, !PT ;  /* 0xffffff8002047812 */ /* 0x000fe400078ec0ff */
[----:B------:R-:W-:-:S03]  /*0b70*/  SHF.R.S32.HI R191, RZ, 0x7, R2 ;  /* 0x00000007ffbf7819 */ /* 0x000fc60000011402 */
[----:B------:R-:W-:Y:S01]  /*0b80*/  IMAD.IADD R189, R193, 0x1, -R4 ;  /* 0x00000001c1bd7824 */ /* 0x000fe200078e0a04 */
[----:B------:R-:W-:-:S04]  /*0b90*/  LEA.HI R2, R2, R191, RZ, 0x1 ;  /* 0x000000bf02027211 */ /* 0x000fc800078f08ff */
[----:B------:R-:W-:Y:S02]  /*0ba0*/  SHF.R.S32.HI R8, RZ, 0x1f, R189 ;  /* 0x0000001fff087819 */ /* 0x000fe400000114bd */
[----:B------:R-:W-:Y:S02]  /*0bb0*/  LOP3.LUT R2, R2, 0x3fffffe, RZ, 0xc0, !PT ;  /* 0x03fffffe02027812 */ /* 0x000fe400078ec0ff */
[CC--:B------:R-:W-:Y:S02]  /*0bc0*/  LEA.HI R7, R8.reuse, R189.reuse, RZ, 0x2 ;  /* 0x000000bd08077211 */ /* 0x0c0fe400078f10ff */
[----:B------:R-:W-:Y:S01]  /*0bd0*/  LEA.HI R8, R8, R189, RZ, 0x5 ;  /* 0x000000bd08087211 */ /* 0x000fe200078f28ff */
[----:B------:R-:W-:Y:S01]  /*0be0*/  IMAD.IADD R190, R191, 0x1, -R2 ;  /* 0x00000001bfbe7824 */ /* 0x000fe200078e0a02 */
[--C-:B------:R-:W-:Y:S02]  /*0bf0*/  SHF.R.S32.HI R5, RZ, 0x2, R7.reuse ;  /* 0x00000002ff057819 */ /* 0x100fe40000011407 */
[----:B------:R-:W-:-:S02]  /*0c00*/  SHF.R.S32.HI R4, RZ, 0x1f, R7 ;  /* 0x0000001fff047819 */ /* 0x000fc40000011407 */
[----:B------:R-:W-:Y:S02]  /*0c10*/  SHF.R.S32.HI R8, RZ, 0x5, R8 ;  /* 0x00000005ff087819 */ /* 0x000fe40000011408 */
[----:B------:R-:W-:Y:S02]  /*0c20*/  LEA.HI R4, R4, R5, RZ, 0x3 ;  /* 0x0000000504047211 */ /* 0x000fe400078f18ff */
[----:B------:R-:W-:Y:S02]  /*0c30*/  LOP3.LUT R16, R7, 0x7ffffffc, RZ, 0xc0, !PT ;  /* 0x7ffffffc07107812 */ /* 0x000fe400078ec0ff */
[----:B------:R-:W-:Y:S02]  /*0c40*/  LOP3.LUT R6, R4, 0xfffffff8, RZ, 0xc0, !PT ;  /* 0xfffffff804067812 */ /* 0x000fe400078ec0ff */
[CC--:B------:R-:W-:Y:S01]  /*0c50*/  LEA.HI R4, R0.reuse, R193.reuse, RZ, 0x5 ;  /* 0x000000c100047211 */ /* 0x0c0fe200078f28ff */
[----:B------:R-:W-:Y:S01]  /*0c60*/  IMAD.IADD R16, R189, 0x1, -R16 ;  /* 0x00000001bd107824 */ /* 0x000fe200078e0a10 */
[----:B------:R-:W-:Y:S01]  /*0c70*/  LEA.HI R0, R0, R193, RZ, 0x3 ;  /* 0x000000c100007211 */ /* 0x000fe200078f18ff */
[----:B------:R-:W-:Y:S01]  /*0c80*/  IMAD.IADD R9, R5, 0x1, -R6 ;  /* 0x0000000105097824 */ /* 0x000fe200078e0a06 */
[----:B------:R-:W-:Y:S01]  /*0c90*/  SHF.R.S32.HI R6, RZ, 0x4, R3 ;  /* 0x00000004ff067819 */ /* 0x000fe20000011403 */
[----:B------:R-:W-:Y:S01]  /*0ca0*/  IMAD.SHL.U32 R5, R4, 0x20, RZ ;  /* 0x0000002004057824 */ /* 0x000fe200078e00ff */
[C---:B------:R-:W-:Y:S01]  /*0cb0*/  LOP3.LUT R4, R3.reuse, 0x3fffff0, RZ, 0xc0, !PT ;  /* 0x03fffff003047812 */ /* 0x040fe200078ec0ff */
[----:B------:R-:W-:Y:S01]  /*0cc0*/  IMAD R9, R8, 0x10, R9 ;  /* 0x0000001008097824 */ /* 0x000fe200078e0209 */
[----:B------:R-:W-:-:S02]  /*0cd0*/  LEA.HI R3, R3, R6, RZ, 0x1 ;  /* 0x0000000603037211 */ /* 0x000fc400078f08ff */
[----:B------:R-:W-:Y:S01]  /*0ce0*/  LOP3.LUT R5, R5, 0xfffffc00, RZ, 0xc0, !PT ;  /* 0xfffffc0005057812 */ /* 0x000fe200078ec0ff */
[----:B------:R-:W-:Y:S01]  /*0cf0*/  IMAD.IADD R4, R193, 0x1, -R4 ;  /* 0x00000001c1047824 */ /* 0x000fe200078e0a04 */
[----:B------:R-:W-:Y:S01]  /*0d00*/  LOP3.LUT R3, R3, 0x1ffffffe, RZ, 0xc0, !PT ;  /* 0x1ffffffe03037812 */ /* 0x000fe200078ec0ff */
[----:B------:R-:W-:Y:S01]  /*0d10*/  IMAD R190, R190, 0x40, R9 ;  /* 0x00000040bebe7824 */ /* 0x000fe200078e0209 */
[----:B------:R-:W-:Y:S01]  /*0d20*/  LOP3.LUT R2, R0, 0x1ffffff8, RZ, 0xc0, !PT ;  /* 0x1ffffff800027812 */ /* 0x000fe200078ec0ff */
[----:B------:R-:W-:Y:S01]  /*0d30*/  IMAD R4, R4, 0x40, R5 ;  /* 0x0000004004047824 */ /* 0x000fe200078e0205 */
[----:B------:R-:W-:Y:S01]  /*0d40*/  SHF.R.S32.HI R22, RZ, 0x3, R0 ;  /* 0x00000003ff167819 */ /* 0x000fe20000011400 */
[----:B------:R-:W-:Y:S02]  /*0d50*/  IMAD.IADD R3, R6, 0x1, -R3 ;  /* 0x0000000106037824 */ /* 0x000fe400078e0a03 */
[----:B------:R-:W-:Y:S02]  /*0d60*/  IMAD.IADD R2, R193, 0x1, -R2 ;  /* 0x00000001c1027824 */ /* 0x000fe400078e0a02 */
[----:B------:R-:W-:-:S02]  /*0d70*/  IMAD R192, R3, 0x8, R4 ;  /* 0x0000000803c07824 */ /* 0x000fc400078e0204 */
[----:B------:R-:W-:-:S07]  /*0d80*/  IMAD.SHL.U32 R19, R2, 0x8, RZ ;  /* 0x0000000802137824 */ /* 0x000fce00078e00ff */
.L_x_1158:
[----:B------:R-:W-:Y:S01]  /*0d90*/  ULDC.64 UR8, c[0x0][0xa28] ;  /* 0x00028a0000087ab9 */ /* 0x000fe20000000a00 */
[----:B0-----:R-:W0:Y:S01]  /*0da0*/  LDC R18, c[0x0][0x288] ;  /* 0x0000a200ff127b82 */ /* 0x001e220000000800 */
[----:B------:R-:W-:Y:S01]  /*0db0*/  UISETP.NE.U32.AND UP0, UPT, UR8, URZ, UPT ;  /* 0x0000003f0800728c */ /* 0x000fe2000bf05070 */
[----:B----45:R-:W-:-:S03]  /*0dc0*/  IMAD.MOV.U32 R6, RZ, RZ, RZ ;  /* 0x000000ffff067224 */ /* 0x030fc600078e00ff */
[----:B------:R-:W-:-:S03]  /*0dd0*/  UISETP.NE.AND.EX UP0, UPT, UR9, URZ, UPT, UP0 ;  /* 0x0000003f0900728c */ /* 0x000fc6000bf05300 */
[----:B------:R-:W-:Y:S01]  /*0de0*/  ULDC.64 UR8, c[0x0][0xa18] ;  /* 0x0002860000087ab9 */ /* 0x000fe20000000a00 */
[----:B-12---:R-:W1:Y:S01]  /*0df0*/  LDC.64 R8, c[0x0][0x3f8] ;  /* 0x0000fe00ff087b82 */ /* 0x006e620000000a00 */
[----:B------:R-:W-:Y:S01]  /*0e00*/  UISETP.NE.U32.AND UP1, UPT, UR8, URZ, UPT ;  /* 0x0000003f0800728c */ /* 0x000fe2000bf25070 */
[----:B------:R-:W-:-:S03]  /*0e10*/  PLOP3.LUT P0, PT, PT, PT, UP0, 0x80, 0x0 ;  /* 0x000000000000781c */ /* 0x000fc60003f0f008 */
[----:B------:R-:W-:-:S03]  /*0e20*/  UISETP.NE.AND.EX UP1, UPT, UR9, URZ, UPT, UP1 ;  /* 0x0000003f0900728c */ /* 0x000fc6000bf25310 */
[----:B------:R-:W-:Y:S01]  /*0e30*/  @UP0 ULDC.64 UR8, c[0x0][0xa28] ;  /* 0x00028a0000080ab9 */ /* 0x000fe20000000a00 */
[----:B------:R-:W2:Y:S01]  /*0e40*/  LDC R0, c[0x0][0x404] ;  /* 0x00010100ff007b82 */ /* 0x000ea20000000800 */
[----:B------:R-:W-:Y:S01]  /*0e50*/  @UP0 UIMAD.WIDE UR8, UR5, 0x4, UR8 ;  /* 0x00000004050808a5 */ /* 0x000fe2000f8e0208 */
[----:B------:R-:W-:-:S05]  /*0e60*/  PLOP3.LUT P2, PT, PT, PT, UP1, 0x80, 0x0 ;  /* 0x000000000000781c */ /* 0x000fca0003f4f018 */
[----:B------:R-:W-:Y:S01]  /*0e70*/  @UP1 ULDC.64 UR10, c[0x0][0xa18] ;  /* 0x00028600000a1ab9 */ /* 0x000fe20000000a00 */
[----:B------:R-:W-:Y:S01]  /*0e80*/  IMAD.U32 R2, RZ, RZ, UR8 ;  /* 0x00000008ff027e24 */ /* 0x000fe2000f8e00ff */
[----:B---3--:R-:W3:Y:S01]  /*0e90*/  LDC R17, c[0x0][0x2e0] ;  /* 0x0000b800ff117b82 */ /* 0x008ee20000000800 */
[----:B------:R-:W-:Y:S01]  /*0ea0*/  IMAD.U32 R3, RZ, RZ, UR9 ;  /* 0x00000009ff037e24 */ /* 0x000fe2000f8e00ff */
[----:B------:R-:W-:-:S04]  /*0eb0*/  @UP1 UIMAD.WIDE UR8, UR5, 0x4, UR10 ;  /* 0x00000004050818a5 */ /* 0x000fc8000f8e020a */
[----:B------:R4:W5:Y:S02]  /*0ec0*/  @P0 LDG.E R6, desc[UR48][R2.64] ;  /* 0x0000003002060981 */ /* 0x000964000c1e1900 */
[----:B------:R-:W-:Y:S02]  /*0ed0*/  IMAD.U32 R4, RZ, RZ, UR8 ;  /* 0x00000008ff047e24 */ /* 0x000fe4000f8e00ff */
[----:B------:R-:W-:Y:S01]  /*0ee0*/  IMAD.U32 R5, RZ, RZ, UR9 ;  /* 0x00000009ff057e24 */ /* 0x000fe2000f8e00ff */
[----:B------:R-:W-:-:S04]  /*0ef0*/  ULDC.64 UR8, c[0x0][0xa20] ;  /* 0x0002880000087ab9 */ /* 0x000fc80000000a00 */
[----:B0-----:R4:W5:Y:S01]  /*0f00*/  @P2 LDG.E R18, desc[UR48][R4.64] ;  /* 0x0000003004122981 */ /* 0x001962000c1e1900 */
[----:B-1----:R-:W-:Y:S01]  /*0f10*/  ISETP.NE.U32.AND P0, PT, R8, RZ, PT ;  /* 0x000000ff0800720c */ /* 0x002fe20003f05070 */
[----:B------:R-:W-:Y:S01]  /*0f20*/  UMOV UR37, UR6 ;  /* 0x0000000600257c82 */ /* 0x000fe20008000000 */
[----:B------:R-:W-:Y:S02]  /*0f30*/  ISETP.NE.U32.AND P1, PT, RZ, UR8, PT ;  /* 0x00000008ff007c0c */ /* 0x000fe4000bf25070 */
[----:B------:R-:W-:Y:S02]  /*0f40*/  ISETP.NE.AND.EX P0, PT, R9, RZ, PT, P0 ;  /* 0x000000ff0900720c */ /* 0x000fe40003f05300 */
[----:B------:R-:W-:Y:S02]  /*0f50*/  ISETP.NE.AND.EX P1, PT, RZ, UR9, PT, P1 ;  /* 0x00000009ff007c0c */ /* 0x000fe4000bf25310 */
[----:B--2---:R-:W-:Y:S01]  /*0f60*/  SEL R0, R0, 0x1, P0 ;  /* 0x0000000100007807 */ /* 0x004fe20000000000 */
[----:B----4-:R-:W-:Y:S10]  /*0f70*/  @P2 BRA `(.L_x_1059) ;  /* 0x00000000002c2947 */ /* 0x010ff40003800000 */
[----:B------:R-:W-:Y:S02]  /*0f80*/  ULDC.64 UR6, c[0x0][0xa00] ;  /* 0x0002800000067ab9 */ /* 0x000fe40000000a00 */
[----:B------:R-:W-:-:S04]  /*0f90*/  ISETP.NE.U32.AND P0, PT, RZ, UR6, PT ;  /* 0x00000006ff007c0c */ /* 0x000fc8000bf05070 */
[----:B------:R-:W-:-:S13]  /*0fa0*/  ISETP.NE.AND.EX P0, PT, RZ, UR7, PT, P0 ;  /* 0x00000007ff007c0c */ /* 0x000fda000bf05300 */
[----:B------:R-:W-:Y:S05]  /*0fb0*/  @!P0 BRA `(.L_x_1059) ;  /* 0x00000000001c8947 */ /* 0x000fea0003800000 */
[----:B------:R-:W-:Y:S02]  /*0fc0*/  ULDC.64 UR6, c[0x0][0xa00] ;  /* 0x0002800000067ab9 */ /* 0x000fe40000000a00 */
[----:B------:R-:W-:-:S06]  /*0fd0*/  UIMAD.WIDE UR6, UR5, 0x4, UR6 ;  /* 0x00000004050678a5 */ /* 0x000fcc000f8e0206 */
[----:B------:R-:W-:Y:S02]  /*0fe0*/  IMAD.U32 R2, RZ, RZ, UR6 ;  /* 0x00000006ff027e24 */ /* 0x000fe4000f8e00ff */
[----:B------:R-:W-:-:S05]  /*0ff0*/  IMAD.U32 R3, RZ, RZ, UR7 ;  /* 0x00000007ff037e24 */ /* 0x000fca000f8e00ff */
[----:B-----5:R-:W2:Y:S04]  /*1000*/  LDG.E R18, desc[UR48][R2.64] ;  /* 0x0000003002127981 */ /* 0x020ea8000c1e1900 */
[----:B------:R-:W2:Y:S02]  /*1010*/  LDG.E R5, desc[UR48][R2.64+0x4] ;  /* 0x0000043002057981 */ /* 0x000ea4000c1e1900 */
[----:B--2---:R-:W-:-:S07]  /*1020*/  IMAD.IADD R18, R5, 0x1, -R18 ;  /* 0x0000000105127824 */ /* 0x004fce00078e0a12 */
.L_x_1059:
[----:B------:R-:W-:Y:S01]  /*1030*/  UMOV UR38, UR5 ;  /* 0x0000000500267c82 */ /* 0x000fe20008000000 */
[----:B---3--:R-:W-:Y:S02]  /*1040*/  IMAD R17, R0, R17, RZ ;  /* 0x0000001100117224 */ /* 0x008fe400078e02ff */
[----:B------:R-:W-:Y:S01]  /*1050*/  IMAD.MOV.U32 R188, RZ, RZ, R185 ;  /* 0x000000ffffbc7224 */ /* 0x000fe200078e00b9 */
[----:B------:R-:W-:Y:S06]  /*1060*/  @!P1 BRA `(.L_x_1060) ;  /* 0x0000000000189947 */ /* 0x000fec0003800000 */
[----:B------:R-:W-:Y:S02]  /*1070*/  ULDC.64 UR6, c[0x0][0xa20] ;  /* 0x0002880000067ab9 */ /* 0x000fe40000000a00 */
[----:B------:R-:W-:-:S06]  /*1080*/  UIMAD.WIDE UR4, UR5, 0x4, UR6 ;  /* 0x00000004050478a5 */ /* 0x000fcc000f8e0206 */
[----:B------:R-:W-:Y:S02]  /*1090*/  IMAD.U32 R2, RZ, RZ, UR4 ;  /* 0x00000004ff027e24 */ /* 0x000fe4000f8e00ff */
[----:B------:R-:W-:-:S05]  /*10a0*/  IMAD.U32 R3, RZ, RZ, UR5 ;  /* 0x00000005ff037e24 */ /* 0x000fca000f8e00ff */
[----:B------:R0:W5:Y:S01]  /*10b0*/  LDG.E R17, desc[UR48][R2.64] ;  /* 0x0000003002117981 */ /* 0x000162000c1e1900 */
[----:B------:R-:W-:Y:S05]  /*10c0*/  BRA `(.L_x_1061) ;  /* 0x00000000002c7947 */ /* 0x000fea0003800000 */
.L_x_1060:
        /* <DEDUP_REMOVED lines=8> */
[----:B------:R-:W2:Y:S04]  /*1150*/  LDG.E R17, desc[UR48][R2.64] ;  /* 0x0000003002117981 */ /* 0x000ea8000c1e1900 */
[----:B------:R-:W2:Y:S02]  /*1160*/  LDG.E R0, desc[UR48][R2.64+0x4] ;  /* 0x0000043002007981 */ /* 0x000ea4000c1e1900 */
[----:B--2---:R-:W-:-:S07]  /*1170*/  IMAD.IADD R17, R0, 0x1, -R17 ;  /* 0x0000000100117824 */ /* 0x004fce00078e0a11 */
.L_x_1061:
[----:B------:R-:W1:Y:S01]  /*1180*/  LDC.64 R8, c[0x0][0x9e0] ;  /* 0x00027800ff087b82 */ /* 0x000e620000000a00 */
[----:B-----5:R-:W-:Y:S01]  /*1190*/  IMAD.IADD R17, R17, 0x1, -R6 ;  /* 0x0000000111117824 */ /* 0x020fe200078e0a06 */
[----:B------:R-:W-:-:S04]  /*11a0*/  LEA R0, R185, 0x80, 0x7 ;  /* 0x00000080b9007811 */ /* 0x000fc800078e38ff */
[----:B0-----:R-:W-:Y:S02]  /*11b0*/  IADD3 R3, R17, R0, -R18 ;  /* 0x0000000011037210 */ /* 0x001fe40007ffe812 */
[----:B-1----:R-:W-:-:S03]  /*11c0*/  ISETP.GE.AND P1, PT, R9, 0x1, PT ;  /* 0x000000010900780c */ /* 0x002fc60003f26270 */
[----:B------:R-:W-:-:S10]  /*11d0*/  IMAD.IADD R0, R3, 0x1, R8 ;  /* 0x0000000103007824 */ /* 0x000fd400078e0208 */
[----:B------:R-:W-:Y:S05]  /*11e0*/  @!P1 BRA `(.L_x_1062) ;  /* 0x0000000000409947 */ /* 0x000fea0003800000 */
[C---:B------:R-:W-:Y:S01]  /*11f0*/  ISETP.GT.AND P0, PT, R3.reuse, RZ, PT ;  /* 0x000000ff0300720c */ /* 0x040fe20003f04270 */
[----:B------:R-:W-:-:S12]  /*1200*/  VIADD R2, R3, 0xffffffff ;  /* 0xffffffff03027836 */ /* 0x000fd80000000000 */
[----:B------:R-:W-:Y:S05]  /*1210*/  @P0 BRA `(.L_x_1063) ;  /* 0x00000000001c0947 */ /* 0x000fea0003800000 */
[----:B------:R-:W-:Y:S01]  /*1220*/  ISETP.NE.AND P0, PT, R9, 0x1, PT ;  /* 0x000000010900780c */ /* 0x000fe20003f05270 */
[----:B------:R-:W-:-:S12]  /*1230*/  IMAD.MOV R3, RZ, RZ, -R3 ;  /* 0x000000ffff037224 */ /* 0x000fd800078e0a03 */
[----:B------:R-:W0:Y:S02]  /*1240*/  @P0 LDC.64 R4, c[0x0][0x9e8] ;  /* 0x00027a00ff040b82 */ /* 0x000e240000000a00 */
[----:B0-----:R-:W-:-:S05]  /*1250*/  @P0 IMAD.HI.U32 R2, R3, R4, RZ ;  /* 0x0000000403020227 */ /* 0x001fca00078e00ff */
[----:B------:R-:W-:-:S04]  /*1260*/  @P0 SHF.R.U32.HI R3, RZ, R5, R2 ;  /* 0x00000005ff030219 */ /* 0x000fc80000011602 */
[----:B------:R-:W-:Y:S01]  /*1270*/  LOP3.LUT R2, RZ, R3, RZ, 0x33, !PT ;  /* 0x00000003ff027212 */ /* 0x000fe200078e33ff */
[----:B------:R-:W-:Y:S06]  /*1280*/  BRA `(.L_x_1064) ;  /* 0x0000000000107947 */ /* 0x000fec0003800000 */
.L_x_1063:
[----:B------:R-:W-:-:S13]  /*1290*/  ISETP.NE.AND P0, PT, R9, 0x1, PT ;  /* 0x000000010900780c */ /* 0x000fda0003f05270 */
[----:B------:R-:W0:Y:S02]  /*12a0*/  @P0 LDC.64 R4, c[0x0][0x9e8] ;  /* 0x00027a00ff040b82 */ /* 0x000e240000000a00 */
[----:B0-----:R-:W-:-:S05]  /*12b0*/  @P0 IMAD.HI.U32 R4, R2, R4, RZ ;  /* 0x0000000402040227 */ /* 0x001fca00078e00ff */
[----:B------:R-:W-:-:S07]  /*12c0*/  @P0 SHF.R.U32.HI R2, RZ, R5, R4 ;  /* 0x00000005ff020219 */ /* 0x000fce0000011604 */
.L_x_1064:
[----:B------:R-:W-:-:S05]  /*12d0*/  IMAD R3, R2, R9, R9 ;  /* 0x0000000902037224 */ /* 0x000fca00078e0209 */
[----:B------:R-:W-:-:S07]  /*12e0*/  VIMNMX R0, R0, R3, PT ;  /* 0x0000000300007248 */ /* 0x000fce0003fe0100 */
.L_x_1062:
[----:B------:R-:W-:Y:S01]  /*12f0*/  VIADD R2, R0, 0x7f ;  /* 0x0000007f00027836 */ /* 0x000fe20000000000 */
[----:B------:R-:W-:Y:S01]  /*1300*/  ULDC UR4, c[0x0][0x9dc] ;  /* 0x0002770000047ab9 */ /* 0x000fe20000000800 */
[----:B------:R-:W-:Y:S02]  /*1310*/  VIADD R0, R17, 0x7f ;  /* 0x0000007f11007836 */ /* 0x000fe40000000000 */
[----:B------:R-:W-:Y:S01]  /*1320*/  IMAD R4, R185, 0x80, -R18 ;  /* 0x00000080b9047824 */ /* 0x000fe200078e0a12 */
[----:B------:R-:W-:Y:S02]  /*1330*/  SHF.R.S32.HI R5, RZ, 0x1f, R2 ;  /* 0x0000001fff057819 */ /* 0x000fe40000011402 */
[----:B------:R-:W-:Y:S01]  /*1340*/  SHF.R.S32.HI R3, RZ, 0x1f, R0 ;  /* 0x0000001fff037819 */ /* 0x000fe20000011400 */
[----:B------:R-:W-:Y:S01]  /*1350*/  IMAD.IADD R4, R17, 0x1, R4 ;  /* 0x0000000111047824 */ /* 0x000fe200078e0204 */
[----:B------:R-:W-:Y:S02]  /*1360*/  LEA.HI R5, R5, R2, RZ, 0x7 ;  /* 0x0000000205057211 */ /* 0x000fe400078f38ff */
[----:B------:R-:W-:Y:S01]  /*1370*/  LEA.HI R3, R3, R0, RZ, 0x7 ;  /* 0x0000000003037211 */ /* 0x000fe200078f38ff */
[----:B------:R-:W-:Y:S01]  /*1380*/  VIADD R6, R4, -UR4 ;  /* 0x8000000404067c36 */ /* 0x000fe20008000000 */
[----:B------:R-:W-:-:S02]  /*1390*/  SHF.R.S32.HI R88, RZ, 0x7, R5 ;  /* 0x00000007ff587819 */ /* 0x000fc40000011405 */
[----:B------:R-:W-:Y:S02]  /*13a0*/  SHF.R.S32.HI R3, RZ, 0x7, R3 ;  /* 0x00000007ff037819 */ /* 0x000fe40000011403 */
[----:B------:R-:W-:Y:S02]  /*13b0*/  R2UR UR4, R6 ;  /* 0x00000000060472ca */ /* 0x000fe400000e0000 */
[----:B------:R-:W-:Y:S01]  /*13c0*/  VIMNMX R88, R3, R88, PT ;  /* 0x0000005803587248 */ /* 0x000fe20003fe0100 */
[----:B------:R-:W-:-:S12]  /*13d0*/  @!P1 BRA `(.L_x_1065) ;  /* 0x0000000000449947 */ /* 0x000fd80003800000 */
[----:B------:R-:W-:-:S13]  /*13e0*/  ISETP.GT.AND P0, PT, R4, -0x1, PT ;  /* 0xffffffff0400780c */ /* 0x000fda0003f04270 */
[----:B------:R-:W-:Y:S05]  /*13f0*/  @P0 BRA `(.L_x_1066) ;  /* 0x00000000001c0947 */ /* 0x000fea0003800000 */
[----:B------:R-:W-:Y:S02]  /*1400*/  ISETP.NE.AND P0, PT, R9, 0x1, PT ;  /* 0x000000010900780c */ /* 0x000fe40003f05270 */
[----:B------:R-:W-:-:S11]  /*1410*/  LOP3.LUT R3, RZ, R4, RZ, 0x33, !PT ;  /* 0x00000004ff037212 */ /* 0x000fd600078e33ff */
[----:B------:R-:W0:Y:S02]  /*1420*/  @P0 LDC.64 R6, c[0x0][0x9e8] ;  /* 0x00027a00ff060b82 */ /* 0x000e240000000a00 */
[----:B0-----:R-:W-:-:S05]  /*1430*/  @P0 IMAD.HI.U32 R0, R3, R6, RZ ;  /* 0x0000000603000227 */ /* 0x001fca00078e00ff */
[----:B------:R-:W-:-:S04]  /*1440*/  @P0 SHF.R.U32.HI R3, RZ, R7, R0 ;  /* 0x00000007ff030219 */ /* 0x000fc80000011600 */
[----:B------:R-:W-:Y:S01]  /*1450*/  LOP3.LUT R4, RZ, R3, RZ, 0x33, !PT ;  /* 0x00000003ff047212 */ /* 0x000fe200078e33ff */
[----:B------:R-:W-:Y:S06]  /*1460*/  BRA `(.L_x_1067) ;  /* 0x0000000000107947 */ /* 0x000fec0003800000 */
.L_x_1066:
[----:B------:R-:W-:-:S13]  /*1470*/  ISETP.NE.AND P0, PT, R9, 0x1, PT ;  /* 0x000000010900780c */ /* 0x000fda0003f05270 */
[----:B------:R-:W0:Y:S02]  /*1480*/  @P0 LDC.64 R2, c[0x0][0x9e8] ;  /* 0x00027a00ff020b82 */ /* 0x000e240000000a00 */
[----:B0-----:R-:W-:-:S05]  /*1490*/  @P0 IMAD.HI.U32 R0, R4, R2, RZ ;  /* 0x0000000204000227 */ /* 0x001fca00078e00ff */
[----:B------:R-:W-:-:S07]  /*14a0*/  @P0 SHF.R.U32.HI R4, RZ, R3, R0 ;  /* 0x00000003ff040219 */ /* 0x000fce0000011600 */
.L_x_1067:
[----:B------:R-:W-:-:S05]  /*14b0*/  IMAD R4, R4, R9, RZ ;  /* 0x0000000904047224 */ /* 0x000fca00078e02ff */
[----:B------:R-:W-:-:S13]  /*14c0*/  R2UR UR5, R4 ;  /* 0x00000000040572ca */ /* 0x000fda00000e0000 */
[----:B------:R-:W-:-:S04]  /*14d0*/  UISETP.LT.AND UP0, UPT, UR4, UR5, UPT ;  /* 0x000000050400728c */ /* 0x000fc8000bf01270 */
[----:B------:R-:W-:-:S12]  /*14e0*/  USEL UR4, UR4, UR5, !UP0 ;  /* 0x0000000504047287 */ /* 0x000fd8000c000000 */
.L_x_1065:
[----:B------:R-:W-:Y:S01]  /*14f0*/  USHF.R.S32.HI UR5, URZ, 0x1f, UR4 ;  /* 0x0000001f3f057899 */ /* 0x000fe20008011404 */
[----:B------:R-:W-:Y:S01]  /*1500*/  PLOP3.LUT P0, PT, PT, PT, PT, 0x80, 0x0 ;  /* 0x000000000000781c */ /* 0x000fe20003f0f070 */
[----:B------:R-:W-:Y:S01]  /*1510*/  IMAD.MOV.U32 R0, RZ, RZ, RZ ;  /* 0x000000ffff007224 */ /* 0x000fe200078e00ff */
[----:B------:R-:W-:Y:S01]  /*1520*/  CS2R R150, SRZ ;  /* 0x0000000000967805 */ /* 0x000fe2000001ff00 */
[----:B------:R-:W-:Y:S01]  /*1530*/  ULEA.HI UR5, UR5, UR4, URZ, 0x7 ;  /* 0x0000000405057291 */ /* 0x000fe2000f8f383f */
[----:B------:R-:W-:Y:S01]  /*1540*/  IMAD.MOV.U32 R2, RZ, RZ, RZ ;  /* 0x000000ffff027224 */ /* 0x000fe200078e00ff */
        /* <DEDUP_REMOVED lines=69> */
.L_x_1069:
[----:B------:R-:W-:Y:S01]  /*19a0*/  ULEA.HI UR4, UR44, UR44, URZ, 0x1 ;  /* 0x0000002c2c047291 */ /* 0x000fe2000f8f083f */
[----:B------:R-:W-:-:S03]  /*19b0*/  IMAD.U32 R2, RZ, RZ, UR45 ;  /* 0x0000002dff027e24 */ /* 0x000fc6000f8e00ff */
[----:B------:R-:W-:Y:S02]  /*19c0*/  ULOP3.LUT UR4, UR4, 0xfffffffe, URZ, 0xc0, !UPT ;  /* 0xfffffffe04047892 */ /* 0x000fe4000f8ec03f */
[----:B------:R-:W-:Y:S02]  /*19d0*/  ISETP.NE.AND P0, PT, R2, 0x3, PT ;  /* 0x000000030200780c */ /* 0x000fe40003f05270 */
[----:B------:R-:W-:-:S06]  /*19e0*/  UIADD3 UR4, UR44, -UR4, URZ ;  /* 0x800000042c047290 */ /* 0x000fcc000fffe03f */
[----:B------:R-:W-:-:S05]  /*19f0*/  IMAD.U32 R0, RZ, RZ, UR4 ;  /* 0x00000004ff007e24 */ /* 0x000fca000f8e00ff */
[----:B------:R-:W-:-:S04]  /*1a00*/  SHF.L.U32 R0, R0, 0x1f, RZ ;  /* 0x0000001f00007819 */ /* 0x000fc800000006ff */
[----:B------:R-:W0:Y:S02]  /*1a10*/  SYNCS.PHASECHK.TRANS64.TRYWAIT P1, [UR41+0x28800], R0 ;  /* 0x02880000ff0075a7 */ /* 0x000e240008020169 */
[----:B0-----:R-:W-:Y:S05]  /*1a20*/  @!P1 BRA `(.L_x_1070) ;  /* 0x0000014c00e89947 */ /* 0x001fea0003800000 */
.L_x_1253:
[----:B------:R-:W-:Y:S05]  /*1a30*/  @!P0 BRA `(.L_x_1071) ;  /* 0x0000000000048947 */ /* 0x000fea0003800000 */
[----:B------:R-:W-:Y:S01]  /*1a40*/  BPT.TRAP 0x1 ;  /* 0x000000040000795c */ /* 0x000fe20000300000 */
.L_x_1071:
[----:B------:R-:W-:Y:S02]  /*1a50*/  IMAD.U32 R7, RZ, RZ, UR42 ;  /* 0x0000002aff077e24 */ /* 0x000fe4000f8e00ff */
[----:B0-----:R-:W-:-:S03]  /*1a60*/  IMAD.U32 R0, RZ, RZ, UR43 ;  /* 0x0000002bff007e24 */ /* 0x001fc6000f8e00ff */
[----:B------:R-:W-:Y:S02]  /*1a70*/  LEA R7, R7, UR41, 0x3 ;  /* 0x0000002907077c11 */ /* 0x000fe4000f8e18ff */
[----:B------:R-:W-:-:S04]  /*1a80*/  SHF.L.U32 R0, R0, 0x1f, RZ ;  /* 0x0000001f00007819 */ /* 0x000fc800000006ff */
[----:B------:R0:W1:Y:S01]  /*1a90*/  SYNCS.PHASECHK.TRANS64.TRYWAIT P2, [R7+URZ+0x28830], R0 ;  /* 0x02883000070075a7 */ /* 0x000062000804017f */
[----:B------:R-:W-:Y:S05]  /*1aa0*/  @!P0 BRA `(.L_x_1072) ;  /* 0x0000000000048947 */ /* 0x000fea0003800000 */
[----:B------:R-:W-:Y:S01]  /*1ab0*/  BPT.TRAP 0x1 ;  /* 0x000000040000795c */ /* 0x000fe20000300000 */
.L_x_1072:
[----:B------:R-:W2:Y:S02]  /*1ac0*/  S2R R2, SR_TID.X ;  /* 0x0000000000027919 */ /* 0x000ea40000002100 */
[----:B--2---:R-:W-:Y:S01]  /*1ad0*/  LOP3.LUT P1, RZ, R2, 0x7f, RZ, 0xc0, !PT ;  /* 0x0000007f02ff7812 */ /* 0x004fe2000782c0ff */
[----:B-1----:R-:W-:-:S12]  /*1ae0*/  @P2 BRA `(.L_x_1073) ;  /* 0x0000000000082947 */ /* 0x002fd80003800000 */
[----:B------:R-:W1:Y:S02]  /*1af0*/  SYNCS.PHASECHK.TRANS64.TRYWAIT P2, [R7+URZ+0x28830], R0 ;  /* 0x02883000070075a7 */ /* 0x000e64000804017f */
[----:B-1----:R-:W-:Y:S05]  /*1b00*/  @!P2 BRA `(.L_x_1074) ;  /* 0x0000014c00c8a947 */ /* 0x002fea0003800000 */
.L_x_1073:
[----:B------:R-:W-:Y:S05]  /*1b10*/  WARPSYNC.ALL ;  /* 0x0000000000007948 */ /* 0x000fea0003800000 */
[----:B------:R-:W-:Y:S01]  /*1b20*/  UIADD3 UR4, UR41, 0x18400, URZ ;  /* 0x0001840029047890 */ /* 0x000fe2000fffe03f */
[----:B------:R-:W-:Y:S01]  /*1b30*/  WARPGROUP.ARRIVE ;  /* 0x00000000000079c5 */ /* 0x000fe20000000000 */
[----:B------:R-:W-:Y:S01]  /*1b40*/  ULOP3.LUT UR32, UR47, 0x10000, URZ, 0xfc, !UPT ;  /* 0x000100002f207892 */ /* 0x000fe2000f8efc3f */
[----:B------:R-:W-:Y:S01]  /*1b50*/  IMAD.MOV.U32 R5, RZ, RZ, -0x80 ;  /* 0xffffff80ff057424 */ /* 0x000fe200078e00ff */
[----:B------:R-:W-:Y:S01]  /*1b60*/  USHF.R.U32.HI UR4, URZ, 0x4, UR4 ;  /* 0x000000043f047899 */ /* 0x000fe20008011604 */
[----:B01----:R-:W-:Y:S01]  /*1b70*/  @!P1 VIADD R0, R7, 0x28840 ;  /* 0x0002884007009836 */ /* 0x003fe20000000000 */
[----:B------:R-:W-:Y:S01]  /*1b80*/  UMOV UR33, 0x40000040 ;  /* 0x4000004000217882 */ /* 0x000fe20000000000 */
[----:B------:R-:W-:Y:S01]  /*1b90*/  UMOV UR35, 0x40000040 ;  /* 0x4000004000237882 */ /* 0x000fe20000000000 */
[----:B------:R-:W-:Y:S01]  /*1ba0*/  ULOP3.LUT UR4, UR4, 0x3fff, URZ, 0xc0, !UPT ;  /* 0x00003fff04047892 */ /* 0x000fe2000f8ec03f */
[----:B------:R-:W-:Y:S01]  /*1bb0*/  IMAD R112, R88, R5, 0x80 ;  /* 0x0000008058707424 */ /* 0x000fe200078e0205 */
[----:B------:R-:W-:Y:S01]  /*1bc0*/  UMOV UR5, 0x40000040 ;  /* 0x4000004000057882 */ /* 0x000fe20000000000 */
[----:B------:R-:W-:Y:S01]  /*1bd0*/  UMOV UR7, 0x40000040 ;  /* 0x4000004000077882 */ /* 0x000fe20000000000 */
[----:B------:R-:W-:Y:S01]  /*1be0*/  ULOP3.LUT UR46, UR4, 0x10000, URZ, 0xfc, !UPT ;  /* 0x00010000042e7892 */ /* 0x000fe2000f8efc3f */
[----:B------:R-:W-:Y:S01]  /*1bf0*/  IMAD.IADD R5, R17, 0x1, R112 ;  /* 0x0000000111057824 */ /* 0x000fe200078e0270 */
[----:B------:R-:W-:Y:S01]  /*1c00*/  UIADD3 UR4, UR32, 0x2, URZ ;  /* 0x0000000220047890 */ /* 0x000fe2000fffe03f */
[----:B------:R-:W-:Y:S01]  /*1c10*/  @!P1 PRMT R0, RZ, 0x654, R0 ;  /* 0x00000654ff009816 */ /* 0x000fe20000000000 */
[----:B------:R-:W-:-:S02]  /*1c20*/  ULEA UR34, UR42, UR46, 0xb ;  /* 0x0000002e2a227291 */ /* 0x000fc4000f8e583f */
[----:B------:R-:W-:Y:S01]  /*1c30*/  UIADD3 UR8, UR32, 0x4, URZ ;  /* 0x0000000420087890 */ /* 0x000fe2000fffe03f */
[----:B------:R-:W-:Y:S01]  /*1c40*/  IADD3 R7, -R18, 0x1, R5 ;  /* 0x0000000112077810 */ /* 0x000fe20007ffe105 */
[----:B------:R-:W-:Y:S02]  /*1c50*/  UIADD3 UR6, UR34, 0x2, URZ ;  /* 0x0000000222067890 */ /* 0x000fe4000fffe03f */
[----:B------:R-:W-:Y:S01]  /*1c60*/  UIADD3 UR10, UR34, 0x4, URZ ;  /* 0x00000004220a7890 */ /* 0x000fe2000fffe03f */
[----:B------:R-:W-:Y:S02]  /*1c70*/  UMOV UR9, 0x40000040 ;  /* 0x4000004000097882 */ /* 0x000fe40000000000 */
[----:B------:R-:W-:Y:S01]  /*1c80*/  HGMMA.64x128x16.F32 R24, gdesc[UR32], RZ, !UPT, gsb0 ;  /* 0x01e00000201879f0 */ /* 0x000fe2000c0008ff */
[----:B------:R-:W-:Y:S01]  /*1c90*/  UMOV UR11, 0x40000040 ;  /* 0x40000040000b7882 */ /* 0x000fe20000000000 */
[----:B------:R-:W-:Y:S01]  /*1ca0*/  UIADD3 UR12, UR32, 0x6, URZ ;  /* 0x00000006200c7890 */ /* 0x000fe2000fffe03f */
[----:B------:R-:W-:Y:S01]  /*1cb0*/  IMAD R7, R16, -0x2, R7 ;  /* 0xfffffffe10077824 */ /* 0x000fe200078e0207 */
[----:B------:R-:W-:Y:S01]  /*1cc0*/  UIADD3 UR14, UR34, 0x6, URZ ;  /* 0x00000006220e7890 */ /* 0x000fe2000fffe03f */
[----:B------:R-:W-:Y:S01]  /*1cd0*/  UMOV UR13, 0x40000040 ;  /* 0x40000040000d7882 */ /* 0x000fe20000000000 */
[----:B------:R-:W-:Y:S01]  /*1ce0*/  UMOV UR15, 0x40000040 ;  /* 0x40000040000f7882 */ /* 0x000fe20000000000 */
[----:B------:R-:W-:-:S02]  /*1cf0*/  UIADD3 UR16, UR32, 0x400, URZ ;  /* 0x0000040020107890 */ /* 0x000fc4000fffe03f */
[----:B------:R-:W-:Y:S01]  /*1d00*/  UIADD3 UR18, UR34, 0x400, URZ ;  /* 0x0000040022127890 */ /* 0x000fe2000fffe03f */
[----:B------:R-:W-:Y:S01]  /*1d10*/  UMOV UR17, 0x40000040 ;  /* 0x4000004000117882 */ /* 0x000fe20000000000 */
[----:B------:R-:W-:Y:S01]  /*1d20*/  UMOV UR19, 0x40000040 ;  /* 0x4000004000137882 */ /* 0x000fe20000000000 */
[----:B------:R-:W-:Y:S02]  /*1d30*/  UIADD3 UR20, UR32, 0x402, URZ ;  /* 0x0000040220147890 */ /* 0x000fe4000fffe03f */
        /* <DEDUP_REMOVED lines=15> */
[----:B------:R-:W-:Y:S01]  /*1e30*/  UISETP.GE.AND UP0, UPT, UR7, 0x1, UPT ;  /* 0x000000010700788c */ /* 0x000fe2000bf06270 */
[----:B------:R-:W-:-:S05]  /*1e40*/  VIADD R114, R7, UR6 ;  /* 0x0000000607727c36 */ /* 0x000fca0008000000 */
[----:B------:R-:W-:Y:S01]  /*1e50*/  PLOP3.LUT P2, PT, PT, PT, UP0, 0x40, 0x0 ;  /* 0x000000000000781c */ /* 0x000fe20003f4e808 */
        /* <DEDUP_REMOVED lines=35> */
[----:B------:R0:W1:Y:S01]  /*2090*/  MUFU.TANH R6, R28 ;  /* 0x0000001c00067308 */ /* 0x0000620000002400 */
        /* <DEDUP_REMOVED lines=8> */
[----:B0-----:R-:W-:Y:S01]  /*2120*/  FMUL.FTZ R28, R39, UR10 ;  /* 0x0000000a271c7c20 */ /* 0x001fe20008410000 */
[----:B------:R-:W-:Y:S01]  /*2130*/  FMUL.FTZ R41, R41, UR10 ;  /* 0x0000000a29297c20 */ /* 0x000fe20008410000 */
[----:B------:R-:W-:Y:S01]  /*2140*/  FMUL.FTZ R45, R45, UR10 ;  /* 0x0000000a2d2d7c20 */ /* 0x000fe20008410000 */
[----:B------:R-:W-:Y:S01]  /*2150*/  FMUL.FTZ R49, R49, UR10 ;  /* 0x0000000a31317c20 */ /* 0x000fe20008410000 */
[----:B------:R-:W-:Y:S01]  /*2160*/  FMUL.FTZ R52, R52, UR10 ;  /* 0x0000000a34347c20 */ /* 0x000fe20008410000 */
[----:B------:R-:W-:Y:S01]  /*2170*/  FMUL.FTZ R53, R53, UR10 ;  /* 0x0000000a35357c20 */ /* 0x000fe20008410000 */
[----:B------:R-:W-:Y:S01]  /*2180*/  FMUL.FTZ R42, R54, UR10 ;  /* 0x0000000a362a7c20 */ /* 0x000fe20008410000 */
[----:B------:R0:W3:Y:S01]  /*2190*/  MUFU.TANH R11, R32 ;  /* 0x00000020000b7308 */ /* 0x0000e20000002400 */
        /* <DEDUP_REMOVED lines=8> */
[----:B0-----:R-:W-:Y:S01]  /*2220*/  FMUL.FTZ R32, R43, UR10 ;  /* 0x0000000a2b207c20 */ /* 0x001fe20008410000 */
        /* <DEDUP_REMOVED lines=13> */
[----:B----4-:R-:W-:Y:S01]  /*2300*/  FMUL.FTZ R33, R82, UR10 ;  /* 0x0000000a52217c20 */ /* 0x010fe20008410000 */
        /* <DEDUP_REMOVED lines=10> */
[----:B------:R-:W-:Y:S01]  /*23b0*/  FMUL.FTZ R77, R77, UR10 ;  /* 0x0000000a4d4d7c20 */ /* 0x000fe20008410000 */
[----:B------:R-:W-:Y:S01]  /*23c0*/  FMUL.FTZ R78, R78, UR10 ;  /* 0x0000000a4e4e7c20 */ /* 0x000fe20008410000 */
[----:B------:R-:W-:Y:S01]  /*23d0*/  FMUL.FTZ R80, R80, UR10 ;  /* 0x0000000a50507c20 */ /* 0x000fe20008410000 */
[----:B------:R-:W-:Y:S01]  /*23e0*/  FMUL.FTZ R84, R84, UR10 ;  /* 0x0000000a54547c20 */ /* 0x000fe20008410000 */
[----:B------:R4:W-:Y:S02]  /*23f0*/  @!P1 SYNCS.ARRIVE.TRANS64.RED.A1T0 RZ, [R0+URZ], RZ ;  /* 0x000000ff00ff99a7 */ /* 0x0009e4000810043f */
[----:B------:R5:W1:Y:S01]  /*2400*/  MUFU.TANH R106, R44 ;  /* 0x0000002c006a7308 */ /* 0x000a620000002400 */
[----:B0-----:R-:W-:Y:S01]  /*2410*/  FMUL.FTZ R40, R51, UR10 ;  /* 0x0000000a33287c20 */ /* 0x001fe20008410000 */
[----:B------:R-:W-:Y:S01]  /*2420*/  LEA R51, R88, 0xffffff80, 0x7 ;  /* 0xffffff8058337811 */ /* 0x000fe200078e38ff */
[----:B----4-:R-:W-:-:S05]  /*2430*/  IMAD R0, R185, 0x80, R190 ;  /* 0x00000080b9007824 */ /* 0x010fca00078e02be */
[----:B------:R0:W4:Y:S01]  /*2440*/  MUFU.TANH R102, R48 ;  /* 0x0000003000667308 */ /* 0x0001220000002400 */
[----:B-----5:R-:W-:Y:S01]  /*2450*/  FMUL.FTZ R44, R55, UR10 ;  /* 0x0000000a372c7c20 */ /* 0x020fe20008410000 */
[----:B------:R-:W-:-:S05]  /*2460*/  IMAD R55, R16, -0x2, R5 ;  /* 0xfffffffe10377824 */ /* 0x000fca00078e0205 */
[----:B------:R-:W-:Y:S01]  /*2470*/  VIADDMNMX R5, R0, R114, R55, PT ;  /* 0x0000007200057246 */ /* 0x000fe20003800137 */
[----:B------:R1:W1:Y:S01]  /*2480*/  MUFU.TANH R43, R70 ;  /* 0x00000046002b7308 */ /* 0x0002620000002400 */
[----:B0-----:R-:W-:Y:S01]  /*2490*/  FMUL.FTZ R48, R59, UR10 ;  /* 0x0000000a3b307c20 */ /* 0x001fe20008410000 */
[----:B------:R-:W-:-:S04]  /*24a0*/  VIADD R59, R7, UR47 ;  /* 0x0000002f073b7c36 */ /* 0x000fc80008000000 */
[----:B------:R-:W-:Y:S02]  /*24b0*/  IMAD.IADD R7, R59, 0x1, R0 ;  /* 0x000000013b077824 */ /* 0x000fe400078e0200 */
[----:B------:R-:W0:Y:S08]  /*24c0*/  MUFU.TANH R3, R3 ;  /* 0x0000000300037308 */ /* 0x000e300000002400 */
        /* <DEDUP_REMOVED lines=29> */
[----:B------:R0:W0:Y:S08]  /*26a0*/  MUFU.TANH R58, R63 ;  /* 0x0000003f003a7308 */ /* 0x0000300000002400 */
        /* <DEDUP_REMOVED lines=11> */
[----:B------:R0:W0:Y:S08]  /*2760*/  MUFU.TANH R27, R76 ;  /* 0x0000004c001b7308 */ /* 0x0000300000002400 */
[----:B------:R0:W0:Y:S08]  /*2770*/  MUFU.TANH R70, R77 ;  /* 0x0000004d00467308 */ /* 0x0000300000002400 */
[----:B------:R0:W0:Y:S08]  /*2780*/  MUFU.TANH R62, R78 ;  /* 0x0000004e003e7308 */ /* 0x0000300000002400 */
[----:B------:R-:W0:Y:S08]  /*2790*/  MUFU.TANH R29, R29 ;  /* 0x0000001d001d7308 */ /* 0x000e300000002400 */
[----:B------:R0:W0:Y:S08]  /*27a0*/  MUFU.TANH R39, R80 ;  /* 0x0000005000277308 */ /* 0x0000300000002400 */
[----:B------:R-:W0:Y:S08]  /*27b0*/  MUFU.TANH R81, R81 ;  /* 0x0000005100517308 */ /* 0x000e300000002400 */
[----:B------:R-:W0:Y:S08]  /*27c0*/  MUFU.TANH R33, R33 ;  /* 0x0000002100217308 */ /* 0x000e300000002400 */
[----:B------:R-:W0:Y:S08]  /*27d0*/  MUFU.TANH R31, R31 ;  /* 0x0000001f001f7308 */ /* 0x000e300000002400 */
[----:B------:R0:W0:Y:S08]  /*27e0*/  MUFU.TANH R47, R84 ;  /* 0x00000054002f7308 */ /* 0x0000300000002400 */
[----:B------:R-:W0:Y:S08]  /*27f0*/  MUFU.TANH R85, R85 ;  /* 0x0000005500557308 */ /* 0x000e300000002400 */
[----:B------:R-:W0:Y:S08]  /*2800*/  MUFU.TANH R35, R35 ;  /* 0x0000002300237308 */ /* 0x000e300000002400 */
[----:B------:R-:W0:Y:S01]  /*2810*/  MUFU.TANH R37, R37 ;  /* 0x0000002500257308 */ /* 0x000e220000002400 */
[----:B-1234-:R-:W-:Y:S05]  /*2820*/  @P2 BRA `(.L_x_1075) ;  /* 0x0000000000582947 */ /* 0x01efea0003800000 */
[----:B------:R-:W-:Y:S01]  /*2830*/  IADD3 R4, -R18, R17, R0 ;  /* 0x0000001112047210 */ /* 0x000fe20007ffe100 */
[----:B------:R-:W-:Y:S03]  /*2840*/  BSSY B0, `(.L_x_1076) ;  /* 0x0000010000007945 */ /* 0x000fe60003800000 */
[----:B------:R-:W-:-:S13]  /*2850*/  ISETP.GT.AND P2, PT, R4, -0x1, PT ;  /* 0xffffffff0400780c */ /* 0x000fda0003f44270 */
[----:B------:R-:W-:Y:S05]  /*2860*/  @P2 BRA `(.L_x_1077) ;  /* 0x0000000000202947 */ /* 0x000fea0003800000 */
[----:B------:R-:W-:Y:S01]  /*2870*/  UISETP.NE.AND UP1, UPT, UR7, 0x1, UPT ;  /* 0x000000010700788c */ /* 0x000fe2000bf25270 */
[----:B------:R-:W-:-:S05]  /*2880*/  LOP3.LUT R4, RZ, R4, RZ, 0x33, !PT ;  /* 0x00000004ff047212 */ /* 0x000fca00078e33ff */
[----:B------:R-:W-:-:S05]  /*2890*/  PLOP3.LUT P2, PT, PT, PT, UP1, 0x80, 0x0 ;  /* 0x000000000000781c */ /* 0x000fca0003f4f018 */
[----:B------:R-:W-:-:S08]  /*28a0*/  @UP1 ULDC.64 UR10, c[0x0][0x9e8] ;  /* 0x00027a00000a1ab9 */ /* 0x000fd00000000a00 */
[----:B------:R-:W-:-:S05]  /*28b0*/  @P2 IMAD.HI.U32 R9, R4, UR10, RZ ;  /* 0x0000000a04092c27 */ /* 0x000fca000f8e00ff */
[----:B------:R-:W-:-:S04]  /*28c0*/  @P2 SHF.R.U32.HI R4, RZ, UR11, R9 ;  /* 0x0000000bff042c19 */ /* 0x000fc80008011609 */
[----:B------:R-:W-:Y:S01]  /*28d0*/  LOP3.LUT R4, RZ, R4, RZ, 0x33, !PT ;  /* 0x00000004ff047212 */ /* 0x000fe200078e33ff */
[----:B------:R-:W-:Y:S06]  /*28e0*/  BRA `(.L_x_1078) ;  /* 0x0000000000147947 */ /* 0x000fec0003800000 */
.L_x_1077:
[----:B------:R-:W-:-:S06]  /*28f0*/  UISETP.NE.AND UP1, UPT, UR7, 0x1, UPT ;  /* 0x000000010700788c */ /* 0x000fcc000bf25270 */
[----:B------:R-:W-:-:S05]  /*2900*/  PLOP3.LUT P2, PT, PT, PT, UP1, 0x80, 0x0 ;  /* 0x000000000000781c */ /* 0x000fca0003f4f018 */
[----:B------:R-:W-:-:S08]  /*2910*/  @UP1 ULDC.64 UR10, c[0x0][0x9e8] ;  /* 0x00027a00000a1ab9 */ /* 0x000fd00000000a00 */
[----:B------:R-:W-:-:S05]  /*2920*/  @P2 IMAD.HI.U32 R9, R4, UR10, RZ ;  /* 0x0000000a04092c27 */ /* 0x000fca000f8e00ff */
[----:B------:R-:W-:-:S07]  /*2930*/  @P2 SHF.R.U32.HI R4, RZ, UR11, R9 ;  /* 0x0000000bff042c19 */ /* 0x000fce0008011609 */
.L_x_1078:
[----:B------:R-:W-:Y:S05]  /*2940*/  BSYNC B0 ;  /* 0x0000000000007941 */ /* 0x000fea0003800000 */
.L_x_1076:
[----:B------:R-:W-:-:S04]  /*2950*/  IMAD R9, R4, UR7, -R51 ;  /* 0x0000000704097c24 */ /* 0x000fc8000f8e0a33 */
[----:B------:R-:W-:-:S05]  /*2960*/  IMAD R4, R16, -0x2, R9 ;  /* 0xfffffffe10047824 */ /* 0x000fca00078e0209 */
[----:B------:R-:W-:Y:S02]  /*2970*/  VIMNMX R7, R7, R4, !PT ;  /* 0x0000000407077248 */ /* 0x000fe40007fe0100 */
[----:B------:R-:W-:-:S07]  /*2980*/  VIADDMNMX R5, R4, UR7, R5, PT ;  /* 0x0000000704057c46 */ /* 0x000fce000b800105 */
.L_x_1075:
[C---:B------:R-:W-:Y:S02]  /*2990*/  ISETP.GE.AND P2, PT, R112.reuse, 0x2, PT ;  /* 0x000000027000780c */ /* 0x040fe40003f46270 */
[C---:B------:R-:W-:Y:S02]  /*29a0*/  ISETP.GE.AND P5, PT, R112.reuse, 0xa, PT ;  /* 0x0000000a7000780c */ /* 0x040fe40003fa6270 */
[----:B------:R-:W-:Y:S02]  /*29b0*/  ISETP.GT.AND P3, PT, R7, 0x1, !P2 ;  /* 0x000000010700780c */ /* 0x000fe40005764270 */
[----:B------:R-:W-:Y:S02]  /*29c0*/  ISETP.GE.AND P4, PT, R112, 0x9, PT ;  /* 0x000000097000780c */ /* 0x000fe40003f86270 */
[----:B------:R-:W-:Y:S02]  /*29d0*/  ISETP.LT.OR P3, PT, R5, 0x2, P3 ;  /* 0x000000020500780c */ /* 0x000fe40001f61670 */
[----:B0-----:R-:W-:-:S02]  /*29e0*/  P2R R63, PR, RZ, 0x10 ;  /* 0x00000010ff3f7803 */ /* 0x001fc40000000000 */
[----:B------:R-:W-:Y:S02]  /*29f0*/  FSEL R116, R25, -INF , !P3 ;  /* 0xff80000019747808 */ /* 0x000fe40005800000 */
[----:B------:R-:W-:Y:S02]  /*2a00*/  ISETP.GT.AND P3, PT, R7, 0x9, !P5 ;  /* 0x000000090700780c */ /* 0x000fe40006f64270 */
[----:B------:R-:W-:Y:S02]  /*2a10*/  P2R R25, PR, RZ, 0x20 ;  /* 0x00000020ff197803 */ /* 0x000fe40000000000 */
[----:B------:R-:W-:Y:S02]  /*2a20*/  ISETP.LT.OR P3, PT, R5, 0xa, P3 ;  /* 0x0000000a0500780c */ /* 0x000fe40001f61670 */
[----:B------:R-:W-:Y:S02]  /*2a30*/  ISETP.GT.AND P4, PT, R7, 0x8, !P4 ;  /* 0x000000080700780c */ /* 0x000fe40006784270 */
[----:B------:R-:W-:-:S02]  /*2a40*/  ISETP.GE.AND P5, PT, R112, 0x11, PT ;  /* 0x000000117000780c */ /* 0x000fc40003fa6270 */
[----:B------:R-:W-:Y:S02]  /*2a50*/  FSEL R118, R8, -INF , !P3 ;  /* 0xff80000008767808 */ /* 0x000fe40005800000 */
[----:B------:R-:W-:Y:S02]  /*2a60*/  ISETP.LT.OR P4, PT, R5, 0x9, P4 ;  /* 0x000000090500780c */ /* 0x000fe40002781670 */
[----:B------:R-:W-:Y:S02]  /*2a70*/  ISETP.GT.AND P3, PT, R7, 0x10, !P5 ;  /* 0x000000100700780c */ /* 0x000fe40006f64270 */
[----:B------:R-:W-:Y:S02]  /*2a80*/  FSEL R182, R6, -INF , !P4 ;  /* 0xff80000006b67808 */ /* 0x000fe40006000000 */
        /* <DEDUP_REMOVED lines=26> */
[C---:B------:R-:W-:Y:S02]  /*2c30*/  ISETP.GE.AND P4, PT, R112.reuse, 0x29, PT ;  /* 0x000000297000780c */ /* 0x040fe40003f86270 */
        /* <DEDUP_REMOVED lines=89> */
[----:B------:R-:W-:Y:S02]  /*31d0*/  P2R R77, PR, RZ, 0x20 ;  /* 0x00000020ff4d7803 */ /* 0x000fe40000000000 */
[----:B------:R-:W-:Y:S02]  /*31e0*/  FSEL R70, R70, -INF , !P3 ;  /* 0xff80000046467808 */ /* 0x000fe40005800000 */
[----:B------:R-:W-:Y:S02]  /*31f0*/  ISETP.GE.AND P3, PT, R112, 0x71, PT ;  /* 0x000000717000780c */ /* 0x000fe40003f66270 */
[----:B------:R-:W-:Y:S02]  /*3200*/  IADD3 R27, R59, 0x8, R0 ;  /* 0x000000083b1b7810 */ /* 0x000fe40007ffe000 */
[----:B------:R-:W-:-:S04]  /*3210*/  ISETP.GT.AND P4, PT, R7, 0x70, !P3 ;  /* 0x000000700700780c */ /* 0x000fc80005f84270 */
[----:B------:R-:W-:-:S04]  /*3220*/  ISETP.LT.OR P4, PT, R5, 0x71, P4 ;  /* 0x000000710500780c */ /* 0x000fc80002781670 */
[----:B------:R-:W-:Y:S01]  /*3230*/  FSEL R68, R39, -INF , !P4 ;  /* 0xff80000027447808 */ /* 0x000fe20006000000 */
[----:B------:R-:W-:Y:S01]  /*3240*/  VIADD R39, R0, 0x8 ;  /* 0x0000000800277836 */ /* 0x000fe20000000000 */
[----:B------:R-:W-:-:S04]  /*3250*/  ISETP.GE.AND P4, PT, R112, 0x72, PT ;  /* 0x000000727000780c */ /* 0x000fc80003f86270 */
[----:B------:R-:W-:Y:S02]  /*3260*/  ISETP.GT.AND P5, PT, R7, 0x71, !P4 ;  /* 0x000000710700780c */ /* 0x000fe400067a4270 */
[----:B------:R-:W-:Y:S02]  /*3270*/  VIADDMNMX R39, R39, R114, R55, PT ;  /* 0x0000007227277246 */ /* 0x000fe40003800137 */
        /* <DEDUP_REMOVED lines=10> */
[----:B------:R-:W-:Y:S02]  /*3320*/  FSEL R180, R3, -INF , !P6 ;  /* 0xff80000003b47808 */ /* 0x000fe40007000000 */
[----:B------:R-:W-:-:S04]  /*3330*/  ISETP.GE.AND P6, PT, R112, 0x7a, PT ;  /* 0x0000007a7000780c */ /* 0x000fc80003fc6270 */
[----:B------:R-:W-:Y:S02]  /*3340*/  P2R R47, PR, RZ, 0x40 ;  /* 0x00000040ff2f7803 */ /* 0x000fe40000000000 */
[----:B------:R-:W-:-:S04]  /*3350*/  ISETP.GT.AND P6, PT, R7, 0x79, !P6 ;  /* 0x000000790700780c */ /* 0x000fc800077c4270 */
[----:B------:R-:W-:-:S04]  /*3360*/  ISETP.LT.OR P6, PT, R5, 0x7a, P6 ;  /* 0x0000007a0500780c */ /* 0x000fc800037c1670 */
[----:B------:R-:W-:Y:S02]  /*3370*/  FSEL R8, R85, -INF , !P6 ;  /* 0xff80000055087808 */ /* 0x000fe40007000000 */
[----:B------:R-:W-:-:S13]  /*3380*/  PLOP3.LUT P6, PT, PT, PT, UP0, 0x40, 0x0 ;  /* 0x000000000000781c */ /* 0x000fda0003fce808 */
[----:B------:R-:W-:Y:S05]  /*3390*/  @P6 BRA `(.L_x_1079) ;  /* 0x0000000000646947 */ /* 0x000fea0003800000 */
[----:B------:R-:W-:Y:S01]  /*33a0*/  IADD3 R3, R17, 0x8, R0 ;  /* 0x0000000811037810 */ /* 0x000fe20007ffe000 */
[----:B------:R-:W-:Y:S04]  /*33b0*/  BSSY B0, `(.L_x_1080) ;  /* 0x0000013000007945 */ /* 0x000fe80003800000 */
[----:B------:R-:W-:-:S05]  /*33c0*/  IMAD.IADD R3, R3, 0x1, -R18 ;  /* 0x0000000103037824 */ /* 0x000fca00078e0a12 */
[----:B------:R-:W-:-:S13]  /*33d0*/  ISETP.GT.AND P6, PT, R3, -0x1, PT ;  /* 0xffffffff0300780c */ /* 0x000fda0003fc4270 */
[----:B------:R-:W-:Y:S05]  /*33e0*/  @P6 BRA `(.L_x_1081) ;  /* 0x0000000000246947 */ /* 0x000fea0003800000 */
[----:B------:R-:W-:Y:S01]  /*33f0*/  UISETP.NE.AND UP1, UPT, UR7, 0x1, UPT ;  /* 0x000000010700788c */ /* 0x000fe2000bf25270 */
[----:B------:R-:W-:-:S05]  /*3400*/  LOP3.LUT R3, RZ, R3, RZ, 0x33, !PT ;  /* 0x00000003ff037212 */ /* 0x000fca00078e33ff */
[----:B------:R-:W-:-:S05]  /*3410*/  PLOP3.LUT P6, PT, PT, PT, UP1, 0x80, 0x0 ;  /* 0x000000000000781c */ /* 0x000fca0003fcf018 */
[----:B------:R-:W-:-:S08]  /*3420*/  @UP1 ULDC.64 UR10, c[0x0][0x9e8] ;  /* 0x00027a00000a1ab9 */ /* 0x000fd00000000a00 */
[----:B------:R-:W-:Y:S01]  /*3430*/  @P6 IMAD.HI.U32 R5, R3, UR10, RZ ;  /* 0x0000000a03056c27 */ /* 0x000fe2000f8e00ff */
[----:B------:R-:W-:-:S13]  /*3440*/  PLOP3.LUT P6, PT, PT, PT, UP1, 0x80, 0x0 ;  /* 0x000000000000781c */ /* 0x000fda0003fcf018 */
[----:B------:R-:W-:-:S04]  /*3450*/  @P6 SHF.R.U32.HI R3, RZ, UR11, R5 ;  /* 0x0000000bff036c19 */ /* 0x000fc80008011605 */
[----:B------:R-:W-:Y:S01]  /*3460*/  LOP3.LUT R3, RZ, R3, RZ, 0x33, !PT ;  /* 0x00000003ff037212 */ /* 0x000fe200078e33ff */
[----:B------:R-:W-:Y:S06]  /*3470*/  BRA `(.L_x_1082) ;  /* 0x0000000000187947 */ /* 0x000fec0003800000 */
.L_x_1081:
[----:B------:R-:W-:-:S06]  /*3480*/  UISETP.NE.AND UP1, UPT, UR7, 0x1, UPT ;  /* 0x000000010700788c */ /* 0x000fcc000bf25270 */
[----:B------:R-:W-:-:S05]  /*3490*/  PLOP3.LUT P6, PT, PT, PT, UP1, 0x80, 0x0 ;  /* 0x000000000000781c */ /* 0x000fca0003fcf018 */
[----:B------:R-:W-:-:S08]  /*34a0*/  @UP1 ULDC.64 UR10, c[0x0][0x9e8] ;  /* 0x00027a00000a1ab9 */ /* 0x000fd00000000a00 */
[----:B------:R-:W-:Y:S01]  /*34b0*/  @P6 IMAD.HI.U32 R5, R3, UR10, RZ ;  /* 0x0000000a03056c27 */ /* 0x000fe2000f8e00ff */
[----:B------:R-:W-:-:S13]  /*34c0*/  PLOP3.LUT P6, PT, PT, PT, UP1, 0x80, 0x0 ;  /* 0x000000000000781c */ /* 0x000fda0003fcf018 */
[----:B------:R-:W-:-:S07]  /*34d0*/  @P6 SHF.R.U32.HI R3, RZ, UR11, R5 ;  /* 0x0000000bff036c19 */ /* 0x000fce0008011605 */
.L_x_1082:
[----:B------:R-:W-:Y:S05]  /*34e0*/  BSYNC B0 ;  /* 0x0000000000007941 */ /* 0x000fea0003800000 */
.L_x_1080:
[----:B------:R-:W-:-:S04]  /*34f0*/  IMAD R3, R3, UR7, -R51 ;  /* 0x0000000703037c24 */ /* 0x000fc8000f8e0a33 */
[----:B------:R-:W-:-:S05]  /*3500*/  IMAD R52, R16, -0x2, R3 ;  /* 0xfffffffe10347824 */ /* 0x000fca00078e0203 */
[----:B------:R-:W-:Y:S02]  /*3510*/  VIMNMX R27, R27, R52, !PT ;  /* 0x000000341b1b7248 */ /* 0x000fe40007fe0100 */
[----:B------:R-:W-:-:S07]  /*3520*/  VIADDMNMX R39, R52, UR7, R39, PT ;  /* 0x0000000734277c46 */ /* 0x000fce000b800127 */
.L_x_1079:
[----:B------:R-:W-:Y:S01]  /*3530*/  ISETP.GT.AND P2, PT, R27, 0x1, !P2 ;  /* 0x000000011b00780c */ /* 0x000fe20005744270 */
[----:B------:R-:W-:Y:S01]  /*3540*/  ULDC UR10, c[0x0][0x988] ;  /* 0x00026200000a7ab9 */ /* 0x000fe20000000800 */
[----:B------:R-:W-:Y:S01]  /*3550*/  ISETP.NE.AND P6, PT, R77, RZ, PT ;  /* 0x000000ff4d00720c */ /* 0x000fe20003fc5270 */
[----:B------:R-:W-:Y:S01]  /*3560*/  IMAD.U32 R7, RZ, RZ, UR10 ;  /* 0x0000000aff077e24 */ /* 0x000fe2000f8e00ff */
        /* <DEDUP_REMOVED lines=18> */
[----:B------:R-:W-:Y:S02]  /*3690*/  FMNMX.FTZ R3, R110, R3, !PT ;  /* 0x000000036e037209 */ /* 0x000fe40007810000 */
[----:B------:R-:W-:Y:S02]  /*36a0*/  ISETP.LT.OR P2, PT, R39, 0x11, P2 ;  /* 0x000000112700780c */ /* 0x000fe40001741670 */
[----:B------:R-:W-:Y:S02]  /*36b0*/  ISETP.NE.AND P6, PT, R89, RZ, PT ;  /* 0x000000ff5900720c */ /* 0x000fe40003fc5270 */
        /* <DEDUP_REMOVED lines=55> */
[----:B------:R-:W-:Y:S01]  /*3a30*/  ISETP.GT.AND P3, PT, R27, 0x70, !P3 ;  /* 0x000000701b00780c */ /* 0x000fe20005f64270 */
[----:B------:R-:W0:Y:S01]  /*3a40*/  SHFL.BFLY PT, R112, R3, 0x2, 0x1f ;  /* 0x0c401f0003707f89 */ /* 0x000e2200000e0000 */
[----:B------:R-:W-:Y:S02]  /*3a50*/  FSEL R38, R38, -INF , !P2 ;  /* 0xff80000026267808 */ /* 0x000fe40005000000 */
[----:B------:R-:W-:Y:S02]  /*3a60*/  ISETP.NE.AND P2, PT, R87, RZ, PT ;  /* 0x000000ff5700720c */ /* 0x000fe40003f45270 */
[C---:B------:R-:W-:Y:S02]  /*3a70*/  ISETP.GT.AND P4, PT, R27.reuse, 0x71, !P4 ;  /* 0x000000711b00780c */ /* 0x040fe40006784270 */
[----:B------:R-:W-:Y:S02]  /*3a80*/  ISETP.GT.AND P2, PT, R27, 0x31, !P2 ;  /* 0x000000311b00780c */ /* 0x000fe40005744270 */
[----:B------:R-:W-:-:S02]  /*3a90*/  ISETP.LT.OR P3, PT, R39, 0x71, P3 ;  /* 0x000000712700780c */ /* 0x000fc40001f61670 */
[----:B------:R-:W-:Y:S02]  /*3aa0*/  ISETP.LT.OR P2, PT, R39, 0x32, P2 ;  /* 0x000000322700780c */ /* 0x000fe40001741670 */
[----:B------:R-:W-:Y:S02]  /*3ab0*/  ISETP.GT.AND P5, PT, R27, 0x78, !P5 ;  /* 0x000000781b00780c */ /* 0x000fe40006fa4270 */
[----:B------:R-:W-:Y:S02]  /*3ac0*/  FSEL R40, R40, -INF , !P2 ;  /* 0xff80000028287808 */ /* 0x000fe40005000000 */
[----:B------:R-:W-:Y:S02]  /*3ad0*/  ISETP.NE.AND P2, PT, R49, RZ, PT ;  /* 0x000000ff3100720c */ /* 0x000fe40003f45270 */
[----:B------:R-:W-:Y:S02]  /*3ae0*/  ISETP.LT.OR P4, PT, R39, 0x72, P4 ;  /* 0x000000722700780c */ /* 0x000fe40002781670 */
[----:B------:R-:W-:-:S02]  /*3af0*/  ISETP.GT.AND P2, PT, R27, 0x38, !P2 ;  /* 0x000000381b00780c */ /* 0x000fc40005744270 */
[C---:B------:R-:W-:Y:S02]  /*3b00*/  ISETP.LT.OR P5, PT, R39.reuse, 0x79, P5 ;  /* 0x000000792700780c */ /* 0x040fe40002fa1670 */
[----:B------:R-:W-:Y:S02]  /*3b10*/  ISETP.LT.OR P2, PT, R39, 0x39, P2 ;  /* 0x000000392700780c */ /* 0x000fe40001741670 */
[----:B0-----:R-:W-:Y:S02]  /*3b20*/  FMNMX.FTZ R112, R3, R112, !PT ;  /* 0x0000007003707209 */ /* 0x001fe40007810000 */
[----:B------:R-:W-:Y:S02]  /*3b30*/  FSEL R42, R42, -INF , !P2 ;  /* 0xff8000002a2a7808 */ /* 0x000fe40005000000 */
[----:B------:R-:W-:Y:S01]  /*3b40*/  ISETP.GT.AND P2, PT, R27, 0x39, !P6 ;  /* 0x000000391b00780c */ /* 0x000fe20007744270 */
[----:B------:R-:W0:Y:S01]  /*3b50*/  SHFL.BFLY PT, R5, R112, 0x1, 0x1f ;  /* 0x0c201f0070057f89 */ /* 0x000e2200000e0000 */
[----:B------:R-:W-:-:S02]  /*3b60*/  ISETP.NE.AND P6, PT, R73, RZ, PT ;  /* 0x000000ff4900720c */ /* 0x000fc40003fc5270 */
[----:B------:R-:W-:-:S04]  /*3b70*/  ISETP.LT.OR P2, PT, R39, 0x3a, P2 ;  /* 0x0000003a2700780c */ /* 0x000fc80001741670 */
[----:B------:R-:W-:Y:S02]  /*3b80*/  FSEL R44, R44, -INF , !P2 ;  /* 0xff8000002c2c7808 */ /* 0x000fe40005000000 */
[----:B------:R-:W-:-:S04]  /*3b90*/  ISETP.NE.AND P2, PT, R53, RZ, PT ;  /* 0x000000ff3500720c */ /* 0x000fc80003f45270 */
[----:B------:R-:W-:-:S04]  /*3ba0*/  ISETP.GT.AND P2, PT, R27, 0x40, !P2 ;  /* 0x000000401b00780c */ /* 0x000fc80005744270 */
[----:B------:R-:W-:-:S04]  /*3bb0*/  ISETP.LT.OR P2, PT, R39, 0x41, P2 ;  /* 0x000000412700780c */ /* 0x000fc80001741670 */
[----:B------:R-:W-:Y:S02]  /*3bc0*/  FSEL R46, R46, -INF , !P2 ;  /* 0xff8000002e2e7808 */ /* 0x000fe40005000000 */
[----:B------:R-:W-:Y:S02]  /*3bd0*/  ISETP.NE.AND P2, PT, R56, RZ, PT ;  /* 0x000000ff3800720c */ /* 0x000fe40003f45270 */
[----:B0-----:R-:W-:Y:S02]  /*3be0*/  FMNMX.FTZ R5, R112, R5, !PT ;  /* 0x0000000570057209 */ /* 0x001fe40007810000 */
        /* <DEDUP_REMOVED lines=36> */
[----:B------:R-:W-:Y:S01]  /*3e30*/  ISETP.NE.AND P6, PT, R9, RZ, PT ;  /* 0x000000ff0900720c */ /* 0x000fe20003fc5270 */
[----:B------:R-:W-:Y:S01]  /*3e40*/  FMUL.FTZ R9, R5, R7 ;  /* 0x0000000705097220 */ /* 0x000fe20000410000 */
        /* <DEDUP_REMOVED lines=9> */
[-CC-:B------:R-:W-:Y:S01]  /*3ee0*/  FFMA.FTZ R45, R96, R7.reuse, -R43.reuse ;  /* 0x00000007602d7223 */ /* 0x180fe2000001082b */
        /* <DEDUP_REMOVED lines=10> */
[--C-:B------:R-:W-:Y:S01]  /*3f90*/  FFMA.FTZ R182, R182, R7, -R43.reuse ;  /* 0x00000007b6b67223 */ /* 0x100fe2000001082b */
[----:B------:R-:W-:Y:S01]  /*3fa0*/  ISETP.LT.OR P2, PT, R39, 0x6a, P2 ;  /* 0x0000006a2700780c */ /* 0x000fe20001741670 */
[----:B------:R-:W-:Y:S01]  /*3fb0*/  MUFU.EX2 R180, R180 ;  /* 0x000000b400b47308 */ /* 0x000fe20000000800 */
[----:B------:R-:W-:Y:S01]  /*3fc0*/  FMNMX.FTZ R11, R14, R11, !PT ;  /* 0x0000000b0e0b7209 */ /* 0x000fe20007810000 */
[-CC-:B------:R-:W-:Y:S01]  /*3fd0*/  FFMA.FTZ R9, R118, R7.reuse, -R43.reuse ;  /* 0x0000000776097223 */ /* 0x180fe2000001082b */
[----:B------:R-:W-:Y:S01]  /*3fe0*/  FSEL R96, R29, -INF , !P2 ;  /* 0xff8000001d607808 */ /* 0x000fe20005000000 */
[--C-:B------:R-:W-:Y:S01]  /*3ff0*/  FFMA.FTZ R29, R92, R7, -R43.reuse ;  /* 0x000000075c1d7223 */ /* 0x100fe2000001082b */
[----:B------:R-:W-:Y:S01]  /*4000*/  FMNMX.FTZ R13, R20, R11, !PT ;  /* 0x0000000b140d7209 */ /* 0x000fe20007810000 */
[--C-:B------:R-:W-:Y:S01]  /*4010*/  FFMA.FTZ R176, R176, R7, -R43.reuse ;  /* 0x00000007b0b07223 */ /* 0x100fe2000001082b */
[----:B------:R-:W-:Y:S01]  /*4020*/  FSEL R94, R33, -INF , !P3 ;  /* 0xff800000215e7808 */ /* 0x000fe20005800000 */
[----:B------:R0:W-:Y:S01]  /*4030*/  MUFU.EX2 R11, R21 ;  /* 0x00000015000b7308 */ /* 0x0001e20000000800 */
[----:B------:R-:W-:Y:S01]  /*4040*/  FMNMX.FTZ R13, R24, R13, !PT ;  /* 0x0000000d180d7209 */ /* 0x000fe20007810000 */
[-CC-:B------:R-:W-:Y:S01]  /*4050*/  FFMA.FTZ R33, R86, R7.reuse, -R43.reuse ;  /* 0x0000000756217223 */ /* 0x180fe2000001082b */
[----:B------:R-:W-:Y:S01]  /*4060*/  ISETP.GT.AND P6, PT, R27, 0x79, !P6 ;  /* 0x000000791b00780c */ /* 0x000fe200077c4270 */
[--C-:B------:R-:W-:Y:S01]  /*4070*/  FFMA.FTZ R178, R178, R7, -R43.reuse ;  /* 0x00000007b2b27223 */ /* 0x100fe2000001082b */
[----:B------:R-:W-:Y:S01]  /*4080*/  FMNMX.FTZ R13, R26, R13, !PT ;  /* 0x0000000d1a0d7209 */ /* 0x000fe20007810000 */
[--C-:B------:R-:W-:Y:S01]  /*4090*/  FFMA.FTZ R8, R8, R7, -R43.reuse ;  /* 0x0000000708087223 */ /* 0x100fe2000001082b */
[----:B------:R-:W-:Y:S01]  /*40a0*/  FSEL R98, R31, -INF , !P4 ;  /* 0xff8000001f627808 */ /* 0x000fe20006000000 */
[----:B------:R-:W1:Y:S01]  /*40b0*/  MUFU.EX2 R3, R3 ;  /* 0x0000000300037308 */ /* 0x000e620000000800 */
[----:B------:R-:W-:Y:S01]  /*40c0*/  FMNMX.FTZ R13, R28, R13, !PT ;  /* 0x0000000d1c0d7209 */ /* 0x000fe20007810000 */
[-CC-:B------:R-:W-:Y:S01]  /*40d0*/  FFMA.FTZ R172, R110, R7.reuse, -R43.reuse ;  /* 0x000000076eac7223 */ /* 0x180fe2000001082b */
[----:B------:R-:W-:Y:S01]  /*40e0*/  ISETP.LT.OR P6, PT, R39, 0x7a, P6 ;  /* 0x0000007a2700780c */ /* 0x000fe200037c1670 */
[--C-:B------:R-:W-:Y:S01]  /*40f0*/  FFMA.FTZ R108, R108, R7, -R43.reuse ;  /* 0x000000076c6c7223 */ /* 0x100fe2000001082b */
[----:B------:R-:W-:Y:S01]  /*4100*/  FMNMX.FTZ R15, R30, R13, !PT ;  /* 0x0000000d1e0f7209 */ /* 0x000fe20007810000 */
[--C-:B------:R-:W-:Y:S01]  /*4110*/  FFMA.FTZ R174, R106, R7, -R43.reuse ;  /* 0x000000076aae7223 */ /* 0x100fe2000001082b */
[----:B------:R-:W-:Y:S01]  /*4120*/  FSEL R92, R35, -INF , !P5 ;  /* 0xff800000235c7808 */ /* 0x000fe20006800000 */
[----:B------:R2:W-:Y:S01]  /*4130*/  MUFU.EX2 R13, R25 ;  /* 0x00000019000d7308 */ /* 0x0005e20000000800 */
        /* <DEDUP_REMOVED lines=12> */
[----:B0-----:R-:W-:Y:S01]  /*4200*/  FMNMX.FTZ R21, R38, R15, !PT ;  /* 0x0000000f26157209 */ /* 0x001fe20007810000 */
[-CC-:B------:R-:W-:Y:S01]  /*4210*/  FFMA.FTZ R74, R74, R7.reuse, -R43.reuse ;  /* 0x000000074a4a7223 */ /* 0x180fe2000001082b */
[--C-:B------:R-:W-:Y:S01]  /*4220*/  FFMA.FTZ R72, R72, R7, -R43.reuse ;  /* 0x0000000748487223 */ /* 0x100fe2000001082b */
[----:B------:R-:W-:Y:S01]  /*4230*/  MUFU.EX2 R182, R182 ;  /* 0x000000b600b67308 */ /* 0x000fe20000000800 */
[----:B------:R-:W-:Y:S01]  /*4240*/  FMNMX.FTZ R21, R40, R21, !PT ;  /* 0x0000001528157209 */ /* 0x000fe20007810000 */
[-CC-:B------:R-:W-:Y:S01]  /*4250*/  FFMA.FTZ R70, R70, R7.reuse, -R43.reuse ;  /* 0x0000000746467223 */ /* 0x180fe2000001082b */
[-CC-:B------:R-:W-:Y:S01]  /*4260*/  FFMA.FTZ R68, R68, R7.reuse, -R43.reuse ;  /* 0x0000000744447223 */ /* 0x180fe2000001082b */
[----:B------:R-:W-:Y:S01]  /*4270*/  FFMA.FTZ R4, R4, R7, -R43 ;  /* 0x0000000704047223 */ /* 0x000fe2000001082b */
[----:B------:R-:W-:Y:S01]  /*4280*/  FMNMX.FTZ R21, R42, R21, !PT ;  /* 0x000000152a157209 */ /* 0x000fe20007810000 */
[----:B-1----:R-:W-:Y:S01]  /*4290*/  FADD.FTZ R47, R180, R3 ;  /* 0x00000003b42f7221 */ /* 0x002fe20000010000 */
[----:B------:R-:W-:Y:S01]  /*42a0*/  F2FP.F16.F32.PACK_AB R180, R3, R180 ;  /* 0x000000b403b4723e */ /* 0x000fe200000000ff */
[----:B------:R0:W-:Y:S01]  /*42b0*/  MUFU.EX2 R27, R45 ;  /* 0x0000002d001b7308 */ /* 0x0001e20000000800 */
[----:B------:R-:W-:-:S04]  /*42c0*/  FMNMX.FTZ R21, R44, R21, !PT ;  /* 0x000000152c157209 */ /* 0x000fc80007810000 */
[----:B--2---:R-:W-:-:S03]  /*42d0*/  FMNMX.FTZ R25, R46, R21, !PT ;  /* 0x000000152e197209 */ /* 0x004fc60007810000 */
[----:B------:R-:W-:Y:S01]  /*42e0*/  MUFU.EX2 R9, R9 ;  /* 0x0000000900097308 */ /* 0x000fe20000000800 */
[----:B------:R-:W-:Y:S01]  /*42f0*/  FMNMX.FTZ R25, R48, R25, !PT ;  /* 0x0000001930197209 */ /* 0x000fe20007810000 */
[----:B0-----:R-:W-:-:S03]  /*4300*/  FFMA.FTZ R45, R6, R7, -R43 ;  /* 0x00000007062d7223 */ /* 0x001fc6000001082b */
[----:B------:R-:W-:-:S03]  /*4310*/  FMNMX.FTZ R25, R50, R25, !PT ;  /* 0x0000001932197209 */ /* 0x000fc60007810000 */
[----:B------:R-:W-:Y:S01]  /*4320*/  MUFU.EX2 R176, R176 ;  /* 0x000000b000b07308 */ /* 0x000fe20000000800 */
[----:B------:R-:W-:-:S04]  /*4330*/  FMNMX.FTZ R25, R58, R25, !PT ;  /* 0x000000193a197209 */ /* 0x000fc80007810000 */
[----:B------:R-:W-:-:S03]  /*4340*/  FMNMX.FTZ R41, R66, R25, !PT ;  /* 0x0000001942297209 */ /* 0x000fc60007810000 */
[----:B------:R0:W-:Y:S01]  /*4350*/  MUFU.EX2 R25, R100 ;  /* 0x0000006400197308 */ /* 0x0001e20000000800 */
[----:B------:R-:W-:-:S04]  /*4360*/  FMNMX.FTZ R41, R60, R41, !PT ;  /* 0x000000293c297209 */ /* 0x000fc80007810000 */
[----:B------:R-:W-:-:S03]  /*4370*/  FMNMX.FTZ R41, R56, R41, !PT ;  /* 0x0000002938297209 */ /* 0x000fc60007810000 */
[----:B------:R-:W-:Y:S01]  /*4380*/  MUFU.EX2 R178, R178 ;  /* 0x000000b200b27308 */ /* 0x000fe20000000800 */
[----:B------:R-:W-:Y:S02]  /*4390*/  FMNMX.FTZ R41, R64, R41, !PT ;  /* 0x0000002940297209 */ /* 0x000fe40007810000 */
[----:B0-----:R-:W-:Y:S02]  /*43a0*/  FSEL R100, R37, -INF , !P6 ;  /* 0xff80000025647808 */ /* 0x001fe40007000000 */
        /* <DEDUP_REMOVED lines=12> */
[----:B------:R-:W0:Y:S02]  /*4470*/  SHFL.BFLY PT, R86, R41, 0x2, 0x1f ;  /* 0x0c401f0029567f89 */ /* 0x000e2400000e0000 */
[----:B------:R-:W-:Y:S08]  /*4480*/  MUFU.EX2 R168, R168 ;  /* 0x000000a800a87308 */ /* 0x000ff00000000800 */
[----:B------:R-:W-:Y:S08]  /*4490*/  MUFU.EX2 R170, R170 ;  /* 0x000000aa00aa7308 */ /* 0x000ff00000000800 */
[----:B------:R-:W-:Y:S01]  /*44a0*/  MUFU.EX2 R164, R164 ;  /* 0x000000a400a47308 */ /* 0x000fe20000000800 */
[----:B0-----:R-:W-:-:S07]  /*44b0*/  FMNMX.FTZ R86, R41, R86, !PT ;  /* 0x0000005629567209 */ /* 0x001fce0007810000 */
[----:B------:R-:W-:Y:S01]  /*44c0*/  MUFU.EX2 R90, R90 ;  /* 0x0000005a005a7308 */ /* 0x000fe20000000800 */
[----:B------:R-:W0:Y:S07]  /*44d0*/  SHFL.BFLY PT, R29, R86, 0x1, 0x1f ;  /* 0x0c201f00561d7f89 */ /* 0x000e2e00000e0000 */
[----:B------:R-:W1:Y:S08]  /*44e0*/  MUFU.EX2 R33, R33 ;  /* 0x0000002100217308 */ /* 0x000e700000000800 */
[----:B------:R-:W-:Y:S08]  /*44f0*/  MUFU.EX2 R84, R84 ;  /* 0x0000005400547308 */ /* 0x000ff00000000800 */
[----:B------:R-:W-:Y:S01]  /*4500*/  MUFU.EX2 R35, R82 ;  /* 0x0000005200237308 */ /* 0x000fe20000000800 */
[----:B-1----:R-:W-:-:S02]  /*4510*/  F2FP.F16.F32.PACK_AB R166, R33, R90 ;  /* 0x0000005a21a6723e */ /* 0x002fc400000000ff */
[----:B0-----:R-:W-:-:S04]  /*4520*/  FMNMX.FTZ R6, R86, R29, !PT ;  /* 0x0000001d56067209 */ /* 0x001fc80007810000 */
[C---:B------:R-:W-:Y:S01]  /*4530*/  FSETP.NEU.FTZ.AND P2, PT, R6.reuse, -INF , PT ;  /* 0xff8000000600780b */ /* 0x040fe20003f5d000 */
[-C--:B------:R-:W-:Y:S01]  /*4540*/  FMUL.FTZ R29, R6, R7.reuse ;  /* 0x00000007061d7220 */ /* 0x080fe20000410000 */
[----:B------:R-:W-:Y:S04]  /*4550*/  MUFU.EX2 R80, R80 ;  /* 0x0000005000507308 */ /* 0x000fe80000000800 */
[----:B------:R-:W-:Y:S02]  /*4560*/  FSEL R43, R29, RZ, P2 ;  /* 0x000000ff1d2b7208 */ /* 0x000fe40001000000 */
[----:B------:R-:W-:Y:S02]  /*4570*/  PLOP3.LUT P2, PT, PT, PT, UP0, 0x40, 0x0 ;  /* 0x000000000000781c */ /* 0x000fe40003f4e808 */
[----:B------:R0:W-:Y:S01]  /*4580*/  MUFU.EX2 R29, R8 ;  /* 0x00000008001d7308 */ /* 0x0001e20000000800 */
[-CC-:B------:R-:W-:Y:S01]  /*4590*/  FFMA.FTZ R2, R2, R7.reuse, -R43.reuse ;  /* 0x0000000702027223 */ /* 0x180fe2000001082b */
[-CC-:B------:R-:W-:Y:S01]  /*45a0*/  FFMA.FTZ R10, R10, R7.reuse, -R43.reuse ;  /* 0x000000070a0a7223 */ /* 0x180fe2000001082b */
[-CC-:B------:R-:W-:Y:S01]  /*45b0*/  FFMA.FTZ R12, R12, R7.reuse, -R43.reuse ;  /* 0x000000070c0c7223 */ /* 0x180fe2000001082b */
[-CC-:B------:R-:W-:Y:S01]  /*45c0*/  FFMA.FTZ R14, R14, R7.reuse, -R43.reuse ;  /* 0x000000070e0e7223 */ /* 0x180fe2000001082b */
[-CC-:B------:R-:W-:Y:S01]  /*45d0*/  FFMA.FTZ R20, R20, R7.reuse, -R43.reuse ;  /* 0x0000000714147223 */ /* 0x180fe2000001082b */
[-CC-:B------:R-:W-:Y:S01]  /*45e0*/  FFMA.FTZ R24, R24, R7.reuse, -R43.reuse ;  /* 0x0000000718187223 */ /* 0x180fe2000001082b */
[-C--:B------:R-:W-:Y:S01]  /*45f0*/  FFMA.FTZ R26, R26, R7.reuse, -R43 ;  /* 0x000000071a1a7223 */ /* 0x080fe2000001082b */
[----:B------:R-:W-:Y:S01]  /*4600*/  MUFU.EX2 R2, R2 ;  /* 0x0000000200027308 */ /* 0x000fe20000000800 */
[----:B0-----:R-:W-:Y:S01]  /*4610*/  FADD.FTZ R8, R182, R47 ;  /* 0x0000002fb6087221 */ /* 0x001fe20000010000 */
[-CC-:B------:R-:W-:Y:S01]  /*4620*/  FFMA.FTZ R28, R28, R7.reuse, -R43.reuse ;  /* 0x000000071c1c7223 */ /* 0x180fe2000001082b */
[-CC-:B------:R-:W-:Y:S01]  /*4630*/  FFMA.FTZ R30, R30, R7.reuse, -R43.reuse ;  /* 0x000000071e1e7223 */ /* 0x180fe2000001082b */
[-CC-:B------:R-:W-:Y:S01]  /*4640*/  FFMA.FTZ R32, R32, R7.reuse, -R43.reuse ;  /* 0x0000000720207223 */ /* 0x180fe2000001082b */
[----:B------:R-:W-:Y:S01]  /*4650*/  FADD.FTZ R47, R9, R8 ;  /* 0x00000008092f7221 */ /* 0x000fe20000010000 */
[-CC-:B------:R-:W-:Y:S01]  /*4660*/  FFMA.FTZ R34, R34, R7.reuse, -R43.reuse ;  /* 0x0000000722227223 */ /* 0x180fe2000001082b */
[-C--:B------:R-:W-:Y:S01]  /*4670*/  FFMA.FTZ R36, R36, R7.reuse, -R43 ;  /* 0x0000000724247223 */ /* 0x080fe2000001082b */
[----:B------:R-:W0:Y:S01]  /*4680*/  MUFU.EX2 R181, R10 ;  /* 0x0000000a00b57308 */ /* 0x000e220000000800 */
[----:B------:R-:W-:Y:S01]  /*4690*/  FADD.FTZ R8, R176, R47 ;  /* 0x0000002fb0087221 */ /* 0x000fe20000010000 */
[-CC-:B------:R-:W-:Y:S01]  /*46a0*/  FFMA.FTZ R38, R38, R7.reuse, -R43.reuse ;  /* 0x0000000726267223 */ /* 0x180fe2000001082b */
[-CC-:B------:R-:W-:Y:S01]  /*46b0*/  FFMA.FTZ R40, R40, R7.reuse, -R43.reuse ;  /* 0x0000000728287223 */ /* 0x180fe2000001082b */
[-CC-:B------:R-:W-:Y:S01]  /*46c0*/  FFMA.FTZ R42, R42, R7.reuse, -R43.reuse ;  /* 0x000000072a2a7223 */ /* 0x180fe2000001082b */
[----:B------:R-:W-:Y:S01]  /*46d0*/  FADD.FTZ R47, R11, R8 ;  /* 0x000000080b2f7221 */ /* 0x000fe20000010000 */
        /* <DEDUP_REMOVED lines=8> */
[-C--:B------:R-:W-:Y:S01]  /*4760*/  FFMA.FTZ R66, R66, R7.reuse, -R43 ;  /* 0x0000000742427223 */ /* 0x080fe2000001082b */
[----:B------:R-:W-:Y:S01]  /*4770*/  F2FP.F16.F32.PACK_AB R182, R9, R182 ;  /* 0x000000b609b6723e */ /* 0x000fe200000000ff */
[----:B------:R-:W2:Y:S01]  /*4780*/  MUFU.EX2 R183, R14 ;  /* 0x0000000e00b77308 */ /* 0x000ea20000000800 */
[----:B------:R-:W-:Y:S01]  /*4790*/  FADD.FTZ R8, R172, R47 ;  /* 0x0000002fac087221 */ /* 0x000fe20000010000 */
[----:B0-----:R-:W-:Y:S01]  /*47a0*/  FADD.FTZ R47, R2, R181 ;  /* 0x000000b5022f7221 */ /* 0x001fe20000010000 */
[-CC-:B------:R-:W-:Y:S01]  /*47b0*/  FFMA.FTZ R60, R60, R7.reuse, -R43.reuse ;  /* 0x000000073c3c7223 */ /* 0x180fe2000001082b */
[-CC-:B------:R-:W-:Y:S01]  /*47c0*/  FFMA.FTZ R56, R56, R7.reuse, -R43.reuse ;  /* 0x0000000738387223 */ /* 0x180fe2000001082b */
[----:B------:R-:W-:Y:S01]  /*47d0*/  FADD.FTZ R49, R15, R8 ;  /* 0x000000080f317221 */ /* 0x000fe20000010000 */
[-CC-:B------:R-:W-:Y:S01]  /*47e0*/  FFMA.FTZ R64, R64, R7.reuse, -R43.reuse ;  /* 0x0000000740407223 */ /* 0x180fe2000001082b */
[-C--:B------:R-:W-:Y:S01]  /*47f0*/  FFMA.FTZ R54, R54, R7.reuse, -R43 ;  /* 0x0000000736367223 */ /* 0x080fe2000001082b */
[----:B------:R-:W0:Y:S01]  /*4800*/  MUFU.EX2 R20, R20 ;  /* 0x0000001400147308 */ /* 0x000e220000000800 */
[----:B-1----:R-:W-:Y:S01]  /*4810*/  FADD.FTZ R8, R12, R47 ;  /* 0x0000002f0c087221 */ /* 0x002fe20000010000 */
[----:B------:R-:W-:Y:S01]  /*4820*/  FADD.FTZ R10, R174, R49 ;  /* 0x00000031ae0a7221 */ /* 0x000fe20000010000 */
[-CC-:B------:R-:W-:Y:S01]  /*4830*/  FFMA.FTZ R52, R52, R7.reuse, -R43.reuse ;  /* 0x0000000734347223 */ /* 0x180fe2000001082b */
[-CC-:B------:R-:W-:Y:S01]  /*4840*/  FFMA.FTZ R62, R62, R7.reuse, -R43.reuse ;  /* 0x000000073e3e7223 */ /* 0x180fe2000001082b */
[-CC-:B------:R-:W-:Y:S01]  /*4850*/  FFMA.FTZ R96, R96, R7.reuse, -R43.reuse ;  /* 0x0000000760607223 */ /* 0x180fe2000001082b */
[----:B------:R-:W-:Y:S01]  /*4860*/  FADD.FTZ R49, R21, R10 ;  /* 0x0000000a15317221 */ /* 0x000fe20000010000 */
[-C--:B------:R-:W-:Y:S01]  /*4870*/  FFMA.FTZ R94, R94, R7.reuse, -R43 ;  /* 0x000000075e5e7223 */ /* 0x080fe2000001082b */
[----:B------:R-:W1:Y:S01]  /*4880*/  MUFU.EX2 R177, R24 ;  /* 0x0000001800b17308 */ /* 0x000e620000000800 */
[----:B--2---:R-:W-:Y:S01]  /*4890*/  FADD.FTZ R47, R183, R8 ;  /* 0x00000008b72f7221 */ /* 0x004fe20000010000 */
[----:B------:R-:W-:Y:S01]  /*48a0*/  FADD.FTZ R10, R168, R49 ;  /* 0x00000031a80a7221 */ /* 0x000fe20000010000 */
[-CC-:B------:R-:W-:Y:S01]  /*48b0*/  FFMA.FTZ R98, R98, R7.reuse, -R43.reuse ;  /* 0x0000000762627223 */ /* 0x180fe2000001082b */
[----:B------:R-:W-:Y:S01]  /*48c0*/  F2FP.F16.F32.PACK_AB R181, R181, R2 ;  /* 0x00000002b5b5723e */ /* 0x000fe200000000ff */
[-C--:B------:R-:W-:Y:S01]  /*48d0*/  FFMA.FTZ R92, R92, R7.reuse, -R43 ;  /* 0x000000075c5c7223 */ /* 0x080fe2000001082b */
[----:B------:R-:W-:Y:S01]  /*48e0*/  FADD.FTZ R49, R25, R10 ;  /* 0x0000000a19317221 */ /* 0x000fe20000010000 */
[----:B------:R-:W-:Y:S01]  /*48f0*/  F2FP.F16.F32.PACK_AB R176, R11, R176 ;  /* 0x000000b00bb0723e */ /* 0x000fe200000000ff */
[----:B------:R-:W2:Y:S01]  /*4900*/  MUFU.EX2 R26, R26 ;  /* 0x0000001a001a7308 */ /* 0x000ea20000000800 */
[----:B0-----:R-:W-:Y:S01]  /*4910*/  FADD.FTZ R8, R20, R47 ;  /* 0x0000002f14087221 */ /* 0x001fe20000010000 */
[----:B------:R-:W-:Y:S01]  /*4920*/  FADD.FTZ R10, R170, R49 ;  /* 0x00000031aa0a7221 */ /* 0x000fe20000010000 */
[----:B------:R-:W-:Y:S01]  /*4930*/  FFMA.FTZ R43, R100, R7, -R43 ;  /* 0x00000007642b7223 */ /* 0x000fe2000001082b */
[----:B------:R-:W-:-:S02]  /*4940*/  F2FP.F16.F32.PACK_AB R178, R13, R178 ;  /* 0x000000b20db2723e */ /* 0x000fc400000000ff */
[----:B------:R-:W-:Y:S01]  /*4950*/  FADD.FTZ R49, R27, R10 ;  /* 0x0000000a1b317221 */ /* 0x000fe20000010000 */
[----:B------:R-:W-:Y:S01]  /*4960*/  F2FP.F16.F32.PACK_AB R172, R15, R172 ;  /* 0x000000ac0fac723e */ /* 0x000fe200000000ff */
[----:B------:R-:W0:Y:S01]  /*4970*/  MUFU.EX2 R179, R28 ;  /* 0x0000001c00b37308 */ /* 0x000e220000000800 */
[----:B-1----:R-:W-:Y:S01]  /*4980*/  FADD.FTZ R47, R177, R8 ;  /* 0x00000008b12f7221 */ /* 0x002fe20000010000 */
[----:B------:R-:W-:Y:S01]  /*4990*/  FADD.FTZ R10, R164, R49 ;  /* 0x00000031a40a7221 */ /* 0x000fe20000010000 */
[----:B------:R-:W-:Y:S02]  /*49a0*/  F2FP.F16.F32.PACK_AB R174, R21, R174 ;  /* 0x000000ae15ae723e */ /* 0x000fe400000000ff */
[----:B------:R-:W-:Y:S01]  /*49b0*/  F2FP.F16.F32.PACK_AB R168, R25, R168 ;  /* 0x000000a819a8723e */ /* 0x000fe200000000ff */
[----:B------:R-:W-:Y:S01]  /*49c0*/  FADD.FTZ R49, R31, R10 ;  /* 0x0000000a1f317221 */ /* 0x000fe20000010000 */
[----:B------:R-:W-:Y:S01]  /*49d0*/  F2FP.F16.F32.PACK_AB R170, R27, R170 ;  /* 0x000000aa1baa723e */ /* 0x000fe200000000ff */
[----:B------:R-:W1:Y:S01]  /*49e0*/  MUFU.EX2 R30, R30 ;  /* 0x0000001e001e7308 */ /* 0x000e620000000800 */
[----:B--2---:R-:W-:Y:S01]  /*49f0*/  FADD.FTZ R8, R26, R47 ;  /* 0x0000002f1a087221 */ /* 0x004fe20000010000 */
[----:B------:R-:W-:Y:S01]  /*4a00*/  FADD.FTZ R10, R90, R49 ;  /* 0x000000315a0a7221 */ /* 0x000fe20000010000 */
[----:B------:R-:W-:-:S02]  /*4a10*/  F2FP.F16.F32.PACK_AB R164, R31, R164 ;  /* 0x000000a41fa4723e */ /* 0x000fc400000000ff */
[----:B------:R-:W-:Y:S01]  /*4a20*/  F2FP.F16.F32.PACK_AB R160, R35, R84 ;  /* 0x0000005423a0723e */ /* 0x000fe200000000ff */
[----:B------:R-:W-:Y:S01]  /*4a30*/  FADD.FTZ R49, R33, R10 ;  /* 0x0000000a21317221 */ /* 0x000fe20000010000 */
[----:B------:R-:W-:Y:S01]  /*4a40*/  F2FP.F16.F32.PACK_AB R183, R183, R12 ;  /* 0x0000000cb7b7723e */ /* 0x000fe200000000ff */
[----:B------:R-:W2:Y:S01]  /*4a50*/  MUFU.EX2 R173, R32 ;  /* 0x0000002000ad7308 */ /* 0x000ea20000000800 */
[----:B0-----:R-:W-:Y:S01]  /*4a60*/  FADD.FTZ R47, R179, R8 ;  /* 0x00000008b32f7221 */ /* 0x001fe20000010000 */
[----:B------:R-:W-:Y:S01]  /*4a70*/  FADD.FTZ R10, R84, R49 ;  /* 0x00000031540a7221 */ /* 0x000fe20000010000 */
[----:B------:R-:W-:Y:S02]  /*4a80*/  F2FP.F16.F32.PACK_AB R177, R177, R20 ;  /* 0x00000014b1b1723e */ /* 0x000fe400000000ff */
[----:B------:R-:W-:Y:S01]  /*4a90*/  F2FP.F16.F32.PACK_AB R179, R179, R26 ;  /* 0x0000001ab3b3723e */ /* 0x000fe200000000ff */
[----:B------:R-:W-:Y:S02]  /*4aa0*/  FADD.FTZ R49, R35, R10 ;  /* 0x0000000a23317221 */ /* 0x000fe40000010000 */
[----:B------:R-:W0:Y:S01]  /*4ab0*/  MUFU.EX2 R34, R34 ;  /* 0x0000002200227308 */ /* 0x000e220000000800 */
[----:B-1----:R-:W-:Y:S01]  /*4ac0*/  FADD.FTZ R8, R30, R47 ;  /* 0x0000002f1e087221 */ /* 0x002fe20000010000 */
[----:B------:R-:W-:-:S06]  /*4ad0*/  FADD.FTZ R10, R80, R49 ;  /* 0x00000031500a7221 */ /* 0x000fcc0000010000 */
[----:B------:R-:W1:Y:S01]  /*4ae0*/  MUFU.EX2 R175, R36 ;  /* 0x0000002400af7308 */ /* 0x000e620000000800 */
[C---:B--2---:R-:W-:Y:S01]  /*4af0*/  FADD.FTZ R47, R173.reuse, R8 ;  /* 0x00000008ad2f7221 */ /* 0x044fe20000010000 */
[----:B------:R-:W-:-:S06]  /*4b00*/  F2FP.F16.F32.PACK_AB R173, R173, R30 ;  /* 0x0000001eadad723e */ /* 0x000fcc00000000ff */
[----:B------:R-:W2:Y:S01]  /*4b10*/  MUFU.EX2 R38, R38 ;  /* 0x0000002600267308 */ /* 0x000ea20000000800 */
[----:B0-----:R-:W-:-:S07]  /*4b20*/  FADD.FTZ R8, R34, R47 ;  /* 0x0000002f22087221 */ /* 0x001fce0000010000 */
[----:B------:R-:W0:Y:S01]  /*4b30*/  MUFU.EX2 R169, R40 ;  /* 0x0000002800a97308 */ /* 0x000e220000000800 */
[C---:B-1----:R-:W-:Y:S01]  /*4b40*/  FADD.FTZ R47, R175.reuse, R8 ;  /* 0x00000008af2f7221 */ /* 0x042fe20000010000 */
[----:B------:R-:W-:-:S06]  /*4b50*/  F2FP.F16.F32.PACK_AB R175, R175, R34 ;  /* 0x00000022afaf723e */ /* 0x000fcc00000000ff */
[----:B------:R-:W1:Y:S01]  /*4b60*/  MUFU.EX2 R42, R42 ;  /* 0x0000002a002a7308 */ /* 0x000e620000000800 */
[----:B--2---:R-:W-:-:S07]  /*4b70*/  FADD.FTZ R8, R38, R47 ;  /* 0x0000002f26087221 */ /* 0x004fce0000010000 */
[----:B------:R-:W2:Y:S01]  /*4b80*/  MUFU.EX2 R171, R44 ;  /* 0x0000002c00ab7308 */ /* 0x000ea20000000800 */
[C---:B0-----:R-:W-:Y:S01]  /*4b90*/  FADD.FTZ R47, R169.reuse, R8 ;  /* 0x00000008a92f7221 */ /* 0x041fe20000010000 */
[----:B------:R-:W-:-:S06]  /*4ba0*/  F2FP.F16.F32.PACK_AB R169, R169, R38 ;  /* 0x00000026a9a9723e */ /* 0x000fcc00000000ff */
        /* <DEDUP_REMOVED lines=27> */
[----:B------:R-:W-:-:S06]  /*4d60*/  F2FP.F16.F32.PACK_AB R158, R41, R72 ;  /* 0x00000048299e723e */ /* 0x000fcc00000000ff */
        /* <DEDUP_REMOVED lines=13> */
[----:B--2---:R-:W-:Y:S01]  /*4e40*/  FADD.FTZ R10, R4, R9 ;  /* 0x00000009040a7221 */ /* 0x004fe20000010000 */
[C---:B------:R-:W-:Y:S01]  /*4e50*/  F2FP.F16.F32.PACK_AB R154, R29.reuse, R4 ;  /* 0x000000041d9a723e */ /* 0x040fe200000000ff */
[----:B------:R-:W-:Y:S02]  /*4e60*/  VIADD R4, R88, 0xfffffffe ;  /* 0xfffffffe58047836 */ /* 0x000fe40000000000 */
[----:B------:R-:W-:-:S03]  /*4e70*/  FADD.FTZ R3, R29, R10 ;  /* 0x0000000a1d037221 */ /* 0x000fc60000010000 */
[----:B------:R-:W2:Y:S01]  /*4e80*/  MUFU.EX2 R157, R52 ;  /* 0x00000034009d7308 */ /* 0x000ea20000000800 */
[C---:B0-----:R-:W-:Y:S01]  /*4e90*/  FADD.FTZ R9, R163.reuse, R8 ;  /* 0x00000008a3097221 */ /* 0x041fe20000010000 */
[----:B------:R-:W-:-:S06]  /*4ea0*/  F2FP.F16.F32.PACK_AB R163, R163, R56 ;  /* 0x00000038a3a3723e */ /* 0x000fcc00000000ff */
[----:B------:R-:W0:Y:S01]  /*4eb0*/  MUFU.EX2 R62, R62 ;  /* 0x0000003e003e7308 */ /* 0x000e220000000800 */
[----:B-1----:R-:W-:Y:S01]  /*4ec0*/  FADD.FTZ R2, R54, R9 ;  /* 0x0000000936027221 */ /* 0x002fe20000010000 */
[----:B------:R-:W-:-:S04]  /*4ed0*/  IMAD.IADD R9, R17, 0x1, -R18 ;  /* 0x0000000111097824 */ /* 0x000fc800078e0a12 */
[----:B------:R-:W-:Y:S02]  /*4ee0*/  IMAD R8, R185, 0x80, R9 ;  /* 0x00000080b9087824 */ /* 0x000fe400078e0209 */
[----:B------:R-:W1:Y:S01]  /*4ef0*/  MUFU.EX2 R159, R96 ;  /* 0x00000060009f7308 */ /* 0x000e620000000800 */
[C---:B--2---:R-:W-:Y:S01]  /*4f00*/  FADD.FTZ R11, R157.reuse, R2 ;  /* 0x000000029d0b7221 */ /* 0x044fe20000010000 */
[----:B------:R-:W-:Y:S02]  /*4f10*/  F2FP.F16.F32.PACK_AB R157, R157, R54 ;  /* 0x000000369d9d723e */ /* 0x000fe400000000ff */
[----:B------:R-:W-:-:S04]  /*4f20*/  R2UR UR10, R8 ;  /* 0x00000000080a72ca */ /* 0x000fc800000e0000 */
[----:B------:R-:W2:Y:S01]  /*4f30*/  MUFU.EX2 R94, R94 ;  /* 0x0000005e005e7308 */ /* 0x000ea20000000800 */
[----:B0-----:R-:W-:-:S07]  /*4f40*/  FADD.FTZ R2, R62, R11 ;  /* 0x0000000b3e027221 */ /* 0x001fce0000010000 */
[----:B------:R-:W0:Y:S01]  /*4f50*/  MUFU.EX2 R153, R98 ;  /* 0x0000006200997308 */ /* 0x000e220000000800 */
[C---:B-1----:R-:W-:Y:S01]  /*4f60*/  FADD.FTZ R11, R159.reuse, R2 ;  /* 0x000000029f0b7221 */ /* 0x042fe20000010000 */
[----:B------:R-:W-:Y:S01]  /*4f70*/  UIADD3 UR6, UR10, UR6, URZ ;  /* 0x000000060a067290 */ /* 0x000fe2000fffe03f */
[----:B------:R-:W-:-:S05]  /*4f80*/  F2FP.F16.F32.PACK_AB R159, R159, R62 ;  /* 0x0000003e9f9f723e */ /* 0x000fca00000000ff */
[----:B------:R-:W1:Y:S01]  /*4f90*/  MUFU.EX2 R92, R92 ;  /* 0x0000005c005c7308 */ /* 0x000e620000000800 */
[----:B--2---:R-:W-:-:S07]  /*4fa0*/  FADD.FTZ R2, R94, R11 ;  /* 0x0000000b5e027221 */ /* 0x004fce0000010000 */
[----:B------:R-:W2:Y:S01]  /*4fb0*/  MUFU.EX2 R43, R43 ;  /* 0x0000002b002b7308 */ /* 0x000ea20000000800 */
[C---:B0-----:R-:W-:Y:S01]  /*4fc0*/  FADD.FTZ R11, R153.reuse, R2 ;  /* 0x00000002990b7221 */ /* 0x041fe20000010000 */
[----:B------:R-:W-:-:S03]  /*4fd0*/  F2FP.F16.F32.PACK_AB R153, R153, R94 ;  /* 0x0000005e9999723e */ /* 0x000fc600000000ff */
[----:B-1----:R-:W-:-:S04]  /*4fe0*/  FADD.FTZ R2, R92, R11 ;  /* 0x0000000b5c027221 */ /* 0x002fc80000010000 */
[C---:B--2---:R-:W-:Y:S01]  /*4ff0*/  FADD.FTZ R2, R43.reuse, R2 ;  /* 0x000000022b027221 */ /* 0x044fe20000010000 */
[----:B------:R-:W-:Y:S01]  /*5000*/  F2FP.F16.F32.PACK_AB R155, R43, R92 ;  /* 0x0000005c2b9b723e */ /* 0x000fe200000000ff */
[----:B------:R-:W-:Y:S06]  /*5010*/  @P2 BRA `(.L_x_1083) ;  /* 0x0000000000482947 */ /* 0x000fec0003800000 */
[C---:B------:R-:W-:Y:S01]  /*5020*/  ISETP.GT.AND P2, PT, R8.reuse, RZ, PT ;  /* 0x000000ff0800720c */ /* 0x040fe20003f44270 */
[----:B------:R-:W-:-:S05]  /*5030*/  VIADD R10, R8, 0xffffffff ;  /* 0xffffffff080a7836 */ /* 0x000fca0000000000 */
[----:B------:R-:W-:-:S07]  /*5040*/  R2UR UR14, R10 ;  /* 0x000000000a0e72ca */ /* 0x000fce00000e0000 */
[----:B------:R-:W-:Y:S08]  /*5050*/  @P2 BRA `(.L_x_1084) ;  /* 0x00000000001c2947 */ /* 0x000ff00003800000 */
[----:B------:R-:W-:Y:S02]  /*5060*/  UISETP.NE.AND UP1, UPT, UR7, 0x1, UPT ;  /* 0x000000010700788c */ /* 0x000fe4000bf25270 */
[----:B------:R-:W-:-:S09]  /*5070*/  UIADD3 UR14, -UR10, URZ, URZ ;  /* 0x0000003f0a0e7290 */ /* 0x000fd2000fffe13f */
[----:B------:R-:W-:Y:S02]  /*5080*/  @UP1 ULDC.64 UR18, c[0x0][0x9e8] ;  /* 0x00027a0000121ab9 */ /* 0x000fe40000000a00 */
[----:B------:R-:W-:-:S04]  /*5090*/  UIMAD.WIDE.U32 UR10, UR14, UR18, URZ ;  /* 0x000000120e0a72a5 */ /* 0x000fc8000f8e003f */
[----:B------:R-:W-:-:S04]  /*50a0*/  @UP1 USHF.R.U32.HI UR14, URZ, UR19, UR11 ;  /* 0x000000133f0e1299 */ /* 0x000fc8000801160b */
[----:B------:R-:W-:Y:S01]  /*50b0*/  ULOP3.LUT UR14, URZ, UR14, URZ, 0x33, !UPT ;  /* 0x0000000e3f0e7292 */ /* 0x000fe2000f8e333f */
[----:B------:R-:W-:Y:S11]  /*50c0*/  BRA `(.L_x_1085) ;  /* 0x0000000000107947 */ /* 0x000ff60003800000 */
.L_x_1084:
[----:B------:R-:W-:-:S11]  /*50d0*/  UISETP.NE.AND UP1, UPT, UR7, 0x1, UPT ;  /* 0x000000010700788c */ /* 0x000fd6000bf25270 */
[----:B------:R-:W-:Y:S02]  /*50e0*/  @UP1 ULDC.64 UR18, c[0x0][0x9e8] ;  /* 0x00027a0000121ab9 */ /* 0x000fe40000000a00 */
[----:B------:R-:W-:-:S04]  /*50f0*/  UIMAD.WIDE.U32 UR10, UR14, UR18, URZ ;  /* 0x000000120e0a72a5 */ /* 0x000fc8000f8e003f */
[----:B------:R-:W-:-:S12]  /*5100*/  @UP1 USHF.R.U32.HI UR14, URZ, UR19, UR11 ;  /* 0x000000133f0e1299 */ /* 0x000fd8000801160b */
.L_x_1085:
[----:B------:R-:W-:-:S04]  /*5110*/  UIMAD UR7, UR14, UR7, UR7 ;  /* 0x000000070e0772a4 */ /* 0x000fc8000f8e0207 */
[----:B------:R-:W-:-:S04]  /*5120*/  UISETP.LT.AND UP1, UPT, UR6, UR7, UPT ;  /* 0x000000070600728c */ /* 0x000fc8000bf21270 */
[----:B------:R-:W-:-:S12]  /*5130*/  USEL UR6, UR6, UR7, UP1 ;  /* 0x0000000706067287 */ /* 0x000fd80008800000 */
.L_x_1083:
[----:B------:R-:W-:Y:S01]  /*5140*/  USHF.R.S32.HI UR7, URZ, 0x1f, UR6 ;  /* 0x0000001f3f077899 */ /* 0x000fe20008011406 */
[----:B------:R-:W-:Y:S02]  /*5150*/  CS2R R150, SRZ ;  /* 0x0000000000967805 */ /* 0x000fe4000001ff00 */
[----:B------:R-:W-:Y:S02]  /*5160*/  CS2R R148, SRZ ;  /* 0x0000000000947805 */ /* 0x000fe4000001ff00 */
        /* <DEDUP_REMOVED lines=9> */
[----:B------:R-:W-:Y:S01]  /*5200*/  UISETP.LT.AND UP1, UPT, UR39, UR7, UPT ;  /* 0x000000072700728c */ /* 0x000fe2000bf21270 */
[----:B------:R-:W-:Y:S02]  /*5210*/  CS2R R132, SRZ ;  /* 0x0000000000847805 */ /* 0x000fe4000001ff00 */
[----:B------:R-:W-:Y:S02]  /*5220*/  CS2R R130, SRZ ;  /* 0x0000000000827805 */ /* 0x000fe4000001ff00 */
[----:B------:R-:W-:Y:S01]  /*5230*/  CS2R R128, SRZ ;  /* 0x0000000000807805 */ /* 0x000fe2000001ff00 */
[----:B------:R-:W-:Y:S01]  /*5240*/  USEL UR55, UR39, UR7, !UP1 ;  /* 0x0000000727377287 */ /* 0x000fe2000c800000 */
[----:B------:R-:W-:-:S02]  /*5250*/  CS2R R126, SRZ ;  /* 0x00000000007e7805 */ /* 0x000fc4000001ff00 */
[----:B------:R-:W-:Y:S02]  /*5260*/  CS2R R124, SRZ ;  /* 0x00000000007c7805 */ /* 0x000fe4000001ff00 */
[----:B------:R-:W-:Y:S02]  /*5270*/  CS2R R122, SRZ ;  /* 0x00000000007a7805 */ /* 0x000fe4000001ff00 */
[----:B------:R-:W-:Y:S02]  /*5280*/  CS2R R120, SRZ ;  /* 0x0000000000787805 */ /* 0x000fe4000001ff00 */
[----:B------:R-:W-:Y:S02]  /*5290*/  CS2R R118, SRZ ;  /* 0x0000000000767805 */ /* 0x000fe4000001ff00 */
[----:B------:R-:W-:Y:S02]  /*52a0*/  ISETP.GE.AND P2, PT, R4, UR55, PT ;  /* 0x0000003704007c0c */ /* 0x000fe4000bf46270 */
        /* <DEDUP_REMOVED lines=15> */
[----:B------:R-:W-:Y:S06]  /*53a0*/  @!P2 BRA `(.L_x_1086) ;  /* 0x000000380028a947 */ /* 0x000fec0003800000 */
[----:B------:R-:W-:Y:S01]  /*53b0*/  IMAD.IADD R15, R0, 0x1, R9 ;  /* 0x00000001000f7824 */ /* 0x000fe200078e0209 */
[----:B------:R-:W-:Y:S01]  /*53c0*/  ULDC UR50, c[0x0][0x9e4] ;  /* 0x0002790000327ab9 */ /* 0x000fe20000000800 */
[----:B------:R-:W-:Y:S01]  /*53d0*/  IMAD.MOV.U32 R151, RZ, RZ, RZ ;  /* 0x000000ffff977224 */ /* 0x000fe200078e00ff */
[----:B------:R-:W-:Y:S01]  /*53e0*/  ULDC UR52, c[0x0][0x9d8] ;  /* 0x0002760000347ab9 */ /* 0x000fe20000000800 */
[----:B------:R-:W-:Y:S01]  /*53f0*/  VIADD R13, R15, 0x8 ;  /* 0x000000080f0d7836 */ /* 0x000fe20000000000 */
[----:B------:R-:W-:-:S04]  /*5400*/  ULDC UR51, c[0x0][0x9e0] ;  /* 0x0002780000337ab9 */ /* 0x000fc80000000800 */
[----:B------:R-:W-:-:S07]  /*5410*/  LOP3.LUT R11, RZ, R13, RZ, 0x33, !PT ;  /* 0x0000000dff0b7212 */ /* 0x000fce00078e33ff */
.L_x_1103:
        /* <DEDUP_REMOVED lines=9> */
.L_x_1088:
[----:B------:R-:W-:Y:S01]  /*54b0*/  ULEA UR6, UR54, UR41, 0x3 ;  /* 0x0000002936067291 */ /* 0x000fe2000f8e183f */
[----:B------:R-:W-:-:S05]  /*54c0*/  IMAD.U32 R7, RZ, RZ, UR53 ;  /* 0x00000035ff077e24 */ /* 0x000fca000f8e00ff */
[----:B------:R-:W-:-:S04]  /*54d0*/  SHF.L.U32 R7, R7, 0x1f, RZ ;  /* 0x0000001f07077819 */ /* 0x000fc800000006ff */
[----:B------:R0:W1:Y:S01]  /*54e0*/  SYNCS.PHASECHK.TRANS64.TRYWAIT P2, [UR6+0x28830], R7 ;  /* 0x02883007ff0075a7 */ /* 0x0000620008040146 */
[----:B------:R-:W-:Y:S05]  /*54f0*/  @!P0 BRA `(.L_x_1089) ;  /* 0x0000000000048947 */ /* 0x000fea0003800000 */
[----:B------:R-:W-:Y:S01]  /*5500*/  BPT.TRAP 0x1 ;  /* 0x000000040000795c */ /* 0x000fe20000300000 */
.L_x_1089:
[----:B-1----:R-:W-:Y:S05]  /*5510*/  @P2 BRA `(.L_x_1087) ;  /* 0x0000000000082947 */ /* 0x002fea0003800000 */
[----:B------:R-:W1:Y:S02]  /*5520*/  SYNCS.PHASECHK.TRANS64.TRYWAIT P2, [UR6+0x28830], R7 ;  /* 0x02883007ff0075a7 */ /* 0x000e640008040146 */
[----:B-1----:R-:W-:Y:S05]  /*5530*/  @!P2 BRA `(.L_x_1090) ;  /* 0x000001140050a947 */ /* 0x002fea0003800000 */
.L_x_1087:
[----:B-1----:R-:W1:Y:S01]  /*5540*/  S2R R8, SR_TID.X ;  /* 0x0000000000087919 */ /* 0x002e620000002100 */
[----:B------:R-:W-:Y:S01]  /*5550*/  ULEA UR34, UR54, UR46, 0xb ;  /* 0x0000002e36227291 */ /* 0x000fe2000f8e583f */
[----:B------:R-:W-:Y:S01]  /*5560*/  UMOV UR35, 0x40000040 ;  /* 0x4000004000237882 */ /* 0x000fe20000000000 */
[----:B------:R-:W-:Y:S02]  /*5570*/  UMOV UR7, 0x40000040 ;  /* 0x4000004000077882 */ /* 0x000fe40000000000 */
[----:B------:R-:W-:Y:S02]  /*5580*/  UIADD3 UR6, UR34, 0x2, URZ ;  /* 0x0000000222067890 */ /* 0x000fe4000fffe03f */
        /* <DEDUP_REMOVED lines=12> */
[----:B-1----:R-:W-:-:S05]  /*5650*/  SHF.R.U32.HI R8, RZ, 0x7, R8 ;  /* 0x00000007ff087819 */ /* 0x002fca0000011608 */
[----:B0-----:R-:W-:-:S05]  /*5660*/  VIADD R7, R8, 0x8 ;  /* 0x0000000808077836 */ /* 0x001fca0000000000 */
[----:B------:R0:W-:Y:S06]  /*5670*/  BAR.SYNC.DEFER_BLOCKING R7, 0x100 ;  /* 0x000400070000751d */ /* 0x0001ec0000010000 */
        /* <DEDUP_REMOVED lines=24> */
[----:B0-----:R-:W-:Y:S05]  /*5800*/  @P3 BRA `(.L_x_1091) ;  /* 0x00000000002c3947 */ /* 0x001fea0003800000 */
[----:B------:R-:W-:Y:S05]  /*5810*/  @!P0 BRA `(.L_x_1092) ;  /* 0x0000000000048947 */ /* 0x000fea0003800000 */
[----:B------:R-:W-:Y:S01]  /*5820*/  BPT.TRAP 0x1 ;  /* 0x000000040000795c */ /* 0x000fe20000300000 */
.L_x_1092:
[----:B------:R-:W-:Y:S01]  /*5830*/  ULEA UR6, UR42, UR41, 0x3 ;  /* 0x000000292a067291 */ /* 0x000fe2000f8e183f */
[----:B------:R-:W-:-:S05]  /*5840*/  IMAD.U32 R7, RZ, RZ, UR43 ;  /* 0x0000002bff077e24 */ /* 0x000fca000f8e00ff */
[----:B------:R-:W-:-:S04]  /*5850*/  SHF.L.U32 R7, R7, 0x1f, RZ ;  /* 0x0000001f07077819 */ /* 0x000fc800000006ff */
[----:B------:R0:W1:Y:S01]  /*5860*/  SYNCS.PHASECHK.TRANS64.TRYWAIT P2, [UR6+0x28850], R7 ;  /* 0x02885007ff0075a7 */ /* 0x0000620008040146 */
[----:B------:R-:W-:Y:S05]  /*5870*/  @!P0 BRA `(.L_x_1093) ;  /* 0x0000000000048947 */ /* 0x000fea0003800000 */
[----:B------:R-:W-:Y:S01]  /*5880*/  BPT.TRAP 0x1 ;  /* 0x000000040000795c */ /* 0x000fe20000300000 */
.L_x_1093:
[----:B-1----:R-:W-:Y:S05]  /*5890*/  @P2 BRA `(.L_x_1091) ;  /* 0x0000000000082947 */ /* 0x002fea0003800000 */
[----:B------:R-:W1:Y:S02]  /*58a0*/  SYNCS.PHASECHK.TRANS64.TRYWAIT P2, [UR6+0x28850], R7 ;  /* 0x02885007ff0075a7 */ /* 0x000e640008040146 */
[----:B-1----:R-:W-:Y:S05]  /*58b0*/  @!P2 BRA `(.L_x_1094) ;  /* 0x000001100088a947 */ /* 0x002fea0003800000 */
.L_x_1091:
[----:B------:R-:W-:Y:S01]  /*58c0*/  UIADD3 UR6, UR41, 0x400, URZ ;  /* 0x0000040029067890 */ /* 0x000fe2000fffe03f */
[----:B------:R-:W-:Y:S01]  /*58d0*/  WARPGROUP.ARRIVE ;  /* 0x00000000000079c5 */ /* 0x000fe20000000000 */
[----:B------:R-:W-:-:S05]  /*58e0*/  UMOV UR7, 0x40000040 ;  /* 0x4000004000077882 */ /* 0x000fca0000000000 */
[----:B------:R-:W2:Y:S01]  /*58f0*/  S2R R184, SR_TID.X ;  /* 0x0000000000b87919 */ /* 0x000ea20000002100 */
[----:B------:R-:W-:Y:S01]  /*5900*/  USHF.R.U32.HI UR6, URZ, 0x4, UR6 ;  /* 0x000000043f067899 */ /* 0x000fe20008011606 */
[----:B------:R-:W-:Y:S01]  /*5910*/  FMUL.FTZ R20, R34, UR52 ;  /* 0x0000003422147c20 */ /* 0x000fe20008410000 */
[----:B------:R-:W-:Y:S01]  /*5920*/  FMUL.FTZ R34, R36, UR52 ;  /* 0x0000003424227c20 */ /* 0x000fe20008410000 */
[----:B------:R-:W-:Y:S01]  /*5930*/  FMUL.FTZ R36, R58, UR52 ;  /* 0x000000343a247c20 */ /* 0x000fe20008410000 */
[----:B------:R-:W-:Y:S01]  /*5940*/  ULOP3.LUT UR6, UR6, 0x3fff, URZ, 0xc0, !UPT ;  /* 0x00003fff06067892 */ /* 0x000fe2000f8ec03f */
[----:B------:R-:W-:Y:S01]  /*5950*/  FMUL.FTZ R14, R31, UR52 ;  /* 0x000000341f0e7c20 */ /* 0x000fe20008410000 */
[----:B01----:R-:W-:Y:S01]  /*5960*/  FMUL.FTZ R7, R24, UR52 ;  /* 0x0000003418077c20 */ /* 0x003fe20008410000 */
[----:B------:R-:W-:Y:S01]  /*5970*/  FMUL.FTZ R31, R54, UR52 ;  /* 0x00000034361f7c20 */ /* 0x000fe20008410000 */
[----:B------:R-:W-:Y:S01]  /*5980*/  ULOP3.LUT UR6, UR6, 0x4000000, URZ, 0xfc, !UPT ;  /* 0x0400000006067892 */ /* 0x000fe2000f8efc3f */
[----:B------:R-:W-:Y:S01]  /*5990*/  FMUL.FTZ R8, R26, UR52 ;  /* 0x000000341a087c20 */ /* 0x000fe20008410000 */
[----:B------:R-:W-:Y:S01]  /*59a0*/  FMUL.FTZ R10, R27, UR52 ;  /* 0x000000341b0a7c20 */ /* 0x000fe20008410000 */
        /* <DEDUP_REMOVED lines=20> */
[----:B--2---:R-:W-:Y:S01]  /*5af0*/  SHF.R.U32.HI R184, RZ, 0x7, R184 ;  /* 0x00000007ffb87819 */ /* 0x004fe200000116b8 */
        /* <DEDUP_REMOVED lines=12> */
[----:B------:R-:W-:Y:S01]  /*5bc0*/  PLOP3.LUT P2, PT, PT, PT, UP0, 0x40, 0x0 ;  /* 0x000000000000781c */ /* 0x000fe20003f4e808 */
[----:B------:R-:W0:Y:S08]  /*5bd0*/  MUFU.TANH R7, R7 ;  /* 0x0000000700077308 */ /* 0x000e300000002400 */
[----:B------:R-:W1:Y:S08]  /*5be0*/  MUFU.TANH R8, R8 ;  /* 0x0000000800087308 */ /* 0x000e700000002400 */
[----:B------:R-:W2:Y:S08]  /*5bf0*/  MUFU.TANH R10, R10 ;  /* 0x0000000a000a7308 */ /* 0x000eb00000002400 */
[----:B------:R-:W3:Y:S08]  /*5c00*/  MUFU.TANH R12, R12 ;  /* 0x0000000c000c7308 */ /* 0x000ef00000002400 */
[----:B------:R-:W4:Y:S08]  /*5c10*/  MUFU.TANH R14, R14 ;  /* 0x0000000e000e7308 */ /* 0x000f300000002400 */
        /* <DEDUP_REMOVED lines=9> */
[----:B------:R-:W0:Y:S01]  /*5cb0*/  MUFU.TANH R53, R53 ;  /* 0x0000003500357308 */ /* 0x000e220000002400 */
[----:B------:R-:W-:-:S02]  /*5cc0*/  WARPGROUP.DEPBAR.LE gsb0, 0x0 ;  /* 0x00008000000079c5 */ /* 0x000fc40000010000 */
[----:B------:R-:W-:-:S05]  /*5cd0*/  WARPGROUP.ARRIVE ;  /* 0x00000000000079c5 */ /* 0x000fca0000000000 */
[----:B------:R-:W0:Y:S01]  /*5ce0*/  MUFU.TANH R31, R31 ;  /* 0x0000001f001f7308 */ /* 0x000e220000002400 */
[----:B------:R-:W-:Y:S01]  /*5cf0*/  HGMMA.64x128x16.F32 R88, R176, gdesc[UR4].tnspB, R88, gsb0 ;  /* 0x41e00004b0587df0 */ /* 0x000fe20008000858 */
[----:B------:R-:W-:Y:S01]  /*5d00*/  UIADD3 UR6, UR10, 0x100, URZ ;  /* 0x000001000a067890 */ /* 0x000fe2000fffe03f */
[----:B------:R-:W-:-:S05]  /*5d10*/  UMOV UR7, 0x40000040 ;  /* 0x4000004000077882 */ /* 0x000fca0000000000 */
        /* <DEDUP_REMOVED lines=30> */
[----:B------:R-:W-:-:S02]  /*5f00*/  FMUL.FTZ R170, R49, UR52 ;  /* 0x0000003431aa7c20 */ /* 0x000fc40008410000 */
[----:B------:R-:W-:Y:S01]  /*5f10*/  HGMMA.64x128x16.F32 R88, R164, gdesc[UR4].tnspB, R88, gsb0 ;  /* 0x41e00004a4587df0 */ /* 0x000fe20008000858 */
[----:B------:R-:W-:Y:S01]  /*5f20*/  UIADD3 UR6, UR10, 0x280, URZ ;  /* 0x000002800a067890 */ /* 0x000fe2000fffe03f */
[----:B------:R-:W-:Y:S01]  /*5f30*/  FMUL.FTZ R57, R61, UR52 ;  /* 0x000000343d397c20 */ /* 0x000fe20008410000 */
[----:B------:R-:W-:Y:S01]  /*5f40*/  UMOV UR7, 0x40000040 ;  /* 0x4000004000077882 */ /* 0x000fe20000000000 */
[----:B------:R-:W-:Y:S01]  /*5f50*/  FMUL.FTZ R61, R65, UR52 ;  /* 0x00000034413d7c20 */ /* 0x000fe20008410000 */
[----:B------:R-:W-:Y:S01]  /*5f60*/  FMUL.FTZ R49, R78, UR52 ;  /* 0x000000344e317c20 */ /* 0x000fe20008410000 */
[----:B------:R-:W-:Y:S01]  /*5f70*/  FMUL.FTZ R48, R82, UR52 ;  /* 0x0000003452307c20 */ /* 0x000fe20008410000 */
        /* <DEDUP_REMOVED lines=10> */
[----:B------:R-:W-:Y:S01]  /*6020*/  WARPGROUP.ARRIVE ;  /* 0x00000000000079c5 */ /* 0x000fe20000000000 */
[----:B------:R-:W-:Y:S01]  /*6030*/  FMUL.FTZ R166, R29, UR52 ;  /* 0x000000341da67c20 */ /* 0x000fe20008410000 */
[----:B------:R-:W-:Y:S01]  /*6040*/  FMUL.FTZ R29, R51, UR52 ;  /* 0x00000034331d7c20 */ /* 0x000fe20008410000 */
[----:B------:R-:W-:Y:S02]  /*6050*/  IMAD.U32 R51, RZ, RZ, UR54 ;  /* 0x00000036ff337e24 */ /* 0x000fe4000f8e00ff */
[----:B------:R-:W-:Y:S01]  /*6060*/  FMUL.FTZ R164, R25, UR52 ;  /* 0x0000003419a47c20 */ /* 0x000fe20008410000 */
[----:B------:R-:W-:Y:S01]  /*6070*/  FMUL.FTZ R165, R28, UR52 ;  /* 0x000000341ca57c20 */ /* 0x000fe20008410000 */
[----:B------:R-:W-:Y:S01]  /*6080*/  HGMMA.64x128x16.F32 R88, R160, gdesc[UR4].tnspB, R88, gsb0 ;  /* 0x41e00004a0587df0 */ /* 0x000fe20008000858 */
[----:B------:R-:W-:Y:S01]  /*6090*/  UIADD3 UR6, UR10, 0x300, URZ ;  /* 0x000003000a067890 */ /* 0x000fe2000fffe03f */
[----:B------:R-:W-:Y:S01]  /*60a0*/  @!P1 LEA R51, R51, UR41, 0x3 ;  /* 0x0000002933339c11 */ /* 0x000fe2000f8e18ff */
[----:B------:R-:W-:Y:S01]  /*60b0*/  UMOV UR7, 0x40000040 ;  /* 0x4000004000077882 */ /* 0x000fe20000000000 */
[----:B------:R-:W-:Y:S01]  /*60c0*/  FMUL.FTZ R167, R32, UR52 ;  /* 0x0000003420a77c20 */ /* 0x000fe20008410000 */
[----:B------:R-:W-:Y:S01]  /*60d0*/  FMUL.FTZ R25, R38, UR52 ;  /* 0x0000003426197c20 */ /* 0x000fe20008410000 */
[----:B------:R-:W-:Y:S01]  /*60e0*/  FMUL.FTZ R28, R42, UR52 ;  /* 0x000000342a1c7c20 */ /* 0x000fe20008410000 */
[----:B------:R-:W-:-:S02]  /*60f0*/  @!P1 VIADD R51, R51, 0x28840 ;  /* 0x0002884033339836 */ /* 0x000fc40000000000 */
[----:B------:R-:W-:Y:S01]  /*6100*/  FMUL.FTZ R32, R46, UR52 ;  /* 0x000000342e207c20 */ /* 0x000fe20008410000 */
[----:B------:R-:W-:Y:S01]  /*6110*/  FMUL.FTZ R38, R63, UR52 ;  /* 0x000000343f267c20 */ /* 0x000fe20008410000 */
[----:B------:R-:W-:Y:S01]  /*6120*/  FMUL.FTZ R63, R69, UR52 ;  /* 0x00000034453f7c20 */ /* 0x000fe20008410000 */
[----:B------:R-:W-:Y:S01]  /*6130*/  FMUL.FTZ R42, R71, UR52 ;  /* 0x00000034472a7c20 */ /* 0x000fe20008410000 */
[----:B------:R-:W-:Y:S01]  /*6140*/  @!P1 PRMT R51, RZ, 0x654, R51 ;  /* 0x00000654ff339816 */ /* 0x000fe20000000033 */
        /* <DEDUP_REMOVED lines=14> */
[----:B------:R0:W0:Y:S01]  /*6230*/  MUFU.TANH R79, R84 ;  /* 0x00000054004f7308 */ /* 0x0000220000002400 */
        /* <DEDUP_REMOVED lines=22> */
[----:B------:R0:W0:Y:S01]  /*63a0*/  MUFU.TANH R75, R80 ;  /* 0x00000050004b7308 */ /* 0x0000220000002400 */
[----:B------:R-:W-:-:S02]  /*63b0*/  WARPGROUP.DEPBAR.LE gsb0, 0x0 ;  /* 0x00008000000079c5 */ /* 0x000fc40000010000 */
[----:B------:R-:W-:Y:S01]  /*63c0*/  WARPGROUP.ARRIVE ;  /* 0x00000000000079c5 */ /* 0x000fe20000000000 */
[----:B------:R-:W-:-:S05]  /*63d0*/  IMAD.SHL.U32 R158, R4, 0x80, RZ ;  /* 0x00000080049e7824 */ /* 0x000fca00078e00ff */
[----:B------:R-:W-:Y:S01]  /*63e0*/  HGMMA.64x128x16.F32 R88, R152, gdesc[UR4].tnspB, R88, gsb0 ;  /* 0x41e0000498587df0 */ /* 0x000fe20008000858 */
[----:B------:R-:W-:-:S05]  /*63f0*/  IADD3 R59, R17, 0x1, -R158 ;  /* 0x00000001113b7810 */ /* 0x000fca0007ffe89e */
[----:B------:R-:W-:-:S04]  /*6400*/  IMAD.IADD R59, R59, 0x1, -R18 ;  /* 0x000000013b3b7824 */ /* 0x000fc800078e0a12 */
[----:B------:R-:W-:-:S04]  /*6410*/  IMAD R59, R16, -0x2, R59 ;  /* 0xfffffffe103b7824 */ /* 0x000fc800078e023b */
[----:B------:R-:W-:-:S04]  /*6420*/  VIADD R83, R59, UR51 ;  /* 0x000000333b537c36 */ /* 0x000fc80008000000 */
[----:B------:R-:W-:Y:S01]  /*6430*/  IMAD.IADD R65, R0, 0x1, R83 ;  /* 0x0000000100417824 */ /* 0x000fe200078e0253 */
[----:B------:R-:W-:Y:S02]  /*6440*/  WARPGROUP.DEPBAR.LE gsb0, 0x0 ;  /* 0x00008000000079c5 */ /* 0x000fe40000010000 */
[----:B------:R0:W-:Y:S06]  /*6450*/  BAR.ARV R58, 0x100 ;  /* 0x0004003a0000751d */ /* 0x0001ec0000002000 */
[----:B------:R5:W-:Y:S02]  /*6460*/  @!P1 SYNCS.ARRIVE.TRANS64.RED.A1T0 RZ, [R51+URZ], RZ ;  /* 0x000000ff33ff99a7 */ /* 0x000be4000810043f */
[----:B-----5:R-:W-:Y:S01]  /*6470*/  FMUL.FTZ R51, R87, UR52 ;  /* 0x0000003457337c20 */ /* 0x020fe20008410000 */
[----:B------:R-:W-:-:S04]  /*6480*/  VIADD R87, R59, UR47 ;  /* 0x0000002f3b577c36 */ /* 0x000fc80008000000 */
[----:B------:R-:W-:Y:S01]  /*6490*/  IMAD.IADD R67, R0, 0x1, R87 ;  /* 0x0000000100437824 */ /* 0x000fe200078e0257 */
[----:B------:R-:W0:Y:S01]  /*64a0*/  MUFU.TANH R51, R51 ;  /* 0x0000003300337308 */ /* 0x000e220000002400 */
[----:B-1234-:R-:W-:Y:S05]  /*64b0*/  @P2 BRA `(.L_x_1095) ;  /* 0x00000000005c2947 */ /* 0x01efea0003800000 */
[----:B------:R-:W-:Y:S01]  /*64c0*/  ISETP.GT.AND P2, PT, R15, -0x1, PT ;  /* 0xffffffff0f00780c */ /* 0x000fe20003f44270 */
[----:B------:R-:W-:-:S12]  /*64d0*/  BSSY B0, `(.L_x_1096) ;  /* 0x0000011000007945 */ /* 0x000fd80003800000 */
[----:B------:R-:W-:Y:S05]  /*64e0*/  @P2 BRA `(.L_x_1097) ;  /* 0x0000000000242947 */ /* 0x000fea0003800000 */
[----:B------:R-:W-:Y:S02]  /*64f0*/  IMAD.U32 R153, RZ, RZ, UR50 ;  /* 0x00000032ff997e24 */ /* 0x000fe4000f8e00ff */
[----:B------:R-:W-:-:S03]  /*6500*/  IMAD.IADD R69, R0, 0x1, R9 ;  /* 0x0000000100457824 */ /* 0x000fc600078e0209 */
[----:B------:R-:W-:Y:S02]  /*6510*/  ISETP.NE.AND P2, PT, R153, 0x1, PT ;  /* 0x000000019900780c */ /* 0x000fe40003f45270 */
[----:B------:R-:W-:-:S11]  /*6520*/  LOP3.LUT R69, RZ, R69, RZ, 0x33, !PT ;  /* 0x00000045ff457212 */ /* 0x000fd600078e33ff */
[----:B0-----:R-:W0:Y:S02]  /*6530*/  @P2 LDC.64 R58, c[0x0][0x9e8] ;  /* 0x00027a00ff3a2b82 */ /* 0x001e240000000a00 */
[----:B0-----:R-:W-:-:S05]  /*6540*/  @P2 IMAD.HI.U32 R58, R69, R58, RZ ;  /* 0x0000003a453a2227 */ /* 0x001fca00078e00ff */
[----:B------:R-:W-:-:S04]  /*6550*/  @P2 SHF.R.U32.HI R69, RZ, R59, R58 ;  /* 0x0000003bff452219 */ /* 0x000fc8000001163a */
[----:B------:R-:W-:Y:S01]  /*6560*/  LOP3.LUT R58, RZ, R69, RZ, 0x33, !PT ;  /* 0x00000045ff3a7212 */ /* 0x000fe200078e33ff */
[----:B------:R-:W-:Y:S06]  /*6570*/  BRA `(.L_x_1098) ;  /* 0x0000000000187947 */ /* 0x000fec0003800000 */
.L_x_1097:
[----:B------:R-:W-:-:S05]  /*6580*/  IMAD.U32 R153, RZ, RZ, UR50 ;  /* 0x00000032ff997e24 */ /* 0x000fca000f8e00ff */
[----:B------:R-:W-:-:S13]  /*6590*/  ISETP.NE.AND P2, PT, R153, 0x1, PT ;  /* 0x000000019900780c */ /* 0x000fda0003f45270 */
[----:B0-----:R-:W0:Y:S02]  /*65a0*/  @P2 LDC.64 R58, c[0x0][0x9e8] ;  /* 0x00027a00ff3a2b82 */ /* 0x001e240000000a00 */
[----:B0-----:R-:W-:-:S04]  /*65b0*/  @P2 IMAD.HI.U32 R64, R15, R58, RZ ;  /* 0x0000003a0f402227 */ /* 0x001fc800078e00ff */
[----:B------:R-:W-:Y:S01]  /*65c0*/  IMAD.MOV.U32 R58, RZ, RZ, R15 ;  /* 0x000000ffff3a7224 */ /* 0x000fe200078e000f */
[----:B------:R-:W-:-:S07]  /*65d0*/  @P2 SHF.R.U32.HI R58, RZ, R59, R64 ;  /* 0x0000003bff3a2219 */ /* 0x000fce0000011640 */
.L_x_1098:
[----:B------:R-:W-:Y:S05]  /*65e0*/  BSYNC B0 ;  /* 0x0000000000007941 */ /* 0x000fea0003800000 */
.L_x_1096:
[----:B------:R-:W-:-:S04]  /*65f0*/  IMAD R59, R58, R153, -R158 ;  /* 0x000000993a3b7224 */ /* 0x000fc800078e0a9e */
[----:B------:R-:W-:-:S05]  /*6600*/  IMAD R58, R16, -0x2, R59 ;  /* 0xfffffffe103a7824 */ /* 0x000fca00078e023b */
[----:B------:R-:W-:Y:S02]  /*6610*/  VIADDMNMX R65, R58, R153, R65, PT ;  /* 0x000000993a417246 */ /* 0x000fe40003800141 */
[----:B------:R-:W-:-:S07]  /*6620*/  VIMNMX R67, R67, R58, !PT ;  /* 0x0000003a43437248 */ /* 0x000fce0007fe0100 */
.L_x_1095:
[----:B------:R-:W-:-:S04]  /*6630*/  ISETP.GT.AND P2, PT, R4, -0x1, PT ;  /* 0xffffffff0400780c */ /* 0x000fc80003f44270 */
[C---:B------:R-:W-:Y:S02]  /*6640*/  ISETP.GT.AND P5, PT, R67.reuse, RZ, P2 ;  /* 0x000000ff4300720c */ /* 0x040fe400017a4270 */
[----:B------:R-:W-:Y:S02]  /*6650*/  ISETP.GT.AND P4, PT, R67, 0x1, P2 ;  /* 0x000000014300780c */ /* 0x000fe40001784270 */
[----:B------:R-:W-:Y:S02]  /*6660*/  ISETP.LT.OR P5, PT, R65, 0x1, P5 ;  /* 0x000000014100780c */ /* 0x000fe40002fa1670 */
[----:B------:R-:W-:Y:S02]  /*6670*/  ISETP.GT.AND P6, PT, R67, 0x8, P2 ;  /* 0x000000084300780c */ /* 0x000fe400017c4270 */
[----:B0-----:R-:W-:Y:S02]  /*6680*/  FSEL R156, R7, -INF , !P5 ;  /* 0xff800000079c7808 */ /* 0x001fe40006800000 */
[----:B------:R-:W-:-:S02]  /*6690*/  ISETP.GT.AND P5, PT, R67, 0x10, P2 ;  /* 0x000000104300780c */ /* 0x000fc400017a4270 */
[----:B------:R-:W-:Y:S02]  /*66a0*/  ISETP.GT.AND P3, PT, R67, 0x9, P2 ;  /* 0x000000094300780c */ /* 0x000fe40001764270 */
[C---:B------:R-:W-:Y:S02]  /*66b0*/  ISETP.LT.OR P5, PT, R65.reuse, 0x11, P5 ;  /* 0x000000114100780c */ /* 0x040fe40002fa1670 */
[----:B------:R-:W-:Y:S02]  /*66c0*/  ISETP.LT.OR P4, PT, R65, 0x2, P4 ;  /* 0x000000024100780c */ /* 0x000fe40002781670 */
[----:B------:R-:W-:Y:S02]  /*66d0*/  FSEL R176, R167, -INF , !P5 ;  /* 0xff800000a7b07808 */ /* 0x000fe40006800000 */
[----:B------:R-:W-:Y:S02]  /*66e0*/  ISETP.GT.AND P5, PT, R67, 0x20, P2 ;  /* 0x000000204300780c */ /* 0x000fe400017a4270 */
[----:B------:R-:W-:-:S02]  /*66f0*/  ISETP.LT.OR P6, PT, R65, 0x9, P6 ;  /* 0x000000094100780c */ /* 0x000fc400037c1670 */
[C---:B------:R-:W-:Y:S02]  /*6700*/  ISETP.LT.OR P3, PT, R65.reuse, 0xa, P3 ;  /* 0x0000000a4100780c */ /* 0x040fe40001f61670 */
[----:B------:R-:W-:Y:S02]  /*6710*/  ISETP.LT.OR P5, PT, R65, 0x21, P5 ;  /* 0x000000214100780c */ /* 0x000fe40002fa1670 */
[----:B------:R-:W-:Y:S02]  /*6720*/  FSEL R182, R164, -INF , !P4 ;  /* 0xff800000a4b67808 */ /* 0x000fe40006000000 */
[----:B------:R-:W-:Y:S02]  /*6730*/  ISETP.GT.AND P4, PT, R67, 0x11, P2 ;  /* 0x000000114300780c */ /* 0x000fe40001784270 */
[----:B------:R-:W-:Y:S02]  /*6740*/  FSEL R164, R165, -INF , !P6 ;  /* 0xff800000a5a47808 */ /* 0x000fe40007000000 */
[----:B------:R-:W-:-:S02]  /*6750*/  FSEL R178, R166, -INF , !P3 ;  /* 0xff800000a6b27808 */ /* 0x000fc40005800000 */
[C---:B------:R-:W-:Y:S02]  /*6760*/  ISETP.GT.AND P6, PT, R67.reuse, 0x18, P2 ;  /* 0x000000184300780c */ /* 0x040fe400017c4270 */
[C---:B------:R-:W-:Y:S02]  /*6770*/  ISETP.GT.AND P3, PT, R67.reuse, 0x19, P2 ;  /* 0x000000194300780c */ /* 0x040fe40001764270 */
[----:B------:R-:W-:Y:S02]  /*6780*/  FSEL R166, R160, -INF , !P5 ;  /* 0xff800000a0a67808 */ /* 0x000fe40006800000 */
[----:B------:R-:W-:Y:S02]  /*6790*/  ISETP.GT.AND P5, PT, R67, 0x30, P2 ;  /* 0x000000304300780c */ /* 0x000fe400017a4270 */
[C---:B------:R-:W-:Y:S02]  /*67a0*/  ISETP.LT.OR P4, PT, R65.reuse, 0x12, P4 ;  /* 0x000000124100780c */ /* 0x040fe40002781670 */
[----:B------:R-:W-:-:S02]  /*67b0*/  ISETP.LT.OR P6, PT, R65, 0x19, P6 ;  /* 0x000000194100780c */ /* 0x000fc400037c1670 */
[C---:B------:R-:W-:Y:S02]  /*67c0*/  ISETP.LT.OR P3, PT, R65.reuse, 0x1a, P3 ;  /* 0x0000001a4100780c */ /* 0x040fe40001f61670 */
[----:B------:R-:W-:Y:S02]  /*67d0*/  ISETP.LT.OR P5, PT, R65, 0x31, P5 ;  /* 0x000000314100780c */ /* 0x000fe40002fa1670 */
[----:B------:R-:W-:Y:S02]  /*67e0*/  FSEL R174, R168, -INF , !P4 ;  /* 0xff800000a8ae7808 */ /* 0x000fe40006000000 */
[----:B------:R-:W-:Y:S02]  /*67f0*/  FSEL R172, R34, -INF , !P6 ;  /* 0xff80000022ac7808 */ /* 0x000fe40007000000 */
[----:B------:R-:W-:Y:S02]  /*6800*/  FSEL R168, R35, -INF , !P3 ;  /* 0xff80000023a87808 */ /* 0x000fe40005800000 */
[----:B------:R-:W-:-:S02]  /*6810*/  ISETP.GT.AND P4, PT, R67, 0x21, P2 ;  /* 0x000000214300780c */ /* 0x000fc40001784270 */
[C---:B------:R-:W-:Y:S02]  /*6820*/  ISETP.GT.AND P6, PT, R67.reuse, 0x28, P2 ;  /* 0x000000284300780c */ /* 0x040fe400017c4270 */
[----:B------:R-:W-:Y:S02]  /*6830*/  ISETP.GT.AND P3, PT, R67, 0x29, P2 ;  /* 0x000000294300780c */ /* 0x000fe40001764270 */
        /* <DEDUP_REMOVED lines=49> */
[----:B------:R-:W-:Y:S02]  /*6b50*/  PLOP3.LUT P5, PT, PT, PT, UP0, 0x40, 0x0 ;  /* 0x000000000000781c */ /* 0x000fe40003fae808 */
        /* <DEDUP_REMOVED lines=12> */
[--C-:B------:R-:W-:Y:S02]  /*6c20*/  IADD3 R53, R83, 0x8, R0.reuse ;  /* 0x0000000853357810 */ /* 0x100fe40007ffe000 */
[----:B------:R-:W-:-:S02]  /*6c30*/  IADD3 R55, R87, 0x8, R0 ;  /* 0x0000000857377810 */ /* 0x000fc40007ffe000 */
[----:B------:R-:W-:Y:S02]  /*6c40*/  FSEL R56, R81, -INF , !P4 ;  /* 0xff80000051387808 */ /* 0x000fe40006000000 */
[----:B------:R-:W-:Y:S02]  /*6c50*/  FSEL R54, R79, -INF , !P6 ;  /* 0xff8000004f367808 */ /* 0x000fe40007000000 */
[----:B------:R-:W-:Y:S01]  /*6c60*/  FSEL R52, R85, -INF , !P3 ;  /* 0xff80000055347808 */ /* 0x000fe20005800000 */
[----:B------:R-:W-:Y:S06]  /*6c70*/  @P5 BRA `(.L_x_1099) ;  /* 0x0000000000585947 */ /* 0x000fec0003800000 */
[----:B------:R-:W-:Y:S01]  /*6c80*/  ISETP.GT.AND P3, PT, R13, -0x1, PT ;  /* 0xffffffff0d00780c */ /* 0x000fe20003f64270 */
[----:B------:R-:W-:-:S12]  /*6c90*/  BSSY B0, `(.L_x_1100) ;  /* 0x0000010000007945 */ /* 0x000fd80003800000 */
[----:B------:R-:W-:Y:S05]  /*6ca0*/  @P3 BRA `(.L_x_1101) ;  /* 0x0000000000203947 */ /* 0x000fea0003800000 */
[----:B------:R-:W-:Y:S02]  /*6cb0*/  IMAD.U32 R57, RZ, RZ, UR50 ;  /* 0x00000032ff397e24 */ /* 0x000fe4000f8e00ff */
[----:B------:R-:W-:-:S03]  /*6cc0*/  IMAD.MOV.U32 R7, RZ, RZ, R11 ;  /* 0x000000ffff077224 */ /* 0x000fc600078e000b */
[----:B------:R-:W-:-:S13]  /*6cd0*/  ISETP.NE.AND P3, PT, R57, 0x1, PT ;  /* 0x000000013900780c */ /* 0x000fda0003f65270 */
[----:B------:R-:W0:Y:S02]  /*6ce0*/  @P3 LDC.64 R34, c[0x0][0x9e8] ;  /* 0x00027a00ff223b82 */ /* 0x000e240000000a00 */
[----:B0-----:R-:W-:-:S05]  /*6cf0*/  @P3 IMAD.HI.U32 R34, R11, R34, RZ ;  /* 0x000000220b223227 */ /* 0x001fca00078e00ff */
[----:B------:R-:W-:-:S04]  /*6d00*/  @P3 SHF.R.U32.HI R7, RZ, R35, R34 ;  /* 0x00000023ff073219 */ /* 0x000fc80000011622 */
[----:B------:R-:W-:Y:S01]  /*6d10*/  LOP3.LUT R7, RZ, R7, RZ, 0x33, !PT ;  /* 0x00000007ff077212 */ /* 0x000fe200078e33ff */
[----:B------:R-:W-:Y:S06]  /*6d20*/  BRA `(.L_x_1102) ;  /* 0x0000000000187947 */ /* 0x000fec0003800000 */
.L_x_1101:
[----:B------:R-:W-:Y:S02]  /*6d30*/  IMAD.U32 R57, RZ, RZ, UR50 ;  /* 0x00000032ff397e24 */ /* 0x000fe4000f8e00ff */
[----:B------:R-:W-:-:S03]  /*6d40*/  IMAD.MOV.U32 R7, RZ, RZ, R13 ;  /* 0x000000ffff077224 */ /* 0x000fc600078e000d */
[----:B------:R-:W-:-:S13]  /*6d50*/  ISETP.NE.AND P3, PT, R57, 0x1, PT ;  /* 0x000000013900780c */ /* 0x000fda0003f65270 */
[----:B------:R-:W0:Y:S02]  /*6d60*/  @P3 LDC.64 R34, c[0x0][0x9e8] ;  /* 0x00027a00ff223b82 */ /* 0x000e240000000a00 */
[----:B0-----:R-:W-:-:S05]  /*6d70*/  @P3 IMAD.HI.U32 R34, R13, R34, RZ ;  /* 0x000000220d223227 */ /* 0x001fca00078e00ff */
[----:B------:R-:W-:-:S07]  /*6d80*/  @P3 SHF.R.U32.HI R7, RZ, R35, R34 ;  /* 0x00000023ff073219 */ /* 0x000fce0000011622 */
.L_x_1102:
[----:B------:R-:W-:Y:S05]  /*6d90*/  BSYNC B0 ;  /* 0x0000000000007941 */ /* 0x000fea0003800000 */
.L_x_1100:
[----:B------:R-:W-:-:S04]  /*6da0*/  IMAD R7, R7, R57, -R158 ;  /* 0x0000003907077224 */ /* 0x000fc800078e0a9e */
[----:B------:R-:W-:-:S05]  /*6db0*/  IMAD R34, R16, -0x2, R7 ;  /* 0xfffffffe10227824 */ /* 0x000fca00078e0207 */
[----:B------:R-:W-:Y:S02]  /*6dc0*/  VIADDMNMX R53, R34, R57, R53, PT ;  /* 0x0000003922357246 */ /* 0x000fe40003800135 */
[----:B------:R-:W-:-:S07]  /*6dd0*/  VIMNMX R55, R55, R34, !PT ;  /* 0x0000002237377248 */ /* 0x000fce0007fe0100 */
.L_x_1099:
        /* <DEDUP_REMOVED lines=10> */
[C---:B------:R-:W-:Y:S02]  /*6e80*/  ISETP.GT.AND P6, PT, R55.reuse, 0x8, P2 ;  /* 0x000000083700780c */ /* 0x040fe400017c4270 */
        /* <DEDUP_REMOVED lines=25> */
[----:B------:R-:W-:-:S02]  /*7020*/  ISETP.GT.AND P4, PT, R55, RZ, P2 ;  /* 0x000000ff3700720c */ /* 0x000fc40001784270 */
[----:B------:R-:W-:Y:S02]  /*7030*/  FMNMX.FTZ R7, R78, R7, !PT ;  /* 0x000000074e077209 */ /* 0x000fe40007810000 */
[----:B------:R-:W-:Y:S02]  /*7040*/  ISETP.LT.OR P4, PT, R53, 0x1, P4 ;  /* 0x000000013500780c */ /* 0x000fe40002781670 */
[----:B------:R-:W-:Y:S02]  /*7050*/  FMNMX.FTZ R7, R72, R7, !PT ;  /* 0x0000000748077209 */ /* 0x000fe40007810000 */
[----:B------:R-:W-:Y:S02]  /*7060*/  ISETP.GT.AND P5, PT, R55, 0x10, P2 ;  /* 0x000000103700780c */ /* 0x000fe400017a4270 */
[----:B------:R-:W-:Y:S02]  /*7070*/  FMNMX.FTZ R7, R68, R7, !PT ;  /* 0x0000000744077209 */ /* 0x000fe40007810000 */
[----:B------:R-:W-:-:S02]  /*7080*/  ISETP.LT.OR P5, PT, R53, 0x11, P5 ;  /* 0x000000113500780c */ /* 0x000fc40002fa1670 */
[----:B------:R-:W-:Y:S02]  /*7090*/  FMNMX.FTZ R7, R76, R7, !PT ;  /* 0x000000074c077209 */ /* 0x000fe40007810000 */
[----:B------:R-:W-:Y:S02]  /*70a0*/  FSEL R20, R20, -INF , !P5 ;  /* 0xff80000014147808 */ /* 0x000fe40006800000 */
        /* <DEDUP_REMOVED lines=19> */
[----:B------:R-:W0:Y:S01]  /*71e0*/  LDC R7, c[0x0][0x988] ;  /* 0x00026200ff077b82 */ /* 0x000e220000000800 */
[----:B------:R-:W-:Y:S02]  /*71f0*/  ISETP.GT.AND P5, PT, R55, 0x39, P2 ;  /* 0x000000393700780c */ /* 0x000fe400017a4270 */
[----:B------:R-:W1:Y:S02]  /*7200*/  SHFL.BFLY PT, R34, R35, 0x2, 0x1f ;  /* 0x0c401f0023227f89 */ /* 0x000e6400000e0000 */
[----:B------:R-:W-:-:S04]  /*7210*/  ISETP.LT.OR P5, PT, R53, 0x3a, P5 ;  /* 0x0000003a3500780c */ /* 0x000fc80002fa1670 */
[----:B------:R-:W-:Y:S02]  /*7220*/  FSEL R184, R33, -INF , !P5 ;  /* 0xff80000021b87808 */ /* 0x000fe40006800000 */
[----:B------:R-:W-:-:S04]  /*7230*/  ISETP.GT.AND P5, PT, R55, 0x48, P2 ;  /* 0x000000483700780c */ /* 0x000fc800017a4270 */
[----:B------:R-:W-:Y:S02]  /*7240*/  ISETP.LT.OR P5, PT, R53, 0x49, P5 ;  /* 0x000000493500780c */ /* 0x000fe40002fa1670 */
[----:B-1----:R-:W-:-:S05]  /*7250*/  FMNMX.FTZ R57, R35, R34, !PT ;  /* 0x0000002223397209 */ /* 0x002fca0007810000 */
[----:B------:R-:W1:Y:S02]  /*7260*/  SHFL.BFLY PT, R34, R57, 0x1, 0x1f ;  /* 0x0c201f0039227f89 */ /* 0x000e6400000e0000 */
[----:B-1----:R-:W-:Y:S02]  /*7270*/  FMNMX.FTZ R34, R57, R34, !PT ;  /* 0x0000002239227209 */ /* 0x002fe40007810000 */
[----:B------:R-:W-:Y:S02]  /*7280*/  FSEL R57, R8, -INF , !P4 ;  /* 0xff80000008397808 */ /* 0x000fe40006000000 */
[C---:B------:R-:W-:Y:S01]  /*7290*/  FSETP.NEU.FTZ.AND P6, PT, R34.reuse, -INF , PT ;  /* 0xff8000002200780b */ /* 0x040fe20003fdd000 */
[----:B0-----:R-:W-:-:S05]  /*72a0*/  FMUL.FTZ R35, R34, R7 ;  /* 0x0000000722237220 */ /* 0x001fca0000410000 */
[----:B------:R-:W-:-:S05]  /*72b0*/  FSEL R35, R35, RZ, P6 ;  /* 0x000000ff23237208 */ /* 0x000fca0003000000 */
[-CC-:B------:R-:W-:Y:S01]  /*72c0*/  FFMA.FTZ R180, R156, R7.reuse, -R35.reuse ;  /* 0x000000079cb47223 */ /* 0x180fe20000010823 */
[----:B------:R-:W-:Y:S01]  /*72d0*/  FSEL R156, R25, -INF , !P3 ;  /* 0xff800000199c7808 */ /* 0x000fe20005800000 */
[-CC-:B------:R-:W-:Y:S01]  /*72e0*/  FFMA.FTZ R21, R182, R7.reuse, -R35.reuse ;  /* 0x00000007b6157223 */ /* 0x180fe20000010823 */
[----:B------:R-:W-:Y:S01]  /*72f0*/  ISETP.GT.AND P3, PT, R55, 0x21, P2 ;  /* 0x000000213700780c */ /* 0x000fe20001764270 */
[-CC-:B------:R-:W-:Y:S01]  /*7300*/  FFMA.FTZ R182, R164, R7.reuse, -R35.reuse ;  /* 0x00000007a4b67223 */ /* 0x180fe20000010823 */
[-CC-:B------:R-:W-:Y:S01]  /*7310*/  FFMA.FTZ R61, R174, R7.reuse, -R35.reuse ;  /* 0x00000007ae3d7223 */ /* 0x180fe20000010823 */
[-CC-:B------:R-:W-:Y:S01]  /*7320*/  FFMA.FTZ R25, R178, R7.reuse, -R35.reuse ;  /* 0x00000007b2197223 */ /* 0x180fe20000010823 */
[----:B------:R-:W-:Y:S01]  /*7330*/  ISETP.LT.OR P3, PT, R53, 0x22, P3 ;  /* 0x000000223500780c */ /* 0x000fe20001f61670 */
[-CC-:B------:R-:W-:Y:S01]  /*7340*/  FFMA.FTZ R178, R172, R7.reuse, -R35.reuse ;  /* 0x00000007acb27223 */ /* 0x180fe20000010823 */
[-CC-:B------:R-:W-:Y:S01]  /*7350*/  FFMA.FTZ R172, R166, R7.reuse, -R35.reuse ;  /* 0x00000007a6ac7223 */ /* 0x180fe20000010823 */
[-CC-:B------:R-:W-:Y:S01]  /*7360*/  FFMA.FTZ R33, R162, R7.reuse, -R35.reuse ;  /* 0x00000007a2217223 */ /* 0x180fe20000010823 */
        /* <DEDUP_REMOVED lines=11> */
[-CC-:B------:R-:W-:Y:S01]  /*7420*/  FFMA.FTZ R56, R56, R7.reuse, -R35.reuse ;  /* 0x0000000738387223 */ /* 0x180fe20000010823 */
[----:B------:R-:W-:Y:S01]  /*7430*/  ISETP.GT.AND P3, PT, R55, 0x31, P2 ;  /* 0x000000313700780c */ /* 0x000fe20001764270 */
[----:B------:R-:W-:Y:S01]  /*7440*/  FFMA.FTZ R52, R52, R7, -R35 ;  /* 0x0000000734347223 */ /* 0x000fe20000010823 */
[----:B------:R-:W-:-:S02]  /*7450*/  FMNMX.FTZ R59, R14, R27, !PT ;  /* 0x0000001b0e3b7209 */ /* 0x000fc40007810000 */
[----:B------:R-:W-:Y:S01]  /*7460*/  FSEL R26, R26, -INF , !P4 ;  /* 0xff8000001a1a7808 */ /* 0x000fe20006000000 */
[----:B------:R-:W-:Y:S01]  /*7470*/  MUFU.EX2 R182, R182 ;  /* 0x000000b600b67308 */ /* 0x000fe20000000800 */
[----:B------:R-:W-:Y:S02]  /*7480*/  FMNMX.FTZ R59, R20, R59, !PT ;  /* 0x0000003b143b7209 */ /* 0x000fe40007810000 */
[----:B------:R-:W-:Y:S02]  /*7490*/  ISETP.GT.AND P4, PT, R55, 0x38, P2 ;  /* 0x000000383700780c */ /* 0x000fe40001784270 */
[----:B------:R-:W-:Y:S02]  /*74a0*/  FMNMX.FTZ R59, R158, R59, !PT ;  /* 0x0000003b9e3b7209 */ /* 0x000fe40007810000 */
[----:B------:R-:W-:Y:S01]  /*74b0*/  ISETP.LT.OR P3, PT, R53, 0x32, P3 ;  /* 0x000000323500780c */ /* 0x000fe20001f61670 */
[----:B------:R-:W-:Y:S01]  /*74c0*/  MUFU.EX2 R25, R25 ;  /* 0x0000001900197308 */ /* 0x000fe20000000800 */
[----:B------:R-:W-:-:S02]  /*74d0*/  FMNMX.FTZ R59, R156, R59, !PT ;  /* 0x0000003b9c3b7209 */ /* 0x000fc40007810000 */
[----:B------:R-:W-:Y:S01]  /*74e0*/  FSEL R8, R29, -INF , !P3 ;  /* 0xff8000001d087808 */ /* 0x000fe20005800000 */
[----:B------:R-:W-:Y:S01]  /*74f0*/  FFMA.FTZ R29, R168, R7, -R35 ;  /* 0x00000007a81d7223 */ /* 0x000fe20000010823 */
[----:B------:R-:W-:Y:S02]  /*7500*/  FMNMX.FTZ R59, R24, R59, !PT ;  /* 0x0000003b183b7209 */ /* 0x000fe40007810000 */
[----:B------:R-:W-:Y:S01]  /*7510*/  ISETP.LT.OR P4, PT, R53, 0x39, P4 ;  /* 0x000000393500780c */ /* 0x000fe20002781670 */
[----:B------:R-:W-:Y:S01]  /*7520*/  MUFU.EX2 R176, R176 ;  /* 0x000000b000b07308 */ /* 0x000fe20000000800 */
[----:B------:R-:W-:Y:S02]  /*7530*/  FMNMX.FTZ R59, R28, R59, !PT ;  /* 0x0000003b1c3b7209 */ /* 0x000fe40007810000 */
[----:B------:R-:W-:Y:S02]  /*7540*/  ISETP.GT.AND P3, PT, R55, 0x40, P2 ;  /* 0x000000403700780c */ /* 0x000fe40001764270 */
[----:B------:R-:W-:-:S02]  /*7550*/  FMNMX.FTZ R59, R164, R59, !PT ;  /* 0x0000003ba43b7209 */ /* 0x000fc40007810000 */
[----:B------:R-:W-:Y:S01]  /*7560*/  FSEL R174, R31, -INF , !P4 ;  /* 0xff8000001fae7808 */ /* 0x000fe20006000000 */
[----:B------:R-:W-:Y:S01]  /*7570*/  FFMA.FTZ R31, R160, R7, -R35 ;  /* 0x00000007a01f7223 */ /* 0x000fe20000010823 */
[----:B------:R-:W-:Y:S01]  /*7580*/  FMNMX.FTZ R59, R32, R59, !PT ;  /* 0x0000003b203b7209 */ /* 0x000fe20007810000 */
[----:B------:R-:W-:Y:S01]  /*7590*/  MUFU.EX2 R27, R61 ;  /* 0x0000003d001b7308 */ /* 0x000fe20000000800 */
[----:B------:R-:W-:Y:S02]  /*75a0*/  ISETP.GT.AND P4, PT, R55, 0x41, P2 ;  /* 0x000000413700780c */ /* 0x000fe40001784270 */
[----:B------:R-:W-:Y:S02]  /*75b0*/  FMNMX.FTZ R59, R26, R59, !PT ;  /* 0x0000003b1a3b7209 */ /* 0x000fe40007810000 */
[C---:B------:R-:W-:Y:S02]  /*75c0*/  ISETP.LT.OR P3, PT, R53.reuse, 0x41, P3 ;  /* 0x000000413500780c */ /* 0x040fe40001f61670 */
[----:B------:R-:W-:Y:S01]  /*75d0*/  FMNMX.FTZ R59, R30, R59, !PT ;  /* 0x0000003b1e3b7209 */ /* 0x000fe20007810000 */
[----:B------:R-:W-:Y:S01]  /*75e0*/  MUFU.EX2 R178, R178 ;  /* 0x000000b200b27308 */ /* 0x000fe20000000800 */
[----:B------:R-:W-:-:S02]  /*75f0*/  ISETP.LT.OR P4, PT, R53, 0x42, P4 ;  /* 0x000000423500780c */ /* 0x000fc40002781670 */
[----:B------:R-:W-:Y:S02]  /*7600*/  FMNMX.FTZ R59, R8, R59, !PT ;  /* 0x0000003b083b7209 */ /* 0x000fe40007810000 */
[----:B------:R-:W-:Y:S02]  /*7610*/  FSEL R36, R36, -INF , !P3 ;  /* 0xff80000024247808 */ /* 0x000fe40005800000 */
[----:B------:R-:W-:Y:S01]  /*7620*/  FMNMX.FTZ R59, R174, R59, !PT ;  /* 0x0000003bae3b7209 */ /* 0x000fe20007810000 */
[----:B------:R-:W-:Y:S01]  /*7630*/  MUFU.EX2 R29, R29 ;  /* 0x0000001d001d7308 */ /* 0x000fe20000000800 */
[----:B------:R-:W-:Y:S02]  /*7640*/  ISETP.GT.AND P3, PT, R55, 0x49, P2 ;  /* 0x000000493700780c */ /* 0x000fe40001764270 */
[----:B------:R-:W-:Y:S02]  /*7650*/  FMNMX.FTZ R59, R184, R59, !PT ;  /* 0x0000003bb83b7209 */ /* 0x000fe40007810000 */
[----:B------:R-:W-:Y:S01]  /*7660*/  FSEL R166, R37, -INF , !P4 ;  /* 0xff80000025a67808 */ /* 0x000fe20006000000 */
[----:B------:R-:W-:Y:S01]  /*7670*/  FFMA.FTZ R37, R152, R7, -R35 ;  /* 0x0000000798257223 */ /* 0x000fe20000010823 */
[----:B------:R-:W-:Y:S01]  /*7680*/  FMNMX.FTZ R59, R36, R59, !PT ;  /* 0x0000003b243b7209 */ /* 0x000fe20007810000 */
[----:B------:R-:W-:Y:S01]  /*7690*/  MUFU.EX2 R172, R172 ;  /* 0x000000ac00ac7308 */ /* 0x000fe20000000800 */
[----:B------:R-:W-:-:S02]  /*76a0*/  ISETP.GT.AND P4, PT, R55, 0x50, P2 ;  /* 0x000000503700780c */ /* 0x000fc40001784270 */
[----:B------:R-:W-:Y:S02]  /*76b0*/  ISETP.LT.OR P3, PT, R53, 0x4a, P3 ;  /* 0x0000004a3500780c */ /* 0x000fe40001f61670 */
[----:B------:R-:W-:Y:S01]  /*76c0*/  FSEL R160, R39, -INF , !P5 ;  /* 0xff80000027a07808 */ /* 0x000fe20006800000 */
[--C-:B------:R-:W-:Y:S01]  /*76d0*/  FFMA.FTZ R39, R84, R7, -R35.reuse ;  /* 0x0000000754277223 */ /* 0x100fe20000010823 */
[----:B------:R-:W-:Y:S01]  /*76e0*/  FMNMX.FTZ R59, R166, R59, !PT ;  /* 0x0000003ba63b7209 */ /* 0x000fe20007810000 */
[----:B------:R-:W-:Y:S01]  /*76f0*/  MUFU.EX2 R31, R31 ;  /* 0x0000001f001f7308 */ /* 0x000fe20000000800 */
[----:B------:R-:W-:Y:S02]  /*7700*/  ISETP.GT.AND P5, PT, R55, 0x51, P2 ;  /* 0x000000513700780c */ /* 0x000fe400017a4270 */
[----:B------:R-:W-:Y:S01]  /*7710*/  FSEL R168, R38, -INF , !P3 ;  /* 0xff80000026a87808 */ /* 0x000fe20005800000 */
[----:B------:R-:W-:Y:S01]  /*7720*/  FFMA.FTZ R38, R154, R7, -R35 ;  /* 0x000000079a267223 */ /* 0x000fe20000010823 */
[----:B------:R-:W-:-:S02]  /*7730*/  ISETP.LT.OR P4, PT, R53, 0x51, P4 ;  /* 0x000000513500780c */ /* 0x000fc40002781670 */
[----:B------:R-:W-:Y:S01]  /*7740*/  FMNMX.FTZ R59, R160, R59, !PT ;  /* 0x0000003ba03b7209 */ /* 0x000fe20007810000 */
[----:B------:R-:W-:Y:S01]  /*7750*/  MUFU.EX2 R33, R33 ;  /* 0x0000002100217308 */ /* 0x000fe20000000800 */
[----:B------:R-:W-:Y:S02]  /*7760*/  ISETP.GT.AND P3, PT, R55, 0x58, P2 ;  /* 0x000000583700780c */ /* 0x000fe40001764270 */
[----:B------:R-:W-:Y:S02]  /*7770*/  ISETP.LT.OR P5, PT, R53, 0x52, P5 ;  /* 0x000000523500780c */ /* 0x000fe40002fa1670 */
[----:B------:R-:W-:Y:S02]  /*7780*/  FSEL R40, R40, -INF , !P4 ;  /* 0xff80000028287808 */ /* 0x000fe40006000000 */
[----:B------:R-:W-:Y:S01]  /*7790*/  FMNMX.FTZ R59, R168, R59, !PT ;  /* 0x0000003ba83b7209 */ /* 0x000fe20007810000 */
[----:B------:R-:W-:Y:S01]  /*77a0*/  MUFU.EX2 R38, R38 ;  /* 0x0000002600267308 */ /* 0x000fe20000000800 */
[----:B------:R-:W-:-:S02]  /*77b0*/  ISETP.GT.AND P4, PT, R55, 0x59, P2 ;  /* 0x000000593700780c */ /* 0x000fc40001784270 */
[----:B------:R-:W-:Y:S01]  /*77c0*/  FSEL R154, R41, -INF , !P5 ;  /* 0xff800000299a7808 */ /* 0x000fe20006800000 */
[--C-:B------:R-:W-:Y:S01]  /*77d0*/  FFMA.FTZ R41, R82, R7, -R35.reuse ;  /* 0x0000000752297223 */ /* 0x100fe20000010823 */
[----:B------:R-:W-:Y:S02]  /*77e0*/  ISETP.LT.OR P3, PT, R53, 0x59, P3 ;  /* 0x000000593500780c */ /* 0x000fe40001f61670 */
[----:B------:R-:W-:Y:S01]  /*77f0*/  FMNMX.FTZ R59, R40, R59, !PT ;  /* 0x0000003b283b7209 */ /* 0x000fe20007810000 */
[----:B------:R-:W-:Y:S01]  /*7800*/  MUFU.EX2 R37, R37 ;  /* 0x0000002500257308 */ /* 0x000fe20000000800 */
[----:B------:R-:W-:Y:S02]  /*7810*/  ISETP.GT.AND P5, PT, R55, 0x60, P2 ;  /* 0x000000603700780c */ /* 0x000fe400017a4270 */
[----:B------:R-:W-:Y:S02]  /*7820*/  ISETP.LT.OR P4, PT, R53, 0x5a, P4 ;  /* 0x0000005a3500780c */ /* 0x000fe40002781670 */
[----:B------:R-:W-:Y:S01]  /*7830*/  FSEL R152, R43, -INF , !P3 ;  /* 0xff8000002b987808 */ /* 0x000fe20005800000 */
[----:B------:R-:W-:Y:S01]  /*7840*/  FFMA.FTZ R43, R78, R7, -R35 ;  /* 0x000000074e2b7223 */ /* 0x000fe20000010823 */
[----:B------:R-:W-:Y:S01]  /*7850*/  FMNMX.FTZ R59, R154, R59, !PT ;  /* 0x0000003b9a3b7209 */ /* 0x000fe20007810000 */
[----:B------:R-:W-:Y:S01]  /*7860*/  MUFU.EX2 R39, R39 ;  /* 0x0000002700277308 */ /* 0x000fe20000000800 */
[----:B------:R-:W-:-:S02]  /*7870*/  ISETP.GT.AND P3, PT, R55, 0x61, P2 ;  /* 0x000000613700780c */ /* 0x000fc40001764270 */
[----:B------:R-:W-:Y:S01]  /*7880*/  FSEL R162, R42, -INF , !P4 ;  /* 0xff8000002aa27808 */ /* 0x000fe20006000000 */
[-CC-:B------:R-:W-:Y:S01]  /*7890*/  FFMA.FTZ R42, R170, R7.reuse, -R35.reuse ;  /* 0x00000007aa2a7223 */ /* 0x180fe20000010823 */
[----:B------:R-:W-:Y:S01]  /*78a0*/  ISETP.LT.OR P5, PT, R53, 0x61, P5 ;  /* 0x000000613500780c */ /* 0x000fe20002fa1670 */
[----:B------:R-:W-:Y:S01]  /*78b0*/  FFMA.FTZ R170, R86, R7, -R35 ;  /* 0x0000000756aa7223 */ /* 0x000fe20000010823 */
[----:B------:R-:W-:Y:S01]  /*78c0*/  FMNMX.FTZ R59, R152, R59, !PT ;  /* 0x0000003b983b7209 */ /* 0x000fe20007810000 */
[----:B------:R-:W-:Y:S01]  /*78d0*/  MUFU.EX2 R41, R41 ;  /* 0x0000002900297308 */ /* 0x000fe20000000800 */
[----:B------:R-:W-:Y:S02]  /*78e0*/  ISETP.GT.AND P4, PT, R55, 0x68, P2 ;  /* 0x000000683700780c */ /* 0x000fe40001784270 */
[----:B------:R-:W-:Y:S02]  /*78f0*/  ISETP.LT.OR P3, PT, R53, 0x62, P3 ;  /* 0x000000623500780c */ /* 0x000fe40001f61670 */
[----:B------:R-:W-:-:S02]  /*7900*/  FSEL R44, R44, -INF , !P5 ;  /* 0xff8000002c2c7808 */ /* 0x000fc40006800000 */
[----:B------:R-:W-:Y:S01]  /*7910*/  FMNMX.FTZ R59, R162, R59, !PT ;  /* 0x0000003ba23b7209 */ /* 0x000fe20007810000 */
[----:B------:R-:W-:Y:S01]  /*7920*/  MUFU.EX2 R42, R42 ;  /* 0x0000002a002a7308 */ /* 0x000fe20000000800 */
[----:B------:R-:W-:Y:S02]  /*7930*/  ISETP.GT.AND P5, PT, R55, 0x69, P2 ;  /* 0x000000693700780c */ /* 0x000fe400017a4270 */
[----:B------:R-:W-:Y:S01]  /*7940*/  FSEL R86, R45, -INF , !P3 ;  /* 0xff8000002d567808 */ /* 0x000fe20005800000 */
[-CC-:B------:R-:W-:Y:S01]  /*7950*/  FFMA.FTZ R45, R68, R7.reuse, -R35.reuse ;  /* 0x00000007442d7223 */ /* 0x180fe20000010823 */
[----:B------:R-:W-:Y:S01]  /*7960*/  ISETP.LT.OR P4, PT, R53, 0x69, P4 ;  /* 0x000000693500780c */ /* 0x000fe20002781670 */
[----:B------:R-:W-:Y:S01]  /*7970*/  FFMA.FTZ R68, R76, R7, -R35 ;  /* 0x000000074c447223 */ /* 0x000fe20000010823 */
[----:B------:R-:W-:Y:S01]  /*7980*/  FMNMX.FTZ R59, R44, R59, !PT ;  /* 0x0000003b2c3b7209 */ /* 0x000fe20007810000 */
[----:B------:R-:W-:Y:S01]  /*7990*/  MUFU.EX2 R170, R170 ;  /* 0x000000aa00aa7308 */ /* 0x000fe20000000800 */
[----:B------:R-:W-:-:S02]  /*79a0*/  ISETP.GT.AND P3, PT, R55, 0x70, P2 ;  /* 0x000000703700780c */ /* 0x000fc40001764270 */
[----:B------:R-:W-:Y:S02]  /*79b0*/  ISETP.LT.OR P5, PT, R53, 0x6a, P5 ;  /* 0x0000006a3500780c */ /* 0x000fe40002fa1670 */
[----:B------:R-:W-:Y:S01]  /*79c0*/  FSEL R84, R49, -INF , !P4 ;  /* 0xff80000031547808 */ /* 0x000fe20006000000 */
[----:B------:R-:W-:Y:S01]  /*79d0*/  FFMA.FTZ R49, R66, R7, -R35 ;  /* 0x0000000742317223 */ /* 0x000fe20000010823 */
[----:B------:R-:W-:Y:S01]  /*79e0*/  FMNMX.FTZ R59, R86, R59, !PT ;  /* 0x0000003b563b7209 */ /* 0x000fe20007810000 */
[----:B------:R-:W-:Y:S01]  /*79f0*/  MUFU.EX2 R43, R43 ;  /* 0x0000002b002b7308 */ /* 0x000fe20000000800 */
[----:B------:R-:W-:Y:S02]  /*7a00*/  ISETP.GT.AND P4, PT, R55, 0x71, P2 ;  /* 0x000000713700780c */ /* 0x000fe40001784270 */
[----:B------:R-:W-:Y:S02]  /*7a10*/  FSEL R46, R46, -INF , !P5 ;  /* 0xff8000002e2e7808 */ /* 0x000fe40006800000 */
[----:B------:R-:W-:-:S02]  /*7a20*/  ISETP.LT.OR P3, PT, R53, 0x71, P3 ;  /* 0x000000713500780c */ /* 0x000fc40001f61670 */
        /* <DEDUP_REMOVED lines=13> */
[-CC-:B------:R-:W-:Y:S01]  /*7b00*/  FFMA.FTZ R70, R74, R7.reuse, -R35.reuse ;  /* 0x000000074a467223 */ /* 0x180fe20000010823 */
[----:B------:R-:W-:Y:S01]  /*7b10*/  ISETP.LT.OR P2, PT, R53, 0x7a, P2 ;  /* 0x0000007a3500780c */ /* 0x000fe20001741670 */
[-CC-:B------:R-:W-:Y:S01]  /*7b20*/  FFMA.FTZ R53, R62, R7.reuse, -R35.reuse ;  /* 0x000000073e357223 */ /* 0x180fe20000010823 */
[----:B------:R-:W-:Y:S01]  /*7b30*/  FSEL R186, R50, -INF , !P5 ;  /* 0xff80000032ba7808 */ /* 0x000fe20006800000 */
[--C-:B------:R-:W-:Y:S01]  /*7b40*/  FFMA.FTZ R50, R72, R7, -R35.reuse ;  /* 0x0000000748327223 */ /* 0x100fe20000010823 */
[----:B------:R-:W-:Y:S01]  /*7b50*/  FMNMX.FTZ R59, R80, R59, !PT ;  /* 0x0000003b503b7209 */ /* 0x000fe20007810000 */
[----:B------:R-:W-:Y:S01]  /*7b60*/  MUFU.EX2 R48, R48 ;  /* 0x0000003000307308 */ /* 0x000fe20000000800 */
[----:B------:R-:W-:Y:S01]  /*7b70*/  FSEL R78, R51, -INF , !P2 ;  /* 0xff800000334e7808 */ /* 0x000fe20005000000 */
[----:B------:R-:W-:Y:S01]  /*7b80*/  FFMA.FTZ R51, R60, R7, -R35 ;  /* 0x000000073c337223 */ /* 0x000fe20000010823 */
[----:B------:R-:W-:-:S02]  /*7b90*/  FMNMX.FTZ R59, R186, R59, !PT ;  /* 0x0000003bba3b7209 */ /* 0x000fc40007810000 */
[----:B------:R-:W-:Y:S02]  /*7ba0*/  FSEL R60, R34, RZ, P6 ;  /* 0x000000ff223c7208 */ /* 0x000fe40003000000 */
[----:B------:R-:W-:Y:S01]  /*7bb0*/  FMNMX.FTZ R59, R78, R59, !PT ;  /* 0x0000003b4e3b7209 */ /* 0x000fe20007810000 */
[----:B------:R-:W-:Y:S02]  /*7bc0*/  MUFU.EX2 R50, R50 ;  /* 0x0000003200327308 */ /* 0x000fe40000000800 */
[----:B------:R-:W-:Y:S02]  /*7bd0*/  FADD.FTZ R60, -R60, R5 ;  /* 0x000000053c3c7221 */ /* 0x000fe40000010100 */
[----:B------:R-:W0:Y:S02]  /*7be0*/  SHFL.BFLY PT, R72, R59, 0x2, 0x1f ;  /* 0x0c401f003b487f89 */ /* 0x000e2400000e0000 */
[-C--:B------:R-:W-:Y:S02]  /*7bf0*/  FMUL.FTZ R5, R60, R7.reuse ;  /* 0x000000073c057220 */ /* 0x080fe40000410000 */
[----:B------:R-:W-:Y:S08]  /*7c00*/  MUFU.EX2 R47, R47 ;  /* 0x0000002f002f7308 */ /* 0x000ff00000000800 */
[----:B------:R-:W1:Y:S08]  /*7c10*/  MUFU.EX2 R5, R5 ;  /* 0x0000000500057308 */ /* 0x000e700000000800 */
[----:B------:R-:W-:Y:S01]  /*7c20*/  MUFU.EX2 R70, R70 ;  /* 0x0000004600467308 */ /* 0x000fe20000000800 */
[----:B0-----:R-:W-:Y:S01]  /*7c30*/  FMNMX.FTZ R72, R59, R72, !PT ;  /* 0x000000483b487209 */ /* 0x001fe20007810000 */
[----:B------:R-:W-:-:S06]  /*7c40*/  FFMA.FTZ R59, R54, R7, -R35 ;  /* 0x00000007363b7223 */ /* 0x000fcc0000010823 */
[----:B------:R-:W-:Y:S01]  /*7c50*/  MUFU.EX2 R49, R49 ;  /* 0x0000003100317308 */ /* 0x000fe20000000800 */
[----:B------:R-:W0:Y:S01]  /*7c60*/  SHFL.BFLY PT, R55, R72, 0x1, 0x1f ;  /* 0x0c201f0048377f89 */ /* 0x000e2200000e0000 */
[-C--:B-1----:R-:W-:Y:S01]  /*7c70*/  FMUL.FTZ R88, R88, R5.reuse ;  /* 0x0000000558587220 */ /* 0x082fe20000410000 */
        /* <DEDUP_REMOVED lines=20> */
[----:B------:R-:W-:Y:S01]  /*7dc0*/  FMUL.FTZ R125, R125, R5 ;  /* 0x000000057d7d7220 */ /* 0x000fe20000410000 */
[----:B------:R-:W-:Y:S01]  /*7dd0*/  MUFU.EX2 R58, R58 ;  /* 0x0000003a003a7308 */ /* 0x000fe20000000800 */
[----:B0-----:R-:W-:Y:S01]  /*7de0*/  FMNMX.FTZ R54, R72, R55, !PT ;  /* 0x0000003748367209 */ /* 0x001fe20007810000 */
[-C--:B------:R-:W-:Y:S01]  /*7df0*/  FMUL.FTZ R128, R128, R5.reuse ;  /* 0x0000000580807220 */ /* 0x080fe20000410000 */
[-C--:B------:R-:W-:Y:S01]  /*7e00*/  FMUL.FTZ R129, R129, R5.reuse ;  /* 0x0000000581817220 */ /* 0x080fe20000410000 */
[----:B------:R-:W-:Y:S01]  /*7e10*/  FMUL.FTZ R132, R132, R5 ;  /* 0x0000000584847220 */ /* 0x000fe20000410000 */
[C---:B------:R-:W-:Y:S01]  /*7e20*/  FSETP.NEU.FTZ.AND P2, PT, R54.reuse, -INF , PT ;  /* 0xff8000003600780b */ /* 0x040fe20003f5d000 */
[----:B------:R-:W-:Y:S01]  /*7e30*/  FMUL.FTZ R35, R54, R7 ;  /* 0x0000000736237220 */ /* 0x000fe20000410000 */
[-C--:B------:R-:W-:Y:S01]  /*7e40*/  FMUL.FTZ R133, R133, R5.reuse ;  /* 0x0000000585857220 */ /* 0x080fe20000410000 */
[----:B------:R-:W-:Y:S01]  /*7e50*/  MUFU.EX2 R53, R53 ;  /* 0x0000003500357308 */ /* 0x000fe20000000800 */
[-C--:B------:R-:W-:Y:S01]  /*7e60*/  FMUL.FTZ R136, R136, R5.reuse ;  /* 0x0000000588887220 */ /* 0x080fe20000410000 */
[-C--:B------:R-:W-:Y:S01]  /*7e70*/  FMUL.FTZ R137, R137, R5.reuse ;  /* 0x0000000589897220 */ /* 0x080fe20000410000 */
[----:B------:R-:W-:Y:S01]  /*7e80*/  FSEL R35, R35, RZ, P2 ;  /* 0x000000ff23237208 */ /* 0x000fe20001000000 */
[-C--:B------:R-:W-:Y:S01]  /*7e90*/  FMUL.FTZ R140, R140, R5.reuse ;  /* 0x000000058c8c7220 */ /* 0x080fe20000410000 */
[-C--:B------:R-:W-:Y:S01]  /*7ea0*/  FMUL.FTZ R141, R141, R5.reuse ;  /* 0x000000058d8d7220 */ /* 0x080fe20000410000 */
[-C--:B------:R-:W-:Y:S01]  /*7eb0*/  FMUL.FTZ R144, R144, R5.reuse ;  /* 0x0000000590907220 */ /* 0x080fe20000410000 */
[----:B------:R-:W-:Y:S01]  /*7ec0*/  FMUL.FTZ R145, R145, R5 ;  /* 0x0000000591917220 */ /* 0x000fe20000410000 */
[--C-:B------:R-:W-:Y:S01]  /*7ed0*/  FFMA.FTZ R173, R28, R7, -R35.reuse ;  /* 0x000000071cad7223 */ /* 0x100fe20000010823 */
[----:B------:R-:W-:Y:S01]  /*7ee0*/  FFMA.FTZ R28, R5, R3, R180 ;  /* 0x00000003051c7223 */ /* 0x000fe200000100b4 */
[----:B------:R-:W-:Y:S01]  /*7ef0*/  FFMA.FTZ R175, R32, R7, -R35 ;  /* 0x0000000720af7223 */ /* 0x000fe20000010823 */
[----:B------:R-:W-:-:S02]  /*7f00*/  IMAD.U32 R32, RZ, RZ, UR42 ;  /* 0x0000002aff207e24 */ /* 0x000fc4000f8e00ff */
[-CC-:B------:R-:W-:Y:S01]  /*7f10*/  FFMA.FTZ R181, R57, R7.reuse, -R35.reuse ;  /* 0x0000000739b57223 */ /* 0x180fe20000010823 */
[----:B------:R-:W-:Y:S01]  /*7f20*/  FADD.FTZ R3, R21, R28 ;  /* 0x0000001c15037221 */ /* 0x000fe20000010000 */
[-CC-:B------:R-:W-:Y:S01]  /*7f30*/  FFMA.FTZ R169, R30, R7.reuse, -R35.reuse ;  /* 0x000000071ea97223 */ /* 0x180fe20000010823 */
[-C--:B------:R-:W-:Y:S01]  /*7f40*/  FFMA.FTZ R10, R10, R7.reuse, -R35 ;  /* 0x000000070a0a7223 */ /* 0x080fe20000010823 */
[----:B------:R-:W-:Y:S01]  /*7f50*/  @!P1 LEA R32, R32, UR41, 0x3 ;  /* 0x0000002920209c11 */ /* 0x000fe2000f8e18ff */
[----:B------:R-:W-:Y:S01]  /*7f60*/  FADD.FTZ R28, R182, R3 ;  /* 0x00000003b61c7221 */ /* 0x000fe20000010000 */
[----:B------:R-:W-:Y:S01]  /*7f70*/  MUFU.EX2 R181, R181 ;  /* 0x000000b500b57308 */ /* 0x000fe20000000800 */
[-CC-:B------:R-:W-:Y:S01]  /*7f80*/  FFMA.FTZ R183, R12, R7.reuse, -R35.reuse ;  /* 0x000000070cb77223 */ /* 0x180fe20000010823 */
[----:B------:R-:W-:Y:S01]  /*7f90*/  FFMA.FTZ R12, R14, R7, -R35 ;  /* 0x000000070e0c7223 */ /* 0x000fe20000010823 */
[----:B------:R-:W-:Y:S01]  /*7fa0*/  FADD.FTZ R3, R25, R28 ;  /* 0x0000001c19037221 */ /* 0x000fe20000010000 */
[----:B------:R-:W-:-:S02]  /*7fb0*/  @!P1 VIADD R32, R32, 0x28860 ;  /* 0x0002886020209836 */ /* 0x000fc40000000000 */
[-CC-:B------:R-:W-:Y:S01]  /*7fc0*/  FFMA.FTZ R177, R20, R7.reuse, -R35.reuse ;  /* 0x0000000714b17223 */ /* 0x180fe20000010823 */
[-C--:B------:R-:W-:Y:S01]  /*7fd0*/  FFMA.FTZ R14, R158, R7.reuse, -R35 ;  /* 0x000000079e0e7223 */ /* 0x080fe20000010823 */
[----:B------:R-:W-:Y:S01]  /*7fe0*/  FADD.FTZ R28, R176, R3 ;  /* 0x00000003b01c7221 */ /* 0x000fe20000010000 */
[----:B------:R-:W-:Y:S01]  /*7ff0*/  MUFU.EX2 R10, R10 ;  /* 0x0000000a000a7308 */ /* 0x000fe20000000800 */
[----:B------:R-:W-:Y:S01]  /*8000*/  @!P1 PRMT R32, RZ, 0x654, R32 ;  /* 0x00000654ff209816 */ /* 0x000fe20000000020 */
[-CC-:B------:R-:W-:Y:S01]  /*8010*/  FFMA.FTZ R165, R36, R7.reuse, -R35.reuse ;  /* 0x0000000724a57223 */ /* 0x180fe20000010823 */
[----:B------:R-:W-:Y:S01]  /*8020*/  FADD.FTZ R3, R27, R28 ;  /* 0x0000001c1b037221 */ /* 0x000fe20000010000 */
[-CC-:B------:R-:W-:Y:S01]  /*8030*/  FFMA.FTZ R179, R156, R7.reuse, -R35.reuse ;  /* 0x000000079cb37223 */ /* 0x180fe20000010823 */
[----:B------:R0:W-:Y:S01]  /*8040*/  @!P1 SYNCS.ARRIVE.TRANS64.RED.A1T0 RZ, [R32+URZ], RZ ;  /* 0x000000ff20ff99a7 */ /* 0x0001e2000810043f */
[-C--:B------:R-:W-:Y:S01]  /*8050*/  FFMA.FTZ R20, R24, R7.reuse, -R35 ;  /* 0x0000000718147223 */ /* 0x080fe20000010823 */
[----:B------:R-:W-:Y:S01]  /*8060*/  FADD.FTZ R28, R178, R3 ;  /* 0x00000003b21c7221 */ /* 0x000fe20000010000 */
[----:B------:R-:W-:Y:S01]  /*8070*/  MUFU.EX2 R183, R183 ;  /* 0x000000b700b77308 */ /* 0x000fe20000000800 */
[-CC-:B------:R-:W-:Y:S01]  /*8080*/  FFMA.FTZ R24, R164, R7.reuse, -R35.reuse ;  /* 0x00000007a4187223 */ /* 0x180fe20000010823 */
[----:B------:R-:W-:Y:S01]  /*8090*/  F2FP.F16.F32.PACK_AB R180, R21, R180 ;  /* 0x000000b415b4723e */ /* 0x000fe200000000ff */
[----:B------:R-:W-:Y:S01]  /*80a0*/  FADD.FTZ R3, R29, R28 ;  /* 0x0000001c1d037221 */ /* 0x000fe20000010000 */
[-CC-:B------:R-:W-:Y:S01]  /*80b0*/  FFMA.FTZ R26, R26, R7.reuse, -R35.reuse ;  /* 0x000000071a1a7223 */ /* 0x180fe20000010823 */
[-CC-:B------:R-:W-:Y:S01]  /*80c0*/  FFMA.FTZ R8, R8, R7.reuse, -R35.reuse ;  /* 0x0000000708087223 */ /* 0x180fe20000010823 */
        /* <DEDUP_REMOVED lines=8> */
[-CC-:B------:R-:W-:Y:S01]  /*8150*/  FFMA.FTZ R40, R40, R7.reuse, -R35.reuse ;  /* 0x0000000728287223 */ /* 0x180fe20000010823 */
[----:B------:R-:W-:Y:S01]  /*8160*/  FADD.FTZ R57, R33, R28 ;  /* 0x0000001c21397221 */ /* 0x000fe20000010000 */
[-C--:B------:R-:W-:Y:S01]  /*8170*/  FFMA.FTZ R28, R184, R7.reuse, -R35 ;  /* 0x00000007b81c7223 */ /* 0x080fe20000010823 */
[-C--:B------:R-:W-:Y:S01]  /*8180*/  FMUL.FTZ R6, R6, R7.reuse ;  /* 0x0000000706067220 */ /* 0x080fe20000410000 */
[----:B------:R-:W-:Y:S01]  /*8190*/  MUFU.EX2 R177, R177 ;  /* 0x000000b100b17308 */ /* 0x000fe20000000800 */
[----:B------:R-:W-:Y:S01]  /*81a0*/  FADD.FTZ R30, R38, R57 ;  /* 0x00000039261e7221 */ /* 0x000fe20000010000 */
[-CC-:B------:R-:W-:Y:S01]  /*81b0*/  FFMA.FTZ R154, R154, R7.reuse, -R35.reuse ;  /* 0x000000079a9a7223 */ /* 0x180fe20000010823 */
[----:B------:R-:W-:Y:S01]  /*81c0*/  F2FP.F16.F32.PACK_AB R182, R25, R182 ;  /* 0x000000b619b6723e */ /* 0x000fe200000000ff */
        /* <DEDUP_REMOVED lines=8> */
[-C--:B------:R-:W-:Y:S01]  /*8250*/  FFMA.FTZ R46, R46, R7.reuse, -R35 ;  /* 0x000000072e2e7223 */ /* 0x080fe20000010823 */
[----:B0-----:R-:W-:Y:S01]  /*8260*/  FADD.FTZ R32, R170, R3 ;  /* 0x00000003aa207221 */ /* 0x001fe20000010000 */
[-CC-:B------:R-:W-:Y:S01]  /*8270*/  FFMA.FTZ R82, R82, R7.reuse, -R35.reuse ;  /* 0x0000000752527223 */ /* 0x180fe20000010823 */
[-CC-:B------:R-:W-:Y:S01]  /*8280*/  FFMA.FTZ R80, R80, R7.reuse, -R35.reuse ;  /* 0x0000000750507223 */ /* 0x180fe20000010823 */
[----:B------:R-:W0:Y:S01]  /*8290*/  MUFU.EX2 R14, R14 ;  /* 0x0000000e000e7308 */ /* 0x000e220000000800 */
[----:B------:R-:W-:Y:S01]  /*82a0*/  FADD.FTZ R32, R39, R32 ;  /* 0x0000002027207221 */ /* 0x000fe20000010000 */
[-CC-:B------:R-:W-:Y:S01]  /*82b0*/  FFMA.FTZ R186, R186, R7.reuse, -R35.reuse ;  /* 0x00000007baba7223 */ /* 0x180fe20000010823 */
[----:B------:R-:W-:Y:S01]  /*82c0*/  ISETP.GT.AND P2, PT, R4, UR55, PT ;  /* 0x0000003704007c0c */ /* 0x000fe2000bf44270 */
[----:B------:R-:W-:Y:S01]  /*82d0*/  UMOV UR42, UR54 ;  /* 0x00000036002a7c82 */ /* 0x000fe20008000000 */
[----:B------:R-:W-:Y:S01]  /*82e0*/  FADD.FTZ R3, R41, R32 ;  /* 0x0000002029037221 */ /* 0x000fe20000010000 */
[-CC-:B------:R-:W-:Y:S01]  /*82f0*/  FFMA.FTZ R32, R162, R7.reuse, -R35.reuse ;  /* 0x00000007a2207223 */ /* 0x180fe20000010823 */
[----:B------:R-:W-:Y:S01]  /*8300*/  FFMA.FTZ R35, R78, R7, -R35 ;  /* 0x000000074e237223 */ /* 0x000fe20000010823 */
[----:B------:R-:W2:Y:S01]  /*8310*/  MUFU.EX2 R179, R179 ;  /* 0x000000b300b37308 */ /* 0x000ea20000000800 */
[----:B------:R-:W-:Y:S01]  /*8320*/  FADD.FTZ R36, R48, R3 ;  /* 0x0000000330247221 */ /* 0x000fe20000010000 */
[----:B-1----:R-:W-:Y:S01]  /*8330*/  FFMA.FTZ R3, R6, R2, R181 ;  /* 0x0000000206037223 */ /* 0x002fe200000100b5 */
[-C--:B------:R-:W-:Y:S01]  /*8340*/  FMUL.FTZ R148, R148, R5.reuse ;  /* 0x0000000594947220 */ /* 0x080fe20000410000 */
[----:B------:R-:W-:Y:S01]  /*8350*/  FMUL.FTZ R149, R149, R5 ;  /* 0x0000000595957220 */ /* 0x000fe20000410000 */
        /* <DEDUP_REMOVED lines=11> */
[----:B------:R-:W3:Y:S01]  /*8410*/  MUFU.EX2 R173, R173 ;  /* 0x000000ad00ad7308 */ /* 0x000ee20000000800 */
[----:B------:R-:W-:Y:S01]  /*8420*/  FADD.FTZ R36, R68, R57 ;  /* 0x0000003944247221 */ /* 0x000fe20000010000 */
[----:B------:R-:W-:Y:S01]  /*8430*/  FADD.FTZ R3, R177, R2 ;  /* 0x00000002b1037221 */ /* 0x000fe20000010000 */
[-C--:B------:R-:W-:Y:S01]  /*8440*/  FMUL.FTZ R98, R98, R6.reuse ;  /* 0x0000000662627220 */ /* 0x080fe20000410000 */
[-C--:B------:R-:W-:Y:S01]  /*8450*/  FMUL.FTZ R99, R99, R6.reuse ;  /* 0x0000000663637220 */ /* 0x080fe20000410000 */
[----:B------:R-:W-:Y:S01]  /*8460*/  FADD.FTZ R21, R47, R36 ;  /* 0x000000242f157221 */ /* 0x000fe20000010000 */
[----:B0-----:R-:W-:Y:S01]  /*8470*/  FADD.FTZ R2, R14, R3 ;  /* 0x000000030e027221 */ /* 0x001fe20000010000 */
[-C--:B------:R-:W-:Y:S01]  /*8480*/  FMUL.FTZ R102, R102, R6.reuse ;  /* 0x0000000666667220 */ /* 0x080fe20000410000 */
[----:B------:R-:W0:Y:S01]  /*8490*/  MUFU.EX2 R24, R24 ;  /* 0x0000001800187308 */ /* 0x000e220000000800 */
[----:B------:R-:W-:Y:S01]  /*84a0*/  FADD.FTZ R36, R70, R21 ;  /* 0x0000001546247221 */ /* 0x000fe20000010000 */
[----:B--2---:R-:W-:Y:S01]  /*84b0*/  FADD.FTZ R3, R179, R2 ;  /* 0x00000002b3037221 */ /* 0x004fe20000010000 */
[-C--:B------:R-:W-:Y:S01]  /*84c0*/  FMUL.FTZ R103, R103, R6.reuse ;  /* 0x0000000667677220 */ /* 0x080fe20000410000 */
[-C--:B------:R-:W-:Y:S01]  /*84d0*/  FMUL.FTZ R106, R106, R6.reuse ;  /* 0x000000066a6a7220 */ /* 0x080fe20000410000 */
[----:B------:R-:W-:Y:S01]  /*84e0*/  FADD.FTZ R21, R49, R36 ;  /* 0x0000002431157221 */ /* 0x000fe20000010000 */
[----:B-1----:R-:W-:Y:S01]  /*84f0*/  FADD.FTZ R2, R20, R3 ;  /* 0x0000000314027221 */ /* 0x002fe20000010000 */
[-C--:B------:R-:W-:Y:S01]  /*8500*/  FMUL.FTZ R107, R107, R6.reuse ;  /* 0x000000066b6b7220 */ /* 0x080fe20000410000 */
[----:B------:R-:W1:Y:S01]  /*8510*/  MUFU.EX2 R175, R175 ;  /* 0x000000af00af7308 */ /* 0x000e620000000800 */
[----:B------:R-:W-:Y:S01]  /*8520*/  FADD.FTZ R36, R64, R21 ;  /* 0x0000001540247221 */ /* 0x000fe20000010000 */
[----:B---3--:R-:W-:Y:S01]  /*8530*/  FADD.FTZ R3, R173, R2 ;  /* 0x00000002ad037221 */ /* 0x008fe20000010000 */
[-C--:B------:R-:W-:Y:S01]  /*8540*/  FMUL.FTZ R110, R110, R6.reuse ;  /* 0x000000066e6e7220 */ /* 0x080fe20000410000 */
[-C--:B------:R-:W-:Y:S01]  /*8550*/  FMUL.FTZ R111, R111, R6.reuse ;  /* 0x000000066f6f7220 */ /* 0x080fe20000410000 */
[----:B------:R-:W-:Y:S01]  /*8560*/  FADD.FTZ R21, R51, R36 ;  /* 0x0000002433157221 */ /* 0x000fe20000010000 */
[-C--:B------:R-:W-:Y:S01]  /*8570*/  FMUL.FTZ R114, R114, R6.reuse ;  /* 0x0000000672727220 */ /* 0x080fe20000410000 */
[-C--:B------:R-:W-:Y:S01]  /*8580*/  FMUL.FTZ R115, R115, R6.reuse ;  /* 0x0000000673737220 */ /* 0x080fe20000410000 */
[----:B------:R-:W2:Y:S01]  /*8590*/  MUFU.EX2 R26, R26 ;  /* 0x0000001a001a7308 */ /* 0x000ea20000000800 */
[----:B0-----:R-:W-:Y:S01]  /*85a0*/  FADD.FTZ R2, R24, R3 ;  /* 0x0000000318027221 */ /* 0x001fe20000010000 */
[----:B------:R-:W-:Y:S01]  /*85b0*/  FADD.FTZ R36, R58, R21 ;  /* 0x000000153a247221 */ /* 0x000fe20000010000 */
[-C--:B------:R-:W-:Y:S01]  /*85c0*/  FMUL.FTZ R118, R118, R6.reuse ;  /* 0x0000000676767220 */ /* 0x080fe20000410000 */
[-C--:B------:R-:W-:Y:S01]  /*85d0*/  FMUL.FTZ R119, R119, R6.reuse ;  /* 0x0000000677777220 */ /* 0x080fe20000410000 */
[-C--:B------:R-:W-:Y:S01]  /*85e0*/  FMUL.FTZ R122, R122, R6.reuse ;  /* 0x000000067a7a7220 */ /* 0x080fe20000410000 */
[----:B------:R-:W-:Y:S01]  /*85f0*/  FADD.FTZ R21, R53, R36 ;  /* 0x0000002435157221 */ /* 0x000fe20000010000 */
[-C--:B------:R-:W-:Y:S01]  /*8600*/  FMUL.FTZ R123, R123, R6.reuse ;  /* 0x000000067b7b7220 */ /* 0x080fe20000410000 */
[----:B------:R-:W0:Y:S01]  /*8610*/  MUFU.EX2 R56, R56 ;  /* 0x0000003800387308 */ /* 0x000e220000000800 */
        /* <DEDUP_REMOVED lines=16> */
[----:B0-----:R-:W-:Y:S01]  /*8720*/  FADD.FTZ R36, R56, R21 ;  /* 0x0000001538247221 */ /* 0x001fe20000010000 */
[-C--:B------:R-:W-:Y:S01]  /*8730*/  FMUL.FTZ R150, R150, R6.reuse ;  /* 0x0000000696967220 */ /* 0x080fe20000410000 */
[----:B------:R-:W-:Y:S01]  /*8740*/  FMUL.FTZ R151, R151, R6 ;  /* 0x0000000697977220 */ /* 0x000fe20000410000 */
[----:B------:R-:W-:Y:S01]  /*8750*/  F2FP.F16.F32.PACK_AB R176, R27, R176 ;  /* 0x000000b01bb0723e */ /* 0x000fe200000000ff */
[----:B------:R-:W-:Y:S01]  /*8760*/  VIADD R4, R4, 0xffffffff ;  /* 0xffffffff04047836 */ /* 0x000fe20000000000 */
[----:B------:R-:W-:Y:S01]  /*8770*/  F2FP.F16.F32.PACK_AB R178, R29, R178 ;  /* 0x000000b21db2723e */ /* 0x000fe200000000ff */
[----:B------:R-:W-:Y:S01]  /*8780*/  IMAD.MOV.U32 R5, RZ, RZ, R34 ;  /* 0x000000ffff057224 */ /* 0x000fe200078e0022 */
[----:B------:R-:W0:Y:S01]  /*8790*/  MUFU.EX2 R171, R171 ;  /* 0x000000ab00ab7308 */ /* 0x000e220000000800 */
[----:B-1----:R-:W-:Y:S01]  /*87a0*/  FADD.FTZ R21, R169, R2 ;  /* 0x00000002a9157221 */ /* 0x002fe20000010000 */
[----:B------:R-:W-:Y:S01]  /*87b0*/  F2FP.F16.F32.PACK_AB R172, R31, R172 ;  /* 0x000000ac1fac723e */ /* 0x000fe200000000ff */
[----:B------:R-:W-:Y:S01]  /*87c0*/  IMAD.MOV.U32 R6, RZ, RZ, R54 ;  /* 0x000000ffff067224 */ /* 0x000fe200078e0036 */
[----:B------:R-:W-:-:S02]  /*87d0*/  F2FP.F16.F32.PACK_AB R174, R38, R33 ;  /* 0x0000002126ae723e */ /* 0x000fc400000000ff */
[----:B------:R-:W-:Y:S02]  /*87e0*/  F2FP.F16.F32.PACK_AB R170, R39, R170 ;  /* 0x000000aa27aa723e */ /* 0x000fe400000000ff */
[----:B------:R-:W1:Y:S01]  /*87f0*/  MUFU.EX2 R28, R28 ;  /* 0x0000001c001c7308 */ /* 0x000e620000000800 */
[----:B--2---:R-:W-:Y:S01]  /*8800*/  FADD.FTZ R2, R8, R21 ;  /* 0x0000001508027221 */ /* 0x004fe20000010000 */
[----:B------:R-:W-:Y:S02]  /*8810*/  F2FP.F16.F32.PACK_AB R164, R48, R41 ;  /* 0x0000002930a4723e */ /* 0x000fe400000000ff */
[----:B------:R-:W-:Y:S02]  /*8820*/  F2FP.F16.F32.PACK_AB R166, R50, R43 ;  /* 0x0000002b32a6723e */ /* 0x000fe400000000ff */
[----:B------:R-:W-:Y:S02]  /*8830*/  F2FP.F16.F32.PACK_AB R160, R68, R45 ;  /* 0x0000002d44a0723e */ /* 0x000fe400000000ff */
[----:B------:R-:W2:Y:S01]  /*8840*/  MUFU.EX2 R165, R165 ;  /* 0x000000a500a57308 */ /* 0x000ea20000000800 */
[----:B0-----:R-:W-:Y:S01]  /*8850*/  FADD.FTZ R21, R171, R2 ;  /* 0x00000002ab157221 */ /* 0x001fe20000010000 */
[----:B------:R-:W-:-:S02]  /*8860*/  F2FP.F16.F32.PACK_AB R162, R70, R47 ;  /* 0x0000002f46a2723e */ /* 0x000fc400000000ff */
[----:B------:R-:W-:Y:S02]  /*8870*/  F2FP.F16.F32.PACK_AB R156, R64, R49 ;  /* 0x00000031409c723e */ /* 0x000fe400000000ff */
[----:B------:R-:W-:Y:S02]  /*8880*/  F2FP.F16.F32.PACK_AB R158, R58, R51 ;  /* 0x000000333a9e723e */ /* 0x000fe400000000ff */
[----:B------:R-:W0:Y:S01]  /*8890*/  MUFU.EX2 R30, R30 ;  /* 0x0000001e001e7308 */ /* 0x000e220000000800 */
[----:B-1----:R-:W-:Y:S01]  /*88a0*/  FADD.FTZ R2, R28, R21 ;  /* 0x000000151c027221 */ /* 0x002fe20000010000 */
[----:B------:R-:W-:Y:S02]  /*88b0*/  F2FP.F16.F32.PACK_AB R181, R10, R181 ;  /* 0x000000b50ab5723e */ /* 0x000fe400000000ff */
[----:B------:R-:W-:Y:S02]  /*88c0*/  F2FP.F16.F32.PACK_AB R183, R12, R183 ;  /* 0x000000b70cb7723e */ /* 0x000fe400000000ff */
[----:B------:R-:W-:-:S02]  /*88d0*/  F2FP.F16.F32.PACK_AB R177, R14, R177 ;  /* 0x000000b10eb1723e */ /* 0x000fc400000000ff */
[----:B------:R-:W1:Y:S01]  /*88e0*/  MUFU.EX2 R167, R167 ;  /* 0x000000a700a77308 */ /* 0x000e620000000800 */
[----:B--2---:R-:W-:Y:S01]  /*88f0*/  FADD.FTZ R21, R165, R2 ;  /* 0x00000002a5157221 */ /* 0x004fe20000010000 */
[----:B------:R-:W-:Y:S02]  /*8900*/  F2FP.F16.F32.PACK_AB R179, R20, R179 ;  /* 0x000000b314b3723e */ /* 0x000fe400000000ff */
[----:B------:R-:W-:Y:S02]  /*8910*/  F2FP.F16.F32.PACK_AB R173, R24, R173 ;  /* 0x000000ad18ad723e */ /* 0x000fe400000000ff */
[----:B------:R-:W-:Y:S02]  /*8920*/  F2FP.F16.F32.PACK_AB R175, R26, R175 ;  /* 0x000000af1aaf723e */ /* 0x000fe400000000ff */
[----:B------:R2:W3:Y:S01]  /*8930*/  MUFU.EX2 R57, R168 ;  /* 0x000000a800397308 */ /* 0x0004e20000000800 */
[----:B0-----:R-:W-:Y:S01]  /*8940*/  FADD.FTZ R2, R30, R21 ;  /* 0x000000151e027221 */ /* 0x001fe20000010000 */
[----:B------:R-:W-:-:S02]  /*8950*/  F2FP.F16.F32.PACK_AB R169, R8, R169 ;  /* 0x000000a908a9723e */ /* 0x000fc400000000ff */
[----:B------:R-:W-:Y:S02]  /*8960*/  F2FP.F16.F32.PACK_AB R171, R28, R171 ;  /* 0x000000ab1cab723e */ /* 0x000fe400000000ff */
[----:B------:R-:W-:Y:S02]  /*8970*/  F2FP.F16.F32.PACK_AB R165, R30, R165 ;  /* 0x000000a51ea5723e */ /* 0x000fe400000000ff */
[----:B------:R-:W0:Y:S01]  /*8980*/  MUFU.EX2 R161, R40 ;  /* 0x0000002800a17308 */ /* 0x000e220000000800 */
[----:B-1----:R-:W-:Y:S01]  /*8990*/  FADD.FTZ R2, R167, R2 ;  /* 0x00000002a7027221 */ /* 0x002fe20000010000 */
[----:B--2---:R-:W-:-:S06]  /*89a0*/  F2FP.F16.F32.PACK_AB R168, R42, R37 ;  /* 0x000000252aa8723e */ /* 0x004fcc00000000ff */
[----:B------:R-:W1:Y:S01]  /*89b0*/  MUFU.EX2 R25, R154 ;  /* 0x0000009a00197308 */ /* 0x000e620000000800 */
[C---:B---3--:R-:W-:Y:S01]  /*89c0*/  FADD.FTZ R2, R57.reuse, R2 ;  /* 0x0000000239027221 */ /* 0x048fe20000010000 */
[----:B------:R-:W-:-:S06]  /*89d0*/  F2FP.F16.F32.PACK_AB R167, R57, R167 ;  /* 0x000000a739a7723e */ /* 0x000fcc00000000ff */
[----:B------:R2:W3:Y:S01]  /*89e0*/  MUFU.EX2 R163, R152 ;  /* 0x0000009800a37308 */ /* 0x0004e20000000800 */
[----:B0-----:R-:W-:-:S07]  /*89f0*/  FADD.FTZ R2, R161, R2 ;  /* 0x00000002a1027221 */ /* 0x001fce0000010000 */
[----:B------:R-:W0:Y:S01]  /*8a00*/  MUFU.EX2 R32, R32 ;  /* 0x0000002000207308 */ /* 0x000e220000000800 */
[C---:B-1----:R-:W-:Y:S01]  /*8a10*/  FADD.FTZ R2, R25.reuse, R2 ;  /* 0x0000000219027221 */ /* 0x042fe20000010000 */
[----:B--2---:R-:W-:Y:S02]  /*8a20*/  F2FP.F16.F32.PACK_AB R152, R56, R53 ;  /* 0x000000353898723e */ /* 0x004fe400000000ff */
[----:B------:R-:W-:-:S04]  /*8a30*/  F2FP.F16.F32.PACK_AB R161, R25, R161 ;  /* 0x000000a119a1723e */ /* 0x000fc800000000ff */
[----:B------:R-:W1:Y:S01]  /*8a40*/  MUFU.EX2 R157, R44 ;  /* 0x0000002c009d7308 */ /* 0x000e620000000800 */
[----:B---3--:R-:W-:-:S07]  /*8a50*/  FADD.FTZ R2, R163, R2 ;  /* 0x00000002a3027221 */ /* 0x008fce0000010000 */
        /* <DEDUP_REMOVED lines=21> */
[----:B--2---:R-:W-:Y:S01]  /*8bb0*/  FADD.FTZ R2, R155, R2 ;  /* 0x000000029b027221 */ /* 0x004fe20000010000 */
[C---:B0-----:R-:W-:Y:S01]  /*8bc0*/  FADD.FTZ R3, R52.reuse, R3 ;  /* 0x0000000334037221 */ /* 0x041fe20000010000 */
[----:B------:R-:W-:Y:S02]  /*8bd0*/  F2FP.F16.F32.PACK_AB R154, R52, R55 ;  /* 0x00000037349a723e */ /* 0x000fe400000000ff */
[C---:B-1----:R-:W-:Y:S01]  /*8be0*/  FADD.FTZ R2, R35.reuse, R2 ;  /* 0x0000000223027221 */ /* 0x042fe20000010000 */
[----:B------:R-:W-:Y:S01]  /*8bf0*/  F2FP.F16.F32.PACK_AB R155, R35, R155 ;  /* 0x0000009b239b723e */ /* 0x000fe200000000ff */
[----:B------:R-:W-:Y:S06]  /*8c00*/  @P2 BRA `(.L_x_1103) ;  /* 0xffffffc800042947 */ /* 0x000fec000383ffff */
[----:B------:R-:W-:Y:S01]  /*8c10*/  IMAD.MOV.U32 R6, RZ, RZ, R54 ;  /* 0x000000ffff067224 */ /* 0x000fe200078e0036 */
[----:B------:R-:W-:Y:S01]  /*8c20*/  UMOV UR42, UR54 ;  /* 0x00000036002a7c82 */ /* 0x000fe20008000000 */
[----:B------:R-:W-:Y:S01]  /*8c30*/  IMAD.MOV.U32 R5, RZ, RZ, R34 ;  /* 0x000000ffff057224 */ /* 0x000fe200078e0022 */
[----:B------:R-:W-:-:S06]  /*8c40*/  UMOV UR43, UR53 ;  /* 0x00000035002b7c82 */ /* 0x000fcc0008000000 */
.L_x_1086:
[----:B------:R-:W-:Y:S01]  /*8c50*/  IADD3 R8, R17, 0x80, -R18 ;  /* 0x0000008011087810 */ /* 0x000fe20007ffe812 */
[----:B------:R-:W-:Y:S01]  /*8c60*/  ULDC UR14, c[0x0][0x9e4] ;  /* 0x00027900000e7ab9 */ /* 0x000fe20000000800 */
[----:B------:R-:W-:Y:S01]  /*8c70*/  ULDC UR11, c[0x0][0x9dc] ;  /* 0x00027700000b7ab9 */ /* 0x000fe20000000800 */
[----:B------:R-:W-:Y:S02]  /*8c80*/  UISETP.GE.AND UP0, UPT, UR14, 0x1, UPT ;  /* 0x000000010e00788c */ /* 0x000fe4000bf06270 */
[----:B------:R-:W-:-:S04]  /*8c90*/  IMAD R8, R185, 0x80, R8 ;  /* 0x00000080b9087824 */ /* 0x000fc800078e0208 */
[----:B------:R-:W-:Y:S02]  /*8ca0*/  PLOP3.LUT P6, PT, PT, PT, UP0, 0x80, 0x0 ;  /* 0x000000000000781c */ /* 0x000fe40003fcf008 */
[----:B------:R-:W-:-:S13]  /*8cb0*/  R2UR UR10, R8 ;  /* 0x00000000080a72ca */ /* 0x000fda00000e0000 */
[----:B------:R-:W-:Y:S01]  /*8cc0*/  UIADD3 UR11, UR10, -UR11, URZ ;  /* 0x8000000b0a0b7290 */ /* 0x000fe2000fffe03f */
        /* <DEDUP_REMOVED lines=11> */
.L_x_1105:
[----:B------:R-:W-:-:S11]  /*8d80*/  UISETP.NE.AND UP0, UPT, UR14, 0x1, UPT ;  /* 0x000000010e00788c */ /* 0x000fd6000bf05270 */
[----:B------:R-:W-:Y:S02]  /*8d90*/  @UP0 ULDC.64 UR18, c[0x0][0x9e8] ;  /* 0x00027a0000120ab9 */ /* 0x000fe40000000a00 */
[----:B------:R-:W-:-:S04]  /*8da0*/  UIMAD.WIDE.U32 UR6, UR10, UR18, URZ ;  /* 0x000000120a0672a5 */ /* 0x000fc8000f8e003f */
[----:B------:R-:W-:-:S12]  /*8db0*/  @UP0 USHF.R.U32.HI UR10, URZ, UR19, UR7 ;  /* 0x000000133f0a0299 */ /* 0x000fd80008011607 */
.L_x_1106:
[----:B------:R-:W-:-:S04]  /*8dc0*/  UIMAD UR10, UR10, UR14, URZ ;  /* 0x0000000e0a0a72a4 */ /* 0x000fc8000f8e023f */
[----:B------:R-:W-:-:S04]  /*8dd0*/  UISETP.LT.AND UP0, UPT, UR11, UR10, UPT ;  /* 0x0000000a0b00728c */ /* 0x000fc8000bf01270 */
[----:B------:R-:W-:-:S12]  /*8de0*/  USEL UR11, UR11, UR10, !UP0 ;  /* 0x0000000a0b0b7287 */ /* 0x000fd8000c000000 */
.L_x_1104:
        /* <DEDUP_REMOVED lines=13> */
.L_x_1116:
        /* <DEDUP_REMOVED lines=9> */
.L_x_1109:
[----:B------:R-:W-:Y:S01]  /*8f50*/  ULEA UR6, UR42, UR41, 0x3 ;  /* 0x000000292a067291 */ /* 0x000fe2000f8e183f */
[----:B------:R-:W-:-:S05]  /*8f60*/  IMAD.U32 R5, RZ, RZ, UR43 ;  /* 0x0000002bff057e24 */ /* 0x000fca000f8e00ff */
[----:B------:R-:W-:-:S04]  /*8f70*/  SHF.L.U32 R5, R5, 0x1f, RZ ;  /* 0x0000001f05057819 */ /* 0x000fc800000006ff */
[----:B------:R0:W1:Y:S01]  /*8f80*/  SYNCS.PHASECHK.TRANS64.TRYWAIT P2, [UR6+0x28830], R5 ;  /* 0x02883005ff0075a7 */ /* 0x0000620008040146 */
[----:B------:R-:W-:Y:S05]  /*8f90*/  @!P0 BRA `(.L_x_1110) ;  /* 0x0000000000048947 */ /* 0x000fea0003800000 */
[----:B------:R-:W-:Y:S01]  /*8fa0*/  BPT.TRAP 0x1 ;  /* 0x000000040000795c */ /* 0x000fe20000300000 */
.L_x_1110:
[----:B-1----:R-:W-:Y:S05]  /*8fb0*/  @P2 BRA `(.L_x_1108) ;  /* 0x0000000000082947 */ /* 0x002fea0003800000 */
[----:B------:R-:W1:Y:S02]  /*8fc0*/  SYNCS.PHASECHK.TRANS64.TRYWAIT P2, [UR6+0x28830], R5 ;  /* 0x02883005ff0075a7 */ /* 0x000e640008040146 */
[----:B-1----:R-:W-:Y:S05]  /*8fd0*/  @!P2 BRA `(.L_x_1111) ;  /* 0x000000d800d8a947 */ /* 0x002fea0003800000 */
.L_x_1108:
        /* <DEDUP_REMOVED lines=47> */
.L_x_1113:
[----:B------:R-:W-:Y:S01]  /*92d0*/  ULEA UR6, UR52, UR41, 0x3 ;  /* 0x0000002934067291 */ /* 0x000fe2000f8e183f */
[----:B------:R-:W-:-:S05]  /*92e0*/  IMAD.U32 R5, RZ, RZ, UR53 ;  /* 0x00000035ff057e24 */ /* 0x000fca000f8e00ff */
[----:B------:R-:W-:-:S04]  /*92f0*/  SHF.L.U32 R5, R5, 0x1f, RZ ;  /* 0x0000001f05057819 */ /* 0x000fc800000006ff */
[----:B------:R0:W1:Y:S01]  /*9300*/  SYNCS.PHASECHK.TRANS64.TRYWAIT P2, [UR6+0x28850], R5 ;  /* 0x02885005ff0075a7 */ /* 0x0000620008040146 */
[----:B------:R-:W-:Y:S05]  /*9310*/  @!P0 BRA `(.L_x_1114) ;  /* 0x0000000000048947 */ /* 0x000fea0003800000 */
[----:B------:R-:W-:Y:S01]  /*9320*/  BPT.TRAP 0x1 ;  /* 0x000000040000795c */ /* 0x000fe20000300000 */
.L_x_1114:
[----:B-1----:R-:W-:Y:S05]  /*9330*/  @P2 BRA `(.L_x_1112) ;  /* 0x0000000000082947 */ /* 0x002fea0003800000 */
[----:B------:R-:W1:Y:S02]  /*9340*/  SYNCS.PHASECHK.TRANS64.TRYWAIT P2, [UR6+0x28850], R5 ;  /* 0x02885005ff0075a7 */ /* 0x000e640008040146 */
[----:B-1----:R-:W-:Y:S05]  /*9350*/  @!P2 BRA `(.L_x_1115) ;  /* 0x000000d80010a947 */ /* 0x002fea0003800000 */
.L_x_1112:
[----:B------:R-:W-:Y:S01]  /*9360*/  UIADD3 UR6, UR41, 0x400, URZ ;  /* 0x0000040029067890 */ /* 0x000fe2000fffe03f */
[----:B------:R-:W-:Y:S01]  /*9370*/  WARPGROUP.ARRIVE ;  /* 0x00000000000079c5 */ /* 0x000fe20000000000 */
[----:B------:R-:W-:Y:S01]  /*9380*/  UMOV UR7, 0x40000040 ;  /* 0x4000004000077882 */ /* 0x000fe20000000000 */
[----:B-1----:R-:W-:Y:S01]  /*9390*/  FMUL.FTZ R6, R24, UR50 ;  /* 0x0000003218067c20 */ /* 0x002fe20008410000 */
[----:B------:R-:W-:Y:S01]  /*93a0*/  USHF.R.U32.HI UR6, URZ, 0x4, UR6 ;  /* 0x000000043f067899 */ /* 0x000fe20008011606 */
[----:B------:R-:W-:Y:S01]  /*93b0*/  FMUL.FTZ R10, R25, UR50 ;  /* 0x00000032190a7c20 */ /* 0x000fe20008410000 */
[----:B------:R-:W-:Y:S01]  /*93c0*/  FMUL.FTZ R20, R28, UR50 ;  /* 0x000000321c147c20 */ /* 0x000fe20008410000 */
[----:B------:R-:W-:Y:S01]  /*93d0*/  FMUL.FTZ R12, R26, UR50 ;  /* 0x000000321a0c7c20 */ /* 0x000fe20008410000 */
[----:B------:R-:W-:Y:S01]  /*93e0*/  ULOP3.LUT UR6, UR6, 0x3fff, URZ, 0xc0, !UPT ;  /* 0x00003fff06067892 */ /* 0x000fe2000f8ec03f */
[----:B------:R-:W0:Y:S01]  /*93f0*/  MUFU.TANH R6, R6 ;  /* 0x0000000600067308 */ /* 0x000e220000002400 */
[----:B------:R-:W-:Y:S01]  /*9400*/  FMUL.FTZ R26, R29, UR50 ;  /* 0x000000321d1a7c20 */ /* 0x000fe20008410000 */
[----:B------:R-:W-:Y:S01]  /*9410*/  FMUL.FTZ R24, R30, UR50 ;  /* 0x000000321e187c20 */ /* 0x000fe20008410000 */
[----:B------:R-:W-:Y:S01]  /*9420*/  ULOP3.LUT UR6, UR6, 0x4000000, URZ, 0xfc, !UPT ;  /* 0x0400000006067892 */ /* 0x000fe2000f8efc3f */
[----:B------:R-:W-:Y:S01]  /*9430*/  FMUL.FTZ R30, R32, UR50 ;  /* 0x00000032201e7c20 */ /* 0x000fe20008410000 */
[----:B------:R-:W-:Y:S01]  /*9440*/  FMUL.FTZ R184, R37, UR50 ;  /* 0x0000003225b87c20 */ /* 0x000fe20008410000 */
[----:B------:R-:W-:Y:S01]  /*9450*/  FMUL.FTZ R186, R40, UR50 ;  /* 0x0000003228ba7c20 */ /* 0x000fe20008410000 */
[----:B------:R-:W-:Y:S01]  /*9460*/  ULEA UR10, UR52, UR6, 0xb ;  /* 0x00000006340a7291 */ /* 0x000fe2000f8e583f */
[----:B------:R-:W1:Y:S01]  /*9470*/  MUFU.TANH R10, R10 ;  /* 0x0000000a000a7308 */ /* 0x000e620000002400 */
        /* <DEDUP_REMOVED lines=16> */
[----:B-1----:R-:W-:Y:S01]  /*9580*/  FMNMX.FTZ R5, R10, R5, !PT ;  /* 0x000000050a057209 */ /* 0x002fe20007810000 */
[----:B------:R-:W0:Y:S01]  /*9590*/  MUFU.TANH R26, R26 ;  /* 0x0000001a001a7308 */ /* 0x000e220000002400 */
[----:B------:R-:W-:Y:S01]  /*95a0*/  FMUL.FTZ R28, R31, UR50 ;  /* 0x000000321f1c7c20 */ /* 0x000fe20008410000 */
        /* <DEDUP_REMOVED lines=15> */
[----:B0-----:R-:W-:Y:S01]  /*96a0*/  FMNMX.FTZ R5, R26, R5, !PT ;  /* 0x000000051a057209 */ /* 0x001fe20007810000 */
        /* <DEDUP_REMOVED lines=19> */
[----:B------:R-:W0:Y:S01]  /*97e0*/  LDC R7, c[0x0][0x988] ;  /* 0x00026200ff077b82 */ /* 0x000e220000000800 */
[----:B------:R-:W-:Y:S01]  /*97f0*/  FMUL.FTZ R86, R86, UR50 ;  /* 0x0000003256567c20 */ /* 0x000fe20008410000 */
[----:B------:R-:W1:Y:S01]  /*9800*/  S2R R185, SR_TID.X ;  /* 0x0000000000b97919 */ /* 0x000e620000002100 */
[----:B------:R-:W-:Y:S01]  /*9810*/  MUFU.TANH R196, R196 ;  /* 0x000000c400c47308 */ /* 0x000fe20000002400 */
[C---:B------:R-:W-:Y:S01]  /*9820*/  ISETP.GT.AND P2, PT, R4.reuse, UR51, PT ;  /* 0x0000003304007c0c */ /* 0x040fe2000bf44270 */
[----:B------:R-:W-:Y:S01]  /*9830*/  UMOV UR53, UR43 ;  /* 0x0000002b00357c82 */ /* 0x000fe20008000000 */
[----:B------:R-:W-:-:S05]  /*9840*/  VIADD R4, R4, 0xffffffff ;  /* 0xffffffff04047836 */ /* 0x000fca0000000000 */
[----:B------:R-:W-:Y:S08]  /*9850*/  MUFU.TANH R198, R198 ;  /* 0x000000c600c67308 */ /* 0x000ff00000002400 */
[----:B------:R-:W-:Y:S08]  /*9860*/  MUFU.TANH R200, R200 ;  /* 0x000000c800c87308 */ /* 0x000ff00000002400 */
[----:B------:R-:W-:Y:S01]  /*9870*/  MUFU.TANH R202, R202 ;  /* 0x000000ca00ca7308 */ /* 0x000fe20000002400 */
[----:B-1----:R-:W-:-:S07]  /*9880*/  SHF.R.U32.HI R185, RZ, 0x7, R185 ;  /* 0x00000007ffb97819 */ /* 0x002fce00000116b9 */
[----:B------:R-:W-:Y:S08]  /*9890*/  MUFU.TANH R204, R204 ;  /* 0x000000cc00cc7308 */ /* 0x000ff00000002400 */
[----:B------:R-:W-:Y:S08]  /*98a0*/  MUFU.TANH R206, R206 ;  /* 0x000000ce00ce7308 */ /* 0x000ff00000002400 */
[----:B------:R-:W1:Y:S08]  /*98b0*/  MUFU.TANH R12, R12 ;  /* 0x0000000c000c7308 */ /* 0x000e700000002400 */
[----:B------:R-:W-:Y:S08]  /*98c0*/  MUFU.TANH R208, R208 ;  /* 0x000000d000d07308 */ /* 0x000ff00000002400 */
[----:B------:R-:W2:Y:S01]  /*98d0*/  MUFU.TANH R14, R14 ;  /* 0x0000000e000e7308 */ /* 0x000ea20000002400 */
[----:B-1----:R-:W-:-:S07]  /*98e0*/  FMNMX.FTZ R15, R12, R9, !PT ;  /* 0x000000090c0f7209 */ /* 0x002fce0007810000 */
[----:B------:R-:W-:Y:S08]  /*98f0*/  MUFU.TANH R210, R210 ;  /* 0x000000d200d27308 */ /* 0x000ff00000002400 */
[----:B------:R-:W1:Y:S01]  /*9900*/  MUFU.TANH R24, R24 ;  /* 0x0000001800187308 */ /* 0x000e620000002400 */
[----:B--2---:R-:W-:-:S07]  /*9910*/  FMNMX.FTZ R21, R14, R15, !PT ;  /* 0x0000000f0e157209 */ /* 0x004fce0007810000 */
[----:B------:R-:W2:Y:S01]  /*9920*/  MUFU.TANH R28, R28 ;  /* 0x0000001c001c7308 */ /* 0x000ea20000002400 */
[----:B------:R-:W-:Y:S02]  /*9930*/  WARPGROUP.DEPBAR.LE gsb0, 0x0 ;  /* 0x00008000000079c5 */ /* 0x000fe40000010000 */
[----:B------:R-:W-:Y:S01]  /*9940*/  WARPGROUP.ARRIVE ;  /* 0x00000000000079c5 */ /* 0x000fe20000000000 */
[----:B------:R-:W-:Y:S01]  /*9950*/  FMUL.FTZ R180, R33, UR50 ;  /* 0x0000003221b47c20 */ /* 0x000fe20008410000 */
[----:B------:R-:W-:-:S03]  /*9960*/  FMUL.FTZ R182, R36, UR50 ;  /* 0x0000003224b67c20 */ /* 0x000fc60008410000 */
[----:B------:R-:W3:Y:S01]  /*9970*/  MUFU.TANH R32, R32 ;  /* 0x0000002000207308 */ /* 0x000ee20000002400 */
[----:B------:R-:W-:Y:S01]  /*9980*/  FMUL.FTZ R36, R38, UR50 ;  /* 0x0000003226247c20 */ /* 0x000fe20008410000 */
[----:B------:R-:W-:Y:S01]  /*9990*/  FMUL.FTZ R38, R39, UR50 ;  /* 0x0000003227267c20 */ /* 0x000fe20008410000 */
[----:B------:R-:W-:Y:S01]  /*99a0*/  HGMMA.64x128x16.F32 R88, R176, gdesc[UR4].tnspB, R88, gsb0 ;  /* 0x41e00004b0587df0 */ /* 0x000fe20008000858 */
[----:B------:R-:W-:Y:S01]  /*99b0*/  UIADD3 UR6, UR10, 0x100, URZ ;  /* 0x000001000a067890 */ /* 0x000fe2000fffe03f */
[----:B-1----:R-:W-:Y:S01]  /*99c0*/  FMNMX.FTZ R21, R24, R21, !PT ;  /* 0x0000001518157209 */ /* 0x002fe20007810000 */
[----:B------:R-:W-:Y:S02]  /*99d0*/  UMOV UR7, 0x40000040 ;  /* 0x4000004000077882 */ /* 0x000fe40000000000 */
[----:B------:R-:W1:Y:S01]  /*99e0*/  MUFU.TANH R180, R180 ;  /* 0x000000b400b47308 */ /* 0x000e620000002400 */
[----:B--2---:R-:W-:-:S07]  /*99f0*/  FMNMX.FTZ R21, R28, R21, !PT ;  /* 0x000000151c157209 */ /* 0x004fce0007810000 */
[----:B------:R-:W2:Y:S01]  /*9a00*/  MUFU.TANH R182, R182 ;  /* 0x000000b600b67308 */ /* 0x000ea20000002400 */
[----:B---3--:R-:W-:-:S07]  /*9a10*/  FMNMX.FTZ R21, R32, R21, !PT ;  /* 0x0000001520157209 */ /* 0x008fce0007810000 */
[----:B------:R-:W-:Y:S01]  /*9a20*/  MUFU.TANH R212, R212 ;  /* 0x000000d400d47308 */ /* 0x000fe20000002400 */
[----:B-1----:R-:W-:-:S07]  /*9a30*/  FMNMX.FTZ R5, R180, R5, !PT ;  /* 0x00000005b4057209 */ /* 0x002fce0007810000 */
[----:B------:R-:W1:Y:S01]  /*9a40*/  MUFU.TANH R34, R34 ;  /* 0x0000002200227308 */ /* 0x000e620000002400 */
[----:B--2---:R-:W-:-:S04]  /*9a50*/  FMNMX.FTZ R5, R182, R5, !PT ;  /* 0x00000005b6057209 */ /* 0x004fc80007810000 */
[----:B------:R-:W-:-:S03]  /*9a60*/  FMNMX.FTZ R5, R184, R5, !PT ;  /* 0x00000005b8057209 */ /* 0x000fc60007810000 */
[----:B------:R-:W-:Y:S01]  /*9a70*/  MUFU.TANH R214, R214 ;  /* 0x000000d600d67308 */ /* 0x000fe20000002400 */
[----:B------:R-:W-:-:S04]  /*9a80*/  FMNMX.FTZ R5, R186, R5, !PT ;  /* 0x00000005ba057209 */ /* 0x000fc80007810000 */
[----:B------:R-:W-:-:S03]  /*9a90*/  FMNMX.FTZ R5, R194, R5, !PT ;  /* 0x00000005c2057209 */ /* 0x000fc60007810000 */
[----:B------:R-:W2:Y:S01]  /*9aa0*/  MUFU.TANH R36, R36 ;  /* 0x0000002400247308 */ /* 0x000ea20000002400 */
[----:B------:R-:W-:Y:S02]  /*9ab0*/  FMNMX.FTZ R5, R196, R5, !PT ;  /* 0x00000005c4057209 */ /* 0x000fe40007810000 */
[----:B-1----:R-:W-:-:S05]  /*9ac0*/  FMNMX.FTZ R25, R34, R21, !PT ;  /* 0x0000001522197209 */ /* 0x002fca0007810000 */
[----:B------:R-:W-:Y:S08]  /*9ad0*/  MUFU.TANH R216, R216 ;  /* 0x000000d800d87308 */ /* 0x000ff00000002400 */
[----:B------:R-:W1:Y:S01]  /*9ae0*/  MUFU.TANH R38, R38 ;  /* 0x0000002600267308 */ /* 0x000e620000002400 */
[----:B--2---:R-:W-:-:S07]  /*9af0*/  FMNMX.FTZ R25, R36, R25, !PT ;  /* 0x0000001924197209 */ /* 0x004fce0007810000 */
[----:B------:R-:W-:Y:S08]  /*9b00*/  MUFU.TANH R218, R218 ;  /* 0x000000da00da7308 */ /* 0x000ff00000002400 */
[----:B------:R-:W2:Y:S01]  /*9b10*/  MUFU.TANH R40, R40 ;  /* 0x0000002800287308 */ /* 0x000ea20000002400 */
[----:B-1----:R-:W-:-:S07]  /*9b20*/  FMNMX.FTZ R25, R38, R25, !PT ;  /* 0x0000001926197209 */ /* 0x002fce0007810000 */
        /* <DEDUP_REMOVED lines=20> */
[----:B-1----:R-:W-:Y:S01]  /*9c70*/  FMNMX.FTZ R27, R46, R27, !PT ;  /* 0x0000001b2e1b7209 */ /* 0x002fe20007810000 */
[----:B------:R-:W-:-:S04]  /*9c80*/  UMOV UR7, 0x40000040 ;  /* 0x4000004000077882 */ /* 0x000fc80000000000 */
[----:B------:R-:W1:Y:S08]  /*9c90*/  MUFU.TANH R176, R176 ;  /* 0x000000b000b07308 */ /* 0x000e700000002400 */
[----:B------:R-:W2:Y:S08]  /*9ca0*/  MUFU.TANH R178, R178 ;  /* 0x000000b200b27308 */ /* 0x000eb00000002400 */
[----:B------:R-:W3:Y:S01]  /*9cb0*/  MUFU.TANH R48, R48 ;  /* 0x0000003000307308 */ /* 0x000ee20000002400 */
[----:B-1----:R-:W-:-:S07]  /*9cc0*/  FMNMX.FTZ R5, R176, R5, !PT ;  /* 0x00000005b0057209 */ /* 0x002fce0007810000 */
[----:B------:R-:W1:Y:S01]  /*9cd0*/  MUFU.TANH R50, R50 ;  /* 0x0000003200327308 */ /* 0x000e620000002400 */
[----:B--2---:R-:W-:-:S04]  /*9ce0*/  FMNMX.FTZ R5, R178, R5, !PT ;  /* 0x00000005b2057209 */ /* 0x004fc80007810000 */
[----:B------:R-:W-:-:S03]  /*9cf0*/  FMNMX.FTZ R5, R198, R5, !PT ;  /* 0x00000005c6057209 */ /* 0x000fc60007810000 */
[----:B------:R-:W2:Y:S01]  /*9d00*/  MUFU.TANH R52, R52 ;  /* 0x0000003400347308 */ /* 0x000ea20000002400 */
[----:B------:R-:W-:Y:S02]  /*9d10*/  FMNMX.FTZ R5, R200, R5, !PT ;  /* 0x00000005c8057209 */ /* 0x000fe40007810000 */
[----:B---3--:R-:W-:Y:S02]  /*9d20*/  FMNMX.FTZ R27, R48, R27, !PT ;  /* 0x0000001b301b7209 */ /* 0x008fe40007810000 */
[----:B------:R-:W-:-:S03]  /*9d30*/  FMNMX.FTZ R5, R202, R5, !PT ;  /* 0x00000005ca057209 */ /* 0x000fc60007810000 */
[----:B------:R-:W3:Y:S01]  /*9d40*/  MUFU.TANH R54, R54 ;  /* 0x0000003600367308 */ /* 0x000ee20000002400 */
[----:B------:R-:W-:Y:S02]  /*9d50*/  FMNMX.FTZ R5, R204, R5, !PT ;  /* 0x00000005cc057209 */ /* 0x000fe40007810000 */
[----:B-1----:R-:W-:Y:S02]  /*9d60*/  FMNMX.FTZ R29, R50, R27, !PT ;  /* 0x0000001b321d7209 */ /* 0x002fe40007810000 */
[----:B------:R-:W-:-:S03]  /*9d70*/  FMNMX.FTZ R5, R206, R5, !PT ;  /* 0x00000005ce057209 */ /* 0x000fc60007810000 */
[----:B------:R-:W1:Y:S01]  /*9d80*/  MUFU.TANH R56, R56 ;  /* 0x0000003800387308 */ /* 0x000e620000002400 */
[----:B------:R-:W-:Y:S02]  /*9d90*/  FMNMX.FTZ R5, R208, R5, !PT ;  /* 0x00000005d0057209 */ /* 0x000fe40007810000 */
[----:B--2---:R-:W-:Y:S02]  /*9da0*/  FMNMX.FTZ R29, R52, R29, !PT ;  /* 0x0000001d341d7209 */ /* 0x004fe40007810000 */
[----:B------:R-:W-:-:S03]  /*9db0*/  FMNMX.FTZ R5, R210, R5, !PT ;  /* 0x00000005d2057209 */ /* 0x000fc60007810000 */
[----:B------:R-:W2:Y:S01]  /*9dc0*/  MUFU.TANH R58, R58 ;  /* 0x0000003a003a7308 */ /* 0x000ea20000002400 */
[----:B---3--:R-:W-:-:S07]  /*9dd0*/  FMNMX.FTZ R29, R54, R29, !PT ;  /* 0x0000001d361d7209 */ /* 0x008fce0007810000 */
[----:B------:R-:W3:Y:S01]  /*9de0*/  MUFU.TANH R60, R60 ;  /* 0x0000003c003c7308 */ /* 0x000ee20000002400 */
[----:B-1----:R-:W-:-:S07]  /*9df0*/  FMNMX.FTZ R29, R56, R29, !PT ;  /* 0x0000001d381d7209 */ /* 0x002fce0007810000 */
[----:B------:R-:W1:Y:S01]  /*9e00*/  MUFU.TANH R62, R62 ;  /* 0x0000003e003e7308 */ /* 0x000e620000002400 */
[----:B--2---:R-:W-:-:S07]  /*9e10*/  FMNMX.FTZ R33, R58, R29, !PT ;  /* 0x0000001d3a217209 */ /* 0x004fce0007810000 */
[----:B------:R-:W-:Y:S01]  /*9e20*/  MUFU.TANH R68, R68 ;  /* 0x0000004400447308 */ /* 0x000fe20000002400 */
[----:B---3--:R-:W-:-:S07]  /*9e30*/  FMNMX.FTZ R33, R60, R33, !PT ;  /* 0x000000213c217209 */ /* 0x008fce0007810000 */
[----:B------:R-:W-:Y:S01]  /*9e40*/  MUFU.TANH R70, R70 ;  /* 0x0000004600467308 */ /* 0x000fe20000002400 */
[----:B-1----:R-:W-:-:S07]  /*9e50*/  FMNMX.FTZ R33, R62, R33, !PT ;  /* 0x000000213e217209 */ /* 0x002fce0007810000 */
        /* <DEDUP_REMOVED lines=13> */
[----:B------:R-:W1:Y:S01]  /*9f30*/  MUFU.TANH R172, R172 ;  /* 0x000000ac00ac7308 */ /* 0x000e620000002400 */
[----:B------:R-:W-:-:S07]  /*9f40*/  UMOV UR7, 0x40000040 ;  /* 0x4000004000077882 */ /* 0x000fce0000000000 */
[----:B------:R-:W2:Y:S08]  /*9f50*/  MUFU.TANH R174, R174 ;  /* 0x000000ae00ae7308 */ /* 0x000eb00000002400 */
[----:B------:R-:W3:Y:S01]  /*9f60*/  MUFU.TANH R64, R64 ;  /* 0x0000004000407308 */ /* 0x000ee20000002400 */
[----:B-1----:R-:W-:-:S07]  /*9f70*/  FMNMX.FTZ R5, R172, R5, !PT ;  /* 0x00000005ac057209 */ /* 0x002fce0007810000 */
[----:B------:R-:W1:Y:S01]  /*9f80*/  MUFU.TANH R66, R66 ;  /* 0x0000004200427308 */ /* 0x000e620000002400 */
[----:B--2---:R-:W-:-:S04]  /*9f90*/  FMNMX.FTZ R5, R174, R5, !PT ;  /* 0x00000005ae057209 */ /* 0x004fc80007810000 */
[----:B------:R-:W-:-:S04]  /*9fa0*/  FMNMX.FTZ R5, R212, R5, !PT ;  /* 0x00000005d4057209 */ /* 0x000fc80007810000 */
[----:B------:R-:W-:Y:S02]  /*9fb0*/  FMNMX.FTZ R5, R214, R5, !PT ;  /* 0x00000005d6057209 */ /* 0x000fe40007810000 */
[----:B---3--:R-:W-:Y:S02]  /*9fc0*/  FMNMX.FTZ R33, R64, R33, !PT ;  /* 0x0000002140217209 */ /* 0x008fe40007810000 */
[----:B------:R-:W-:-:S04]  /*9fd0*/  FMNMX.FTZ R5, R216, R5, !PT ;  /* 0x00000005d8057209 */ /* 0x000fc80007810000 */
[----:B------:R-:W-:Y:S02]  /*9fe0*/  FMNMX.FTZ R5, R218, R5, !PT ;  /* 0x00000005da057209 */ /* 0x000fe40007810000 */
[----:B-1----:R-:W-:Y:S02]  /*9ff0*/  FMNMX.FTZ R35, R66, R33, !PT ;  /* 0x0000002142237209 */ /* 0x002fe40007810000 */
        /* <DEDUP_REMOVED lines=8> */
[----:B------:R-:W-:Y:S02]  /*a080*/  FMNMX.FTZ R5, R226, R5, !PT ;  /* 0x00000005e2057209 */ /* 0x000fe40007810000 */
[----:B------:R-:W-:-:S02]  /*a090*/  FMNMX.FTZ R37, R78, R37, !PT ;  /* 0x000000254e257209 */ /* 0x000fc40007810000 */
[----:B------:R-:W-:-:S05]  /*a0a0*/  FMNMX.FTZ R5, R224, R5, !PT ;  /* 0x00000005e0057209 */ /* 0x000fca0007810000 */
[----:B------:R-:W1:Y:S02]  /*a0b0*/  SHFL.BFLY PT, R84, R5, 0x2, 0x1f ;  /* 0x0c401f0005547f89 */ /* 0x000e6400000e0000 */
[----:B-1----:R-:W-:Y:S01]  /*a0c0*/  FMNMX.FTZ R11, R5, R84, !PT ;  /* 0x00000054050b7209 */ /* 0x002fe20007810000 */
[----:B------:R-:W-:-:S04]  /*a0d0*/  FMUL.FTZ R84, R79, UR50 ;  /* 0x000000324f547c20 */ /* 0x000fc80008410000 */
[----:B------:R-:W1:Y:S02]  /*a0e0*/  SHFL.BFLY PT, R228, R11, 0x1, 0x1f ;  /* 0x0c201f000be47f89 */ /* 0x000e6400000e0000 */
[----:B------:R-:W2:Y:S02]  /*a0f0*/  MUFU.TANH R84, R84 ;  /* 0x0000005400547308 */ /* 0x000ea40000002400 */
[----:B--2---:R-:W-:-:S04]  /*a100*/  FMNMX.FTZ R37, R84, R37, !PT ;  /* 0x0000002554257209 */ /* 0x004fc80007810000 */
[----:B------:R-:W-:Y:S02]  /*a110*/  FMNMX.FTZ R37, R82, R37, !PT ;  /* 0x0000002552257209 */ /* 0x000fe40007810000 */
[----:B-1----:R-:W-:-:S05]  /*a120*/  FMNMX.FTZ R5, R11, R228, !PT ;  /* 0x000000e40b057209 */ /* 0x002fca0007810000 */
[C---:B0-----:R-:W-:Y:S01]  /*a130*/  FMUL.FTZ R31, R5.reuse, R7 ;  /* 0x00000007051f7220 */ /* 0x041fe20000410000 */
[----:B------:R-:W-:-:S03]  /*a140*/  FADD.FTZ R8, -R5, R8 ;  /* 0x0000000805087221 */ /* 0x000fc60000010100 */
[-CC-:B------:R-:W-:Y:S01]  /*a150*/  FFMA.FTZ R11, R6, R7.reuse, -R31.reuse ;  /* 0x00000007060b7223 */ /* 0x180fe2000001081f */
[-CC-:B------:R-:W-:Y:S01]  /*a160*/  FFMA.FTZ R30, R30, R7.reuse, -R31.reuse ;  /* 0x000000071e1e7223 */ /* 0x180fe2000001081f */
[-CC-:B------:R-:W-:Y:S01]  /*a170*/  FFMA.FTZ R184, R184, R7.reuse, -R31.reuse ;  /* 0x00000007b8b87223 */ /* 0x180fe2000001081f */
[-CC-:B------:R-:W-:Y:S01]  /*a180*/  FFMA.FTZ R186, R186, R7.reuse, -R31.reuse ;  /* 0x00000007baba7223 */ /* 0x180fe2000001081f */
[-CC-:B------:R-:W-:Y:S01]  /*a190*/  FFMA.FTZ R196, R196, R7.reuse, -R31.reuse ;  /* 0x00000007c4c47223 */ /* 0x180fe2000001081f */
[-CC-:B------:R-:W-:Y:S01]  /*a1a0*/  FFMA.FTZ R200, R200, R7.reuse, -R31.reuse ;  /* 0x00000007c8c87223 */ /* 0x180fe2000001081f */
[----:B------:R-:W-:Y:S01]  /*a1b0*/  MUFU.EX2 R15, R30 ;  /* 0x0000001e000f7308 */ /* 0x000fe20000000800 */
[----:B------:R-:W-:Y:S02]  /*a1c0*/  WARPGROUP.DEPBAR.LE gsb0, 0x0 ;  /* 0x00008000000079c5 */ /* 0x000fe40000010000 */
[----:B------:R-:W-:Y:S01]  /*a1d0*/  WARPGROUP.ARRIVE ;  /* 0x00000000000079c5 */ /* 0x000fe20000000000 */
[----:B------:R-:W-:Y:S01]  /*a1e0*/  FMUL.FTZ R168, R83, UR50 ;  /* 0x0000003253a87c20 */ /* 0x000fe20008410000 */
[----:B------:R-:W-:Y:S01]  /*a1f0*/  FMUL.FTZ R170, R87, UR50 ;  /* 0x0000003257aa7c20 */ /* 0x000fe20008410000 */
[-CC-:B------:R-:W-:Y:S01]  /*a200*/  FFMA.FTZ R13, R20, R7.reuse, -R31.reuse ;  /* 0x00000007140d7223 */ /* 0x180fe2000001081f */
[-CC-:B------:R-:W-:Y:S01]  /*a210*/  FFMA.FTZ R20, R26, R7.reuse, -R31.reuse ;  /* 0x000000071a147223 */ /* 0x180fe2000001081f */
[----:B------:R0:W-:Y:S01]  /*a220*/  MUFU.EX2 R30, R184 ;  /* 0x000000b8001e7308 */ /* 0x0001e20000000800 */
[----:B------:R-:W-:Y:S01]  /*a230*/  HGMMA.64x128x16.F32 R88, R164, gdesc[UR4].tnspB, R88, gsb0 ;  /* 0x41e00004a4587df0 */ /* 0x000fe20008000858 */
[----:B------:R-:W-:Y:S01]  /*a240*/  UIADD3 UR6, UR10, 0x280, URZ ;  /* 0x000002800a067890 */ /* 0x000fe2000fffe03f */
[-CC-:B------:R-:W-:Y:S01]  /*a250*/  FFMA.FTZ R47, R80, R7.reuse, -R31.reuse ;  /* 0x00000007502f7223 */ /* 0x180fe2000001081f */
[----:B------:R-:W-:Y:S01]  /*a260*/  UMOV UR7, 0x40000040 ;  /* 0x4000004000077882 */ /* 0x000fe20000000000 */
[-CC-:B------:R-:W-:Y:S01]  /*a270*/  FFMA.FTZ R10, R10, R7.reuse, -R31.reuse ;  /* 0x000000070a0a7223 */ /* 0x180fe2000001081f */
[-CC-:B------:R-:W-:Y:S01]  /*a280*/  FFMA.FTZ R26, R180, R7.reuse, -R31.reuse ;  /* 0x00000007b41a7223 */ /* 0x180fe2000001081f */
[-CC-:B------:R-:W-:Y:S01]  /*a290*/  FFMA.FTZ R182, R182, R7.reuse, -R31.reuse ;  /* 0x00000007b6b67223 */ /* 0x180fe2000001081f */
[----:B------:R-:W1:Y:S01]  /*a2a0*/  MUFU.TANH R168, R168 ;  /* 0x000000a800a87308 */ /* 0x000e620000002400 */
[-CC-:B0-----:R-:W-:Y:S01]  /*a2b0*/  FFMA.FTZ R184, R198, R7.reuse, -R31.reuse ;  /* 0x00000007c6b87223 */ /* 0x181fe2000001081f */
[-CC-:B------:R-:W-:Y:S01]  /*a2c0*/  FFMA.FTZ R178, R178, R7.reuse, -R31.reuse ;  /* 0x00000007b2b27223 */ /* 0x180fe2000001081f */
[-CC-:B------:R-:W-:Y:S01]  /*a2d0*/  FFMA.FTZ R204, R204, R7.reuse, -R31.reuse ;  /* 0x00000007cccc7223 */ /* 0x180fe2000001081f */
[-CC-:B------:R-:W-:Y:S01]  /*a2e0*/  FFMA.FTZ R208, R208, R7.reuse, -R31.reuse ;  /* 0x00000007d0d07223 */ /* 0x180fe2000001081f */
[-CC-:B------:R-:W-:Y:S01]  /*a2f0*/  FFMA.FTZ R41, R212, R7.reuse, -R31.reuse ;  /* 0x00000007d4297223 */ /* 0x180fe2000001081f */
[-CC-:B------:R-:W-:Y:S01]  /*a300*/  FFMA.FTZ R43, R216, R7.reuse, -R31.reuse ;  /* 0x00000007d82b7223 */ /* 0x180fe2000001081f */
[-CC-:B------:R-:W-:Y:S01]  /*a310*/  FFMA.FTZ R198, R218, R7.reuse, -R31.reuse ;  /* 0x00000007dac67223 */ /* 0x180fe2000001081f */
[----:B------:R-:W0:Y:S01]  /*a320*/  MUFU.TANH R170, R170 ;  /* 0x000000aa00aa7308 */ /* 0x000e220000002400 */
[-CC-:B------:R-:W-:Y:S01]  /*a330*/  FFMA.FTZ R80, R222, R7.reuse, -R31.reuse ;  /* 0x00000007de507223 */ /* 0x180fe2000001081f */
[-C--:B------:R-:W-:Y:S01]  /*a340*/  FFMA.FTZ R226, R226, R7.reuse, -R31 ;  /* 0x00000007e2e27223 */ /* 0x080fe2000001081f */
[----:B------:R-:W-:-:S05]  /*a350*/  FMUL.FTZ R8, R8, R7 ;  /* 0x0000000708087220 */ /* 0x000fca0000410000 */
[----:B------:R2:W-:Y:S01]  /*a360*/  MUFU.EX2 R25, R186 ;  /* 0x000000ba00197308 */ /* 0x0005e20000000800 */
[----:B-1----:R-:W-:-:S04]  /*a370*/  FMNMX.FTZ R39, R168, R37, !PT ;  /* 0x00000025a8277209 */ /* 0x002fc80007810000 */
[----:B------:R-:W-:-:S03]  /*a380*/  FMNMX.FTZ R39, R86, R39, !PT ;  /* 0x0000002756277209 */ /* 0x000fc60007810000 */
[----:B------:R1:W-:Y:S01]  /*a390*/  MUFU.EX2 R27, R196 ;  /* 0x000000c4001b7308 */ /* 0x0003e20000000800 */
[----:B0-----:R-:W-:Y:S01]  /*a3a0*/  FMNMX.FTZ R6, R170, R39, !PT ;  /* 0x00000027aa067209 */ /* 0x001fe20007810000 */
[-CC-:B--2---:R-:W-:Y:S01]  /*a3b0*/  FFMA.FTZ R186, R210, R7.reuse, -R31.reuse ;  /* 0x00000007d2ba7223 */ /* 0x184fe2000001081f */
[----:B------:R-:W-:-:S03]  /*a3c0*/  FFMA.FTZ R39, R172, R7, -R31 ;  /* 0x00000007ac277223 */ /* 0x000fc6000001081f */
[----:B------:R-:W0:Y:S02]  /*a3d0*/  SHFL.BFLY PT, R45, R6, 0x2, 0x1f ;  /* 0x0c401f00062d7f89 */ /* 0x000e2400000e0000 */
[----:B------:R2:W-:Y:S01]  /*a3e0*/  MUFU.EX2 R33, R200 ;  /* 0x000000c800217308 */ /* 0x0005e20000000800 */
[----:B-1----:R-:W-:-:S07]  /*a3f0*/  FFMA.FTZ R196, R214, R7, -R31 ;  /* 0x00000007d6c47223 */ /* 0x002fce000001081f */
[----:B------:R-:W-:Y:S01]  /*a400*/  MUFU.EX2 R8, R8 ;  /* 0x0000000800087308 */ /* 0x000fe20000000800 */
[----:B--2---:R-:W-:-:S07]  /*a410*/  FFMA.FTZ R200, R224, R7, -R31 ;  /* 0x00000007e0c87223 */ /* 0x004fce000001081f */
[----:B------:R-:W1:Y:S01]  /*a420*/  MUFU.EX2 R11, R11 ;  /* 0x0000000b000b7308 */ /* 0x000e620000000800 */
[----:B0-----:R-:W-:Y:S01]  /*a430*/  FMNMX.FTZ R49, R6, R45, !PT ;  /* 0x0000002d06317209 */ /* 0x001fe20007810000 */
[-CC-:B------:R-:W-:Y:S01]  /*a440*/  FFMA.FTZ R45, R76, R7.reuse, -R31.reuse ;  /* 0x000000074c2d7223 */ /* 0x180fe2000001081f */
[----:B------:R-:W-:-:S05]  /*a450*/  FFMA.FTZ R76, R220, R7, -R31 ;  /* 0x00000007dc4c7223 */ /* 0x000fca000001081f */
[----:B------:R-:W0:Y:S01]  /*a460*/  MUFU.EX2 R10, R10 ;  /* 0x0000000a000a7308 */ /* 0x000e220000000800 */
[----:B------:R-:W2:Y:S07]  /*a470*/  SHFL.BFLY PT, R6, R49, 0x1, 0x1f ;  /* 0x0c201f0031067f89 */ /* 0x000eae00000e0000 */
[----:B------:R-:W-:Y:S01]  /*a480*/  MUFU.EX2 R13, R13 ;  /* 0x0000000d000d7308 */ /* 0x000fe20000000800 */
[----:B-1----:R-:W-:-:S07]  /*a490*/  FFMA.FTZ R3, R8, R3, R11 ;  /* 0x0000000308037223 */ /* 0x002fce000001000b */
[----:B------:R-:W1:Y:S01]  /*a4a0*/  MUFU.EX2 R20, R20 ;  /* 0x0000001400147308 */ /* 0x000e620000000800 */
[----:B0-----:R-:W-:-:S07]  /*a4b0*/  F2FP.F16.F32.PACK_AB R180, R10, R11 ;  /* 0x0000000b0ab4723e */ /* 0x001fce00000000ff */
[----:B------:R-:W-:Y:S01]  /*a4c0*/  MUFU.EX2 R26, R26 ;  /* 0x0000001a001a7308 */ /* 0x000fe20000000800 */
[----:B--2---:R-:W-:-:S07]  /*a4d0*/  FMNMX.FTZ R6, R49, R6, !PT ;  /* 0x0000000631067209 */ /* 0x004fce0007810000 */
[----:B------:R1:W0:Y:S08]  /*a4e0*/  MUFU.EX2 R21, R182 ;  /* 0x000000b600157308 */ /* 0x0002300000000800 */
[----:B------:R0:W-:Y:S01]  /*a4f0*/  MUFU.EX2 R29, R178 ;  /* 0x000000b2001d7308 */ /* 0x0001e20000000800 */
[----:B-1----:R-:W-:-:S07]  /*a500*/  F2FP.F16.F32.PACK_AB R182, R20, R13 ;  /* 0x0000000d14b6723e */ /* 0x002fce00000000ff */
[----:B------:R-:W-:Y:S01]  /*a510*/  MUFU.EX2 R184, R184 ;  /* 0x000000b800b87308 */ /* 0x000fe20000000800 */
[----:B0-----:R-:W-:-:S07]  /*a520*/  F2FP.F16.F32.PACK_AB R178, R30, R21 ;  /* 0x000000151eb2723e */ /* 0x001fce00000000ff */
[----:B------:R-:W-:Y:S08]  /*a530*/  MUFU.EX2 R35, R204 ;  /* 0x000000cc00237308 */ /* 0x000ff00000000800 */
[----:B------:R-:W-:Y:S08]  /*a540*/  MUFU.EX2 R37, R208 ;  /* 0x000000d000257308 */ /* 0x000ff00000000800 */
[----:B------:R-:W-:Y:S01]  /*a550*/  MUFU.EX2 R186, R186 ;  /* 0x000000ba00ba7308 */ /* 0x000fe20000000800 */
[----:B------:R-:W-:-:S02]  /*a560*/  WARPGROUP.DEPBAR.LE gsb0, 0x0 ;  /* 0x00008000000079c5 */ /* 0x000fc40000010000 */
[----:B------:R-:W-:Y:S01]  /*a570*/  WARPGROUP.ARRIVE ;  /* 0x00000000000079c5 */ /* 0x000fe20000000000 */
[-CC-:B------:R-:W-:Y:S01]  /*a580*/  FFMA.FTZ R164, R194, R7.reuse, -R31.reuse ;  /* 0x00000007c2a47223 */ /* 0x180fe2000001081f */
[-CC-:B------:R-:W-:Y:S01]  /*a590*/  FFMA.FTZ R166, R176, R7.reuse, -R31.reuse ;  /* 0x00000007b0a67223 */ /* 0x180fe2000001081f */
[----:B------:R-:W-:Y:S02]  /*a5a0*/  FFMA.FTZ R194, R174, R7, -R31 ;  /* 0x00000007aec27223 */ /* 0x000fe4000001081f */
[----:B------:R-:W-:Y:S01]  /*a5b0*/  MUFU.EX2 R39, R39 ;  /* 0x0000002700277308 */ /* 0x000fe20000000800 */
[----:B------:R-:W-:Y:S01]  /*a5c0*/  F2FP.F16.F32.PACK_AB R176, R26, R15 ;  /* 0x0000000f1ab0723e */ /* 0x000fe200000000ff */
[----:B------:R-:W-:Y:S01]  /*a5d0*/  HGMMA.64x128x16.F32 R88, R160, gdesc[UR4].tnspB, R88, gsb0 ;  /* 0x41e00004a0587df0 */ /* 0x000fe20008000858 */
[----:B------:R-:W-:Y:S01]  /*a5e0*/  UIADD3 UR6, UR10, 0x300, URZ ;  /* 0x000003000a067890 */ /* 0x000fe2000fffe03f */
[----:B------:R-:W-:-:S04]  /*a5f0*/  UMOV UR7, 0x40000040 ;  /* 0x4000004000077882 */ /* 0x000fc80000000000 */
[----:B------:R-:W0:Y:S08]  /*a600*/  MUFU.EX2 R164, R164 ;  /* 0x000000a400a47308 */ /* 0x000e300000000800 */
[----:B------:R-:W1:Y:S08]  /*a610*/  MUFU.EX2 R166, R166 ;  /* 0x000000a600a67308 */ /* 0x000e700000000800 */
[----:B------:R-:W-:Y:S01]  /*a620*/  MUFU.EX2 R194, R194 ;  /* 0x000000c200c27308 */ /* 0x000fe20000000800 */
[----:B0-----:R-:W-:-:S07]  /*a630*/  F2FP.F16.F32.PACK_AB R172, R164, R25 ;  /* 0x00000019a4ac723e */ /* 0x001fce00000000ff */
[----:B------:R-:W-:Y:S01]  /*a640*/  MUFU.EX2 R41, R41 ;  /* 0x0000002900297308 */ /* 0x000fe20000000800 */
[----:B-1----:R-:W-:-:S07]  /*a650*/  F2FP.F16.F32.PACK_AB R174, R166, R27 ;  /* 0x0000001ba6ae723e */ /* 0x002fce00000000ff */
[----:B------:R-:W-:Y:S08]  /*a660*/  MUFU.EX2 R196, R196 ;  /* 0x000000c400c47308 */ /* 0x000ff00000000800 */
[----:B------:R-:W-:Y:S08]  /*a670*/  MUFU.EX2 R43, R43 ;  /* 0x0000002b002b7308 */ /* 0x000ff00000000800 */
[----:B------:R-:W-:Y:S08]  /*a680*/  MUFU.EX2 R198, R198 ;  /* 0x000000c600c67308 */ /* 0x000ff00000000800 */
[----:B------:R-:W-:Y:S08]  /*a690*/  MUFU.EX2 R45, R45 ;  /* 0x0000002d002d7308 */ /* 0x000ff00000000800 */
[----:B------:R-:W0:Y:S08]  /*a6a0*/  MUFU.EX2 R76, R76 ;  /* 0x0000004c004c7308 */ /* 0x000e300000000800 */
[----:B------:R-:W-:Y:S08]  /*a6b0*/  MUFU.EX2 R47, R47 ;  /* 0x0000002f002f7308 */ /* 0x000ff00000000800 */
[----:B------:R-:W-:Y:S08]  /*a6c0*/  MUFU.EX2 R80, R80 ;  /* 0x0000005000507308 */ /* 0x000ff00000000800 */
[----:B------:R-:W-:Y:S08]  /*a6d0*/  MUFU.EX2 R49, R226 ;  /* 0x000000e200317308 */ /* 0x000ff00000000800 */
[----:B------:R-:W-:Y:S01]  /*a6e0*/  MUFU.EX2 R200, R200 ;  /* 0x000000c800c87308 */ /* 0x000fe20000000800 */
[----:B------:R-:W-:-:S02]  /*a6f0*/  WARPGROUP.DEPBAR.LE gsb0, 0x0 ;  /* 0x00008000000079c5 */ /* 0x000fc40000010000 */
[----:B------:R-:W-:Y:S01]  /*a700*/  WARPGROUP.ARRIVE ;  /* 0x00000000000079c5 */ /* 0x000fe20000000000 */
[-CC-:B------:R-:W-:Y:S01]  /*a710*/  FFMA.FTZ R160, R202, R7.reuse, -R31.reuse ;  /* 0x00000007caa07223 */ /* 0x180fe2000001081f */
[-C--:B------:R-:W-:Y:S01]  /*a720*/  FFMA.FTZ R162, R206, R7.reuse, -R31 ;  /* 0x00000007cea27223 */ /* 0x080fe2000001081f */
[----:B------:R-:W-:-:S03]  /*a730*/  FMUL.FTZ R31, R6, R7 ;  /* 0x00000007061f7220 */ /* 0x000fc60000410000 */
[----:B------:R-:W-:Y:S01]  /*a740*/  HGMMA.64x128x16.F32 R88, R156, gdesc[UR4].tnspB, R88, gsb0 ;  /* 0x41e000049c587df0 */ /* 0x000fe20008000858 */
[----:B------:R-:W-:Y:S01]  /*a750*/  UIADD3 UR6, UR10, 0x380, URZ ;  /* 0x000003800a067890 */ /* 0x000fe2000fffe03f */
[-CC-:B------:R-:W-:Y:S01]  /*a760*/  FFMA.FTZ R12, R12, R7.reuse, -R31.reuse ;  /* 0x000000070c0c7223 */ /* 0x180fe2000001081f */
[----:B------:R-:W-:Y:S01]  /*a770*/  UMOV UR7, 0x40000040 ;  /* 0x4000004000077882 */ /* 0x000fe20000000000 */
[-CC-:B------:R-:W-:Y:S01]  /*a780*/  FFMA.FTZ R181, R14, R7.reuse, -R31.reuse ;  /* 0x000000070eb57223 */ /* 0x180fe2000001081f */
[-CC-:B------:R-:W-:Y:S01]  /*a790*/  FFMA.FTZ R179, R36, R7.reuse, -R31.reuse ;  /* 0x0000000724b37223 */ /* 0x180fe2000001081f */
[-CC-:B------:R-:W-:Y:S01]  /*a7a0*/  FFMA.FTZ R36, R38, R7.reuse, -R31.reuse ;  /* 0x0000000726247223 */ /* 0x180fe2000001081f */
[----:B------:R-:W-:Y:S01]  /*a7b0*/  IMAD.U32 R38, RZ, RZ, UR42 ;  /* 0x0000002aff267e24 */ /* 0x000fe2000f8e00ff */
[----:B------:R-:W-:Y:S01]  /*a7c0*/  MUFU.EX2 R12, R12 ;  /* 0x0000000c000c7308 */ /* 0x000fe20000000800 */
[-CC-:B------:R-:W-:Y:S01]  /*a7d0*/  FFMA.FTZ R183, R24, R7.reuse, -R31.reuse ;  /* 0x0000000718b77223 */ /* 0x180fe2000001081f */
[-CC-:B------:R-:W-:Y:S01]  /*a7e0*/  FFMA.FTZ R177, R32, R7.reuse, -R31.reuse ;  /* 0x0000000720b17223 */ /* 0x180fe2000001081f */
[-CC-:B------:R-:W-:Y:S01]  /*a7f0*/  FFMA.FTZ R32, R42, R7.reuse, -R31.reuse ;  /* 0x000000072a207223 */ /* 0x180fe2000001081f */
[----:B------:R-:W-:Y:S01]  /*a800*/  @!P1 LEA R38, R38, UR41, 0x3 ;  /* 0x0000002926269c11 */ /* 0x000fe2000f8e18ff */
[-CC-:B------:R-:W-:Y:S01]  /*a810*/  FFMA.FTZ R34, R34, R7.reuse, -R31.reuse ;  /* 0x0000000722227223 */ /* 0x180fe2000001081f */
[----:B------:R-:W-:Y:S01]  /*a820*/  IADD3 R42, -R185, 0xb, RZ ;  /* 0x0000000bb92a7810 */ /* 0x000fe20007ffe1ff */
[----:B------:R-:W-:Y:S01]  /*a830*/  FFMA.FTZ R173, R40, R7, -R31 ;  /* 0x0000000728ad7223 */ /* 0x000fe2000001081f */
[----:B------:R-:W-:Y:S01]  /*a840*/  MUFU.EX2 R181, R181 ;  /* 0x000000b500b57308 */ /* 0x000fe20000000800 */
[----:B------:R-:W-:-:S02]  /*a850*/  @!P1 VIADD R38, R38, 0x28840 ;  /* 0x0002884026269836 */ /* 0x000fc40000000000 */
[-CC-:B------:R-:W-:Y:S01]  /*a860*/  FFMA.FTZ R175, R44, R7.reuse, -R31.reuse ;  /* 0x000000072caf7223 */ /* 0x180fe2000001081f */
[-CC-:B------:R-:W-:Y:S01]  /*a870*/  FFMA.FTZ R24, R46, R7.reuse, -R31.reuse ;  /* 0x000000072e187223 */ /* 0x180fe2000001081f */
[----:B------:R-:W-:Y:S02]  /*a880*/  IMAD.U32 R44, RZ, RZ, UR52 ;  /* 0x00000034ff2c7e24 */ /* 0x000fe4000f8e00ff */
[-CC-:B------:R-:W-:Y:S01]  /*a890*/  FFMA.FTZ R169, R48, R7.reuse, -R31.reuse ;  /* 0x0000000730a97223 */ /* 0x180fe2000001081f */
[----:B------:R-:W-:Y:S01]  /*a8a0*/  @!P1 PRMT R40, RZ, 0x654, R38 ;  /* 0x00000654ff289816 */ /* 0x000fe20000000026 */
[-CC-:B------:R-:W-:Y:S01]  /*a8b0*/  FFMA.FTZ R171, R52, R7.reuse, -R31.reuse ;  /* 0x0000000734ab7223 */ /* 0x180fe2000001081f */
[----:B------:R-:W-:Y:S01]  /*a8c0*/  MUFU.EX2 R183, R183 ;  /* 0x000000b700b77308 */ /* 0x000fe20000000800 */
[----:B------:R-:W-:Y:S01]  /*a8d0*/  @!P1 LEA R44, R44, UR41, 0x3 ;  /* 0x000000292c2c9c11 */ /* 0x000fe2000f8e18ff */
        /* <DEDUP_REMOVED lines=17> */
[----:B------:R-:W-:-:S05]  /*a9f0*/  UMOV UR52, UR42 ;  /* 0x0000002a00347c82 */ /* 0x000fca0008000000 */
        /* <DEDUP_REMOVED lines=14> */
[----:B------:R-:W-:-:S04]  /*aae0*/  FADD.FTZ R156, -R6, R9 ;  /* 0x00000009069c7221 */ /* 0x000fc80000010100 */
[----:B------:R-:W-:Y:S01]  /*aaf0*/  MUFU.EX2 R38, R38 ;  /* 0x0000002600267308 */ /* 0x000fe20000000800 */
[----:B0-----:R-:W-:Y:S01]  /*ab00*/  F2FP.F16.F32.PACK_AB R158, R76, R45 ;  /* 0x0000002d4c9e723e */ /* 0x001fe200000000ff */
[-C--:B------:R-:W-:Y:S01]  /*ab10*/  FMUL.FTZ R9, R156, R7.reuse ;  /* 0x000000079c097220 */ /* 0x080fe20000410000 */
[----:B------:R-:W-:Y:S01]  /*ab20*/  HGMMA.64x128x16.F32 R88, R152, gdesc[UR4].tnspB, R88, gsb0 ;  /* 0x41e0000498587df0 */ /* 0x000fe20008000858 */
[-CC-:B------:R-:W-:Y:S01]  /*ab30*/  FFMA.FTZ R156, R28, R7.reuse, -R31.reuse ;  /* 0x000000071c9c7223 */ /* 0x180fe2000001081f */
[----:B------:R-:W-:-:S03]  /*ab40*/  FFMA.FTZ R28, R50, R7, -R31 ;  /* 0x00000007321c7223 */ /* 0x000fc6000001081f */
[----:B------:R-:W-:Y:S08]  /*ab50*/  MUFU.EX2 R167, R167 ;  /* 0x000000a700a77308 */ /* 0x000ff00000000800 */
[----:B------:R-:W0:Y:S08]  /*ab60*/  MUFU.EX2 R9, R9 ;  /* 0x0000000900097308 */ /* 0x000e300000000800 */
[----:B------:R-:W1:Y:S08]  /*ab70*/  MUFU.EX2 R156, R156 ;  /* 0x0000009c009c7308 */ /* 0x000e700000000800 */
[----:B------:R-:W2:Y:S01]  /*ab80*/  MUFU.EX2 R28, R28 ;  /* 0x0000001c001c7308 */ /* 0x000ea20000000800 */
[----:B0-----:R-:W-:-:S04]  /*ab90*/  FFMA.FTZ R2, R9, R2, R12 ;  /* 0x0000000209027223 */ /* 0x001fc8000001000c */
[C---:B------:R-:W-:Y:S01]  /*aba0*/  FADD.FTZ R2, R181.reuse, R2 ;  /* 0x00000002b5027221 */ /* 0x040fe20000010000 */
[----:B------:R-:W-:Y:S02]  /*abb0*/  F2FP.F16.F32.PACK_AB R181, R181, R12 ;  /* 0x0000000cb5b5723e */ /* 0x000fe400000000ff */
[----:B------:R-:W0:Y:S01]  /*abc0*/  MUFU.EX2 R62, R62 ;  /* 0x0000003e003e7308 */ /* 0x000e220000000800 */
[----:B------:R-:W-:Y:S01]  /*abd0*/  FADD.FTZ R51, R183, R2 ;  /* 0x00000002b7337221 */ /* 0x000fe20000010000 */
[----:B-1----:R-:W-:-:S06]  /*abe0*/  F2FP.F16.F32.PACK_AB R183, R156, R183 ;  /* 0x000000b79cb7723e */ /* 0x002fcc00000000ff */
[----:B------:R-:W1:Y:S08]  /*abf0*/  MUFU.EX2 R161, R64 ;  /* 0x0000004000a17308 */ /* 0x000e700000000800 */
[----:B------:R-:W3:Y:S08]  /*ac00*/  MUFU.EX2 R66, R66 ;  /* 0x0000004200427308 */ /* 0x000ef00000000800 */
[----:B------:R-:W4:Y:S08]  /*ac10*/  MUFU.EX2 R163, R68 ;  /* 0x0000004400a37308 */ /* 0x000f300000000800 */
        /* <DEDUP_REMOVED lines=9> */
[----:B--2---:R-:W-:Y:S02]  /*acb0*/  @!P1 VIADD R42, R44, 0x28860 ;  /* 0x000288602c2a9836 */ /* 0x004fe40000000000 */
[-C--:B------:R-:W-:Y:S01]  /*acc0*/  FMUL.FTZ R88, R88, R8.reuse ;  /* 0x0000000858587220 */ /* 0x080fe20000410000 */
[-C--:B------:R-:W-:Y:S01]  /*acd0*/  FMUL.FTZ R89, R89, R8.reuse ;  /* 0x0000000859597220 */ /* 0x080fe20000410000 */
[-C--:B------:R-:W-:Y:S01]  /*ace0*/  FMUL.FTZ R92, R92, R8.reuse ;  /* 0x000000085c5c7220 */ /* 0x080fe20000410000 */
[-C--:B------:R-:W-:Y:S01]  /*acf0*/  FMUL.FTZ R93, R93, R8.reuse ;  /* 0x000000085d5d7220 */ /* 0x080fe20000410000 */
[----:B------:R-:W-:Y:S01]  /*ad00*/  @!P1 PRMT R42, RZ, 0x654, R42 ;  /* 0x00000654ff2a9816 */ /* 0x000fe2000000002a */
[----:B0-----:R-:W-:Y:S01]  /*ad10*/  FADD.FTZ R40, R10, R3 ;  /* 0x000000030a287221 */ /* 0x001fe20000010000 */
[----:B------:R-:W-:Y:S01]  /*ad20*/  MUFU.EX2 R155, R86 ;  /* 0x00000056009b7308 */ /* 0x000fe20000000800 */
[-C--:B------:R-:W-:Y:S01]  /*ad30*/  FMUL.FTZ R96, R96, R8.reuse ;  /* 0x0000000860607220 */ /* 0x080fe20000410000 */
[----:B------:R0:W-:Y:S01]  /*ad40*/  @!P1 SYNCS.ARRIVE.TRANS64.RED.A1T0 RZ, [R42+URZ], RZ ;  /* 0x000000ff2aff99a7 */ /* 0x0001e2000810043f */
        /* <DEDUP_REMOVED lines=30> */
[----:B------:R-:W-:Y:S01]  /*af30*/  F2FP.F16.F32.PACK_AB R164, R162, R35 ;  /* 0x00000023a2a4723e */ /* 0x000fe200000000ff */
[-C--:B------:R-:W-:Y:S01]  /*af40*/  FMUL.FTZ R125, R125, R8.reuse ;  /* 0x000000087d7d7220 */ /* 0x080fe20000410000 */
[----:B------:R-:W-:Y:S01]  /*af50*/  FADD.FTZ R3, R27, R2 ;  /* 0x000000021b037221 */ /* 0x000fe20000010000 */
[----:B0-----:R-:W-:Y:S01]  /*af60*/  FADD.FTZ R42, R24, R51 ;  /* 0x00000033182a7221 */ /* 0x001fe20000010000 */
[-CC-:B------:R-:W-:Y:S01]  /*af70*/  FFMA.FTZ R2, R168, R7.reuse, -R31.reuse ;  /* 0x00000007a8027223 */ /* 0x180fe2000001081f */
[----:B------:R-:W-:Y:S01]  /*af80*/  FFMA.FTZ R31, R170, R7, -R31 ;  /* 0x00000007aa1f7223 */ /* 0x000fe2000001081f */
[----:B------:R-:W-:Y:S01]  /*af90*/  FADD.FTZ R40, R166, R3 ;  /* 0x00000003a6287221 */ /* 0x000fe20000010000 */
[----:B------:R-:W-:Y:S01]  /*afa0*/  FADD.FTZ R11, R169, R42 ;  /* 0x0000002aa90b7221 */ /* 0x000fe20000010000 */
[----:B------:R-:W-:Y:S01]  /*afb0*/  F2FP.F16.F32.PACK_AB R170, R160, R33 ;  /* 0x00000021a0aa723e */ /* 0x000fe200000000ff */
[-C--:B------:R-:W-:Y:S01]  /*afc0*/  FMUL.FTZ R128, R128, R8.reuse ;  /* 0x0000000880807220 */ /* 0x080fe20000410000 */
[----:B------:R-:W-:Y:S01]  /*afd0*/  FADD.FTZ R3, R29, R40 ;  /* 0x000000281d037221 */ /* 0x000fe20000010000 */
[----:B------:R-:W-:Y:S01]  /*afe0*/  FADD.FTZ R20, R28, R11 ;  /* 0x0000000b1c147221 */ /* 0x000fe20000010000 */
[----:B------:R-:W-:Y:S01]  /*aff0*/  MUFU.EX2 R31, R31 ;  /* 0x0000001f001f7308 */ /* 0x000fe20000000800 */
        /* <DEDUP_REMOVED lines=16> */
[----:B------:R0:W2:Y:S01]  /*b100*/  MUFU.EX2 R11, R2 ;  /* 0x00000002000b7308 */ /* 0x0000a20000000800 */
[----:B------:R-:W-:Y:S01]  /*b110*/  FADD.FTZ R10, R162, R3 ;  /* 0x00000003a20a7221 */ /* 0x000fe20000010000 */
[----:B------:R-:W-:Y:S01]  /*b120*/  FADD.FTZ R12, R167, R12 ;  /* 0x0000000ca70c7221 */ /* 0x000fe20000010000 */
[-C--:B------:R-:W-:Y:S01]  /*b130*/  FMUL.FTZ R145, R145, R8.reuse ;  /* 0x0000000891917220 */ /* 0x080fe20000410000 */
[-C--:B------:R-:W-:Y:S01]  /*b140*/  FMUL.FTZ R148, R148, R8.reuse ;  /* 0x0000000894947220 */ /* 0x080fe20000410000 */
[----:B------:R-:W-:Y:S01]  /*b150*/  FADD.FTZ R3, R37, R10 ;  /* 0x0000000a25037221 */ /* 0x000fe20000010000 */
[----:B------:R-:W-:Y:S01]  /*b160*/  FADD.FTZ R12, R62, R12 ;  /* 0x0000000c3e0c7221 */ /* 0x000fe20000010000 */
[----:B------:R-:W-:Y:S01]  /*b170*/  FMUL.FTZ R149, R149, R8 ;  /* 0x0000000895957220 */ /* 0x000fe20000410000 */
[-C--:B------:R-:W-:Y:S01]  /*b180*/  FMUL.FTZ R90, R90, R9.reuse ;  /* 0x000000095a5a7220 */ /* 0x080fe20000410000 */
[----:B------:R-:W-:Y:S01]  /*b190*/  FADD.FTZ R10, R186, R3 ;  /* 0x00000003ba0a7221 */ /* 0x000fe20000010000 */
[----:B-1----:R-:W-:Y:S01]  /*b1a0*/  FADD.FTZ R12, R161, R12 ;  /* 0x0000000ca10c7221 */ /* 0x002fe20000010000 */
[-C--:B------:R-:W-:Y:S01]  /*b1b0*/  FMUL.FTZ R91, R91, R9.reuse ;  /* 0x000000095b5b7220 */ /* 0x080fe20000410000 */
[-C--:B------:R-:W-:Y:S01]  /*b1c0*/  FMUL.FTZ R94, R94, R9.reuse ;  /* 0x000000095e5e7220 */ /* 0x080fe20000410000 */
[----:B------:R-:W-:Y:S01]  /*b1d0*/  FADD.FTZ R3, R39, R10 ;  /* 0x0000000a27037221 */ /* 0x000fe20000010000 */
[----:B---3--:R-:W-:Y:S01]  /*b1e0*/  FADD.FTZ R12, R66, R12 ;  /* 0x0000000c420c7221 */ /* 0x008fe20000010000 */
[-C--:B------:R-:W-:Y:S01]  /*b1f0*/  FMUL.FTZ R95, R95, R9.reuse ;  /* 0x000000095f5f7220 */ /* 0x080fe20000410000 */
[-C--:B------:R-:W-:Y:S01]  /*b200*/  FMUL.FTZ R98, R98, R9.reuse ;  /* 0x0000000962627220 */ /* 0x080fe20000410000 */
[----:B------:R-:W-:Y:S01]  /*b210*/  FADD.FTZ R10, R194, R3 ;  /* 0x00000003c20a7221 */ /* 0x000fe20000010000 */
[----:B----4-:R-:W-:Y:S01]  /*b220*/  FADD.FTZ R12, R163, R12 ;  /* 0x0000000ca30c7221 */ /* 0x010fe20000010000 */
[-C--:B------:R-:W-:Y:S01]  /*b230*/  FMUL.FTZ R99, R99, R9.reuse ;  /* 0x0000000963637220 */ /* 0x080fe20000410000 */
[-C--:B------:R-:W-:Y:S01]  /*b240*/  FMUL.FTZ R102, R102, R9.reuse ;  /* 0x0000000966667220 */ /* 0x080fe20000410000 */
[----:B------:R-:W-:Y:S01]  /*b250*/  FADD.FTZ R3, R41, R10 ;  /* 0x0000000a29037221 */ /* 0x000fe20000010000 */
[----:B-----5:R-:W-:Y:S01]  /*b260*/  FADD.FTZ R12, R70, R12 ;  /* 0x0000000c460c7221 */ /* 0x020fe20000010000 */
        /* <DEDUP_REMOVED lines=18> */
[----:B0-----:R-:W-:Y:S01]  /*b390*/  FADD.FTZ R2, R76, R3 ;  /* 0x000000034c027221 */ /* 0x001fe20000010000 */
[----:B------:R-:W-:Y:S01]  /*b3a0*/  FADD.FTZ R12, R153, R12 ;  /* 0x0000000c990c7221 */ /* 0x000fe20000010000 */
[-C--:B------:R-:W-:Y:S01]  /*b3b0*/  FMUL.FTZ R123, R123, R9.reuse ;  /* 0x000000097b7b7220 */ /* 0x080fe20000410000 */
[-C--:B------:R-:W-:Y:S01]  /*b3c0*/  FMUL.FTZ R126, R126, R9.reuse ;  /* 0x000000097e7e7220 */ /* 0x080fe20000410000 */
[----:B------:R-:W-:Y:S01]  /*b3d0*/  FADD.FTZ R3, R47, R2 ;  /* 0x000000022f037221 */ /* 0x000fe20000010000 */
[----:B--2---:R-:W-:Y:S01]  /*b3e0*/  FADD.FTZ R12, R11, R12 ;  /* 0x0000000c0b0c7221 */ /* 0x004fe20000010000 */
[-C--:B------:R-:W-:Y:S01]  /*b3f0*/  FMUL.FTZ R127, R127, R9.reuse ;  /* 0x000000097f7f7220 */ /* 0x080fe20000410000 */
[-C--:B------:R-:W-:Y:S01]  /*b400*/  FMUL.FTZ R130, R130, R9.reuse ;  /* 0x0000000982827220 */ /* 0x080fe20000410000 */
[----:B------:R-:W-:Y:S01]  /*b410*/  FADD.FTZ R2, R80, R3 ;  /* 0x0000000350027221 */ /* 0x000fe20000010000 */
[----:B------:R-:W-:Y:S01]  /*b420*/  FADD.FTZ R12, R155, R12 ;  /* 0x0000000c9b0c7221 */ /* 0x000fe20000010000 */
[-C--:B------:R-:W-:Y:S01]  /*b430*/  FMUL.FTZ R131, R131, R9.reuse ;  /* 0x0000000983837220 */ /* 0x080fe20000410000 */
[-C--:B------:R-:W-:Y:S01]  /*b440*/  FMUL.FTZ R134, R134, R9.reuse ;  /* 0x0000000986867220 */ /* 0x080fe20000410000 */
[----:B------:R-:W-:Y:S01]  /*b450*/  FADD.FTZ R3, R49, R2 ;  /* 0x0000000231037221 */ /* 0x000fe20000010000 */
        /* <DEDUP_REMOVED lines=10> */
[----:B------:R-:W-:Y:S01]  /*b500*/  FADD.FTZ R3, R200, R3 ;  /* 0x00000003c8037221 */ /* 0x000fe20000010000 */
[----:B------:R-:W-:Y:S01]  /*b510*/  F2FP.F16.F32.PACK_AB R179, R36, R179 ;  /* 0x000000b324b3723e */ /* 0x000fe200000000ff */
[----:B------:R-:W-:Y:S01]  /*b520*/  FADD.FTZ R2, R31, R12 ;  /* 0x0000000c1f027221 */ /* 0x000fe20000010000 */
        /* <DEDUP_REMOVED lines=20> */
[----:B------:R-:W-:Y:S01]  /*b670*/  F2FP.F16.F32.PACK_AB R155, R31, R155 ;  /* 0x0000009b1f9b723e */ /* 0x000fe200000000ff */
[----:B------:R-:W-:Y:S06]  /*b680*/  @P2 BRA `(.L_x_1116) ;  /* 0xffffffd8000c2947 */ /* 0x000fec000383ffff */
.L_x_1107:
[----:B------:R-:W-:-:S13]  /*b690*/  ISETP.GE.AND P2, PT, R4, UR39, PT ;  /* 0x0000002704007c0c */ /* 0x000fda000bf46270 */
[----:B------:R-:W-:Y:S05]  /*b6a0*/  @!P2 BRA `(.L_x_1117) ;  /* 0x000000380020a947 */ /* 0x000fea0003800000 */
[----:B------:R-:W-:Y:S01]  /*b6b0*/  IMAD.IADD R11, R17, 0x1, -R18 ;  /* 0x00000001110b7824 */ /* 0x000fe200078e0a12 */
[----:B------:R-:W-:Y:S01]  /*b6c0*/  UMOV UR54, UR43 ;  /* 0x0000002b00367c82 */ /* 0x000fe20008000000 */
[----:B------:R-:W-:Y:S01]  /*b6d0*/  IMAD.MOV.U32 R10, RZ, RZ, R6 ;  /* 0x000000ffff0a7224 */ /* 0x000fe200078e0006 */
[----:B------:R-:W-:Y:S01]  /*b6e0*/  UMOV UR53, UR42 ;  /* 0x0000002a00357c82 */ /* 0x000fe20008000000 */
[----:B------:R-:W-:Y:S01]  /*b6f0*/  IMAD.MOV.U32 R8, RZ, RZ, R5 ;  /* 0x000000ffff087224 */ /* 0x000fe200078e0005 */
[----:B------:R-:W-:Y:S01]  /*b700*/  IADD3 R13, R11, 0x8, R0 ;  /* 0x000000080b0d7810 */ /* 0x000fe20007ffe000 */
[----:B------:R-:W-:Y:S01]  /*b710*/  IMAD.IADD R11, R0, 0x1, R11 ;  /* 0x00000001000b7824 */ /* 0x000fe200078e020b */
[----:B------:R-:W-:Y:S01]  /*b720*/  ULDC UR50, c[0x0][0x9e4] ;  /* 0x0002790000327ab9 */ /* 0x000fe20000000800 */
[----:B------:R-:W-:Y:S01]  /*b730*/  ULDC UR52, c[0x0][0x9d8] ;  /* 0x0002760000347ab9 */ /* 0x000fe20000000800 */
[----:B------:R-:W-:Y:S01]  /*b740*/  LOP3.LUT R9, RZ, R13, RZ, 0x33, !PT ;  /* 0x0000000dff097212 */ /* 0x000fe200078e33ff */
[----:B------:R-:W-:-:S06]  /*b750*/  ULDC UR51, c[0x0][0x9e0] ;  /* 0x0002780000337ab9 */ /* 0x000fcc0000000800 */
.L_x_1134:
        /* <DEDUP_REMOVED lines=9> */
.L_x_1119:
[----:B------:R-:W-:Y:S01]  /*b7f0*/  ULEA UR6, UR42, UR41, 0x3 ;  /* 0x000000292a067291 */ /* 0x000fe2000f8e183f */
[----:B------:R-:W-:-:S05]  /*b800*/  IMAD.U32 R5, RZ, RZ, UR43 ;  /* 0x0000002bff057e24 */ /* 0x000fca000f8e00ff */
[----:B------:R-:W-:-:S04]  /*b810*/  SHF.L.U32 R5, R5, 0x1f, RZ ;  /* 0x0000001f05057819 */ /* 0x000fc800000006ff */
[----:B------:R0:W1:Y:S01]  /*b820*/  SYNCS.PHASECHK.TRANS64.TRYWAIT P2, [UR6+0x28830], R5 ;  /* 0x02883005ff0075a7 */ /* 0x0000620008040146 */
[----:B------:R-:W-:Y:S05]  /*b830*/  @!P0 BRA `(.L_x_1120) ;  /* 0x0000000000048947 */ /* 0x000fea0003800000 */
[----:B------:R-:W-:Y:S01]  /*b840*/  BPT.TRAP 0x1 ;  /* 0x000000040000795c */ /* 0x000fe20000300000 */
.L_x_1120:
[----:B-1----:R-:W-:Y:S05]  /*b850*/  @P2 BRA `(.L_x_1118) ;  /* 0x0000000000082947 */ /* 0x002fea0003800000 */
[----:B------:R-:W1:Y:S02]  /*b860*/  SYNCS.PHASECHK.TRANS64.TRYWAIT P2, [UR6+0x28830], R5 ;  /* 0x02883005ff0075a7 */ /* 0x000e640008040146 */
[----:B-1----:R-:W-:Y:S05]  /*b870*/  @!P2 BRA `(.L_x_1121) ;  /* 0x000000b000e0a947 */ /* 0x002fea0003800000 */
.L_x_1118:
        /* <DEDUP_REMOVED lines=47> */
.L_x_1123:
[----:B------:R-:W-:Y:S01]  /*bb70*/  ULEA UR6, UR53, UR41, 0x3 ;  /* 0x0000002935067291 */ /* 0x000fe2000f8e183f */
[----:B------:R-:W-:-:S05]  /*bb80*/  IMAD.U32 R5, RZ, RZ, UR54 ;  /* 0x00000036ff057e24 */ /* 0x000fca000f8e00ff */
[----:B------:R-:W-:-:S04]  /*bb90*/  SHF.L.U32 R5, R5, 0x1f, RZ ;  /* 0x0000001f05057819 */ /* 0x000fc800000006ff */
[----:B------:R0:W1:Y:S01]  /*bba0*/  SYNCS.PHASECHK.TRANS64.TRYWAIT P2, [UR6+0x28850], R5 ;  /* 0x02885005ff0075a7 */ /* 0x0000620008040146 */
[----:B------:R-:W-:Y:S05]  /*bbb0*/  @!P0 BRA `(.L_x_1124) ;  /* 0x0000000000048947 */ /* 0x000fea0003800000 */
[----:B------:R-:W-:Y:S01]  /*bbc0*/  BPT.TRAP 0x1 ;  /* 0x000000040000795c */ /* 0x000fe20000300000 */
.L_x_1124:
[----:B-1----:R-:W-:Y:S05]  /*bbd0*/  @P2 BRA `(.L_x_1122) ;  /* 0x0000000000082947 */ /* 0x002fea0003800000 */
[----:B------:R-:W1:Y:S02]  /*bbe0*/  SYNCS.PHASECHK.TRANS64.TRYWAIT P2, [UR6+0x28850], R5 ;  /* 0x02885005ff0075a7 */ /* 0x000e640008040146 */
[----:B-1----:R-:W-:Y:S05]  /*bbf0*/  @!P2 BRA `(.L_x_1125) ;  /* 0x000000b00018a947 */ /* 0x002fea0003800000 */
.L_x_1122:
        /* <DEDUP_REMOVED lines=10> */
[----:B------:R-:W-:Y:S01]  /*bca0*/  FMUL.FTZ R56, R57, UR52 ;  /* 0x0000003439387c20 */ /* 0x000fe20008410000 */
[----:B------:R-:W-:Y:S01]  /*bcb0*/  FMUL.FTZ R12, R27, UR52 ;  /* 0x000000341b0c7c20 */ /* 0x000fe20008410000 */
[----:B------:R-:W-:Y:S01]  /*bcc0*/  ULOP3.LUT UR6, UR6, 0x4000000, URZ, 0xfc, !UPT ;  /* 0x0400000006067892 */ /* 0x000fe2000f8efc3f */
[----:B------:R-:W-:Y:S01]  /*bcd0*/  FMUL.FTZ R15, R30, UR52 ;  /* 0x000000341e0f7c20 */ /* 0x000fe20008410000 */
[----:B------:R-:W-:Y:S01]  /*bce0*/  FMUL.FTZ R14, R31, UR52 ;  /* 0x000000341f0e7c20 */ /* 0x000fe20008410000 */
[----:B------:R-:W-:Y:S01]  /*bcf0*/  FMUL.FTZ R25, R51, UR52 ;  /* 0x0000003433197c20 */ /* 0x000fe20008410000 */
[----:B------:R-:W-:Y:S01]  /*bd00*/  ULEA UR10, UR53, UR6, 0xb ;  /* 0x00000006350a7291 */ /* 0x000fe2000f8e583f */
[----:B------:R-:W-:Y:S01]  /*bd10*/  FMUL.FTZ R57, R60, UR52 ;  /* 0x000000343c397c20 */ /* 0x000fe20008410000 */
[----:B01----:R-:W-:Y:S01]  /*bd20*/  FMUL.FTZ R5, R24, UR52 ;  /* 0x0000003418057c20 */ /* 0x003fe20008410000 */
        /* <DEDUP_REMOVED lines=92> */
[----:B------:R-:W-:Y:S01]  /*c2f0*/  WARPGROUP.ARRIVE ;  /* 0x00000000000079c5 */ /* 0x000fe20000000000 */
[----:B------:R-:W-:Y:S01]  /*c300*/  FMUL.FTZ R168, R48, UR52 ;  /* 0x0000003430a87c20 */ /* 0x000fe20008410000 */
[----:B------:R-:W-:-:S05]  /*c310*/  FMUL.FTZ R48, R83, UR52 ;  /* 0x0000003453307c20 */ /* 0x000fca0008410000 */
[----:B------:R-:W-:Y:S01]  /*c320*/  HGMMA.64x128x16.F32 R88, R164, gdesc[UR4].tnspB, R88, gsb0 ;  /* 0x41e00004a4587df0 */ /* 0x000fe20008000858 */
[----:B------:R-:W-:Y:S01]  /*c330*/  UIADD3 UR6, UR10, 0x280, URZ ;  /* 0x000002800a067890 */ /* 0x000fe2000fffe03f */
[----:B------:R-:W0:Y:S01]  /*c340*/  MUFU.TANH R168, R168 ;  /* 0x000000a800a87308 */ /* 0x000e220000002400 */
[----:B------:R-:W-:-:S07]  /*c350*/  UMOV UR7, 0x40000040 ;  /* 0x4000004000077882 */ /* 0x000fce0000000000 */
[----:B------:R-:W0:Y:S01]  /*c360*/  MUFU.TANH R48, R48 ;  /* 0x0000003000307308 */ /* 0x000e220000002400 */
[----:B------:R-:W-:Y:S02]  /*c370*/  WARPGROUP.DEPBAR.LE gsb0, 0x0 ;  /* 0x00008000000079c5 */ /* 0x000fe40000010000 */
        /* <DEDUP_REMOVED lines=11> */
[----:B------:R-:W-:Y:S01]  /*c430*/  IADD3 R58, -R184, 0xb, RZ ;  /* 0x0000000bb83a7810 */ /* 0x000fe20007ffe1ff */
[----:B------:R-:W-:Y:S01]  /*c440*/  FMUL.FTZ R166, R44, UR52 ;  /* 0x000000342ca67c20 */ /* 0x000fe20008410000 */
[----:B------:R-:W-:-:S02]  /*c450*/  @!P1 VIADD R54, R54, 0x28840 ;  /* 0x0002884036369836 */ /* 0x000fc40000000000 */
[----:B------:R-:W-:Y:S01]  /*c460*/  FMUL.FTZ R167, R45, UR52 ;  /* 0x000000342da77c20 */ /* 0x000fe20008410000 */
[----:B------:R-:W-:Y:S01]  /*c470*/  FMUL.FTZ R44, R75, UR52 ;  /* 0x000000344b2c7c20 */ /* 0x000fe20008410000 */
[----:B------:R-:W-:Y:S01]  /*c480*/  FMUL.FTZ R45, R79, UR52 ;  /* 0x000000344f2d7c20 */ /* 0x000fe20008410000 */
[----:B------:R-:W0:Y:S01]  /*c490*/  MUFU.TANH R164, R164 ;  /* 0x000000a400a47308 */ /* 0x000e220000002400 */
[----:B------:R-:W-:-:S07]  /*c4a0*/  @!P1 PRMT R54, RZ, 0x654, R54 ;  /* 0x00000654ff369816 */ /* 0x000fce0000000036 */
        /* <DEDUP_REMOVED lines=51> */
[----:B-1234-:R-:W-:Y:S05]  /*c7e0*/  @!P6 BRA `(.L_x_1126) ;  /* 0x00000000005ce947 */ /* 0x01efea0003800000 */
[----:B------:R-:W-:Y:S01]  /*c7f0*/  ISETP.GT.AND P2, PT, R11, -0x1, PT ;  /* 0xffffffff0b00780c */ /* 0x000fe20003f44270 */
[----:B------:R-:W-:-:S12]  /*c800*/  BSSY B0, `(.L_x_1127) ;  /* 0x0000011000007945 */ /* 0x000fd80003800000 */
[----:B------:R-:W-:Y:S05]  /*c810*/  @P2 BRA `(.L_x_1128) ;  /* 0x0000000000242947 */ /* 0x000fea0003800000 */
[----:B------:R-:W-:Y:S01]  /*c820*/  IMAD.U32 R153, RZ, RZ, UR50 ;  /* 0x00000032ff997e24 */ /* 0x000fe2000f8e00ff */
[----:B------:R-:W-:-:S04]  /*c830*/  IADD3 R66, R0, R17, -R18 ;  /* 0x0000001100427210 */ /* 0x000fc80007ffe812 */
[----:B------:R-:W-:Y:S02]  /*c840*/  ISETP.NE.AND P2, PT, R153, 0x1, PT ;  /* 0x000000019900780c */ /* 0x000fe40003f45270 */
[----:B------:R-:W-:-:S11]  /*c850*/  LOP3.LUT R69, RZ, R66, RZ, 0x33, !PT ;  /* 0x00000042ff457212 */ /* 0x000fd600078e33ff */
[----:B0-----:R-:W0:Y:S02]  /*c860*/  @P2 LDC.64 R58, c[0x0][0x9e8] ;  /* 0x00027a00ff3a2b82 */ /* 0x001e240000000a00 */
[----:B0-----:R-:W-:-:S05]  /*c870*/  @P2 IMAD.HI.U32 R58, R69, R58, RZ ;  /* 0x0000003a453a2227 */ /* 0x001fca00078e00ff */
[----:B------:R-:W-:-:S04]  /*c880*/  @P2 SHF.R.U32.HI R69, RZ, R59, R58 ;  /* 0x0000003bff452219 */ /* 0x000fc8000001163a */
[----:B------:R-:W-:Y:S01]  /*c890*/  LOP3.LUT R58, RZ, R69, RZ, 0x33, !PT ;  /* 0x00000045ff3a7212 */ /* 0x000fe200078e33ff */
[----:B------:R-:W-:Y:S06]  /*c8a0*/  BRA `(.L_x_1129) ;  /* 0x0000000000187947 */ /* 0x000fec0003800000 */
.L_x_1128:
[----:B------:R-:W-:-:S05]  /*c8b0*/  IMAD.U32 R153, RZ, RZ, UR50 ;  /* 0x00000032ff997e24 */ /* 0x000fca000f8e00ff */
[----:B------:R-:W-:-:S13]  /*c8c0*/  ISETP.NE.AND P2, PT, R153, 0x1, PT ;  /* 0x000000019900780c */ /* 0x000fda0003f45270 */
[----:B0-----:R-:W0:Y:S02]  /*c8d0*/  @P2 LDC.64 R58, c[0x0][0x9e8] ;  /* 0x00027a00ff3a2b82 */ /* 0x001e240000000a00 */
[----:B0-----:R-:W-:-:S04]  /*c8e0*/  @P2 IMAD.HI.U32 R66, R11, R58, RZ ;  /* 0x0000003a0b422227 */ /* 0x001fc800078e00ff */
[----:B------:R-:W-:Y:S01]  /*c8f0*/  IMAD.MOV.U32 R58, RZ, RZ, R11 ;  /* 0x000000ffff3a7224 */ /* 0x000fe200078e000b */
[----:B------:R-:W-:-:S07]  /*c900*/  @P2 SHF.R.U32.HI R58, RZ, R59, R66 ;  /* 0x0000003bff3a2219 */ /* 0x000fce0000011642 */
.L_x_1129:
[----:B------:R-:W-:Y:S05]  /*c910*/  BSYNC B0 ;  /* 0x0000000000007941 */ /* 0x000fea0003800000 */
.L_x_1127:
[----:B------:R-:W-:-:S04]  /*c920*/  IMAD R59, R58, R153, -R158 ;  /* 0x000000993a3b7224 */ /* 0x000fc800078e0a9e */
[----:B------:R-:W-:-:S05]  /*c930*/  IMAD R58, R16, -0x2, R59 ;  /* 0xfffffffe103a7824 */ /* 0x000fca00078e023b */
[----:B------:R-:W-:Y:S02]  /*c940*/  VIADDMNMX R65, R58, R153, R65, PT ;  /* 0x000000993a417246 */ /* 0x000fe40003800141 */
[----:B------:R-:W-:-:S07]  /*c950*/  VIMNMX R67, R67, R58, !PT ;  /* 0x0000003a43437248 */ /* 0x000fce0007fe0100 */
.L_x_1126:
[----:B------:R-:W-:-:S04]  /*c960*/  ISETP.GT.AND P2, PT, R4, -0x1, PT ;  /* 0xffffffff0400780c */ /* 0x000fc80003f44270 */
[C---:B------:R-:W-:Y:S02]  /*c970*/  ISETP.GT.AND P4, PT, R67.reuse, RZ, P2 ;  /* 0x000000ff4300720c */ /* 0x040fe40001784270 */
[----:B------:R-:W-:Y:S02]  /*c980*/  ISETP.GT.AND P5, PT, R67, 0x1, P2 ;  /* 0x000000014300780c */ /* 0x000fe400017a4270 */
[C---:B------:R-:W-:Y:S02]  /*c990*/  ISETP.LT.OR P4, PT, R65.reuse, 0x1, P4 ;  /* 0x000000014100780c */ /* 0x040fe40002781670 */
[----:B------:R-:W-:Y:S02]  /*c9a0*/  ISETP.LT.OR P5, PT, R65, 0x2, P5 ;  /* 0x000000024100780c */ /* 0x000fe40002fa1670 */
[----:B0-----:R-:W-:Y:S02]  /*c9b0*/  FSEL R180, R5, -INF , !P4 ;  /* 0xff80000005b47808 */ /* 0x001fe40006000000 */
        /* <DEDUP_REMOVED lines=88> */
[--C-:B------:R-:W-:Y:S02]  /*cf40*/  IADD3 R49, R83, 0x8, R0.reuse ;  /* 0x0000000853317810 */ /* 0x100fe40007ffe000 */
[----:B------:R-:W-:Y:S02]  /*cf50*/  IADD3 R51, R87, 0x8, R0 ;  /* 0x0000000857337810 */ /* 0x000fe40007ffe000 */
[----:B------:R-:W-:-:S02]  /*cf60*/  FSEL R60, R81, -INF , !P3 ;  /* 0xff800000513c7808 */ /* 0x000fc40005800000 */
[----:B------:R-:W-:Y:S02]  /*cf70*/  FSEL R56, R79, -INF , !P4 ;  /* 0xff8000004f387808 */ /* 0x000fe40006000000 */
[----:B------:R-:W-:Y:S01]  /*cf80*/  FSEL R52, R85, -INF , !P5 ;  /* 0xff80000055347808 */ /* 0x000fe20006800000 */
[----:B------:R-:W-:Y:S06]  /*cf90*/  @!P6 BRA `(.L_x_1130) ;  /* 0x000000000058e947 */ /* 0x000fec0003800000 */
        /* <DEDUP_REMOVED lines=11> */
.L_x_1132:
[----:B------:R-:W-:Y:S02]  /*d050*/  IMAD.U32 R7, RZ, RZ, UR50 ;  /* 0x00000032ff077e24 */ /* 0x000fe4000f8e00ff */
[----:B------:R-:W-:-:S03]  /*d060*/  IMAD.MOV.U32 R5, RZ, RZ, R13 ;  /* 0x000000ffff057224 */ /* 0x000fc600078e000d */
[----:B------:R-:W-:-:S13]  /*d070*/  ISETP.NE.AND P3, PT, R7, 0x1, PT ;  /* 0x000000010700780c */ /* 0x000fda0003f65270 */
[----:B------:R-:W0:Y:S02]  /*d080*/  @P3 LDC.64 R30, c[0x0][0x9e8] ;  /* 0x00027a00ff1e3b82 */ /* 0x000e240000000a00 */
[----:B0-----:R-:W-:-:S05]  /*d090*/  @P3 IMAD.HI.U32 R30, R13, R30, RZ ;  /* 0x0000001e0d1e3227 */ /* 0x001fca00078e00ff */
[----:B------:R-:W-:-:S07]  /*d0a0*/  @P3 SHF.R.U32.HI R5, RZ, R31, R30 ;  /* 0x0000001fff053219 */ /* 0x000fce000001161e */
.L_x_1133:
[----:B------:R-:W-:Y:S05]  /*d0b0*/  BSYNC B0 ;  /* 0x0000000000007941 */ /* 0x000fea0003800000 */
.L_x_1131:
[----:B------:R-:W-:-:S04]  /*d0c0*/  IMAD R5, R5, R7, -R158 ;  /* 0x0000000705057224 */ /* 0x000fc800078e0a9e */
[----:B------:R-:W-:-:S05]  /*d0d0*/  IMAD R30, R16, -0x2, R5 ;  /* 0xfffffffe101e7824 */ /* 0x000fca00078e0205 */
[----:B------:R-:W-:Y:S02]  /*d0e0*/  VIADDMNMX R49, R30, R7, R49, PT ;  /* 0x000000071e317246 */ /* 0x000fe40003800131 */
[----:B------:R-:W-:-:S07]  /*d0f0*/  VIMNMX R51, R51, R30, !PT ;  /* 0x0000001e33337248 */ /* 0x000fce0007fe0100 */
.L_x_1130:
[----:B------:R-:W-:Y:S01]  /*d100*/  FMNMX.FTZ R5, R180, R8, !PT ;  /* 0x00000008b4057209 */ /* 0x000fe20007810000 */
[----:B------:R-:W0:Y:S01]  /*d110*/  LDC R7, c[0x0][0x988] ;  /* 0x00026200ff077b82 */ /* 0x000e220000000800 */
        /* <DEDUP_REMOVED lines=53> */
[----:B------:R-:W1:Y:S02]  /*d470*/  SHFL.BFLY PT, R5, R30, 0x2, 0x1f ;  /* 0x0c401f001e057f89 */ /* 0x000e6400000e0000 */
[----:B-1----:R-:W-:Y:S02]  /*d480*/  FMNMX.FTZ R31, R30, R5, !PT ;  /* 0x000000051e1f7209 */ /* 0x002fe40007810000 */
[----:B------:R-:W-:Y:S02]  /*d490*/  FSEL R30, R15, -INF , !P4 ;  /* 0xff8000000f1e7808 */ /* 0x000fe40006000000 */
[----:B------:R-:W-:Y:S01]  /*d4a0*/  ISETP.GT.AND P4, PT, R51, 0x11, P2 ;  /* 0x000000113300780c */ /* 0x000fe20001784270 */
[----:B------:R-:W1:Y:S03]  /*d4b0*/  SHFL.BFLY PT, R158, R31, 0x1, 0x1f ;  /* 0x0c201f001f9e7f89 */ /* 0x000e6600000e0000 */
[----:B------:R-:W-:-:S04]  /*d4c0*/  ISETP.LT.OR P4, PT, R49, 0x12, P4 ;  /* 0x000000123100780c */ /* 0x000fc80002781670 */
[----:B------:R-:W-:Y:S02]  /*d4d0*/  FSEL R20, R20, -INF , !P4 ;  /* 0xff80000014147808 */ /* 0x000fe40006000000 */
[----:B------:R-:W-:-:S04]  /*d4e0*/  ISETP.GT.AND P4, PT, R51, 0x19, P2 ;  /* 0x000000193300780c */ /* 0x000fc80001784270 */
[----:B------:R-:W-:-:S04]  /*d4f0*/  ISETP.LT.OR P4, PT, R49, 0x1a, P4 ;  /* 0x0000001a3100780c */ /* 0x000fc80002781670 */
[----:B------:R-:W-:Y:S02]  /*d500*/  FSEL R162, R27, -INF , !P4 ;  /* 0xff8000001ba27808 */ /* 0x000fe40006000000 */
[----:B------:R-:W-:-:S04]  /*d510*/  ISETP.GT.AND P4, PT, R51, 0x21, P2 ;  /* 0x000000213300780c */ /* 0x000fc80001784270 */
[----:B------:R-:W-:Y:S02]  /*d520*/  ISETP.LT.OR P4, PT, R49, 0x22, P4 ;  /* 0x000000223100780c */ /* 0x000fe40002781670 */
[----:B-1----:R-:W-:Y:S02]  /*d530*/  FMNMX.FTZ R5, R31, R158, !PT ;  /* 0x0000009e1f057209 */ /* 0x002fe40007810000 */
[----:B------:R-:W-:Y:S02]  /*d540*/  FSEL R26, R26, -INF , !P4 ;  /* 0xff8000001a1a7808 */ /* 0x000fe40006000000 */
[----:B------:R-:W-:Y:S01]  /*d550*/  ISETP.GT.AND P4, PT, R51, RZ, P2 ;  /* 0x000000ff3300720c */ /* 0x000fe20001784270 */
[----:B0-----:R-:W-:Y:S01]  /*d560*/  FMUL.FTZ R31, R5, R7 ;  /* 0x00000007051f7220 */ /* 0x001fe20000410000 */
[----:B------:R-:W-:Y:S02]  /*d570*/  FSEL R158, R12, -INF , !P5 ;  /* 0xff8000000c9e7808 */ /* 0x000fe40006800000 */
[----:B------:R-:W-:-:S02]  /*d580*/  ISETP.LT.OR P4, PT, R49, 0x1, P4 ;  /* 0x000000013100780c */ /* 0x000fc40002781670 */
[----:B------:R-:W-:Y:S02]  /*d590*/  ISETP.GT.AND P5, PT, R51, 0x10, P2 ;  /* 0x000000103300780c */ /* 0x000fe400017a4270 */
[----:B------:R-:W-:Y:S02]  /*d5a0*/  FSEL R33, R6, -INF , !P4 ;  /* 0xff80000006217808 */ /* 0x000fe40006000000 */
[----:B------:R-:W-:Y:S02]  /*d5b0*/  ISETP.LT.OR P5, PT, R49, 0x11, P5 ;  /* 0x000000113100780c */ /* 0x000fe40002fa1670 */
[----:B------:R-:W-:Y:S02]  /*d5c0*/  FMNMX.FTZ R27, R33, R10, !PT ;  /* 0x0000000a211b7209 */ /* 0x000fe40007810000 */
[----:B------:R-:W-:Y:S02]  /*d5d0*/  ISETP.GT.AND P4, PT, R51, 0x30, P2 ;  /* 0x000000303300780c */ /* 0x000fe40001784270 */
[----:B------:R-:W-:-:S02]  /*d5e0*/  FMNMX.FTZ R27, R158, R27, !PT ;  /* 0x0000001b9e1b7209 */ /* 0x000fc40007810000 */
[----:B------:R-:W-:Y:S02]  /*d5f0*/  FSEL R12, R21, -INF , !P5 ;  /* 0xff800000150c7808 */ /* 0x000fe40006800000 */
[----:B------:R-:W-:Y:S02]  /*d600*/  FMNMX.FTZ R27, R30, R27, !PT ;  /* 0x0000001b1e1b7209 */ /* 0x000fe40007810000 */
[----:B------:R-:W-:Y:S02]  /*d610*/  ISETP.LT.OR P4, PT, R49, 0x31, P4 ;  /* 0x000000313100780c */ /* 0x000fe40002781670 */
[----:B------:R-:W-:Y:S02]  /*d620*/  FMNMX.FTZ R27, R14, R27, !PT ;  /* 0x0000001b0e1b7209 */ /* 0x000fe40007810000 */
[----:B------:R-:W-:Y:S02]  /*d630*/  FSETP.NEU.FTZ.AND P5, PT, R5, -INF , PT ;  /* 0xff8000000500780b */ /* 0x000fe40003fbd000 */
[----:B------:R-:W-:-:S02]  /*d640*/  FMNMX.FTZ R27, R12, R27, !PT ;  /* 0x0000001b0c1b7209 */ /* 0x000fc40007810000 */
[----:B------:R-:W-:Y:S02]  /*d650*/  FSEL R32, R32, -INF , !P4 ;  /* 0xff80000020207808 */ /* 0x000fe40006000000 */
[----:B------:R-:W-:Y:S02]  /*d660*/  ISETP.GT.AND P4, PT, R51, 0x38, P2 ;  /* 0x000000383300780c */ /* 0x000fe40001784270 */
[----:B------:R-:W-:Y:S02]  /*d670*/  FMNMX.FTZ R27, R20, R27, !PT ;  /* 0x0000001b141b7209 */ /* 0x000fe40007810000 */
[----:B------:R-:W-:Y:S02]  /*d680*/  FSEL R31, R31, RZ, P5 ;  /* 0x000000ff1f1f7208 */ /* 0x000fe40002800000 */
[----:B------:R-:W-:Y:S02]  /*d690*/  ISETP.LT.OR P4, PT, R49, 0x39, P4 ;  /* 0x000000393100780c */ /* 0x000fe40002781670 */
[----:B------:R-:W-:Y:S01]  /*d6a0*/  FMNMX.FTZ R27, R28, R27, !PT ;  /* 0x0000001b1c1b7209 */ /* 0x000fe20007810000 */
[-CC-:B------:R-:W-:Y:S01]  /*d6b0*/  FFMA.FTZ R21, R184, R7.reuse, -R31.reuse ;  /* 0x00000007b8157223 */ /* 0x180fe2000001081f */
[----:B------:R-:W-:Y:S01]  /*d6c0*/  FSEL R184, R29, -INF , !P4 ;  /* 0xff8000001db87808 */ /* 0x000fe20006000000 */
[--C-:B------:R-:W-:Y:S01]  /*d6d0*/  FFMA.FTZ R6, R174, R7, -R31.reuse ;  /* 0x00000007ae067223 */ /* 0x100fe2000001081f */
[----:B------:R-:W-:Y:S01]  /*d6e0*/  FMNMX.FTZ R29, R162, R27, !PT ;  /* 0x0000001ba21d7209 */ /* 0x000fe20007810000 */
[-CC-:B------:R-:W-:Y:S01]  /*d6f0*/  FFMA.FTZ R15, R186, R7.reuse, -R31.reuse ;  /* 0x00000007ba0f7223 */ /* 0x180fe2000001081f */
[----:B------:R-:W-:Y:S01]  /*d700*/  FSEL R174, R25, -INF , !P3 ;  /* 0xff80000019ae7808 */ /* 0x000fe20005800000 */
[--C-:B------:R-:W-:Y:S01]  /*d710*/  FFMA.FTZ R166, R166, R7, -R31.reuse ;  /* 0x00000007a6a67223 */ /* 0x100fe2000001081f */
[----:B------:R-:W-:Y:S01]  /*d720*/  FMNMX.FTZ R29, R164, R29, !PT ;  /* 0x0000001da41d7209 */ /* 0x000fe20007810000 */
[----:B------:R0:W-:Y:S01]  /*d730*/  MUFU.EX2 R25, R6 ;  /* 0x0000000600197308 */ /* 0x0001e20000000800 */
[----:B------:R-:W-:Y:S01]  /*d740*/  ISETP.GT.AND P3, PT, R51, 0x39, P2 ;  /* 0x000000393300780c */ /* 0x000fe20001764270 */
[--C-:B------:R-:W-:Y:S01]  /*d750*/  FFMA.FTZ R84, R84, R7, -R31.reuse ;  /* 0x0000000754547223 */ /* 0x100fe2000001081f */
[----:B------:R-:W-:Y:S01]  /*d760*/  FMNMX.FTZ R29, R26, R29, !PT ;  /* 0x0000001d1a1d7209 */ /* 0x000fe20007810000 */
[-CC-:B------:R-:W-:Y:S01]  /*d770*/  FFMA.FTZ R59, R56, R7.reuse, -R31.reuse ;  /* 0x00000007383b7223 */ /* 0x180fe2000001081f */
[----:B------:R-:W-:Y:S01]  /*d780*/  ISETP.LT.OR P3, PT, R49, 0x3a, P3 ;  /* 0x0000003a3100780c */ /* 0x000fe20001f61670 */
[--C-:B------:R-:W-:Y:S01]  /*d790*/  FFMA.FTZ R180, R180, R7, -R31.reuse ;  /* 0x00000007b4b47223 */ /* 0x100fe2000001081f */
[----:B------:R-:W-:Y:S01]  /*d7a0*/  FMNMX.FTZ R29, R34, R29, !PT ;  /* 0x0000001d221d7209 */ /* 0x000fe20007810000 */
[-CC-:B------:R-:W-:Y:S01]  /*d7b0*/  FFMA.FTZ R182, R182, R7.reuse, -R31.reuse ;  /* 0x00000007b6b67223 */ /* 0x180fe2000001081f */
[----:B------:R-:W-:Y:S01]  /*d7c0*/  FSEL R186, R35, -INF , !P3 ;  /* 0xff80000023ba7808 */ /* 0x000fe20005800000 */
[-CC-:B0-----:R-:W-:Y:S01]  /*d7d0*/  FFMA.FTZ R6, R172, R7.reuse, -R31.reuse ;  /* 0x00000007ac067223 */ /* 0x181fe2000001081f */
[C---:B------:R-:W-:Y:S01]  /*d7e0*/  ISETP.GT.AND P3, PT, R51.reuse, 0x41, P2 ;  /* 0x000000413300780c */ /* 0x040fe20001764270 */
[--C-:B------:R-:W-:Y:S01]  /*d7f0*/  FFMA.FTZ R172, R170, R7, -R31.reuse ;  /* 0x00000007aaac7223 */ /* 0x100fe2000001081f */
[----:B------:R-:W-:Y:S01]  /*d800*/  FMNMX.FTZ R35, R24, R29, !PT ;  /* 0x0000001d18237209 */ /* 0x000fe20007810000 */
[----:B------:R0:W-:Y:S01]  /*d810*/  MUFU.EX2 R27, R6 ;  /* 0x00000006001b7308 */ /* 0x0001e20000000800 */
[----:B------:R-:W-:Y:S01]  /*d820*/  ISETP.GT.AND P4, PT, R51, 0x40, P2 ;  /* 0x000000403300780c */ /* 0x000fe20001784270 */
[-CC-:B------:R-:W-:Y:S01]  /*d830*/  FFMA.FTZ R176, R176, R7.reuse, -R31.reuse ;  /* 0x00000007b0b07223 */ /* 0x180fe2000001081f */
[C---:B------:R-:W-:Y:S01]  /*d840*/  ISETP.LT.OR P3, PT, R49.reuse, 0x42, P3 ;  /* 0x000000423100780c */ /* 0x040fe20001f61670 */
[--C-:B------:R-:W-:Y:S01]  /*d850*/  FFMA.FTZ R178, R178, R7, -R31.reuse ;  /* 0x00000007b2b27223 */ /* 0x100fe2000001081f */
[----:B------:R-:W-:Y:S01]  /*d860*/  FMNMX.FTZ R35, R32, R35, !PT ;  /* 0x0000002320237209 */ /* 0x000fe20007810000 */
[-CC-:B------:R-:W-:Y:S01]  /*d870*/  FFMA.FTZ R168, R168, R7.reuse, -R31.reuse ;  /* 0x00000007a8a87223 */ /* 0x180fe2000001081f */
[----:B------:R-:W-:Y:S01]  /*d880*/  ISETP.LT.OR P4, PT, R49, 0x41, P4 ;  /* 0x000000413100780c */ /* 0x000fe20002781670 */
[-CC-:B------:R-:W-:Y:S01]  /*d890*/  FFMA.FTZ R66, R66, R7.reuse, -R31.reuse ;  /* 0x0000000742427223 */ /* 0x180fe2000001081f */
[----:B------:R-:W-:Y:S01]  /*d8a0*/  FSEL R170, R37, -INF , !P3 ;  /* 0xff80000025aa7808 */ /* 0x000fe20005800000 */
[--C-:B0-----:R-:W-:Y:S01]  /*d8b0*/  FFMA.FTZ R6, R160, R7, -R31.reuse ;  /* 0x00000007a0067223 */ /* 0x101fe2000001081f */
[----:B------:R-:W-:Y:S01]  /*d8c0*/  FMNMX.FTZ R37, R174, R35, !PT ;  /* 0x00000023ae257209 */ /* 0x000fe20007810000 */
[----:B------:R-:W-:Y:S01]  /*d8d0*/  FFMA.FTZ R62, R62, R7, -R31 ;  /* 0x000000073e3e7223 */ /* 0x000fe2000001081f */
[----:B------:R-:W-:Y:S01]  /*d8e0*/  FSEL R38, R38, -INF , !P4 ;  /* 0xff80000026267808 */ /* 0x000fe20006000000 */
[----:B------:R-:W-:Y:S01]  /*d8f0*/  MUFU.EX2 R35, R166 ;  /* 0x000000a600237308 */ /* 0x000fe20000000800 */
[----:B------:R-:W-:-:S02]  /*d900*/  ISETP.GT.AND P4, PT, R51, 0x48, P2 ;  /* 0x000000483300780c */ /* 0x000fc40001784270 */
[----:B------:R-:W-:Y:S02]  /*d910*/  FMNMX.FTZ R37, R184, R37, !PT ;  /* 0x00000025b8257209 */ /* 0x000fe40007810000 */
[----:B------:R-:W-:Y:S02]  /*d920*/  ISETP.GT.AND P3, PT, R51, 0x49, P2 ;  /* 0x000000493300780c */ /* 0x000fe40001764270 */
[C---:B------:R-:W-:Y:S01]  /*d930*/  ISETP.LT.OR P4, PT, R49.reuse, 0x49, P4 ;  /* 0x000000493100780c */ /* 0x040fe20002781670 */
[----:B------:R0:W-:Y:S01]  /*d940*/  MUFU.EX2 R29, R6 ;  /* 0x00000006001d7308 */ /* 0x0001e20000000800 */
[----:B------:R-:W-:Y:S02]  /*d950*/  FMNMX.FTZ R37, R186, R37, !PT ;  /* 0x00000025ba257209 */ /* 0x000fe40007810000 */
[----:B------:R-:W-:Y:S02]  /*d960*/  ISETP.LT.OR P3, PT, R49, 0x4a, P3 ;  /* 0x0000004a3100780c */ /* 0x000fe40001f61670 */
[----:B------:R-:W-:-:S02]  /*d970*/  FSEL R194, R39, -INF , !P4 ;  /* 0xff80000027c27808 */ /* 0x000fc40006000000 */
[C---:B------:R-:W-:Y:S01]  /*d980*/  ISETP.GT.AND P4, PT, R51.reuse, 0x50, P2 ;  /* 0x000000503300780c */ /* 0x040fe20001784270 */
[----:B------:R-:W-:Y:S01]  /*d990*/  MUFU.EX2 R180, R180 ;  /* 0x000000b400b47308 */ /* 0x000fe20000000800 */
[----:B------:R-:W-:Y:S01]  /*d9a0*/  FMNMX.FTZ R37, R38, R37, !PT ;  /* 0x0000002526257209 */ /* 0x000fe20007810000 */
[-CC-:B0-----:R-:W-:Y:S01]  /*d9b0*/  FFMA.FTZ R6, R154, R7.reuse, -R31.reuse ;  /* 0x000000079a067223 */ /* 0x181fe2000001081f */
[----:B------:R-:W-:Y:S01]  /*d9c0*/  FSEL R160, R36, -INF , !P3 ;  /* 0xff80000024a07808 */ /* 0x000fe20005800000 */
[----:B------:R-:W-:Y:S01]  /*d9d0*/  FFMA.FTZ R36, R156, R7, -R31 ;  /* 0x000000079c247223 */ /* 0x000fe2000001081f */
[----:B------:R-:W-:Y:S02]  /*d9e0*/  ISETP.GT.AND P3, PT, R51, 0x51, P2 ;  /* 0x000000513300780c */ /* 0x000fe40001764270 */
[----:B------:R-:W-:Y:S01]  /*d9f0*/  ISETP.LT.OR P4, PT, R49, 0x51, P4 ;  /* 0x000000513100780c */ /* 0x000fe20002781670 */
[----:B------:R-:W-:Y:S01]  /*da00*/  MUFU.EX2 R15, R15 ;  /* 0x0000000f000f7308 */ /* 0x000fe20000000800 */
[----:B------:R-:W-:-:S02]  /*da10*/  FMNMX.FTZ R37, R170, R37, !PT ;  /* 0x00000025aa257209 */ /* 0x000fc40007810000 */
[----:B------:R-:W-:Y:S02]  /*da20*/  ISETP.LT.OR P3, PT, R49, 0x52, P3 ;  /* 0x000000523100780c */ /* 0x000fe40001f61670 */
[----:B------:R-:W-:Y:S02]  /*da30*/  FSEL R42, R42, -INF , !P4 ;  /* 0xff8000002a2a7808 */ /* 0x000fe40006000000 */
[C---:B------:R-:W-:Y:S01]  /*da40*/  ISETP.GT.AND P4, PT, R51.reuse, 0x58, P2 ;  /* 0x000000583300780c */ /* 0x040fe20001784270 */
[----:B------:R-:W-:Y:S01]  /*da50*/  MUFU.EX2 R182, R182 ;  /* 0x000000b600b67308 */ /* 0x000fe20000000800 */
[----:B------:R-:W-:Y:S02]  /*da60*/  FMNMX.FTZ R37, R194, R37, !PT ;  /* 0x00000025c2257209 */ /* 0x000fe40007810000 */
[----:B------:R-:W-:Y:S02]  /*da70*/  FSEL R40, R40, -INF , !P3 ;  /* 0xff80000028287808 */ /* 0x000fe40005800000 */
[----:B------:R-:W-:-:S02]  /*da80*/  ISETP.GT.AND P3, PT, R51, 0x59, P2 ;  /* 0x000000593300780c */ /* 0x000fc40001764270 */
[C---:B------:R-:W-:Y:S01]  /*da90*/  ISETP.LT.OR P4, PT, R49.reuse, 0x59, P4 ;  /* 0x000000593100780c */ /* 0x040fe20002781670 */
[----:B------:R-:W-:Y:S01]  /*daa0*/  MUFU.EX2 R21, R21 ;  /* 0x0000001500157308 */ /* 0x000fe20000000800 */
[----:B------:R-:W-:Y:S02]  /*dab0*/  FMNMX.FTZ R39, R160, R37, !PT ;  /* 0x00000025a0277209 */ /* 0x000fe40007810000 */
[----:B------:R-:W-:Y:S02]  /*dac0*/  ISETP.LT.OR P3, PT, R49, 0x5a, P3 ;  /* 0x0000005a3100780c */ /* 0x000fe40001f61670 */
[----:B------:R-:W-:Y:S01]  /*dad0*/  FSEL R156, R43, -INF , !P4 ;  /* 0xff8000002b9c7808 */ /* 0x000fe20006000000 */
[----:B------:R-:W-:Y:S01]  /*dae0*/  FFMA.FTZ R43, R152, R7, -R31 ;  /* 0x00000007982b7223 */ /* 0x000fe2000001081f */
[----:B------:R-:W-:Y:S01]  /*daf0*/  FMNMX.FTZ R39, R42, R39, !PT ;  /* 0x000000272a277209 */ /* 0x000fe20007810000 */
[----:B------:R-:W-:Y:S01]  /*db00*/  MUFU.EX2 R37, R6 ;  /* 0x0000000600257308 */ /* 0x000fe20000000800 */
[----:B------:R-:W-:-:S02]  /*db10*/  ISETP.GT.AND P4, PT, R51, 0x60, P2 ;  /* 0x000000603300780c */ /* 0x000fc40001784270 */
[----:B------:R-:W-:Y:S02]  /*db20*/  FSEL R166, R41, -INF , !P3 ;  /* 0xff80000029a67808 */ /* 0x000fe40005800000 */
[----:B------:R-:W-:Y:S02]  /*db30*/  FMNMX.FTZ R41, R40, R39, !PT ;  /* 0x0000002728297209 */ /* 0x000fe40007810000 */
[----:B------:R-:W-:Y:S01]  /*db40*/  ISETP.LT.OR P4, PT, R49, 0x61, P4 ;  /* 0x000000613100780c */ /* 0x000fe20002781670 */
[----:B------:R0:W-:Y:S01]  /*db50*/  MUFU.EX2 R39, R43 ;  /* 0x0000002b00277308 */ /* 0x0001e20000000800 */
[----:B------:R-:W-:Y:S02]  /*db60*/  ISETP.GT.AND P3, PT, R51, 0x61, P2 ;  /* 0x000000613300780c */ /* 0x000fe40001764270 */
[----:B------:R-:W-:Y:S02]  /*db70*/  FMNMX.FTZ R41, R156, R41, !PT ;  /* 0x000000299c297209 */ /* 0x000fe40007810000 */
[----:B------:R-:W-:-:S02]  /*db80*/  FSEL R46, R46, -INF , !P4 ;  /* 0xff8000002e2e7808 */ /* 0x000fc40006000000 */
[----:B------:R-:W-:Y:S01]  /*db90*/  ISETP.GT.AND P4, PT, R51, 0x68, P2 ;  /* 0x000000683300780c */ /* 0x000fe20001784270 */
[----:B------:R-:W-:Y:S01]  /*dba0*/  MUFU.EX2 R176, R176 ;  /* 0x000000b000b07308 */ /* 0x000fe20000000800 */
[C---:B------:R-:W-:Y:S02]  /*dbb0*/  ISETP.LT.OR P3, PT, R49.reuse, 0x62, P3 ;  /* 0x000000623100780c */ /* 0x040fe40001f61670 */
[----:B------:R-:W-:Y:S02]  /*dbc0*/  FMNMX.FTZ R41, R166, R41, !PT ;  /* 0x00000029a6297209 */ /* 0x000fe40007810000 */
[----:B------:R-:W-:Y:S02]  /*dbd0*/  ISETP.LT.OR P4, PT, R49, 0x69, P4 ;  /* 0x000000693100780c */ /* 0x000fe40002781670 */
[----:B------:R-:W-:Y:S01]  /*dbe0*/  FSEL R152, R44, -INF , !P3 ;  /* 0xff8000002c987808 */ /* 0x000fe20005800000 */
[----:B------:R-:W-:Y:S01]  /*dbf0*/  FFMA.FTZ R44, R86, R7, -R31 ;  /* 0x00000007562c7223 */ /* 0x000fe2000001081f */
[----:B------:R-:W-:Y:S01]  /*dc00*/  ISETP.GT.AND P3, PT, R51, 0x69, P2 ;  /* 0x000000693300780c */ /* 0x000fe20001764270 */
[----:B------:R-:W-:Y:S01]  /*dc10*/  MUFU.EX2 R178, R178 ;  /* 0x000000b200b27308 */ /* 0x000fe20000000800 */
[----:B------:R-:W-:-:S02]  /*dc20*/  FMNMX.FTZ R41, R46, R41, !PT ;  /* 0x000000292e297209 */ /* 0x000fc40007810000 */
[----:B------:R-:W-:Y:S01]  /*dc30*/  FSEL R154, R47, -INF , !P4 ;  /* 0xff8000002f9a7808 */ /* 0x000fe20006000000 */
[----:B------:R-:W-:Y:S01]  /*dc40*/  FFMA.FTZ R47, R82, R7, -R31 ;  /* 0x00000007522f7223 */ /* 0x000fe2000001081f */
[----:B------:R-:W-:Y:S02]  /*dc50*/  ISETP.GT.AND P4, PT, R51, 0x70, P2 ;  /* 0x000000703300780c */ /* 0x000fe40001784270 */
[C---:B------:R-:W-:Y:S01]  /*dc60*/  ISETP.LT.OR P3, PT, R49.reuse, 0x6a, P3 ;  /* 0x0000006a3100780c */ /* 0x040fe20001f61670 */
[----:B------:R-:W-:Y:S01]  /*dc70*/  MUFU.EX2 R172, R172 ;  /* 0x000000ac00ac7308 */ /* 0x000fe20000000800 */
[----:B0-----:R-:W-:Y:S02]  /*dc80*/  FMNMX.FTZ R43, R152, R41, !PT ;  /* 0x00000029982b7209 */ /* 0x001fe40007810000 */
[----:B------:R-:W-:Y:S02]  /*dc90*/  ISETP.LT.OR P4, PT, R49, 0x71, P4 ;  /* 0x000000713100780c */ /* 0x000fe40002781670 */
[----:B------:R-:W-:-:S02]  /*dca0*/  FSEL R86, R45, -INF , !P3 ;  /* 0xff8000002d567808 */ /* 0x000fc40005800000 */
[C---:B------:R-:W-:Y:S01]  /*dcb0*/  ISETP.GT.AND P3, PT, R51.reuse, 0x71, P2 ;  /* 0x000000713300780c */ /* 0x040fe20001764270 */
[----:B------:R0:W-:Y:S01]  /*dcc0*/  MUFU.EX2 R41, R84 ;  /* 0x0000005400297308 */ /* 0x0001e20000000800 */
[----:B------:R-:W-:Y:S02]  /*dcd0*/  FMNMX.FTZ R43, R154, R43, !PT ;  /* 0x0000002b9a2b7209 */ /* 0x000fe40007810000 */
[----:B------:R-:W-:Y:S02]  /*dce0*/  FSEL R50, R50, -INF , !P4 ;  /* 0xff80000032327808 */ /* 0x000fe40006000000 */
[----:B------:R-:W-:Y:S02]  /*dcf0*/  ISETP.GT.AND P4, PT, R51, 0x78, P2 ;  /* 0x000000783300780c */ /* 0x000fe40001784270 */
[----:B------:R-:W-:Y:S01]  /*dd00*/  ISETP.LT.OR P3, PT, R49, 0x72, P3 ;  /* 0x000000723100780c */ /* 0x000fe20001f61670 */
[----:B------:R-:W-:Y:S01]  /*dd10*/  MUFU.EX2 R36, R36 ;  /* 0x0000002400247308 */ /* 0x000fe20000000800 */
[----:B------:R-:W-:-:S02]  /*dd20*/  FMNMX.FTZ R43, R86, R43, !PT ;  /* 0x0000002b562b7209 */ /* 0x000fc40007810000 */
[----:B------:R-:W-:Y:S02]  /*dd30*/  ISETP.GT.AND P2, PT, R51, 0x79, P2 ;  /* 0x000000793300780c */ /* 0x000fe40001744270 */
[C---:B------:R-:W-:Y:S02]  /*dd40*/  ISETP.LT.OR P4, PT, R49.reuse, 0x79, P4 ;  /* 0x000000793100780c */ /* 0x040fe40002781670 */
[----:B------:R-:W-:Y:S01]  /*dd50*/  FSEL R82, R48, -INF , !P3 ;  /* 0xff80000030527808 */ /* 0x000fe20005800000 */
[----:B------:R-:W-:Y:S01]  /*dd60*/  MUFU.EX2 R168, R168 ;  /* 0x000000a800a87308 */ /* 0x000fe20000000800 */
[----:B------:R-:W-:Y:S02]  /*dd70*/  FMNMX.FTZ R43, R50, R43, !PT ;  /* 0x0000002b322b7209 */ /* 0x000fe40007810000 */
[----:B------:R-:W-:Y:S01]  /*dd80*/  ISETP.LT.OR P2, PT, R49, 0x7a, P2 ;  /* 0x0000007a3100780c */ /* 0x000fe20001741670 */
[-CC-:B------:R-:W-:Y:S01]  /*dd90*/  FFMA.FTZ R49, R80, R7.reuse, -R31.reuse ;  /* 0x0000000750317223 */ /* 0x180fe2000001081f */
[----:B0-----:R-:W-:Y:S01]  /*dda0*/  FSEL R84, R53, -INF , !P4 ;  /* 0xff80000035547808 */ /* 0x001fe20006000000 */
[--C-:B------:R-:W-:Y:S01]  /*ddb0*/  FFMA.FTZ R53, R58, R7, -R31.reuse ;  /* 0x000000073a357223 */ /* 0x100fe2000001081f */
[----:B------:R-:W-:Y:S01]  /*ddc0*/  FMNMX.FTZ R45, R82, R43, !PT ;  /* 0x0000002b522d7209 */ /* 0x000fe20007810000 */
[----:B------:R0:W-:Y:S01]  /*ddd0*/  MUFU.EX2 R48, R47 ;  /* 0x0000002f00307308 */ /* 0x0001e20000000800 */
[----:B------:R-:W-:Y:S01]  /*dde0*/  FSEL R80, R54, -INF , !P2 ;  /* 0xff80000036507808 */ /* 0x000fe20005000000 */
[--C-:B------:R-:W-:Y:S01]  /*ddf0*/  FFMA.FTZ R54, R74, R7, -R31.reuse ;  /* 0x000000074a367223 */ /* 0x100fe2000001081f */
[----:B------:R-:W-:Y:S01]  /*de00*/  FMNMX.FTZ R45, R84, R45, !PT ;  /* 0x0000002d542d7209 */ /* 0x000fe20007810000 */
[----:B------:R-:W-:Y:S01]  /*de10*/  FFMA.FTZ R58, R60, R7, -R31 ;  /* 0x000000073c3a7223 */ /* 0x000fe2000001081f */
[----:B------:R-:W-:-:S02]  /*de20*/  FSEL R57, R5, RZ, P5 ;  /* 0x000000ff05397208 */ /* 0x000fc40002800000 */
[----:B------:R-:W-:Y:S01]  /*de30*/  FMNMX.FTZ R6, R80, R45, !PT ;  /* 0x0000002d50067209 */ /* 0x000fe20007810000 */
[----:B------:R1:W-:Y:S01]  /*de40*/  MUFU.EX2 R43, R49 ;  /* 0x00000031002b7308 */ /* 0x0003e20000000800 */
[-CC-:B------:R-:W-:Y:S01]  /*de50*/  FFMA.FTZ R45, R70, R7.reuse, -R31.reuse ;  /* 0x00000007462d7223 */ /* 0x180fe2000001081f */
[----:B------:R-:W-:Y:S01]  /*de60*/  FADD.FTZ R56, -R57, R8 ;  /* 0x0000000839387221 */ /* 0x000fe20000010100 */
[-CC-:B0-----:R-:W-:Y:S01]  /*de70*/  FFMA.FTZ R47, R72, R7.reuse, -R31.reuse ;  /* 0x00000007482f7223 */ /* 0x181fe2000001081f */
[----:B------:R-:W0:Y:S01]  /*de80*/  SHFL.BFLY PT, R51, R6, 0x2, 0x1f ;  /* 0x0c401f0006337f89 */ /* 0x000e2200000e0000 */
[-CC-:B------:R-:W-:Y:S01]  /*de90*/  FFMA.FTZ R70, R78, R7.reuse, -R31.reuse ;  /* 0x000000074e467223 */ /* 0x180fe2000001081f */
[-CC-:B------:R-:W-:Y:S01]  /*dea0*/  FFMA.FTZ R72, R76, R7.reuse, -R31.reuse ;  /* 0x000000074c487223 */ /* 0x180fe2000001081f */
[-CC-:B------:R-:W-:Y:S01]  /*deb0*/  FFMA.FTZ R8, R52, R7.reuse, -R31.reuse ;  /* 0x0000000734087223 */ /* 0x180fe2000001081f */
[----:B------:R-:W-:Y:S01]  /*dec0*/  MUFU.EX2 R44, R44 ;  /* 0x0000002c002c7308 */ /* 0x000fe20000000800 */
[----:B-1----:R-:W-:-:S07]  /*ded0*/  FFMA.FTZ R49, R68, R7, -R31 ;  /* 0x0000000744317223 */ /* 0x002fce000001081f */
[----:B------:R-:W-:Y:S08]  /*dee0*/  MUFU.EX2 R54, R54 ;  /* 0x0000003600367308 */ /* 0x000ff00000000800 */
[----:B------:R-:W-:Y:S01]  /*def0*/  MUFU.EX2 R45, R45 ;  /* 0x0000002d002d7308 */ /* 0x000fe20000000800 */
[----:B0-----:R-:W-:Y:S01]  /*df00*/  FMNMX.FTZ R55, R6, R51, !PT ;  /* 0x0000003306377209 */ /* 0x001fe20007810000 */
[-C--:B------:R-:W-:Y:S01]  /*df10*/  FFMA.FTZ R51, R64, R7.reuse, -R31 ;  /* 0x0000000740337223 */ /* 0x080fe2000001081f */
[----:B------:R-:W-:-:S05]  /*df20*/  FMUL.FTZ R31, R56, R7 ;  /* 0x00000007381f7220 */ /* 0x000fca0000410000 */
[----:B------:R-:W-:Y:S01]  /*df30*/  MUFU.EX2 R70, R70 ;  /* 0x0000004600467308 */ /* 0x000fe20000000800 */
[----:B------:R-:W0:Y:S07]  /*df40*/  SHFL.BFLY PT, R6, R55, 0x1, 0x1f ;  /* 0x0c201f0037067f89 */ /* 0x000e2e00000e0000 */
[----:B------:R-:W1:Y:S08]  /*df50*/  MUFU.EX2 R31, R31 ;  /* 0x0000001f001f7308 */ /* 0x000e700000000800 */
[----:B------:R-:W-:Y:S08]  /*df60*/  MUFU.EX2 R47, R47 ;  /* 0x0000002f002f7308 */ /* 0x000ff00000000800 */
[----:B------:R-:W-:Y:S01]  /*df70*/  MUFU.EX2 R72, R72 ;  /* 0x0000004800487308 */ /* 0x000fe20000000800 */
[----:B0-----:R-:W-:Y:S01]  /*df80*/  FMNMX.FTZ R6, R55, R6, !PT ;  /* 0x0000000637067209 */ /* 0x001fe20007810000 */
[-C--:B-1----:R-:W-:Y:S01]  /*df90*/  FMUL.FTZ R88, R88, R31.reuse ;  /* 0x0000001f58587220 */ /* 0x082fe20000410000 */
[-C--:B------:R-:W-:Y:S01]  /*dfa0*/  FMUL.FTZ R89, R89, R31.reuse ;  /* 0x0000001f59597220 */ /* 0x080fe20000410000 */
[----:B------:R-:W-:Y:S01]  /*dfb0*/  FMUL.FTZ R92, R92, R31 ;  /* 0x0000001f5c5c7220 */ /* 0x000fe20000410000 */
[C---:B------:R-:W-:Y:S01]  /*dfc0*/  FSETP.NEU.FTZ.AND P2, PT, R6.reuse, -INF , PT ;  /* 0xff8000000600780b */ /* 0x040fe20003f5d000 */
[----:B------:R-:W-:Y:S01]  /*dfd0*/  FMUL.FTZ R52, R6, R7 ;  /* 0x0000000706347220 */ /* 0x000fe20000410000 */
[-C--:B------:R-:W-:Y:S01]  /*dfe0*/  FMUL.FTZ R93, R93, R31.reuse ;  /* 0x0000001f5d5d7220 */ /* 0x080fe20000410000 */
[----:B------:R0:W-:Y:S01]  /*dff0*/  MUFU.EX2 R55, R59 ;  /* 0x0000003b00377308 */ /* 0x0001e20000000800 */
        /* <DEDUP_REMOVED lines=9> */
[-CC-:B------:R-:W-:Y:S01]  /*e090*/  FFMA.FTZ R183, R30, R7.reuse, -R57.reuse ;  /* 0x000000071eb77223 */ /* 0x180fe20000010839 */
[-CC-:B------:R-:W-:Y:S01]  /*e0a0*/  FFMA.FTZ R181, R33, R7.reuse, -R57.reuse ;  /* 0x0000000721b57223 */ /* 0x180fe20000010839 */
[----:B------:R-:W-:Y:S01]  /*e0b0*/  FFMA.FTZ R175, R34, R7, -R57 ;  /* 0x0000000722af7223 */ /* 0x000fe20000010839 */
[----:B------:R-:W-:Y:S01]  /*e0c0*/  FADD.FTZ R3, R15, R28 ;  /* 0x0000001c0f037221 */ /* 0x000fe20000010000 */
[----:B------:R-:W-:-:S02]  /*e0d0*/  IMAD.U32 R34, RZ, RZ, UR53 ;  /* 0x00000035ff227e24 */ /* 0x000fc4000f8e00ff */
[-CC-:B------:R-:W-:Y:S01]  /*e0e0*/  FFMA.FTZ R169, R32, R7.reuse, -R57.reuse ;  /* 0x0000000720a97223 */ /* 0x180fe20000010839 */
[-C--:B------:R-:W-:Y:S01]  /*e0f0*/  FFMA.FTZ R52, R158, R7.reuse, -R57 ;  /* 0x000000079e347223 */ /* 0x080fe20000010839 */
[----:B------:R-:W-:Y:S01]  /*e100*/  FADD.FTZ R28, R182, R3 ;  /* 0x00000003b61c7221 */ /* 0x000fe20000010000 */
[----:B------:R-:W-:Y:S01]  /*e110*/  MUFU.EX2 R181, R181 ;  /* 0x000000b500b57308 */ /* 0x000fe20000000800 */
[----:B------:R-:W-:Y:S01]  /*e120*/  @!P1 LEA R34, R34, UR41, 0x3 ;  /* 0x0000002922229c11 */ /* 0x000fe2000f8e18ff */
[-CC-:B------:R-:W-:Y:S01]  /*e130*/  FFMA.FTZ R14, R14, R7.reuse, -R57.reuse ;  /* 0x000000070e0e7223 */ /* 0x180fe20000010839 */
[----:B------:R-:W-:Y:S01]  /*e140*/  FADD.FTZ R3, R21, R28 ;  /* 0x0000001c15037221 */ /* 0x000fe20000010000 */
[-CC-:B------:R-:W-:Y:S01]  /*e150*/  FFMA.FTZ R177, R12, R7.reuse, -R57.reuse ;  /* 0x000000070cb17223 */ /* 0x180fe20000010839 */
[-C--:B------:R-:W-:Y:S01]  /*e160*/  FFMA.FTZ R12, R20, R7.reuse, -R57 ;  /* 0x00000007140c7223 */ /* 0x080fe20000010839 */
[----:B------:R-:W-:Y:S02]  /*e170*/  @!P1 VIADD R34, R34, 0x28860 ;  /* 0x0002886022229836 */ /* 0x000fe40000000000 */
[----:B------:R-:W-:Y:S01]  /*e180*/  FADD.FTZ R28, R176, R3 ;  /* 0x00000003b01c7221 */ /* 0x000fe20000010000 */
[----:B------:R-:W-:Y:S01]  /*e190*/  MUFU.EX2 R52, R52 ;  /* 0x0000003400347308 */ /* 0x000fe20000000800 */
[-CC-:B------:R-:W-:Y:S01]  /*e1a0*/  FFMA.FTZ R20, R162, R7.reuse, -R57.reuse ;  /* 0x00000007a2147223 */ /* 0x180fe20000010839 */
[-CC-:B------:R-:W-:Y:S01]  /*e1b0*/  FFMA.FTZ R173, R164, R7.reuse, -R57.reuse ;  /* 0x00000007a4ad7223 */ /* 0x180fe20000010839 */
[----:B------:R-:W-:Y:S01]  /*e1c0*/  FADD.FTZ R3, R25, R28 ;  /* 0x0000001c19037221 */ /* 0x000fe20000010000 */
[----:B------:R-:W-:Y:S01]  /*e1d0*/  @!P1 PRMT R34, RZ, 0x654, R34 ;  /* 0x00000654ff229816 */ /* 0x000fe20000000022 */
[-C--:B------:R-:W-:Y:S01]  /*e1e0*/  FFMA.FTZ R26, R26, R7.reuse, -R57 ;  /* 0x000000071a1a7223 */ /* 0x080fe20000010839 */
[----:B------:R-:W-:Y:S01]  /*e1f0*/  F2FP.F16.F32.PACK_AB R180, R15, R180 ;  /* 0x000000b40fb4723e */ /* 0x000fe200000000ff */
[----:B------:R-:W-:Y:S01]  /*e200*/  FADD.FTZ R30, R178, R3 ;  /* 0x00000003b21e7221 */ /* 0x000fe20000010000 */
[----:B------:R1:W-:Y:S01]  /*e210*/  @!P1 SYNCS.ARRIVE.TRANS64.RED.A1T0 RZ, [R34+URZ], RZ ;  /* 0x000000ff22ff99a7 */ /* 0x0003e2000810043f */
[----:B------:R-:W-:Y:S01]  /*e220*/  MUFU.EX2 R183, R183 ;  /* 0x000000b700b77308 */ /* 0x000fe20000000800 */
[-CC-:B------:R-:W-:Y:S01]  /*e230*/  FFMA.FTZ R24, R24, R7.reuse, -R57.reuse ;  /* 0x0000000718187223 */ /* 0x180fe20000010839 */
        /* <DEDUP_REMOVED lines=18> */
[-CC-:B------:R-:W-:Y:S01]  /*e360*/  FFMA.FTZ R46, R46, R7.reuse, -R57.reuse ;  /* 0x000000072e2e7223 */ /* 0x180fe20000010839 */
[-C--:B------:R-:W-:Y:S01]  /*e370*/  FFMA.FTZ R38, R154, R7.reuse, -R57 ;  /* 0x000000079a267223 */ /* 0x080fe20000010839 */
[----:B------:R-:W-:Y:S01]  /*e380*/  FADD.FTZ R32, R168, R33 ;  /* 0x00000021a8207221 */ /* 0x000fe20000010000 */
[-CC-:B------:R-:W-:Y:S01]  /*e390*/  FFMA.FTZ R33, R166, R7.reuse, -R57.reuse ;  /* 0x00000007a6217223 */ /* 0x180fe20000010839 */
[-CC-:B------:R-:W-:Y:S01]  /*e3a0*/  FFMA.FTZ R86, R86, R7.reuse, -R57.reuse ;  /* 0x0000000756567223 */ /* 0x180fe20000010839 */
[----:B------:R-:W2:Y:S01]  /*e3b0*/  MUFU.EX2 R10, R10 ;  /* 0x0000000a000a7308 */ /* 0x000ea20000000800 */
[----:B------:R-:W-:Y:S01]  /*e3c0*/  FADD.FTZ R32, R37, R32 ;  /* 0x0000002025207221 */ /* 0x000fe20000010000 */
[-CC-:B------:R-:W-:Y:S01]  /*e3d0*/  FFMA.FTZ R50, R50, R7.reuse, -R57.reuse ;  /* 0x0000000732327223 */ /* 0x180fe20000010839 */
[-CC-:B------:R-:W-:Y:S01]  /*e3e0*/  FFMA.FTZ R82, R82, R7.reuse, -R57.reuse ;  /* 0x0000000752527223 */ /* 0x180fe20000010839 */
[----:B------:R-:W-:Y:S01]  /*e3f0*/  F2FP.F16.F32.PACK_AB R182, R21, R182 ;  /* 0x000000b615b6723e */ /* 0x000fe200000000ff */
[----:B------:R-:W-:Y:S01]  /*e400*/  FADD.FTZ R3, R39, R32 ;  /* 0x0000002027037221 */ /* 0x000fe20000010000 */
[----:B------:R-:W-:Y:S01]  /*e410*/  FFMA.FTZ R32, R170, R7, -R57 ;  /* 0x00000007aa207223 */ /* 0x000fe20000010839 */
[C---:B------:R-:W-:Y:S01]  /*e420*/  F2FP.F16.F32.PACK_AB R170, R44.reuse, R39 ;  /* 0x000000272caa723e */ /* 0x040fe200000000ff */
[----:B------:R-:W3:Y:S01]  /*e430*/  MUFU.EX2 R12, R12 ;  /* 0x0000000c000c7308 */ /* 0x000ee20000000800 */
[----:B-1----:R-:W-:Y:S01]  /*e440*/  FADD.FTZ R34, R44, R3 ;  /* 0x000000032c227221 */ /* 0x002fe20000010000 */
[-CC-:B------:R-:W-:Y:S01]  /*e450*/  FFMA.FTZ R3, R156, R7.reuse, -R57.reuse ;  /* 0x000000079c037223 */ /* 0x180fe20000010839 */
[--C-:B------:R-:W-:Y:S01]  /*e460*/  FFMA.FTZ R84, R84, R7, -R57.reuse ;  /* 0x0000000754547223 */ /* 0x100fe20000010839 */
[----:B------:R-:W-:Y:S01]  /*e470*/  F2FP.F16.F32.PACK_AB R174, R36, R35 ;  /* 0x0000002324ae723e */ /* 0x000fe200000000ff */
[----:B0-----:R-:W-:Y:S01]  /*e480*/  FADD.FTZ R59, R41, R34 ;  /* 0x00000022293b7221 */ /* 0x001fe20000010000 */
[-CC-:B------:R-:W-:Y:S01]  /*e490*/  FFMA.FTZ R34, R152, R7.reuse, -R57.reuse ;  /* 0x0000000798227223 */ /* 0x180fe20000010839 */
[----:B------:R-:W-:Y:S01]  /*e4a0*/  FFMA.FTZ R57, R80, R7, -R57 ;  /* 0x0000000750397223 */ /* 0x000fe20000010839 */
[----:B------:R-:W0:Y:S01]  /*e4b0*/  MUFU.EX2 R179, R179 ;  /* 0x000000b300b37308 */ /* 0x000e220000000800 */
[----:B------:R-:W-:Y:S01]  /*e4c0*/  FADD.FTZ R56, R48, R59 ;  /* 0x0000003b30387221 */ /* 0x000fe20000010000 */
[----:B--2---:R-:W-:Y:S01]  /*e4d0*/  FFMA.FTZ R59, R10, R2, R181 ;  /* 0x000000020a3b7223 */ /* 0x004fe200000100b5 */
[----:B------:R-:W-:Y:S01]  /*e4e0*/  ISETP.GT.AND P2, PT, R4, UR39, PT ;  /* 0x0000002704007c0c */ /* 0x000fe2000bf44270 */
[----:B------:R-:W-:Y:S01]  /*e4f0*/  UMOV UR53, UR42 ;  /* 0x0000002a00357c82 */ /* 0x000fe20008000000 */
        /* <DEDUP_REMOVED lines=11> */
[----:B------:R-:W2:Y:S01]  /*e5b0*/  MUFU.EX2 R173, R173 ;  /* 0x000000ad00ad7308 */ /* 0x000ea20000000800 */
[----:B------:R-:W-:Y:S01]  /*e5c0*/  FADD.FTZ R56, R70, R61 ;  /* 0x0000003d46387221 */ /* 0x000fe20000010000 */
[----:B------:R-:W-:Y:S01]  /*e5d0*/  FADD.FTZ R15, R177, R2 ;  /* 0x00000002b10f7221 */ /* 0x000fe20000010000 */
[-C--:B------:R-:W-:Y:S01]  /*e5e0*/  FMUL.FTZ R98, R98, R10.reuse ;  /* 0x0000000a62627220 */ /* 0x080fe20000410000 */
[-C--:B------:R-:W-:Y:S01]  /*e5f0*/  FMUL.FTZ R99, R99, R10.reuse ;  /* 0x0000000a63637220 */ /* 0x080fe20000410000 */
[----:B------:R-:W-:Y:S01]  /*e600*/  FADD.FTZ R59, R47, R56 ;  /* 0x000000382f3b7221 */ /* 0x000fe20000010000 */
[----:B---3--:R-:W-:Y:S01]  /*e610*/  FADD.FTZ R2, R12, R15 ;  /* 0x0000000f0c027221 */ /* 0x008fe20000010000 */
[-C--:B------:R-:W-:Y:S01]  /*e620*/  FMUL.FTZ R102, R102, R10.reuse ;  /* 0x0000000a66667220 */ /* 0x080fe20000410000 */
[----:B------:R-:W3:Y:S01]  /*e630*/  MUFU.EX2 R26, R26 ;  /* 0x0000001a001a7308 */ /* 0x000ee20000000800 */
[----:B------:R-:W-:Y:S01]  /*e640*/  FADD.FTZ R56, R72, R59 ;  /* 0x0000003b48387221 */ /* 0x000fe20000010000 */
[----:B0-----:R-:W-:Y:S01]  /*e650*/  FADD.FTZ R15, R179, R2 ;  /* 0x00000002b30f7221 */ /* 0x001fe20000010000 */
[-C--:B------:R-:W-:Y:S01]  /*e660*/  FMUL.FTZ R103, R103, R10.reuse ;  /* 0x0000000a67677220 */ /* 0x080fe20000410000 */
[-C--:B------:R-:W-:Y:S01]  /*e670*/  FMUL.FTZ R106, R106, R10.reuse ;  /* 0x0000000a6a6a7220 */ /* 0x080fe20000410000 */
[-C--:B------:R-:W-:Y:S01]  /*e680*/  FMUL.FTZ R107, R107, R10.reuse ;  /* 0x0000000a6b6b7220 */ /* 0x080fe20000410000 */
[----:B-1----:R-:W-:Y:S01]  /*e690*/  FADD.FTZ R2, R20, R15 ;  /* 0x0000000f14027221 */ /* 0x002fe20000010000 */
[-C--:B------:R-:W-:Y:S01]  /*e6a0*/  FMUL.FTZ R110, R110, R10.reuse ;  /* 0x0000000a6e6e7220 */ /* 0x080fe20000410000 */
[----:B------:R-:W0:Y:S01]  /*e6b0*/  MUFU.EX2 R175, R175 ;  /* 0x000000af00af7308 */ /* 0x000e220000000800 */
[-C--:B------:R-:W-:Y:S01]  /*e6c0*/  FMUL.FTZ R111, R111, R10.reuse ;  /* 0x0000000a6f6f7220 */ /* 0x080fe20000410000 */
[----:B--2---:R-:W-:Y:S01]  /*e6d0*/  FADD.FTZ R15, R173, R2 ;  /* 0x00000002ad0f7221 */ /* 0x004fe20000010000 */
        /* <DEDUP_REMOVED lines=16> */
[-C--:B------:R-:W-:Y:S01]  /*e7e0*/  FMUL.FTZ R138, R138, R10.reuse ;  /* 0x0000000a8a8a7220 */ /* 0x080fe20000410000 */
[-C--:B------:R-:W-:Y:S01]  /*e7f0*/  FMUL.FTZ R139, R139, R10.reuse ;  /* 0x0000000a8b8b7220 */ /* 0x080fe20000410000 */
[-C--:B------:R-:W-:Y:S01]  /*e800*/  FMUL.FTZ R142, R142, R10.reuse ;  /* 0x0000000a8e8e7220 */ /* 0x080fe20000410000 */
[-C--:B------:R-:W-:Y:S01]  /*e810*/  FMUL.FTZ R143, R143, R10.reuse ;  /* 0x0000000a8f8f7220 */ /* 0x080fe20000410000 */
[-C--:B------:R-:W-:Y:S01]  /*e820*/  FMUL.FTZ R146, R146, R10.reuse ;  /* 0x0000000a92927220 */ /* 0x080fe20000410000 */
[----:B------:R-:W0:Y:S01]  /*e830*/  MUFU.EX2 R28, R28 ;  /* 0x0000001c001c7308 */ /* 0x000e220000000800 */
[----:B-1----:R-:W-:Y:S01]  /*e840*/  FADD.FTZ R2, R24, R15 ;  /* 0x0000000f18027221 */ /* 0x002fe20000010000 */
[-C--:B------:R-:W-:Y:S01]  /*e850*/  FMUL.FTZ R147, R147, R10.reuse ;  /* 0x0000000a93937220 */ /* 0x080fe20000410000 */
[-C--:B------:R-:W-:Y:S01]  /*e860*/  FMUL.FTZ R150, R150, R10.reuse ;  /* 0x0000000a96967220 */ /* 0x080fe20000410000 */
[----:B------:R-:W-:Y:S01]  /*e870*/  FMUL.FTZ R151, R151, R10 ;  /* 0x0000000a97977220 */ /* 0x000fe20000410000 */
[----:B------:R-:W-:Y:S01]  /*e880*/  F2FP.F16.F32.PACK_AB R176, R25, R176 ;  /* 0x000000b019b0723e */ /* 0x000fe200000000ff */
[-C--:B------:R-:W-:Y:S01]  /*e890*/  FMUL.FTZ R108, R108, R31.reuse ;  /* 0x0000001f6c6c7220 */ /* 0x080fe20000410000 */
[----:B------:R-:W-:Y:S01]  /*e8a0*/  F2FP.F16.F32.PACK_AB R178, R27, R178 ;  /* 0x000000b21bb2723e */ /* 0x000fe200000000ff */
[----:B------:R-:W1:Y:S01]  /*e8b0*/  MUFU.EX2 R171, R171 ;  /* 0x000000ab00ab7308 */ /* 0x000e620000000800 */
[----:B--2---:R-:W-:Y:S01]  /*e8c0*/  FADD.FTZ R15, R169, R2 ;  /* 0x00000002a90f7221 */ /* 0x004fe20000010000 */
[----:B------:R-:W-:Y:S01]  /*e8d0*/  F2FP.F16.F32.PACK_AB R172, R29, R172 ;  /* 0x000000ac1dac723e */ /* 0x000fe200000000ff */
[-C--:B------:R-:W-:Y:S01]  /*e8e0*/  FMUL.FTZ R109, R109, R31.reuse ;  /* 0x0000001f6d6d7220 */ /* 0x080fe20000410000 */
[----:B------:R-:W-:Y:S01]  /*e8f0*/  F2FP.F16.F32.PACK_AB R168, R37, R168 ;  /* 0x000000a825a8723e */ /* 0x000fe200000000ff */
[----:B------:R-:W-:Y:S01]  /*e900*/  FMUL.FTZ R112, R112, R31 ;  /* 0x0000001f70707220 */ /* 0x000fe20000410000 */
[----:B------:R-:W-:Y:S01]  /*e910*/  F2FP.F16.F32.PACK_AB R164, R48, R41 ;  /* 0x0000002930a4723e */ /* 0x000fe200000000ff */
[----:B------:R-:W-:Y:S01]  /*e920*/  FMUL.FTZ R113, R113, R31 ;  /* 0x0000001f71717220 */ /* 0x000fe20000410000 */
[----:B------:R-:W2:Y:S01]  /*e930*/  MUFU.EX2 R30, R30 ;  /* 0x0000001e001e7308 */ /* 0x000ea20000000800 */
[----:B0-----:R-:W-:Y:S01]  /*e940*/  FADD.FTZ R2, R28, R15 ;  /* 0x0000000f1c027221 */ /* 0x001fe20000010000 */
[----:B------:R-:W-:Y:S01]  /*e950*/  F2FP.F16.F32.PACK_AB R166, R54, R43 ;  /* 0x0000002b36a6723e */ /* 0x000fe200000000ff */
[----:B------:R-:W-:Y:S01]  /*e960*/  FMUL.FTZ R116, R116, R31 ;  /* 0x0000001f74747220 */ /* 0x000fe20000410000 */
[----:B------:R-:W-:Y:S01]  /*e970*/  F2FP.F16.F32.PACK_AB R162, R72, R47 ;  /* 0x0000002f48a2723e */ /* 0x000fe200000000ff */
[-C--:B------:R-:W-:Y:S01]  /*e980*/  FMUL.FTZ R117, R117, R31.reuse ;  /* 0x0000001f75757220 */ /* 0x080fe20000410000 */
[-C--:B------:R-:W-:Y:S01]  /*e990*/  FMUL.FTZ R120, R120, R31.reuse ;  /* 0x0000001f78787220 */ /* 0x080fe20000410000 */
        /* <DEDUP_REMOVED lines=25> */
[----:B------:R0:W3:Y:S01]  /*eb30*/  MUFU.EX2 R167, R160 ;  /* 0x000000a000a77308 */ /* 0x0000e20000000800 */
[----:B-1----:R-:W-:Y:S01]  /*eb40*/  FADD.FTZ R15, R32, R15 ;  /* 0x0000000f200f7221 */ /* 0x002fe20000010000 */
[----:B------:R-:W-:-:S02]  /*eb50*/  F2FP.F16.F32.PACK_AB R177, R12, R177 ;  /* 0x000000b10cb1723e */ /* 0x000fc400000000ff */
[----:B------:R-:W-:Y:S02]  /*eb60*/  F2FP.F16.F32.PACK_AB R179, R20, R179 ;  /* 0x000000b314b3723e */ /* 0x000fe400000000ff */
[----:B------:R-:W-:Y:S02]  /*eb70*/  F2FP.F16.F32.PACK_AB R173, R26, R173 ;  /* 0x000000ad1aad723e */ /* 0x000fe400000000ff */
[----:B------:R-:W1:Y:S01]  /*eb80*/  MUFU.EX2 R42, R42 ;  /* 0x0000002a002a7308 */ /* 0x000e620000000800 */
[----:B--2---:R-:W-:Y:S01]  /*eb90*/  FADD.FTZ R15, R194, R15 ;  /* 0x0000000fc20f7221 */ /* 0x004fe20000010000 */
[----:B0-----:R-:W-:Y:S02]  /*eba0*/  F2FP.F16.F32.PACK_AB R160, R70, R45 ;  /* 0x0000002d46a0723e */ /* 0x001fe400000000ff */
[----:B------:R-:W-:Y:S02]  /*ebb0*/  F2FP.F16.F32.PACK_AB R175, R24, R175 ;  /* 0x000000af18af723e */ /* 0x000fe400000000ff */
[----:B------:R-:W-:-:S02]  /*ebc0*/  F2FP.F16.F32.PACK_AB R169, R28, R169 ;  /* 0x000000a91ca9723e */ /* 0x000fc400000000ff */
[----:B------:R-:W0:Y:S01]  /*ebd0*/  MUFU.EX2 R40, R40 ;  /* 0x0000002800287308 */ /* 0x000e220000000800 */
[C---:B---3--:R-:W-:Y:S01]  /*ebe0*/  FADD.FTZ R15, R167.reuse, R15 ;  /* 0x0000000fa70f7221 */ /* 0x048fe20000010000 */
[----:B------:R-:W-:Y:S02]  /*ebf0*/  F2FP.F16.F32.PACK_AB R171, R30, R171 ;  /* 0x000000ab1eab723e */ /* 0x000fe400000000ff */
[----:B------:R-:W-:Y:S02]  /*ec00*/  F2FP.F16.F32.PACK_AB R165, R32, R165 ;  /* 0x000000a520a5723e */ /* 0x000fe400000000ff */
[----:B------:R-:W-:Y:S02]  /*ec10*/  F2FP.F16.F32.PACK_AB R167, R167, R194 ;  /* 0x000000c2a7a7723e */ /* 0x000fe400000000ff */
[----:B------:R-:W2:Y:S01]  /*ec20*/  MUFU.EX2 R44, R3 ;  /* 0x00000003002c7308 */ /* 0x000ea20000000800 */
[----:B-1----:R-:W-:-:S07]  /*ec30*/  FADD.FTZ R15, R42, R15 ;  /* 0x0000000f2a0f7221 */ /* 0x002fce0000010000 */
[----:B------:R-:W1:Y:S01]  /*ec40*/  MUFU.EX2 R33, R33 ;  /* 0x0000002100217308 */ /* 0x000e620000000800 */
[C---:B0-----:R-:W-:Y:S01]  /*ec50*/  FADD.FTZ R15, R40.reuse, R15 ;  /* 0x0000000f280f7221 */ /* 0x041fe20000010000 */
[----:B------:R-:W-:-:S06]  /*ec60*/  F2FP.F16.F32.PACK_AB R161, R40, R42 ;  /* 0x0000002a28a1723e */ /* 0x000fcc00000000ff */
[----:B------:R-:W0:Y:S01]  /*ec70*/  MUFU.EX2 R49, R49 ;  /* 0x0000003100317308 */ /* 0x000e220000000800 */
[----:B--2---:R-:W-:-:S07]  /*ec80*/  FADD.FTZ R15, R44, R15 ;  /* 0x0000000f2c0f7221 */ /* 0x004fce0000010000 */
[----:B------:R-:W2:Y:S01]  /*ec90*/  MUFU.EX2 R46, R46 ;  /* 0x0000002e002e7308 */ /* 0x000ea20000000800 */
[C---:B-1----:R-:W-:Y:S01]  /*eca0*/  FADD.FTZ R15, R33.reuse, R15 ;  /* 0x0000000f210f7221 */ /* 0x042fe20000010000 */
[----:B------:R-:W-:-:S06]  /*ecb0*/  F2FP.F16.F32.PACK_AB R163, R33, R44 ;  /* 0x0000002c21a3723e */ /* 0x000fcc00000000ff */
        /* <DEDUP_REMOVED lines=9> */
[----:B------:R-:W-:-:S06]  /*ed50*/  F2FP.F16.F32.PACK_AB R157, R34, R46 ;  /* 0x0000002e229d723e */ /* 0x000fcc00000000ff */
[----:B------:R-:W0:Y:S01]  /*ed60*/  MUFU.EX2 R62, R62 ;  /* 0x0000003e003e7308 */ /* 0x000e220000000800 */
[----:B--2---:R-:W-:-:S07]  /*ed70*/  FADD.FTZ R21, R51, R36 ;  /* 0x0000002433157221 */ /* 0x004fce0000010000 */
[----:B------:R-:W2:Y:S01]  /*ed80*/  MUFU.EX2 R86, R86 ;  /* 0x0000005600567308 */ /* 0x000ea20000000800 */
[----:B-1----:R-:W-:-:S07]  /*ed90*/  FADD.FTZ R15, R38, R15 ;  /* 0x0000000f260f7221 */ /* 0x002fce0000010000 */
[----:B------:R-:W1:Y:S01]  /*eda0*/  MUFU.EX2 R53, R53 ;  /* 0x0000003500357308 */ /* 0x000e620000000800 */
[C---:B0-----:R-:W-:Y:S01]  /*edb0*/  FADD.FTZ R36, R62.reuse, R21 ;  /* 0x000000153e247221 */ /* 0x041fe20000010000 */
[----:B------:R-:W-:-:S06]  /*edc0*/  F2FP.F16.F32.PACK_AB R158, R62, R51 ;  /* 0x000000333e9e723e */ /* 0x000fcc00000000ff */
[----:B------:R-:W0:Y:S01]  /*edd0*/  MUFU.EX2 R50, R50 ;  /* 0x0000003200327308 */ /* 0x000e220000000800 */
[C---:B--2---:R-:W-:Y:S01]  /*ede0*/  FADD.FTZ R15, R86.reuse, R15 ;  /* 0x0000000f560f7221 */ /* 0x044fe20000010000 */
[----:B------:R-:W-:-:S06]  /*edf0*/  F2FP.F16.F32.PACK_AB R159, R86, R38 ;  /* 0x00000026569f723e */ /* 0x000fcc00000000ff */
[----:B------:R-:W2:Y:S01]  /*ee00*/  MUFU.EX2 R58, R58 ;  /* 0x0000003a003a7308 */ /* 0x000ea20000000800 */
[----:B-1----:R-:W-:-:S07]  /*ee10*/  FADD.FTZ R21, R53, R36 ;  /* 0x0000002435157221 */ /* 0x002fce0000010000 */
[----:B------:R-:W1:Y:S01]  /*ee20*/  MUFU.EX2 R82, R82 ;  /* 0x0000005200527308 */ /* 0x000e620000000800 */
[----:B0-----:R-:W-:-:S07]  /*ee30*/  FADD.FTZ R15, R50, R15 ;  /* 0x0000000f320f7221 */ /* 0x001fce0000010000 */
[----:B------:R-:W0:Y:S01]  /*ee40*/  MUFU.EX2 R84, R84 ;  /* 0x0000005400547308 */ /* 0x000e220000000800 */
[C---:B--2---:R-:W-:Y:S01]  /*ee50*/  FADD.FTZ R36, R58.reuse, R21 ;  /* 0x000000153a247221 */ /* 0x044fe20000010000 */
[----:B------:R-:W-:-:S03]  /*ee60*/  F2FP.F16.F32.PACK_AB R152, R58, R53 ;  /* 0x000000353a98723e */ /* 0x000fc600000000ff */
[----:B------:R-:W-:-:S03]  /*ee70*/  FADD.FTZ R21, R55, R36 ;  /* 0x0000002437157221 */ /* 0x000fc60000010000 */
[----:B------:R-:W2:Y:S01]  /*ee80*/  MUFU.EX2 R8, R8 ;  /* 0x0000000800087308 */ /* 0x000ea20000000800 */
[C---:B-1----:R-:W-:Y:S01]  /*ee90*/  FADD.FTZ R15, R82.reuse, R15 ;  /* 0x0000000f520f7221 */ /* 0x042fe20000010000 */
[----:B------:R-:W-:-:S06]  /*eea0*/  F2FP.F16.F32.PACK_AB R153, R82, R50 ;  /* 0x000000325299723e */ /* 0x000fcc00000000ff */
[----:B------:R-:W1:Y:S01]  /*eeb0*/  MUFU.EX2 R57, R57 ;  /* 0x0000003900397308 */ /* 0x000e620000000800 */
[----:B0-----:R-:W-:Y:S01]  /*eec0*/  FADD.FTZ R15, R84, R15 ;  /* 0x0000000f540f7221 */ /* 0x001fe20000010000 */
[C---:B--2---:R-:W-:Y:S01]  /*eed0*/  FADD.FTZ R3, R8.reuse, R21 ;  /* 0x0000001508037221 */ /* 0x044fe20000010000 */
[----:B------:R-:W-:Y:S01]  /*eee0*/  F2FP.F16.F32.PACK_AB R154, R8, R55 ;  /* 0x00000037089a723e */ /* 0x000fe200000000ff */
[----:B------:R-:W-:Y:S02]  /*eef0*/  IMAD.MOV.U32 R8, RZ, RZ, R5 ;  /* 0x000000ffff087224 */ /* 0x000fe400078e0005 */
[C---:B-1----:R-:W-:Y:S01]  /*ef00*/  FADD.FTZ R2, R57.reuse, R15 ;  /* 0x0000000f39027221 */ /* 0x042fe20000010000 */
[----:B------:R-:W-:Y:S01]  /*ef10*/  F2FP.F16.F32.PACK_AB R155, R57, R84 ;  /* 0x00000054399b723e */ /* 0x000fe200000000ff */
[----:B------:R-:W-:Y:S06]  /*ef20*/  @P2 BRA `(.L_x_1134) ;  /* 0xffffffc8000c2947 */ /* 0x000fec000383ffff */
.L_x_1117:
[----:B------:R-:W-:Y:S06]  /*ef30*/  BAR.ARV 0x8, 0x120 ;  /* 0x0204800000007b1d */ /* 0x000fec0000002000 */
[----:B------:R-:W-:Y:S05]  /*ef40*/  @!P0 BRA `(.L_x_1135) ;  /* 0x0000000000048947 */ /* 0x000fea0003800000 */
[----:B------:R-:W-:Y:S01]  /*ef50*/  BPT.TRAP 0x1 ;  /* 0x000000040000795c */ /* 0x000fe20000300000 */
.L_x_1135:
[----:B------:R-:W-:Y:S01]  /*ef60*/  ULEA UR5, UR42, UR41, 0x3 ;  /* 0x000000292a057291 */ /* 0x000fe2000f8e183f */
[----:B------:R-:W-:-:S05]  /*ef70*/  IMAD.U32 R0, RZ, RZ, UR43 ;  /* 0x0000002bff007e24 */ /* 0x000fca000f8e00ff */
[----:B------:R-:W-:-:S04]  /*ef80*/  SHF.L.U32 R0, R0, 0x1f, RZ ;  /* 0x0000001f00007819 */ /* 0x000fc800000006ff */
[----:B------:R0:W1:Y:S01]  /*ef90*/  SYNCS.PHASECHK.TRANS64.TRYWAIT P2, [UR5+0x28850], R0 ;  /* 0x02885000ff0075a7 */ /* 0x0000620008040145 */
[----:B------:R-:W-:Y:S05]  /*efa0*/  @!P0 BRA `(.L_x_1136) ;  /* 0x0000000000048947 */ /* 0x000fea0003800000 */
[----:B------:R-:W-:Y:S01]  /*efb0*/  BPT.TRAP 0x1 ;  /* 0x000000040000795c */ /* 0x000fe20000300000 */
.L_x_1136:
[----:B-1----:R-:W-:Y:S05]  /*efc0*/  @P2 BRA `(.L_x_1137) ;  /* 0x0000000000082947 */ /* 0x002fea0003800000 */
[----:B------:R-:W1:Y:S02]  /*efd0*/  SYNCS.PHASECHK.TRANS64.TRYWAIT P0, [UR5+0x28850], R0 ;  /* 0x02885000ff0075a7 */ /* 0x000e640008000145 */
[----:B-1----:R-:W-:Y:S05]  /*efe0*/  @!P0 BRA `(.L_x_1138) ;  /* 0x0000007c00348947 */ /* 0x002fea0003800000 */
.L_x_1137:
[----:B------:R-:W-:Y:S01]  /*eff0*/  UIADD3 UR41, UR41, 0x400, URZ ;  /* 0x0000040029297890 */ /* 0x000fe2000fffe03f */
[----:B------:R-:W-:Y:S01]  /*f000*/  WARPGROUP.ARRIVE ;  /* 0x00000000000079c5 */ /* 0x000fe20000000000 */
[----:B------:R-:W-:Y:S01]  /*f010*/  UMOV UR7, 0x40000040 ;  /* 0x4000004000077882 */ /* 0x000fe20000000000 */
[----:B01----:R-:W0:Y:S01]  /*f020*/  SHFL.BFLY PT, R0, R3, 0x2, 0x1f ;  /* 0x0c401f0003007f89 */ /* 0x003e2200000e0000 */
[----:B------:R-:W-:Y:S01]  /*f030*/  USHF.R.U32.HI UR41, URZ, 0x4, UR41 ;  /* 0x000000043f297899 */ /* 0x000fe20008011629 */
[----:B------:R-:W-:Y:S01]  /*f040*/  IMAD.U32 R15, RZ, RZ, UR5 ;  /* 0x00000005ff0f7e24 */ /* 0x000fe2000f8e00ff */
[----:B------:R-:W-:Y:S01]  /*f050*/  UIADD3 UR44, UR44, 0x1, URZ ;  /* 0x000000012c2c7890 */ /* 0x000fe2000fffe03f */
[----:B------:R-:W1:Y:S01]  /*f060*/  SHFL.BFLY PT, R9, R2, 0x2, 0x1f ;  /* 0x0c401f0002097f89 */ /* 0x000e6200000e0000 */
        /* <DEDUP_REMOVED lines=8> */
[----:B0-----:R-:W-:Y:S01]  /*f0f0*/  FADD.FTZ R0, R0, R3 ;  /* 0x0000000300007221 */ /* 0x001fe20000010000 */
[----:B------:R-:W-:Y:S01]  /*f100*/  UMOV UR7, 0x40000040 ;  /* 0x4000004000077882 */ /* 0x000fe20000000000 */
[----:B------:R-:W-:Y:S02]  /*f110*/  IMAD.MOV.U32 R3, RZ, RZ, RZ ;  /* 0x000000ffff037224 */ /* 0x000fe400078e00ff */
[----:B-1----:R-:W-:Y:S01]  /*f120*/  FADD.FTZ R4, R9, R2 ;  /* 0x0000000209047221 */ /* 0x002fe20000010000 */
[----:B------:R-:W-:Y:S01]  /*f130*/  IMAD.MOV.U32 R2, RZ, RZ, -0x800000 ;  /* 0xff800000ff027424 */ /* 0x000fe200078e00ff */
[----:B------:R-:W0:Y:S01]  /*f140*/  SHFL.BFLY PT, R9, R0, 0x1, 0x1f ;  /* 0x0c201f0000097f89 */ /* 0x000e2200000e0000 */
[----:B------:R-:W-:-:S03]  /*f150*/  USEL UR42, UR42, URZ, UP0 ;  /* 0x0000003f2a2a7287 */ /* 0x000fc60008000000 */
[----:B------:R-:W1:Y:S01]  /*f160*/  SHFL.BFLY PT, R11, R4, 0x1, 0x1f ;  /* 0x0c201f00040b7f89 */ /* 0x000e6200000e0000 */
[----:B0-----:R-:W-:Y:S01]  /*f170*/  FADD.FTZ R12, R0, R9 ;  /* 0x00000009000c7221 */ /* 0x001fe20000010000 */
[----:B------:R-:W-:Y:S02]  /*f180*/  IMAD.MOV.U32 R9, RZ, RZ, RZ ;  /* 0x000000ffff097224 */ /* 0x000fe400078e00ff */
[----:B------:R-:W-:Y:S02]  /*f190*/  IMAD.MOV.U32 R0, RZ, RZ, -0x800000 ;  /* 0xff800000ff007424 */ /* 0x000fe400078e00ff */
[----:B-1----:R-:W-:Y:S01]  /*f1a0*/  FADD.FTZ R13, R4, R11 ;  /* 0x0000000b040d7221 */ /* 0x002fe20000010000 */
[----:B------:R-:W-:-:S04]  /*f1b0*/  FSETP.NE.FTZ.AND P0, PT, R12, RZ, PT ;  /* 0x000000ff0c00720b */ /* 0x000fc80003f15000 */
[----:B------:R-:W-:-:S09]  /*f1c0*/  FSETP.NE.FTZ.AND P2, PT, R13, RZ, PT ;  /* 0x000000ff0d00720b */ /* 0x000fd20003f55000 */
[----:B------:R-:W0:Y:S01]  /*f1d0*/  @P0 MUFU.LG2 R8, R12 ;  /* 0x0000000c00080308 */ /* 0x000e220000000c00 */
[----:B------:R-:W-:-:S03]  /*f1e0*/  @P0 FMUL.FTZ R4, R7, 0.69314718246459960938 ;  /* 0x3f31721807040820 */ /* 0x000fc60000410000 */
[----:B------:R-:W-:-:S04]  /*f1f0*/  @P2 FMUL.FTZ R14, R7, 0.69314718246459960938 ;  /* 0x3f317218070e2820 */ /* 0x000fc80000410000 */
[----:B------:R-:W1:Y:S08]  /*f200*/  @P2 MUFU.LG2 R10, R13 ;  /* 0x0000000d000a2308 */ /* 0x000e700000000c00 */
[----:B------:R-:W2:Y:S01]  /*f210*/  @P0 MUFU.RCP R3, R12 ;  /* 0x0000000c00030308 */ /* 0x000ea20000001000 */
[----:B0-----:R-:W-:Y:S01]  /*f220*/  @P0 FMUL.FTZ R7, R8, 0.69314718246459960938 ;  /* 0x3f31721808070820 */ /* 0x001fe20000410000 */
[----:B------:R-:W-:-:S03]  /*f230*/  @!P1 VIADD R8, R15, 0x28860 ;  /* 0x000288600f089836 */ /* 0x000fc60000000000 */
[----:B------:R-:W-:Y:S01]  /*f240*/  @P0 FFMA.FTZ R2, R4, R5, R7 ;  /* 0x0000000504020223 */ /* 0x000fe20000010007 */
[----:B------:R-:W-:Y:S02]  /*f250*/  PLOP3.LUT P0, PT, PT, PT, PT, 0x8, 0x0 ;  /* 0x000000000000781c */ /* 0x000fe40003f0e170 */
[----:B------:R-:W-:Y:S01]  /*f260*/  @!P1 PRMT R4, RZ, 0x654, R8 ;  /* 0x00000654ff049816 */ /* 0x000fe20000000008 */
[----:B------:R-:W0:Y:S01]  /*f270*/  @P2 MUFU.RCP R9, R13 ;  /* 0x0000000d00092308 */ /* 0x000e220000001000 */
[----:B-1----:R-:W-:-:S04]  /*f280*/  @P2 FMUL.FTZ R11, R10, 0.69314718246459960938 ;  /* 0x3f3172180a0b2820 */ /* 0x002fc80000410000 */
        /* <DEDUP_REMOVED lines=102> */
[----:B-1----:R-:W-:-:S07]  /*f8f0*/  FMUL.FTZ R151, R151, R9 ;  /* 0x0000000997977220 */ /* 0x002fce0000410000 */
.L_x_1068:
[----:B------:R-:W0:Y:S01]  /*f900*/  S2R R4, SR_CgaCtaId ;  /* 0x0000000000047919 */ /* 0x000e220000008800 */
[----:B------:R-:W-:Y:S01]  /*f910*/  MOV R3, 0x400 ;  /* 0x0000040000037802 */ /* 0x000fe20000000f00 */
[----:B------:R-:W-:Y:S01]  /*f920*/  BSSY B0, `(.L_x_1139) ;  /* 0x00001ed000007945 */ /* 0x000fe20003800000 */
[----:B------:R-:W-:Y:S02]  /*f930*/  BAR.SYNC.DEFER_BLOCKING 0x5, 0x120 ;  /* 0x0144800000007b1d */ /* 0x000fe40000010000 */
[----:B0-----:R-:W-:-:S05]  /*f940*/  LEA R3, R4, R3, 0x18 ;  /* 0x0000000304037211 */ /* 0x001fca00078ec0ff */
[----:B------:R-:W0:Y:S02]  /*f950*/  LDS.128 R184, [R3+0x288d0] ;  /* 0x0288d00003b87984 */ /* 0x000e240000000c00 */
[----:B0-----:R-:W-:Y:S02]  /*f960*/  R2UR UR6, R186 ;  /* 0x00000000ba0672ca */ /* 0x001fe400000e0000 */
[----:B------:R-:W-:Y:S01]  /*f970*/  R2UR UR5, R187 ;  /* 0x00000000bb0572ca */ /* 0x000fe200000e0000 */
[----:B------:R-:W-:Y:S06]  /*f980*/  BAR.ARV 0x4, 0x120 ;  /* 0x0104800000007b1d */ /* 0x000fec0000002000 */
[----:B------:R-:W-:Y:S08]  /*f990*/  @P0 BRA `(.L_x_1140) ;  /* 0x0000001000f00947 */ /* 0x000ff00003800000 */
[----:B------:R-:W0:Y:S01]  /*f9a0*/  S2R R4, SR_SWINHI ;  /* 0x0000000000047919 */ /* 0x000e220000002f00 */
[----:B------:R-:W-:Y:S01]  /*f9b0*/  F2FP.F16.F32.PACK_AB R6, R6, R31 ;  /* 0x0000001f0606723e */ /* 0x000fe200000000ff */
[----:B------:R-:W-:Y:S01]  /*f9c0*/  ULDC.64 UR8, c[0x0][0xbd8] ;  /* 0x0002f60000087ab9 */ /* 0x000fe20000000a00 */
[----:B------:R-:W-:Y:S01]  /*f9d0*/  F2FP.F16.F32.PACK_AB R7, R7, R94 ;  /* 0x0000005e0707723e */ /* 0x000fe200000000ff */
[----:B------:R-:W-:Y:S01]  /*f9e0*/  UISETP.NE.U32.AND UP0, UPT, UR8, URZ, UPT ;  /* 0x0000003f0800728c */ /* 0x000fe2000bf05070 */
[----:B------:R-:W-:Y:S02]  /*f9f0*/  F2FP.F16.F32.PACK_AB R120, R121, R120 ;  /* 0x000000787978723e */ /* 0x000fe400000000ff */
[----:B------:R-:W-:Y:S01]  /*fa00*/  F2FP.F16.F32.PACK_AB R121, R123, R122 ;  /* 0x0000007a7b79723e */ /* 0x000fe200000000ff */
[----:B------:R-:W-:Y:S01]  /*fa10*/  UISETP.NE.AND.EX UP0, UPT, UR9, URZ, UPT, UP0 ;  /* 0x0000003f0900728c */ /* 0x000fe2000bf05300 */
[----:B------:R-:W-:Y:S02]  /*fa20*/  F2FP.F16.F32.PACK_AB R128, R129, R128 ;  /* 0x000000808180723e */ /* 0x000fe400000000ff */
[----:B------:R-:W-:Y:S01]  /*fa30*/  F2FP.F16.F32.PACK_AB R122, R125, R124 ;  /* 0x0000007c7d7a723e */ /* 0x000fe200000000ff */
[----:B------:R-:W-:Y:S01]  /*fa40*/  ULDC.64 UR8, c[0x0][0xbd8] ;  /* 0x0002f60000087ab9 */ /* 0x000fe20000000a00 */
[----:B------:R-:W-:Y:S01]  /*fa50*/  F2FP.F16.F32.PACK_AB R123, R127, R126 ;  /* 0x0000007e7f7b723e */ /* 0x000fe200000000ff */
[----:B------:R-:W-:Y:S01]  /*fa60*/  UIMAD.WIDE UR8, UR38, 0x4, UR8 ;  /* 0x00000004260878a5 */ /* 0x000fe2000f8e0208 */
        /* <DEDUP_REMOVED lines=9> */
[----:B------:R-:W-:Y:S02]  /*fb00*/  MOV R20, R3 ;  /* 0x0000000300147202 */ /* 0x000fe40000000f00 */
[----:B0-----:R-:W-:Y:S02]  /*fb10*/  MOV R21, R4 ;  /* 0x0000000400157202 */ /* 0x001fe40000000f00 */
[----:B------:R-:W-:Y:S02]  /*fb20*/  F2FP.F16.F32.PACK_AB R146, R149, R148 ;  /* 0x000000949592723e */ /* 0x000fe400000000ff */
[----:B------:R-:W-:Y:S01]  /*fb30*/  F2FP.F16.F32.PACK_AB R147, R151, R150 ;  /* 0x000000969793723e */ /* 0x000fe200000000ff */
[----:B------:R-:W-:-:S03]  /*fb40*/  IMAD.WIDE R4, R192, 0x2, R20 ;  /* 0x00000002c0047825 */ /* 0x000fc600078e0214 */
[C---:B------:R-:W-:Y:S02]  /*fb50*/  LOP3.LUT R9, R4.reuse, 0x380, RZ, 0xc0, !PT ;  /* 0x0000038004097812 */ /* 0x040fe400078ec0ff */
[C---:B------:R-:W-:Y:S02]  /*fb60*/  IADD3 R17, P6, R4.reuse, 0x20, RZ ;  /* 0x0000002004117810 */ /* 0x040fe40007fde0ff */
[C---:B------:R-:W-:Y:S02]  /*fb70*/  IADD3 R33, P5, R4.reuse, 0x40, RZ ;  /* 0x0000004004217810 */ /* 0x040fe40007fbe0ff */
[----:B------:R-:W-:Y:S01]  /*fb80*/  SHF.R.U64 R9, R9, 0x3, RZ ;  /* 0x0000000309097819 */ /* 0x000fe200000012ff */
[--C-:B------:R-:W-:Y:S01]  /*fb90*/  IMAD.X R29, RZ, RZ, R5.reuse, P6 ;  /* 0x000000ffff1d7224 */ /* 0x100fe200030e0605 */
[----:B------:R-:W-:Y:S01]  /*fba0*/  IADD3 R37, P3, R4, 0x4000, RZ ;  /* 0x0000400004257810 */ /* 0x000fe20007f7e0ff */
[----:B------:R-:W-:Y:S01]  /*fbb0*/  IMAD.X R27, RZ, RZ, R5, P5 ;  /* 0x000000ffff1b7224 */ /* 0x000fe200028e0605 */
[----:B------:R-:W-:-:S02]  /*fbc0*/  LOP3.LUT R10, R17, 0x380, RZ, 0xc0, !PT ;  /* 0x00000380110a7812 */ /* 0x000fc400078ec0ff */
[C---:B------:R-:W-:Y:S01]  /*fbd0*/  IADD3 R35, P4, R4.reuse, 0x60, RZ ;  /* 0x0000006004237810 */ /* 0x040fe20007f9e0ff */
[--C-:B------:R-:W-:Y:S01]  /*fbe0*/  IMAD.X R13, RZ, RZ, R5.reuse, P3 ;  /* 0x000000ffff0d7224 */ /* 0x100fe200018e0605 */
[C---:B------:R-:W-:Y:S02]  /*fbf0*/  IADD3 R39, P2, R4.reuse, 0x4020, RZ ;  /* 0x0000402004277810 */ /* 0x040fe40007f5e0ff */
[C---:B------:R-:W-:Y:S01]  /*fc00*/  IADD3 R24, P1, R4.reuse, 0x4040, RZ ;  /* 0x0000404004187810 */ /* 0x040fe20007f3e0ff */
[--C-:B------:R-:W-:Y:S01]  /*fc10*/  IMAD.X R15, RZ, RZ, R5.reuse, P4 ;  /* 0x000000ffff0f7224 */ /* 0x100fe200020e0605 */
[----:B------:R-:W-:Y:S01]  /*fc20*/  BAR.SYNC.DEFER_BLOCKING 0x1, 0x100 ;  /* 0x0044000000007b1d */ /* 0x000fe20000010000 */
[----:B------:R-:W-:Y:S01]  /*fc30*/  IADD3 R41, P0, R4, 0x4060, RZ ;  /* 0x0000406004297810 */ /* 0x000fe20007f1e0ff */
[--C-:B------:R-:W-:Y:S01]  /*fc40*/  IMAD.X R11, RZ, RZ, R5.reuse, P2 ;  /* 0x000000ffff0b7224 */ /* 0x100fe200010e0605 */
[----:B------:R-:W-:Y:S01]  /*fc50*/  LOP3.LUT R4, R9, R4, RZ, 0x3c, !PT ;  /* 0x0000000409047212 */ /* 0x000fe200078e3cff */
[--C-:B------:R-:W-:Y:S01]  /*fc60*/  IMAD.X R9, RZ, RZ, R5.reuse, P1 ;  /* 0x000000ffff097224 */ /* 0x100fe200008e0605 */
[----:B------:R-:W-:Y:S01]  /*fc70*/  LOP3.LUT R12, R33, 0x380, RZ, 0xc0, !PT ;  /* 0x00000380210c7812 */ /* 0x000fe200078ec0ff */
[----:B------:R-:W-:Y:S01]  /*fc80*/  IMAD.X R25, RZ, RZ, R5, P0 ;  /* 0x000000ffff197224 */ /* 0x000fe200000e0605 */
[----:B------:R-:W-:-:S02]  /*fc90*/  LOP3.LUT R18, R37, 0x380, RZ, 0xc0, !PT ;  /* 0x0000038025127812 */ /* 0x000fc400078ec0ff */
[----:B------:R-:W-:Y:S02]  /*fca0*/  SHF.R.U64 R10, R10, 0x3, RZ ;  /* 0x000000030a0a7819 */ /* 0x000fe400000012ff */
[----:B------:R-:W-:Y:S02]  /*fcb0*/  SHF.R.U64 R12, R12, 0x3, RZ ;  /* 0x000000030c0c7819 */ /* 0x000fe400000012ff */
[----:B------:R-:W-:Y:S02]  /*fcc0*/  MOV R30, R4 ;  /* 0x00000004001e7202 */ /* 0x000fe40000000f00 */
[----:B------:R-:W-:Y:S02]  /*fcd0*/  SHF.R.U64 R18, R18, 0x3, RZ ;  /* 0x0000000312127819 */ /* 0x000fe400000012ff */
[----:B------:R-:W-:Y:S02]  /*fce0*/  F2FP.F16.F32.PACK_AB R4, R89, R8 ;  /* 0x000000085904723e */ /* 0x000fe400000000ff */
[----:B------:R-:W-:-:S02]  /*fcf0*/  LOP3.LUT R28, R10, R17, RZ, 0x3c, !PT ;  /* 0x000000110a1c7212 */ /* 0x000fc400078e3cff */
[----:B------:R-:W-:Y:S02]  /*fd00*/  LOP3.LUT R8, R39, 0x380, RZ, 0xc0, !PT ;  /* 0x0000038027087812 */ /* 0x000fe400078ec0ff */
[----:B------:R-:W-:Y:S02]  /*fd10*/  LOP3.LUT R17, R24, 0x380, RZ, 0xc0, !PT ;  /* 0x0000038018117812 */ /* 0x000fe400078ec0ff */
[----:B------:R-:W-:Y:S02]  /*fd20*/  LOP3.LUT R26, R12, R33, RZ, 0x3c, !PT ;  /* 0x000000210c1a7212 */ /* 0x000fe400078e3cff */
[----:B------:R-:W-:Y:S02]  /*fd30*/  LOP3.LUT R14, R35, 0x380, RZ, 0xc0, !PT ;  /* 0x00000380230e7812 */ /* 0x000fe400078ec0ff */
[----:B------:R-:W-:Y:S02]  /*fd40*/  LOP3.LUT R12, R18, R37, RZ, 0x3c, !PT ;  /* 0x00000025120c7212 */ /* 0x000fe400078e3cff */
[----:B------:R-:W-:-:S02]  /*fd50*/  LOP3.LUT R18, R41, 0x380, RZ, 0xc0, !PT ;  /* 0x0000038029127812 */ /* 0x000fc400078ec0ff */
[----:B------:R-:W-:Y:S02]  /*fd60*/  SHF.R.U64 R8, R8, 0x3, RZ ;  /* 0x0000000308087819 */ /* 0x000fe400000012ff */
[----:B------:R-:W-:Y:S02]  /*fd70*/  SHF.R.U64 R17, R17, 0x3, RZ ;  /* 0x0000000311117819 */ /* 0x000fe400000012ff */
[----:B------:R-:W-:Y:S02]  /*fd80*/  SHF.R.U64 R14, R14, 0x3, RZ ;  /* 0x000000030e0e7819 */ /* 0x000fe400000012ff */
[----:B------:R-:W-:Y:S02]  /*fd90*/  SHF.R.U64 R18, R18, 0x3, RZ ;  /* 0x0000000312127819 */ /* 0x000fe400000012ff */
[----:B------:R-:W-:Y:S02]  /*fda0*/  LOP3.LUT R10, R8, R39, RZ, 0x3c, !PT ;  /* 0x00000027080a7212 */ /* 0x000fe400078e3cff */
[----:B------:R-:W-:-:S02]  /*fdb0*/  F2FP.F16.F32.PACK_AB R5, R91, R90 ;  /* 0x0000005a5b05723e */ /* 0x000fc400000000ff */
[----:B------:R-:W-:Y:S02]  /*fdc0*/  LOP3.LUT R8, R17, R24, RZ, 0x3c, !PT ;  /* 0x0000001811087212 */ /* 0x000fe400078e3cff */
[----:B------:R-:W-:Y:S01]  /*fdd0*/  LOP3.LUT R14, R14, R35, RZ, 0x3c, !PT ;  /* 0x000000230e0e7212 */ /* 0x000fe200078e3cff */
[----:B------:R0:W-:Y:S01]  /*fde0*/  STSM.16.M88.4 [R30], R4 ;  /* 0x000000041e007844 */ /* 0x0001e20000000200 */
[----:B------:R-:W-:Y:S02]  /*fdf0*/  MOV R29, R28 ;  /* 0x0000001c001d7202 */ /* 0x000fe40000000f00 */
[----:B------:R-:W-:Y:S02]  /*fe00*/  LOP3.LUT R24, R18, R41, RZ, 0x3c, !PT ;  /* 0x0000002912187212 */ /* 0x000fe400078e3cff */
[----:B------:R-:W-:Y:S02]  /*fe10*/  MOV R28, R26 ;  /* 0x0000001a001c7202 */ /* 0x000fe40000000f00 */
[----:B------:R-:W-:-:S02]  /*fe20*/  MOV R26, R10 ;  /* 0x0000000a001a7202 */ /* 0x000fc40000000f00 */
[----:B------:R-:W-:Y:S02]  /*fe30*/  MOV R18, R8 ;  /* 0x0000000800127202 */ /* 0x000fe40000000f00 */
[----:B------:R-:W-:Y:S02]  /*fe40*/  F2FP.F16.F32.PACK_AB R8, R97, R96 ;  /* 0x000000606108723e */ /* 0x000fe400000000ff */
[----:B------:R-:W-:Y:S02]  /*fe50*/  F2FP.F16.F32.PACK_AB R9, R99, R98 ;  /* 0x000000626309723e */ /* 0x000fe400000000ff */
[----:B------:R-:W-:Y:S02]  /*fe60*/  F2FP.F16.F32.PACK_AB R10, R101, R100 ;  /* 0x00000064650a723e */ /* 0x000fe400000000ff */
[----:B------:R-:W-:Y:S02]  /*fe70*/  F2FP.F16.F32.PACK_AB R11, R103, R102 ;  /* 0x00000066670b723e */ /* 0x000fe400000000ff */
[----:B------:R-:W-:-:S02]  /*fe80*/  MOV R17, R14 ;  /* 0x0000000e00117202 */ /* 0x000fc40000000f00 */
[----:B------:R-:W-:Y:S01]  /*fe90*/  MOV R27, R12 ;  /* 0x0000000c001b7202 */ /* 0x000fe20000000f00 */
[----:B------:R-:W-:Y:S01]  /*fea0*/  STSM.16.M88.4 [R29], R8 ;  /* 0x000000081d007844 */ /* 0x000fe20000000200 */
[----:B0-----:R-:W-:Y:S02]  /*feb0*/  F2FP.F16.F32.PACK_AB R4, R105, R104 ;  /* 0x000000686904723e */ /* 0x001fe400000000ff */
[----:B------:R-:W-:Y:S02]  /*fec0*/  F2FP.F16.F32.PACK_AB R5, R107, R106 ;  /* 0x0000006a6b05723e */ /* 0x000fe400000000ff */
[----:B------:R-:W-:Y:S02]  /*fed0*/  F2FP.F16.F32.PACK_AB R6, R109, R108 ;  /* 0x0000006c6d06723e */ /* 0x000fe400000000ff */
[----:B------:R-:W-:Y:S02]  /*fee0*/  F2FP.F16.F32.PACK_AB R7, R111, R110 ;  /* 0x0000006e6f07723e */ /* 0x000fe400000000ff */
[----:B------:R-:W-:-:S02]  /*fef0*/  F2FP.F16.F32.PACK_AB R12, R113, R112 ;  /* 0x00000070710c723e */ /* 0x000fc400000000ff */
[----:B------:R-:W-:Y:S01]  /*ff00*/  F2FP.F16.F32.PACK_AB R13, R115, R114 ;  /* 0x00000072730d723e */ /* 0x000fe200000000ff */
[----:B------:R0:W-:Y:S01]  /*ff10*/  STSM.16.M88.4 [R28], R4 ;  /* 0x000000041c007844 */ /* 0x0001e20000000200 */
[----:B------:R-:W-:Y:S02]  /*ff20*/  F2FP.F16.F32.PACK_AB R14, R117, R116 ;  /* 0x00000074750e723e */ /* 0x000fe400000000ff */
[----:B------:R-:W-:Y:S02]  /*ff30*/  F2FP.F16.F32.PACK_AB R15, R119, R118 ;  /* 0x00000076770f723e */ /* 0x000fe400000000ff */
[----:B------:R-:W-:Y:S02]  /*ff40*/  MOV R24, R24 ;  /* 0x0000001800187202 */ /* 0x000fe40000000f00 */
[----:B------:R-:W-:Y:S01]  /*ff50*/  PLOP3.LUT P0, PT, PT, PT, UP0, 0x80, 0x0 ;  /* 0x000000000000781c */ /* 0x000fe20003f0f008 */
[----:B------:R1:W-:Y:S04]  /*ff60*/  STSM.16.M88.4 [R17], R12 ;  /* 0x0000000c11007844 */ /* 0x0003e80000000200 */
[----:B------:R2:W-:Y:S04]  /*ff70*/  STSM.16.M88.4 [R27], R120 ;  /* 0x000000781b007844 */ /* 0x0005e80000000200 */
[----:B------:R2:W-:Y:S01]  /*ff80*/  STSM.16.M88.4 [R26], R128 ;  /* 0x000000801a007844 */ /* 0x0005e20000000200 */
[----:B0-----:R-:W-:-:S02]  /*ff90*/  IMAD.U32 R4, RZ, RZ, UR8 ;  /* 0x00000008ff047e24 */ /* 0x001fc4000f8e00ff */
[----:B------:R-:W-:Y:S01]  /*ffa0*/  IMAD.U32 R5, RZ, RZ, UR9 ;  /* 0x00000009ff057e24 */ /* 0x000fe2000f8e00ff */
[----:B------:R2:W-:Y:S01]  /*ffb0*/  STSM.16.M88.4 [R18], R136 ;  /* 0x0000008812007844 */ /* 0x0005e20000000200 */
[----:B------:R-:W-:-:S03]  /*ffc0*/  ULDC.64 UR8, c[0x0][0xbe0] ;  /* 0x0002f80000087ab9 */ /* 0x000fc60000000a00 */
[----:B------:R2:W-:Y:S01]  /*ffd0*/  STSM.16.M88.4 [R24], R144 ;  /* 0x0000009018007844 */ /* 0x0005e20000000200 */
[----:B------:R-:W-:Y:S06]  /*ffe0*/  BAR.SYNC.DEFER_BLOCKING 0x1, 0x100 ;  /* 0x0044000000007b1d */ /* 0x000fec0000010000 */
[----:B------:R-:W3:Y:S01]  /*fff0*/  @P0 LDG.E R6, desc[UR48][R4.64] ;  /* 0x0000003004060981 */ /* 0x000ee2000c1e1900 */
[----:B------:R-:W-:Y:S01]  /*10000*/  UISETP.NE.U32.AND UP1, UPT, UR8, URZ, UPT ;  /* 0x0000003f0800728c */ /* 0x000fe2000bf25070 */
[----:B-1----:R-:W0:Y:S01]  /*10010*/  LDC R17, c[0x0][0xa88] ;  /* 0x0002a200ff117b82 */ /* 0x002e220000000800 */
[----:B------:R-:W-:Y:S01]  /*10020*/  IMAD R7, R22, 0x40, R19 ;  /* 0x0000004016077824 */ /* 0x000fe200078e0213 */
[----:B------:R-:W-:Y:S01]  /*10030*/  UMOV UR4, URZ ;  /* 0x0000003f00047c82 */ /* 0x000fe20008000000 */
[----:B------:R-:W-:-:S02]  /*10040*/  UISETP.NE.AND.EX UP1, UPT, UR9, URZ, UPT, UP1 ;  /* 0x0000003f0900728c */ /* 0x000fc4000bf25310 */
[----:B------:R-:W-:-:S04]  /*10050*/  IMAD.WIDE R20, R7, 0x2, R20 ;  /* 0x0000000207147825 */ /* 0x000fc800078e0214 */
[----:B------:R-:W-:Y:S02]  /*10060*/  PLOP3.LUT P2, PT, PT, PT, UP1, 0x80, 0x0 ;  /* 0x000000000000781c */ /* 0x000fe40003f4f018 */
[----:B------:R-:W-:-:S03]  /*10070*/  IADD3 R29, P1, R20, 0x1000, RZ ;  /* 0x00001000141d7810 */ /* 0x000fc60007f3e0ff */
[----:B------:R-:W-:Y:S02]  /*10080*/  @UP1 ULDC.64 UR8, c[0x0][0xbe0] ;  /* 0x0002f80000081ab9 */ /* 0x000fe40000000a00 */
[----:B------:R-:W-:-:S06]  /*10090*/  @UP1 UIMAD.WIDE UR8, UR38, 0x4, UR8 ;  /* 0x00000004260818a5 */ /* 0x000fcc000f8e0208 */
[----:B------:R-:W-:Y:S01]  /*100a0*/  IMAD.U32 R7, RZ, RZ, UR9 ;  /* 0x00000009ff077e24 */ /* 0x000fe2000f8e00ff */
[----:B---3--:R-:W-:Y:S01]  /*100b0*/  @P0 R2UR UR4, R6 ;  /* 0x00000000060402ca */ /* 0x008fe200000e0000 */
[----:B------:R-:W-:-:S05]  /*100c0*/  IMAD.U32 R6, RZ, RZ, UR8 ;  /* 0x00000008ff067e24 */ /* 0x000fca000f8e00ff */
[----:B0-----:R2:W5:Y:S01]  /*100d0*/  @P2 LDG.E R17, desc[UR48][R6.64] ;  /* 0x0000003006112981 */ /* 0x001562000c1e1900 */
[----:B------:R-:W-:Y:S08]  /*100e0*/  @P2 BRA `(.L_x_1141) ;  /* 0x0000000000102947 */ /* 0x000ff00003800000 */
[----:B------:R-:W-:Y:S05]  /*100f0*/  @!P0 BRA `(.L_x_1141) ;  /* 0x00000000000c8947 */ /* 0x000fea0003800000 */
[----:B--2---:R-:W2:Y:S04]  /*10100*/  LDG.E R6, desc[UR48][R4.64] ;  /* 0x0000003004067981 */ /* 0x004ea8000c1e1900 */
[----:B-----5:R-:W2:Y:S02]  /*10110*/  LDG.E R17, desc[UR48][R4.64+0x4] ;  /* 0x0000043004117981 */ /* 0x020ea4000c1e1900 */
[----:B--2---:R-:W-:-:S07]  /*10120*/  IMAD.IADD R17, R17, 0x1, -R6 ;  /* 0x0000000111117824 */ /* 0x004fce00078e0a06 */
.L_x_1141:
[----:B------:R-:W-:Y:S01]  /*10130*/  USHF.R.S32.HI UR14, URZ, 0x1f, UR37 ;  /* 0x0000001f3f0e7899 */ /* 0x000fe20008011425 */
[----:B------:R-:W-:Y:S01]  /*10140*/  IMAD R8, R188, 0x80, R190 ;  /* 0x00000080bc087824 */ /* 0x000fe200078e02be */
[----:B------:R-:W-:Y:S01]  /*10150*/  ULDC.64 UR12, c[0x0][0xb70] ;  /* 0x0002dc00000c7ab9 */ /* 0x000fe20000000a00 */
[----:B------:R-:W-:Y:S01]  /*10160*/  USHF.R.S32.HI UR11, URZ, 0x1f, UR4 ;  /* 0x0000001f3f0b7899 */ /* 0x000fe20008011404 */
[C---:B------:R-:W-:Y:S01]  /*10170*/  IADD3 R13, P2, R20.reuse, 0x2000, RZ ;  /* 0x00002000140d7810 */ /* 0x040fe20007f5e0ff */
[----:B------:R-:W-:Y:S01]  /*10180*/  UIMAD UR7, UR14, UR12, URZ ;  /* 0x0000000c0e0772a4 */ /* 0x000fe2000f8e023f */
[----:B------:R-:W-:Y:S01]  /*10190*/  SHF.R.S32.HI R5, RZ, 0x1f, R8 ;  /* 0x0000001fff057819 */ /* 0x000fe20000011408 */
[----:B------:R-:W-:Y:S01]  /*101a0*/  UMOV UR10, UR4 ;  /* 0x00000004000a7c82 */ /* 0x000fe20008000000 */
[----:B------:R-:W-:Y:S01]  /*101b0*/  USEL UR15, UR38, URZ, !UP0 ;  /* 0x0000003f260f7287 */ /* 0x000fe2000c000000 */
[----:B--2---:R-:W-:Y:S01]  /*101c0*/  IADD3 R7, P6, R20, 0x3000, RZ ;  /* 0x0000300014077810 */ /* 0x004fe20007fde0ff */
[----:B------:R-:W-:Y:S01]  /*101d0*/  UIMAD.WIDE.U32 UR8, UR37, UR12, UR10 ;  /* 0x0000000c250872a5 */ /* 0x000fe2000f8e000a */
[----:B------:R-:W-:Y:S01]  /*101e0*/  LOP3.LUT R28, R29, 0x380, RZ, 0xc0, !PT ;  /* 0x000003801d1c7812 */ /* 0x000fe200078ec0ff */
[----:B------:R-:W-:Y:S01]  /*101f0*/  UIMAD UR10, UR37, UR13, UR7 ;  /* 0x0000000d250a72a4 */ /* 0x000fe2000f8e0207 */
[----:B------:R-:W-:Y:S01]  /*10200*/  LOP3.LUT R12, R13, 0x380, RZ, 0xc0, !PT ;  /* 0x000003800d0c7812 */ /* 0x000fe200078ec0ff */
[----:B------:R-:W-:Y:S01]  /*10210*/  USHF.R.S32.HI UR7, URZ, 0x1f, UR38 ;  /* 0x0000001f3f077899 */ /* 0x000fe20008011426 */
[----:B------:R-:W-:Y:S01]  /*10220*/  LOP3.LUT R4, R7, 0x380, RZ, 0xc0, !PT ;  /* 0x0000038007047812 */ /* 0x000fe200078ec0ff */
[----:B------:R-:W-:Y:S01]  /*10230*/  ULDC.64 UR12, c[0x0][0xb78] ;  /* 0x0002de00000c7ab9 */ /* 0x000fe20000000a00 */
[----:B------:R-:W-:Y:S01]  /*10240*/  UIADD3 UR9, UR9, UR10, URZ ;  /* 0x0000000a09097290 */ /* 0x000fe2000fffe03f */
[----:B------:R-:W-:Y:S01]  /*10250*/  SHF.R.U64 R28, R28, 0x3, RZ ;  /* 0x000000031c1c7819 */ /* 0x000fe200000012ff */
[----:B------:R-:W-:Y:S01]  /*10260*/  USEL UR16, UR7, URZ, !UP0 ;  /* 0x0000003f07107287 */ /* 0x000fe2000c000000 */
[----:B------:R-:W-:Y:S01]  /*10270*/  SHF.R.U64 R12, R12, 0x3, RZ ;  /* 0x000000030c0c7819 */ /* 0x000fe200000012ff */
[----:B------:R-:W-:Y:S01]  /*10280*/  UIMAD.WIDE.U32 UR8, UR15, UR12, UR8 ;  /* 0x0000000c0f0872a5 */ /* 0x000fe2000f8e0008 */
[----:B------:R-:W-:Y:S01]  /*10290*/  SHF.R.U64 R4, R4, 0x3, RZ ;  /* 0x0000000304047819 */ /* 0x000fe200000012ff */
[----:B------:R-:W-:Y:S01]  /*102a0*/  UIMAD UR7, UR16, UR12, URZ ;  /* 0x0000000c100772a4 */ /* 0x000fe2000f8e023f */
[----:B------:R-:W-:Y:S01]  /*102b0*/  LOP3.LUT R28, R28, R29, RZ, 0x3c, !PT ;  /* 0x0000001d1c1c7212 */ /* 0x000fe200078e3cff */
[--C-:B------:R-:W-:Y:S01]  /*102c0*/  IMAD.X R29, RZ, RZ, R21.reuse, P1 ;  /* 0x000000ffff1d7224 */ /* 0x100fe200008e0615 */
[----:B------:R-:W-:Y:S01]  /*102d0*/  LOP3.LUT R12, R12, R13, RZ, 0x3c, !PT ;  /* 0x0000000d0c0c7212 */ /* 0x000fe200078e3cff */
[----:B------:R-:W-:Y:S01]  /*102e0*/  UIMAD UR7, UR15, UR13, UR7 ;  /* 0x0000000d0f0772a4 */ /* 0x000fe2000f8e0207 */
[----:B------:R-:W-:Y:S01]  /*102f0*/  IADD3 R6, P0, R8, UR8, RZ ;  /* 0x0000000808067c10 */ /* 0x000fe2000ff1e0ff */
[----:B------:R-:W-:Y:S01]  /*10300*/  IMAD.X R13, RZ, RZ, R21, P2 ;  /* 0x000000ffff0d7224 */ /* 0x000fe200010e0615 */
[----:B------:R-:W-:-:S02]  /*10310*/  IADD3 R37, P5, R20, 0x4000, RZ ;  /* 0x0000400014257810 */ /* 0x000fc40007fbe0ff */
[----:B------:R-:W-:Y:S01]  /*10320*/  LOP3.LUT R4, R4, R7, RZ, 0x3c, !PT ;  /* 0x0000000704047212 */ /* 0x000fe200078e3cff */
[----:B------:R-:W-:Y:S01]  /*10330*/  IMAD.U32 R10, RZ, RZ, UR7 ;  /* 0x00000007ff0a7e24 */ /* 0x000fe2000f8e00ff */
[C---:B------:R-:W-:Y:S02]  /*10340*/  IADD3 R41, P4, R20.reuse, 0x5000, RZ ;  /* 0x0000500014297810 */ /* 0x040fe40007f9e0ff */
[C---:B------:R-:W-:Y:S02]  /*10350*/  IADD3 R25, P3, R20.reuse, 0x6000, RZ ;  /* 0x0000600014197810 */ /* 0x040fe40007f7e0ff */
[----:B------:R-:W-:Y:S01]  /*10360*/  IADD3.X R5, R5, UR9, R10, P0, !PT ;  /* 0x0000000905057c10 */ /* 0x000fe200087fe40a */
[----:B------:R-:W-:Y:S01]  /*10370*/  ULDC.64 UR8, c[0x0][0xb40] ;  /* 0x0002d00000087ab9 */ /* 0x000fe20000000a00 */
[----:B------:R-:W-:Y:S02]  /*10380*/  IADD3 R7, P2, R20, 0x7000, RZ ;  /* 0x0000700014077810 */ /* 0x000fe40007f5e0ff */
[----:B------:R-:W-:-:S02]  /*10390*/  LEA R46, P0, R6, UR8, 0x2 ;  /* 0x00000008062e7c11 */ /* 0x000fc4000f8010ff */
[----:B------:R-:W-:Y:S02]  /*103a0*/  LOP3.LUT R9, R20, 0x380, RZ, 0xc0, !PT ;  /* 0x0000038014097812 */ /* 0x000fe400078ec0ff */
[----:B------:R-:W-:Y:S01]  /*103b0*/  LEA.HI.X R47, R6, UR9, R5, 0x2, P0 ;  /* 0x00000009062f7c11 */ /* 0x000fe200080f1405 */
[C---:B------:R-:W-:Y:S01]  /*103c0*/  VIADD R6, R8.reuse, 0x8 ;  /* 0x0000000808067836 */ /* 0x040fe20000000000 */
[----:B------:R-:W-:Y:S01]  /*103d0*/  LOP3.LUT P0, RZ, R189, 0x3, RZ, 0xc0, !PT ;  /* 0x00000003bdff7812 */ /* 0x000fe2000780c0ff */
[----:B------:R-:W-:Y:S01]  /*103e0*/  IMAD.X R5, RZ, RZ, R21, P6 ;  /* 0x000000ffff057224 */ /* 0x000fe200030e0615 */
[----:B------:R-:W-:Y:S01]  /*103f0*/  LOP3.LUT R36, R37, 0x380, RZ, 0xc0, !PT ;  /* 0x0000038025247812 */ /* 0x000fe200078ec0ff */
[----:B------:R-:W-:Y:S01]  /*10400*/  ULDC.64 UR8, c[0x0][0xaa0] ;  /* 0x0002a80000087ab9 */ /* 0x000fe20000000a00 */
[-C--:B-----5:R-:W-:Y:S02]  /*10410*/  ISETP.GE.OR P1, PT, R8, R17.reuse, P0 ;  /* 0x000000110800720c */ /* 0x0a0fe40000726670 */
[----:B------:R-:W-:-:S02]  /*10420*/  ISETP.GE.OR P0, PT, R6, R17, P0 ;  /* 0x000000110600720c */ /* 0x000fc40000706670 */
[----:B------:R-:W-:Y:S02]  /*10430*/  LOP3.LUT R40, R41, 0x380, RZ, 0xc0, !PT ;  /* 0x0000038029287812 */ /* 0x000fe400078ec0ff */
[----:B------:R-:W-:Y:S02]  /*10440*/  LOP3.LUT R24, R25, 0x380, RZ, 0xc0, !PT ;  /* 0x0000038019187812 */ /* 0x000fe400078ec0ff */
[----:B------:R-:W-:Y:S02]  /*10450*/  LOP3.LUT R6, R7, 0x380, RZ, 0xc0, !PT ;  /* 0x0000038007067812 */ /* 0x000fe400078ec0ff */
[----:B------:R-:W-:Y:S02]  /*10460*/  SHF.R.U64 R9, R9, 0x3, RZ ;  /* 0x0000000309097819 */ /* 0x000fe400000012ff */
[----:B------:R-:W-:Y:S01]  /*10470*/  SHF.R.U64 R36, R36, 0x3, RZ ;  /* 0x0000000324247819 */ /* 0x000fe200000012ff */
[----:B------:R-:W-:Y:S01]  /*10480*/  @!P1 STG.E desc[UR48][R46.64], R2 ;  /* 0x000000022e009986 */ /* 0x000fe2000c101930 */
[----:B------:R-:W-:-:S02]  /*10490*/  SHF.R.U64 R40, R40, 0x3, RZ ;  /* 0x0000000328287819 */ /* 0x000fc400000012ff */
[----:B------:R-:W-:Y:S01]  /*104a0*/  SHF.R.U64 R24, R24, 0x3, RZ ;  /* 0x0000000318187819 */ /* 0x000fe200000012ff */
[----:B------:R0:W-:Y:S01]  /*104b0*/  @!P0 STG.E desc[UR48][R46.64+0x20], R0 ;  /* 0x000020002e008986 */ /* 0x0001e2000c101930 */
[----:B------:R-:W-:Y:S02]  /*104c0*/  SHF.R.U64 R6, R6, 0x3, RZ ;  /* 0x0000000306067819 */ /* 0x000fe400000012ff */
[----:B------:R-:W-:Y:S01]  /*104d0*/  LOP3.LUT R20, R9, R20, RZ, 0x3c, !PT ;  /* 0x0000001409147212 */ /* 0x000fe200078e3cff */
[--C-:B------:R-:W-:Y:S01]  /*104e0*/  IMAD.X R9, RZ, RZ, R21.reuse, P2 ;  /* 0x000000ffff097224 */ /* 0x100fe200010e0615 */
[----:B------:R-:W-:Y:S01]  /*104f0*/  LOP3.LUT R36, R36, R37, RZ, 0x3c, !PT ;  /* 0x0000002524247212 */ /* 0x000fe200078e3cff */
[--C-:B------:R-:W-:Y:S01]  /*10500*/  IMAD.X R37, RZ, RZ, R21.reuse, P5 ;  /* 0x000000ffff257224 */ /* 0x100fe200028e0615 */
[----:B------:R-:W-:Y:S01]  /*10510*/  LOP3.LUT R40, R40, R41, RZ, 0x3c, !PT ;  /* 0x0000002928287212 */ /* 0x000fe200078e3cff */
[--C-:B------:R-:W-:Y:S01]  /*10520*/  IMAD.X R41, RZ, RZ, R21.reuse, P4 ;  /* 0x000000ffff297224 */ /* 0x100fe200020e0615 */
[----:B------:R-:W-:Y:S01]  /*10530*/  LOP3.LUT R24, R24, R25, RZ, 0x3c, !PT ;  /* 0x0000001918187212 */ /* 0x000fe200078e3cff */
[----:B------:R-:W-:Y:S01]  /*10540*/  IMAD.X R25, RZ, RZ, R21, P3 ;  /* 0x000000ffff197224 */ /* 0x000fe200018e0615 */
[----:B------:R-:W-:Y:S01]  /*10550*/  LOP3.LUT R8, R6, R7, RZ, 0x3c, !PT ;  /* 0x0000000706087212 */ /* 0x000fe200078e3cff */
[----:B------:R-:W-:Y:S01]  /*10560*/  UIMAD UR7, UR11, UR8, URZ ;  /* 0x000000080b0772a4 */ /* 0x000fe2000f8e023f */
[----:B------:R1:W5:Y:S01]  /*10570*/  LD.E.128 R32, desc[UR48][R20.64] ;  /* 0x0000003014207980 */ /* 0x000362000c101d00 */
[--C-:B------:R-:W-:Y:S01]  /*10580*/  SHF.R.S32.HI R45, RZ, 0x1f, R19.reuse ;  /* 0x0000001fff2d7819 */ /* 0x100fe20000011413 */
[----:B------:R-:W-:Y:S01]  /*10590*/  IMAD.MOV.U32 R44, RZ, RZ, R19 ;  /* 0x000000ffff2c7224 */ /* 0x000fe200078e0013 */
[----:B------:R-:W-:Y:S01]  /*105a0*/  UIMAD UR7, UR4, UR9, UR7 ;  /* 0x00000009040772a4 */ /* 0x000fe2000f8e0207 */
[----:B------:R-:W5:Y:S04]  /*105b0*/  LD.E.128 R28, desc[UR48][R28.64] ;  /* 0x000000301c1c7980 */ /* 0x000f68000c101d00 */
[----:B------:R-:W5:Y:S01]  /*105c0*/  LD.E.128 R12, desc[UR48][R12.64] ;  /* 0x000000300c0c7980 */ /* 0x000f62000c101d00 */
[----:B-1----:R-:W-:Y:S01]  /*105d0*/  IMAD.U32 R21, RZ, RZ, UR8 ;  /* 0x00000008ff157e24 */ /* 0x002fe2000f8e00ff */
[----:B------:R-:W-:-:S02]  /*105e0*/  ULDC.64 UR8, c[0x0][0xae0] ;  /* 0x0002b80000087ab9 */ /* 0x000fc40000000a00 */
[----:B------:R-:W5:Y:S01]  /*105f0*/  LD.E.128 R4, desc[UR48][R4.64] ;  /* 0x0000003004047980 */ /* 0x000f62000c101d00 */
[----:B------:R-:W-:-:S03]  /*10600*/  IMAD.WIDE.U32 R20, R21, UR4, R44 ;  /* 0x0000000415147c25 */ /* 0x000fc6000f8e002c */
[----:B------:R-:W5:Y:S04]  /*10610*/  LD.E.128 R36, desc[UR48][R36.64] ;  /* 0x0000003024247980 */ /* 0x000f68000c101d00 */
[----:B------:R-:W5:Y:S04]  /*10620*/  LD.E.128 R40, desc[UR48][R40.64] ;  /* 0x0000003028287980 */ /* 0x000f68000c101d00 */
[----:B------:R-:W5:Y:S04]  /*10630*/  LD.E.128 R24, desc[UR48][R24.64] ;  /* 0x0000003018187980 */ /* 0x000f68000c101d00 */
[----:B------:R-:W5:Y:S01]  /*10640*/  LD.E.128 R8, desc[UR48][R8.64] ;  /* 0x0000003008087980 */ /* 0x000f62000c101d00 */
[----:B------:R-:W-:Y:S01]  /*10650*/  UIMAD UR4, UR14, UR8, URZ ;  /* 0x000000080e0472a4 */ /* 0x000fe2000f8e023f */
[----:B------:R-:W-:Y:S01]  /*10660*/  VIADD R21, R21, UR7 ;  /* 0x0000000715157c36 */ /* 0x000fe20008000000 */
[----:B------:R-:W-:Y:S01]  /*10670*/  BSSY B1, `(.L_x_1142) ;  /* 0x000002f000017945 */ /* 0x000fe20003800000 */
[----:B------:R-:W-:Y:S01]  /*10680*/  @!PT LDS RZ, [RZ] ;  /* 0x00000000fffff984 */ /* 0x000fe20000000800 */
[----:B------:R-:W-:Y:S01]  /*10690*/  @!PT LDS RZ, [RZ] ;  /* 0x00000000fffff984 */ /* 0x000fe20000000800 */
[----:B------:R-:W-:Y:S01]  /*106a0*/  @!PT LDS RZ, [RZ] ;  /* 0x00000000fffff984 */ /* 0x000fe20000000800 */
[----:B------:R-:W-:Y:S01]  /*106b0*/  @!PT LDS RZ, [RZ] ;  /* 0x00000000fffff984 */ /* 0x000fe20000000800 */
[----:B------:R1:W-:Y:S06]  /*106c0*/  MEMBAR.ALL.CTA ;  /* 0x0000000000007992 */ /* 0x0003ec0000008000 */
[----:B-1----:R-:W1:Y:S01]  /*106d0*/  FENCE.VIEW.ASYNC.S ;  /* 0x00000000000073c6 */ /* 0x002e620000000000 */
[----:B------:R-:W-:Y:S01]  /*106e0*/  IMAD.U32 R23, RZ, RZ, UR8 ;  /* 0x00000008ff177e24 */ /* 0x000fe2000f8e00ff */
[----:B------:R-:W-:Y:S01]  /*106f0*/  UIMAD UR4, UR37, UR9, UR4 ;  /* 0x00000009250472a4 */ /* 0x000fe2000f8e0204 */
[----:B------:R-:W-:-:S02]  /*10700*/  IMAD R17, R188, -0x80, R17 ;  /* 0xffffff80bc117824 */ /* 0x000fc400078e0211 */
[----:B------:R-:W-:Y:S01]  /*10710*/  IMAD.WIDE.U32 R20, R23, UR37, R20 ;  /* 0x0000002517147c25 */ /* 0x000fe2000f8e0014 */
[----:B------:R-:W-:Y:S01]  /*10720*/  ULDC.64 UR8, c[0x0][0xae8] ;  /* 0x0002ba0000087ab9 */ /* 0x000fe20000000a00 */
[----:B------:R-:W-:Y:S02]  /*10730*/  SHF.R.S32.HI R23, RZ, 0x1f, R22 ;  /* 0x0000001fff177819 */ /* 0x000fe40000011416 */
[CC--:B------:R-:W-:Y:S01]  /*10740*/  ISETP.GE.AND P2, PT, R22.reuse, R17.reuse, PT ;  /* 0x000000111600720c */ /* 0x0c0fe20003f46270 */
[----:B------:R-:W-:Y:S01]  /*10750*/  VIADD R21, R21, UR4 ;  /* 0x0000000415157c36 */ /* 0x000fe20008000000 */
[----:B------:R-:W-:Y:S01]  /*10760*/  UIMAD UR4, UR16, UR8, URZ ;  /* 0x00000008100472a4 */ /* 0x000fe2000f8e023f */
[----:B------:R-:W-:Y:S02]  /*10770*/  VIADD R3, R3, 0x28820 ;  /* 0x0002882003037836 */ /* 0x000fe40000000000 */
[C---:B0-----:R-:W-:Y:S01]  /*10780*/  VIADD R0, R22.reuse, 0x20 ;  /* 0x0000002016007836 */ /* 0x041fe20000000000 */
[----:B------:R-:W-:Y:S01]  /*10790*/  UIMAD UR4, UR15, UR9, UR4 ;  /* 0x000000090f0472a4 */ /* 0x000fe2000f8e0204 */
[----:B------:R-:W-:Y:S01]  /*107a0*/  IMAD.U32 R45, RZ, RZ, UR8 ;  /* 0x00000008ff2d7e24 */ /* 0x000fe2000f8e00ff */
[----:B------:R-:W-:Y:S01]  /*107b0*/  PRMT R3, RZ, 0x654, R3 ;  /* 0x00000654ff037816 */ /* 0x000fe20000000003 */
[----:B------:R-:W-:Y:S01]  /*107c0*/  VIADD R2, R22, 0x60 ;  /* 0x0000006016027836 */ /* 0x000fe20000000000 */
[----:B------:R-:W-:Y:S01]  /*107d0*/  ISETP.GE.AND P4, PT, R0, R17, PT ;  /* 0x000000110000720c */ /* 0x000fe20003f86270 */
[----:B------:R-:W-:-:S03]  /*107e0*/  IMAD.WIDE.U32 R44, R45, UR15, R20 ;  /* 0x0000000f2d2c7c25 */ /* 0x000fc6000f8e0014 */
[-C--:B------:R-:W-:Y:S01]  /*107f0*/  ISETP.GE.AND P1, PT, R2, R17.reuse, PT ;  /* 0x000000110200720c */ /* 0x080fe20003f26270 */
[----:B------:R-:W-:Y:S01]  /*10800*/  VIADD R0, R22, 0x40 ;  /* 0x0000004016007836 */ /* 0x000fe20000000000 */
[----:B-1----:R0:W-:Y:S01]  /*10810*/  SYNCS.ARRIVE.TRANS64.RED.A1T0 RZ, [R3+URZ], RZ ;  /* 0x000000ff03ff79a7 */ /* 0x0021e2000810043f */
[----:B------:R-:W-:Y:S02]  /*10820*/  VIADD R49, R45, UR4 ;  /* 0x000000042d317c36 */ /* 0x000fe40008000000 */
[----:B------:R-:W-:Y:S01]  /*10830*/  IMAD.WIDE R20, R188, 0x80, R22 ;  /* 0x00000080bc147825 */ /* 0x000fe200078e0216 */
[----:B------:R-:W-:Y:S01]  /*10840*/  ISETP.GE.AND P0, PT, R0, R17, PT ;  /* 0x000000110000720c */ /* 0x000fe20003f06270 */
[----:B------:R-:W-:-:S12]  /*10850*/  @P2 BRA `(.L_x_1143) ;  /* 0x0000000000402947 */ /* 0x000fd80003800000 */
[----:B------:R-:W-:Y:S01]  /*10860*/  ULDC.64 UR8, c[0x0][0xad8] ;  /* 0x0002b60000087ab9 */ /* 0x000fe20000000a00 */
[----:B------:R-:W-:Y:S01]  /*10870*/  VIADD R0, R19, 0x40 ;  /* 0x0000004013007836 */ /* 0x000fe20000000000 */
[----:B------:R-:W-:Y:S01]  /*10880*/  ULDC UR4, c[0x0][0xa8c] ;  /* 0x0002a30000047ab9 */ /* 0x000fe20000000800 */
[----:B------:R-:W-:Y:S01]  /*10890*/  IMAD R17, R21, UR8, RZ ;  /* 0x0000000815117c24 */ /* 0x000fe2000f8e02ff */
[----:B------:R-:W-:Y:S01]  /*108a0*/  ISETP.GE.AND P2, PT, R19, UR4, PT ;  /* 0x0000000413007c0c */ /* 0x000fe2000bf46270 */
[----:B------:R-:W-:Y:S01]  /*108b0*/  IMAD.MOV.U32 R2, RZ, RZ, R44 ;  /* 0x000000ffff027224 */ /* 0x000fe200078e002c */
[----:B------:R-:W-:Y:S01]  /*108c0*/  ISETP.GE.AND P3, PT, R0, UR4, PT ;  /* 0x0000000400007c0c */ /* 0x000fe2000bf66270 */
[----:B0-----:R-:W-:Y:S02]  /*108d0*/  IMAD.MOV.U32 R3, RZ, RZ, R49 ;  /* 0x000000ffff037224 */ /* 0x001fe400078e0031 */
[C---:B------:R-:W-:Y:S02]  /*108e0*/  IMAD R17, R20.reuse, UR9, R17 ;  /* 0x0000000914117c24 */ /* 0x040fe4000f8e0211 */
[----:B------:R-:W-:Y:S01]  /*108f0*/  IMAD.WIDE.U32 R2, R20, UR8, R2 ;  /* 0x0000000814027c25 */ /* 0x000fe2000f8e0002 */
[----:B------:R-:W-:-:S03]  /*10900*/  ULDC.64 UR8, c[0x0][0xa80] ;  /* 0x0002a00000087ab9 */ /* 0x000fc60000000a00 */
[----:B------:R-:W-:Y:S01]  /*10910*/  IMAD.IADD R3, R3, 0x1, R17 ;  /* 0x0000000103037824 */ /* 0x000fe200078e0211 */
[----:B------:R-:W-:-:S04]  /*10920*/  LEA R46, P5, R2, UR8, 0x1 ;  /* 0x00000008022e7c11 */ /* 0x000fc8000f8a08ff */
[----:B------:R-:W-:-:S05]  /*10930*/  LEA.HI.X R47, R2, UR9, R3, 0x1, P5 ;  /* 0x00000009022f7c11 */ /* 0x000fca000a8f0c03 */
[----:B-----5:R1:W-:Y:S04]  /*10940*/  @!P2 STG.E.128 desc[UR48][R46.64], R32 ;  /* 0x000000202e00a986 */ /* 0x0203e8000c101d30 */
[----:B------:R1:W-:Y:S02]  /*10950*/  @!P3 STG.E.128 desc[UR48][R46.64+0x80], R36 ;  /* 0x000080242e00b986 */ /* 0x0003e4000c101d30 */
.L_x_1143:
[----:B------:R-:W-:Y:S05]  /*10960*/  BSYNC B1 ;  /* 0x0000000000017941 */ /* 0x000fea0003800000 */
.L_x_1142:
[----:B------:R-:W-:Y:S04]  /*10970*/  BSSY B1, `(.L_x_1144) ;  /* 0x0000014000017945 */ /* 0x000fe80003800000 */
[----:B------:R-:W-:Y:S05]  /*10980*/  @P4 BRA `(.L_x_1145) ;  /* 0x0000000000484947 */ /* 0x000fea0003800000 */
[----:B------:R-:W-:Y:S01]  /*10990*/  IADD3 R17, P2, R20, 0x20, RZ ;  /* 0x0000002014117810 */ /* 0x000fe20007f5e0ff */
[----:B------:R-:W-:Y:S01]  /*109a0*/  ULDC.64 UR8, c[0x0][0xad8] ;  /* 0x0002b60000087ab9 */ /* 0x000fe20000000a00 */
[----:B------:R-:W-:Y:S01]  /*109b0*/  IMAD.MOV.U32 R2, RZ, RZ, R44 ;  /* 0x000000ffff027224 */ /* 0x000fe200078e002c */
[----:B------:R-:W-:Y:S01]  /*109c0*/  ULDC UR4, c[0x0][0xa8c] ;  /* 0x0002a30000047ab9 */ /* 0x000fe20000000800 */
[----:B0-----:R-:W-:Y:S01]  /*109d0*/  IMAD.MOV.U32 R3, RZ, RZ, R49 ;  /* 0x000000ffff037224 */ /* 0x001fe200078e0031 */
        /* <DEDUP_REMOVED lines=8> */
[----:B-1---5:R-:W-:Y:S01]  /*10a60*/  LEA R32, P2, R2, UR8, 0x1 ;  /* 0x0000000802207c11 */ /* 0x022fe2000f8408ff */
[----:B------:R-:W-:-:S05]  /*10a70*/  IMAD.IADD R3, R3, 0x1, R17 ;  /* 0x0000000103037824 */ /* 0x000fca00078e0211 */
[----:B------:R-:W-:-:S05]  /*10a80*/  LEA.HI.X R33, R2, UR9, R3, 0x1, P2 ;  /* 0x0000000902217c11 */ /* 0x000fca00090f0c03 */
[----:B------:R2:W-:Y:S04]  /*10a90*/  @!P3 STG.E.128 desc[UR48][R32.64], R28 ;  /* 0x0000001c2000b986 */ /* 0x0005e8000c101d30 */
[----:B------:R2:W-:Y:S02]  /*10aa0*/  @!P4 STG.E.128 desc[UR48][R32.64+0x80], R40 ;  /* 0x000080282000c986 */ /* 0x0005e4000c101d30 */
.L_x_1145:
[----:B------:R-:W-:Y:S05]  /*10ab0*/  BSYNC B1 ;  /* 0x0000000000017941 */ /* 0x000fea0003800000 */
.L_x_1144:
        /* <DEDUP_REMOVED lines=15> */
[----:B--2--5:R-:W-:Y:S01]  /*10bb0*/  LEA R28, P0, R2, UR8, 0x1 ;  /* 0x00000008021c7c11 */ /* 0x024fe2000f8008ff */
[----:B------:R-:W-:-:S05]  /*10bc0*/  IMAD.IADD R3, R3, 0x1, R17 ;  /* 0x0000000103037824 */ /* 0x000fca00078e0211 */
[----:B------:R-:W-:-:S05]  /*10bd0*/  LEA.HI.X R29, R2, UR9, R3, 0x1, P0 ;  /* 0x00000009021d7c11 */ /* 0x000fca00080f0c03 */
[----:B------:R3:W-:Y:S04]  /*10be0*/  @!P2 STG.E.128 desc[UR48][R28.64], R12 ;  /* 0x0000000c1c00a986 */ /* 0x0007e8000c101d30 */
[----:B------:R3:W-:Y:S02]  /*10bf0*/  @!P3 STG.E.128 desc[UR48][R28.64+0x80], R24 ;  /* 0x000080181c00b986 */ /* 0x0007e4000c101d30 */
.L_x_1147:
[----:B------:R-:W-:Y:S05]  /*10c00*/  BSYNC B1 ;  /* 0x0000000000017941 */ /* 0x000fea0003800000 */
.L_x_1146:
[----:B------:R-:W-:Y:S05]  /*10c10*/  @P1 BRA `(.L_x_1148) ;  /* 0x0000000800f41947 */ /* 0x000fea0003800000 */
[----:B---3-5:R-:W-:Y:S01]  /*10c20*/  IADD3 R13, P0, R20, 0x60, RZ ;  /* 0x00000060140d7810 */ /* 0x028fe20007f1e0ff */
[----:B------:R-:W-:Y:S01]  /*10c30*/  ULDC.64 UR8, c[0x0][0xad8] ;  /* 0x0002b60000087ab9 */ /* 0x000fe20000000a00 */
[----:B------:R-:W-:Y:S01]  /*10c40*/  IMAD.MOV.U32 R2, RZ, RZ, R44 ;  /* 0x000000ffff027224 */ /* 0x000fe200078e002c */
[----:B------:R-:W-:Y:S01]  /*10c50*/  ULDC UR4, c[0x0][0xa8c] ;  /* 0x0002a30000047ab9 */ /* 0x000fe20000000800 */
[----:B0-----:R-:W-:Y:S01]  /*10c60*/  IMAD.MOV.U32 R3, RZ, RZ, R49 ;  /* 0x000000ffff037224 */ /* 0x001fe200078e0031 */
[----:B------:R-:W-:Y:S01]  /*10c70*/  ISETP.GE.AND P1, PT, R19, UR4, PT ;  /* 0x0000000413007c0c */ /* 0x000fe2000bf26270 */
[----:B------:R-:W-:Y:S02]  /*10c80*/  IMAD.X R20, RZ, RZ, R21, P0 ;  /* 0x000000ffff147224 */ /* 0x000fe400000e0615 */
[----:B------:R-:W-:-:S04]  /*10c90*/  IMAD.WIDE.U32 R2, R13, UR8, R2 ;  /* 0x000000080d027c25 */ /* 0x000fc8000f8e0002 */
[----:B------:R-:W-:Y:S02]  /*10ca0*/  IMAD R20, R20, UR8, RZ ;  /* 0x0000000814147c24 */ /* 0x000fe4000f8e02ff */
[----:B------:R-:W-:Y:S02]  /*10cb0*/  VIADD R0, R19, 0x40 ;  /* 0x0000004013007836 */ /* 0x000fe40000000000 */
        /* <DEDUP_REMOVED lines=8> */
[----:B------:R0:W-:Y:S01]  /*10d40*/  STG.E.128 desc[UR48][R12.64+0x80], R8 ;  /* 0x000080080c007986 */ /* 0x0001e2000c101d30 */
[----:B------:R-:W-:Y:S05]  /*10d50*/  BRA `(.L_x_1148) ;  /* 0x0000000800a47947 */ /* 0x000fea0003800000 */
.L_x_1140:
[----:B------:R-:W-:Y:S01]  /*10d60*/  ULDC.64 UR8, c[0x0][0xbd8] ;  /* 0x0002f60000087ab9 */ /* 0x000fe20000000a00 */
[----:B------:R-:W-:Y:S01]  /*10d70*/  IMAD.MOV.U32 R9, RZ, RZ, RZ ;  /* 0x000000ffff097224 */ /* 0x000fe200078e00ff */
[----:B------:R-:W-:-:S04]  /*10d80*/  UISETP.NE.U32.AND UP0, UPT, UR8, URZ, UPT ;  /* 0x0000003f0800728c */ /* 0x000fc8000bf05070 */
[----:B------:R-:W-:-:S03]  /*10d90*/  UISETP.NE.AND.EX UP0, UPT, UR9, URZ, UPT, UP0 ;  /* 0x0000003f0900728c */ /* 0x000fc6000bf05300 */
[----:B------:R-:W-:Y:S02]  /*10da0*/  ULDC.64 UR8, c[0x0][0xbd8] ;  /* 0x0002f60000087ab9 */ /* 0x000fe40000000a00 */
[----:B------:R-:W-:Y:S01]  /*10db0*/  UIMAD.WIDE UR8, UR38, 0x4, UR8 ;  /* 0x00000004260878a5 */ /* 0x000fe2000f8e0208 */
[----:B------:R-:W0:Y:S01]  /*10dc0*/  LDC R7, c[0x0][0xa88] ;  /* 0x0002a200ff077b82 */ /* 0x000e220000000800 */
[----:B------:R-:W-:-:S04]  /*10dd0*/  PLOP3.LUT P1, PT, PT, PT, UP0, 0x80, 0x0 ;  /* 0x000000000000781c */ /* 0x000fc80003f2f008 */
[----:B------:R-:W-:Y:S02]  /*10de0*/  IMAD.U32 R2, RZ, RZ, UR8 ;  /* 0x00000008ff027e24 */ /* 0x000fe4000f8e00ff */
[----:B------:R-:W-:Y:S01]  /*10df0*/  IMAD.U32 R3, RZ, RZ, UR9 ;  /* 0x00000009ff037e24 */ /* 0x000fe2000f8e00ff */
[----:B------:R-:W-:Y:S02]  /*10e00*/  ULDC.64 UR8, c[0x0][0xbe0] ;  /* 0x0002f80000087ab9 */ /* 0x000fe40000000a00 */
[----:B------:R-:W-:-:S04]  /*10e10*/  UISETP.NE.U32.AND UP1, UPT, UR8, URZ, UPT ;  /* 0x0000003f0800728c */ /* 0x000fc8000bf25070 */
[----:B------:R-:W-:Y:S01]  /*10e20*/  UISETP.NE.AND.EX UP1, UPT, UR9, URZ, UPT, UP1 ;  /* 0x0000003f0900728c */ /* 0x000fe2000bf25310 */
[----:B------:R1:W5:Y:S05]  /*10e30*/  @P1 LDG.E R9, desc[UR48][R2.64] ;  /* 0x0000003002091981 */ /* 0x00036a000c1e1900 */
[----:B------:R-:W-:-:S05]  /*10e40*/  PLOP3.LUT P2, PT, PT, PT, UP1, 0x80, 0x0 ;  /* 0x000000000000781c */ /* 0x000fca0003f4f018 */
[----:B------:R-:W-:Y:S02]  /*10e50*/  @UP1 ULDC.64 UR8, c[0x0][0xbe0] ;  /* 0x0002f80000081ab9 */ /* 0x000fe40000000a00 */
[----:B------:R-:W-:-:S06]  /*10e60*/  @UP1 UIMAD.WIDE UR8, UR38, 0x4, UR8 ;  /* 0x00000004260818a5 */ /* 0x000fcc000f8e0208 */
[----:B------:R-:W-:Y:S02]  /*10e70*/  IMAD.U32 R4, RZ, RZ, UR8 ;  /* 0x00000008ff047e24 */ /* 0x000fe4000f8e00ff */
[----:B------:R-:W-:-:S05]  /*10e80*/  IMAD.U32 R5, RZ, RZ, UR9 ;  /* 0x00000009ff057e24 */ /* 0x000fca000f8e00ff */
[----:B0-----:R1:W5:Y:S01]  /*10e90*/  @P2 LDG.E R7, desc[UR48][R4.64] ;  /* 0x0000003004072981 */ /* 0x001362000c1e1900 */
[----:B------:R-:W-:Y:S01]  /*10ea0*/  USHF.R.S32.HI UR8, URZ, 0x1f, UR37 ;  /* 0x0000001f3f087899 */ /* 0x000fe20008011425 */
[----:B------:R-:W-:Y:S01]  /*10eb0*/  ISETP.GT.AND P0, PT, R193, 0x7f, PT ;  /* 0x0000007fc100780c */ /* 0x000fe20003f04270 */
[----:B------:R-:W-:-:S12]  /*10ec0*/  @P2 BRA `(.L_x_1149) ;  /* 0x0000000000102947 */ /* 0x000fd80003800000 */
[----:B------:R-:W-:Y:S05]  /*10ed0*/  @!P1 BRA `(.L_x_1149) ;  /* 0x00000000000c9947 */ /* 0x000fea0003800000 */
[----:B------:R-:W2:Y:S04]  /*10ee0*/  LDG.E R0, desc[UR48][R2.64] ;  /* 0x0000003002007981 */ /* 0x000ea8000c1e1900 */
[----:B-----5:R-:W2:Y:S02]  /*10ef0*/  LDG.E R7, desc[UR48][R2.64+0x4] ;  /* 0x0000043002077981 */ /* 0x020ea4000c1e1900 */
[----:B--2---:R-:W-:-:S07]  /*10f00*/  IMAD.IADD R7, R7, 0x1, -R0 ;  /* 0x0000000107077824 */ /* 0x004fce00078e0a00 */
.L_x_1149:
[----:B------:R-:W-:Y:S01]  /*10f10*/  USHF.R.S32.HI UR4, URZ, 0x1f, UR38 ;  /* 0x0000001f3f047899 */ /* 0x000fe20008011426 */
[----:B------:R-:W-:Y:S01]  /*10f20*/  BSSY B1, `(.L_x_1150) ;  /* 0x000001e000017945 */ /* 0x000fe20003800000 */
[----:B------:R-:W-:Y:S01]  /*10f30*/  USEL UR10, UR38, URZ, !UP0 ;  /* 0x0000003f260a7287 */ /* 0x000fe2000c000000 */
[----:B------:R-:W-:Y:S01]  /*10f40*/  SHF.R.S32.HI R8, RZ, 0x1f, R19 ;  /* 0x0000001fff087819 */ /* 0x000fe20000011413 */
[----:B------:R-:W-:Y:S01]  /*10f50*/  USEL UR9, UR4, URZ, !UP0 ;  /* 0x0000003f04097287 */ /* 0x000fe2000c000000 */
[----:B-----5:R-:W-:Y:S01]  /*10f60*/  SHF.R.S32.HI R6, RZ, 0x1f, R9 ;  /* 0x0000001fff067819 */ /* 0x020fe20000011409 */
[----:B------:R-:W-:Y:S10]  /*10f70*/  @P0 BRA `(.L_x_1151) ;  /* 0x0000000000600947 */ /* 0x000ff40003800000 */
[----:B------:R-:W0:Y:S02]  /*10f80*/  S2R R0, SR_TID.X ;  /* 0x0000000000007919 */ /* 0x000e240000002100 */
[----:B0-----:R-:W-:-:S04]  /*10f90*/  IMAD R0, R188, 0x80, R0 ;  /* 0x00000080bc007824 */ /* 0x001fc800078e0200 */
[----:B------:R-:W-:-:S05]  /*10fa0*/  VIADD R0, R0, 0xffffff80 ;  /* 0xffffff8000007836 */ /* 0x000fca0000000000 */
[----:B------:R-:W-:-:S13]  /*10fb0*/  ISETP.GE.AND P0, PT, R0, R7, PT ;  /* 0x000000070000720c */ /* 0x000fda0003f06270 */
[----:B------:R-:W-:Y:S05]  /*10fc0*/  @P0 BRA `(.L_x_1151) ;  /* 0x00000000004c0947 */ /* 0x000fea0003800000 */
[C---:B-1----:R-:W-:Y:S01]  /*10fd0*/  IADD3 R2, P0, R0.reuse, R9, RZ ;  /* 0x0000000900027210 */ /* 0x042fe20007f1e0ff */
[----:B------:R-:W-:Y:S02]  /*10fe0*/  ULDC.64 UR12, c[0x0][0xb70] ;  /* 0x0002dc00000c7ab9 */ /* 0x000fe40000000a00 */
[----:B------:R-:W-:Y:S01]  /*10ff0*/  UIMAD UR4, UR8, UR12, URZ ;  /* 0x0000000c080472a4 */ /* 0x000fe2000f8e023f */
[----:B------:R-:W-:Y:S01]  /*11000*/  LEA.HI.X.SX32 R3, R0, R6, 0x1, P0 ;  /* 0x0000000600037211 */ /* 0x000fe200000f0eff */
[----:B------:R-:W-:Y:S02]  /*11010*/  IMAD.U32 R5, RZ, RZ, UR12 ;  /* 0x0000000cff057e24 */ /* 0x000fe4000f8e00ff */
[----:B------:R-:W-:Y:S02]  /*11020*/  UIMAD UR4, UR37, UR13, UR4 ;  /* 0x0000000d250472a4 */ /* 0x000fe4000f8e0204 */
[----:B------:R-:W-:Y:S01]  /*11030*/  IMAD.WIDE.U32 R2, R5, UR37, R2 ;  /* 0x0000002505027c25 */ /* 0x000fe2000f8e0002 */
[----:B------:R-:W-:-:S02]  /*11040*/  ULDC.64 UR12, c[0x0][0xb78] ;  /* 0x0002de00000c7ab9 */ /* 0x000fc40000000a00 */
[----:B------:R-:W-:Y:S01]  /*11050*/  UIMAD UR7, UR9, UR12, URZ ;  /* 0x0000000c090772a4 */ /* 0x000fe2000f8e023f */
[----:B------:R-:W-:Y:S02]  /*11060*/  VIADD R3, R3, UR4 ;  /* 0x0000000403037c36 */ /* 0x000fe40008000000 */
[----:B------:R-:W-:Y:S01]  /*11070*/  IMAD.U32 R5, RZ, RZ, UR12 ;  /* 0x0000000cff057e24 */ /* 0x000fe2000f8e00ff */
[----:B------:R-:W-:-:S03]  /*11080*/  UIMAD UR7, UR10, UR13, UR7 ;  /* 0x0000000d0a0772a4 */ /* 0x000fc6000f8e0207 */
[----:B------:R-:W-:Y:S01]  /*11090*/  IMAD.WIDE.U32 R2, R5, UR10, R2 ;  /* 0x0000000a05027c25 */ /* 0x000fe2000f8e0002 */
[----:B------:R-:W-:-:S03]  /*110a0*/  ULDC.64 UR12, c[0x0][0xb40] ;  /* 0x0002d000000c7ab9 */ /* 0x000fc60000000a00 */
[----:B------:R-:W-:Y:S01]  /*110b0*/  VIADD R3, R3, UR7 ;  /* 0x0000000703037c36 */ /* 0x000fe20008000000 */
[----:B------:R-:W-:-:S04]  /*110c0*/  LEA R4, P0, R2, UR12, 0x2 ;  /* 0x0000000c02047c11 */ /* 0x000fc8000f8010ff */
[----:B------:R-:W-:Y:S01]  /*110d0*/  LEA.HI.X R5, R2, UR13, R3, 0x2, P0 ;  /* 0x0000000d02057c11 */ /* 0x000fe200080f1403 */
[----:B------:R-:W-:-:S05]  /*110e0*/  IMAD.MOV.U32 R3, RZ, RZ, -0x800000 ;  /* 0xff800000ff037424 */ /* 0x000fca00078e00ff */
[----:B------:R0:W-:Y:S03]  /*110f0*/  STG.E desc[UR48][R4.64], R3 ;  /* 0x0000000304007986 */ /* 0x0001e6000c101930 */
.L_x_1151:
[----:B------:R-:W-:Y:S05]  /*11100*/  BSYNC B1 ;  /* 0x0000000000017941 */ /* 0x000fea0003800000 */
.L_x_1150:
[----:B------:R-:W-:Y:S01]  /*11110*/  ULDC.64 UR12, c[0x0][0xaa0] ;  /* 0x0002a800000c7ab9 */ /* 0x000fe20000000a00 */
[----:B-1----:R-:W-:Y:S01]  /*11120*/  IMAD.MOV.U32 R2, RZ, RZ, R19 ;  /* 0x000000ffff027224 */ /* 0x002fe200078e0013 */
[----:B------:R-:W-:Y:S01]  /*11130*/  BSSY B1, `(.L_x_1152) ;  /* 0x000002e000017945 */ /* 0x000fe20003800000 */
[----:B0-----:R-:W-:Y:S02]  /*11140*/  IMAD.MOV.U32 R3, RZ, RZ, R8 ;  /* 0x000000ffff037224 */ /* 0x001fe400078e0008 */
[----:B------:R-:W-:Y:S02]  /*11150*/  IMAD R0, R6, UR12, RZ ;  /* 0x0000000c06007c24 */ /* 0x000fe4000f8e02ff */
[----:B------:R-:W-:-:S04]  /*11160*/  IMAD.WIDE.U32 R2, R9, UR12, R2 ;  /* 0x0000000c09027c25 */ /* 0x000fc8000f8e0002 */
[----:B------:R-:W-:Y:S01]  /*11170*/  IMAD R9, R9, UR13, R0 ;  /* 0x0000000d09097c24 */ /* 0x000fe2000f8e0200 */
[----:B------:R-:W-:Y:S01]  /*11180*/  ULDC.64 UR12, c[0x0][0xae0] ;  /* 0x0002b800000c7ab9 */ /* 0x000fe20000000a00 */
[----:B------:R-:W-:Y:S01]  /*11190*/  IMAD R7, R188, -0x80, R7 ;  /* 0xffffff80bc077824 */ /* 0x000fe200078e0207 */
[----:B------:R-:W-:Y:S01]  /*111a0*/  UIMAD UR4, UR8, UR12, URZ ;  /* 0x0000000c080472a4 */ /* 0x000fe2000f8e023f */
[----:B------:R-:W-:Y:S02]  /*111b0*/  IMAD.IADD R3, R3, 0x1, R9 ;  /* 0x0000000103037824 */ /* 0x000fe400078e0209 */
[----:B------:R-:W-:Y:S01]  /*111c0*/  IMAD.U32 R5, RZ, RZ, UR12 ;  /* 0x0000000cff057e24 */ /* 0x000fe2000f8e00ff */
[----:B------:R-:W-:Y:S01]  /*111d0*/  UIMAD UR4, UR37, UR13, UR4 ;  /* 0x0000000d250472a4 */ /* 0x000fe2000f8e0204 */
[C---:B------:R-:W-:Y:S01]  /*111e0*/  VIADD R0, R22.reuse, 0x20 ;  /* 0x0000002016007836 */ /* 0x040fe20000000000 */
[----:B------:R-:W-:Y:S01]  /*111f0*/  ISETP.GE.AND P2, PT, R22, R7, PT ;  /* 0x000000071600720c */ /* 0x000fe20003f46270 */
[----:B------:R-:W-:Y:S01]  /*11200*/  IMAD.WIDE.U32 R2, R5, UR37, R2 ;  /* 0x0000002505027c25 */ /* 0x000fe2000f8e0002 */
[----:B------:R-:W-:-:S02]  /*11210*/  ULDC.64 UR12, c[0x0][0xae8] ;  /* 0x0002ba00000c7ab9 */ /* 0x000fc40000000a00 */
[-C--:B------:R-:W-:Y:S01]  /*11220*/  ISETP.GE.AND P3, PT, R0, R7.reuse, PT ;  /* 0x000000070000720c */ /* 0x080fe20003f66270 */
[----:B------:R-:W-:Y:S01]  /*11230*/  VIADD R3, R3, UR4 ;  /* 0x0000000403037c36 */ /* 0x000fe20008000000 */
[----:B------:R-:W-:Y:S01]  /*11240*/  UIMAD UR4, UR9, UR12, URZ ;  /* 0x0000000c090472a4 */ /* 0x000fe2000f8e023f */
[C---:B------:R-:W-:Y:S02]  /*11250*/  VIADD R4, R22.reuse, 0x40 ;  /* 0x0000004016047836 */ /* 0x040fe40000000000 */
[----:B------:R-:W-:Y:S01]  /*11260*/  VIADD R0, R22, 0x60 ;  /* 0x0000006016007836 */ /* 0x000fe20000000000 */
[----:B------:R-:W-:Y:S01]  /*11270*/  UIMAD UR4, UR10, UR13, UR4 ;  /* 0x0000000d0a0472a4 */ /* 0x000fe2000f8e0204 */
[----:B------:R-:W-:Y:S01]  /*11280*/  IMAD.U32 R5, RZ, RZ, UR12 ;  /* 0x0000000cff057e24 */ /* 0x000fe2000f8e00ff */
[-C--:B------:R-:W-:Y:S01]  /*11290*/  ISETP.GE.AND P1, PT, R4, R7.reuse, PT ;  /* 0x000000070400720c */ /* 0x080fe20003f26270 */
[----:B------:R-:W-:Y:S01]  /*112a0*/  IMAD.MOV.U32 R6, RZ, RZ, R22 ;  /* 0x000000ffff067224 */ /* 0x000fe200078e0016 */
[----:B------:R-:W-:Y:S01]  /*112b0*/  ISETP.GE.AND P0, PT, R0, R7, PT ;  /* 0x000000070000720c */ /* 0x000fe20003f06270 */
[----:B------:R-:W-:Y:S01]  /*112c0*/  IMAD.WIDE.U32 R4, R5, UR10, R2 ;  /* 0x0000000a05047c25 */ /* 0x000fe2000f8e0002 */
[----:B------:R-:W-:-:S03]  /*112d0*/  SHF.R.S32.HI R7, RZ, 0x1f, R22 ;  /* 0x0000001fff077819 */ /* 0x000fc60000011416 */
[----:B------:R-:W-:Y:S02]  /*112e0*/  VIADD R11, R5, UR4 ;  /* 0x00000004050b7c36 */ /* 0x000fe40008000000 */
[----:B------:R-:W-:Y:S01]  /*112f0*/  IMAD.WIDE R6, R188, 0x80, R6 ;  /* 0x00000080bc067825 */ /* 0x000fe200078e0206 */
[----:B------:R-:W-:Y:S06]  /*11300*/  @P2 BRA `(.L_x_1153) ;  /* 0x0000000000402947 */ /* 0x000fec0003800000 */
[----:B------:R-:W-:Y:S01]  /*11310*/  ULDC.64 UR8, c[0x0][0xad8] ;  /* 0x0002b60000087ab9 */ /* 0x000fe20000000a00 */
[----:B------:R-:W-:Y:S01]  /*11320*/  VIADD R0, R19, 0x40 ;  /* 0x0000004013007836 */ /* 0x000fe20000000000 */
        /* <DEDUP_REMOVED lines=14> */
.L_x_1153:
[----:B------:R-:W-:Y:S05]  /*11410*/  BSYNC B1 ;  /* 0x0000000000017941 */ /* 0x000fea0003800000 */
.L_x_1152:
[----:B------:R-:W-:Y:S04]  /*11420*/  BSSY B1, `(.L_x_1154) ;  /* 0x0000014000017945 */ /* 0x000fe80003800000 */
[----:B------:R-:W-:Y:S05]  /*11430*/  @P3 BRA `(.L_x_1155) ;  /* 0x0000000000483947 */ /* 0x000fea0003800000 */
[----:B0-----:R-:W-:Y:S01]  /*11440*/  IADD3 R9, P2, R6, 0x20, RZ ;  /* 0x0000002006097810 */ /* 0x001fe20007f5e0ff */
        /* <DEDUP_REMOVED lines=17> */
.L_x_1155:
[----:B------:R-:W-:Y:S05]  /*11560*/  BSYNC B1 ;  /* 0x0000000000017941 */ /* 0x000fea0003800000 */
.L_x_1154:
[----:B------:R-:W-:Y:S04]  /*11570*/  BSSY B1, `(.L_x_1156) ;  /* 0x0000014000017945 */ /* 0x000fe80003800000 */
[----:B------:R-:W-:Y:S05]  /*11580*/  @P1 BRA `(.L_x_1157) ;  /* 0x0000000000481947 */ /* 0x000fea0003800000 */
[----:B01----:R-:W-:Y:S01]  /*11590*/  IADD3 R9, P1, R6, 0x40, RZ ;  /* 0x0000004006097810 */ /* 0x003fe20007f3e0ff */
        /* <DEDUP_REMOVED lines=17> */
.L_x_1157:
[----:B------:R-:W-:Y:S05]  /*116b0*/  BSYNC B1 ;  /* 0x0000000000017941 */ /* 0x000fea0003800000 */
.L_x_1156:
        /* <DEDUP_REMOVED lines=19> */
.L_x_1148:
[----:B------:R-:W-:Y:S05]  /*117f0*/  BSYNC B0 ;  /* 0x0000000000007941 */ /* 0x000fea0003800000 */
.L_x_1139:
[----:B------:R-:W-:Y:S02]  /*11800*/  ULDC UR4, c[0x0][0xc14] ;  /* 0x0003050000047ab9 */ /* 0x000fe40000000800 */
[----:B------:R-:W-:-:S06]  /*11810*/  UISETP.GE.AND UP0, UPT, UR5, UR4, UPT ;  /* 0x000000040500728c */ /* 0x000fcc000bf06270 */
[----:B------:R-:W-:-:S13]  /*11820*/  PLOP3.LUT P0, PT, PT, PT, UP0, 0x80, 0x0 ;  /* 0x000000000000781c */ /* 0x000fda0003f0f008 */
[----:B------:R-:W-:Y:S05]  /*11830*/  @!P0 BRA `(.L_x_1158) ;  /* 0xfffffef400548947 */ /* 0x000fea000383ffff */
[----:B------:R-:W-:Y:S05]  /*11840*/  EXIT ;  /* 0x000000000000794d */ /* 0x000fea0003800000 */
.L_x_1057:
[----:B------:R-:W-:-:S08]  /*11850*/  NOP ;  /* 0x0000000000007918 */ /* 0x000fd00000000000 */
[----:B------:R-:W0:-:S00]  /*11860*/  USETMAXREG.DEALLOC.CTAPOOL 0x18 ;  /* 0x00000018000079c8 */ /* 0x000e0000080e0500 */
        /* <DEDUP_REMOVED lines=8> */
[----:B------:R-:W1:Y:S01]  /*118f0*/  S2UR UR6, SR_CTAID.X ;  /* 0x00000000000679c3 */ /* 0x000e620000002500 */
        /* <DEDUP_REMOVED lines=9> */
[----:B------:R-:W-:Y:S01]  /*11990*/  IMAD.MOV.U32 R16, RZ, RZ, RZ ;  /* 0x000000ffff107224 */ /* 0x000fe200078e00ff */
[----:B------:R-:W-:Y:S02]  /*119a0*/  ISETP.GE.U32.AND P0, PT, R7, 0x2, PT ;  /* 0x000000020700780c */ /* 0x000fe40003f06070 */
[----:B------:R-:W-:-:S09]  /*119b0*/  LOP3.LUT R0, R0, 0xfffffffe, RZ, 0xc0, !PT ;  /* 0xfffffffe00007812 */ /* 0x000fd200078ec0ff */
[----:B------:R-:W-:-:S04]  /*119c0*/  @P1 LOP3.LUT R0, R0, 0x1, RZ, 0xfc, !PT ;  /* 0x0000000100001812 */ /* 0x000fc800078efcff */
[----:B------:R-:W-:-:S04]  /*119d0*/  LOP3.LUT R0, R0, 0xffffffef, RZ, 0xc0, !PT ;  /* 0xffffffef00007812 */ /* 0x000fc800078ec0ff */
[----:B------:R-:W-:-:S04]  /*119e0*/  @P0 LOP3.LUT R0, R0, 0x10, RZ, 0xfc, !PT ;  /* 0x0000001000000812 */ /* 0x000fc800078efcff */
[----:B------:R-:W-:Y:S01]  /*119f0*/  LOP3.LUT R0, R0, 0xfffffff7, RZ, 0xc0, !PT ;  /* 0xfffffff700007812 */ /* 0x000fe200078ec0ff */
[----:B--2---:R-:W0:Y:S02]  /*11a00*/  SHFL.UP PT, R4, R8, 0x1, RZ ;  /* 0x0420000008047989 */ /* 0x004e2400000e00ff */
[----:B0-----:R-:W-:-:S05]  /*11a10*/  SEL R5, R4, RZ, P1 ;  /* 0x000000ff04057207 */ /* 0x001fca0000800000 */
[----:B------:R-:W-:-:S05]  /*11a20*/  IMAD.IADD R5, R8, 0x1, R5 ;  /* 0x0000000108057824 */ /* 0x000fca00078e0205 */
[----:B------:R-:W0:Y:S02]  /*11a30*/  SHFL.UP PT, R4, R5, 0x2, RZ ;  /* 0x0440000005047989 */ /* 0x000e2400000e00ff */
[----:B0-----:R-:W-:Y:S02]  /*11a40*/  SEL R4, R4, RZ, P0 ;  /* 0x000000ff04047207 */ /* 0x001fe40000000000 */
[----:B------:R-:W-:-:S03]  /*11a50*/  ISETP.GE.U32.AND P0, PT, R7, 0x4, PT ;  /* 0x000000040700780c */ /* 0x000fc60003f06070 */
[----:B------:R-:W-:-:S05]  /*11a60*/  IMAD.IADD R4, R5, 0x1, R4 ;  /* 0x0000000105047824 */ /* 0x000fca00078e0204 */
[----:B------:R-:W0:Y:S05]  /*11a70*/  SHFL.UP PT, R6, R4, 0x4, RZ ;  /* 0x0480000004067989 */ /* 0x000e2a00000e00ff */
[----:B------:R-:W-:-:S04]  /*11a80*/  @P0 LOP3.LUT R0, R0, 0x8, RZ, 0xfc, !PT ;  /* 0x0000000800000812 */ /* 0x000fc800078efcff */
[----:B------:R-:W-:Y:S02]  /*11a90*/  LOP3.LUT R0, R0, 0xfffffffb, RZ, 0xc0, !PT ;  /* 0xfffffffb00007812 */ /* 0x000fe400078ec0ff */
[----:B0-----:R-:W-:Y:S01]  /*11aa0*/  SEL R3, R6, RZ, P0 ;  /* 0x000000ff06037207 */ /* 0x001fe20000000000 */
[----:B------:R-:W-:Y:S01]  /*11ab0*/  IMAD.MOV.U32 R6, RZ, RZ, RZ ;  /* 0x000000ffff067224 */ /* 0x000fe200078e00ff */
[----:B------:R-:W-:-:S03]  /*11ac0*/  ISETP.GE.U32.AND P0, PT, R7, 0x8, PT ;  /* 0x000000080700780c */ /* 0x000fc60003f06070 */
[----:B------:R-:W-:-:S05]  /*11ad0*/  IMAD.IADD R3, R4, 0x1, R3 ;  /* 0x0000000104037824 */ /* 0x000fca00078e0203 */
[----:B------:R-:W0:Y:S05]  /*11ae0*/  SHFL.UP PT, R2, R3, 0x8, RZ ;  /* 0x0500000003027989 */ /* 0x000e2a00000e00ff */
[----:B------:R-:W-:-:S04]  /*11af0*/  @P0 LOP3.LUT R0, R0, 0x4, RZ, 0xfc, !PT ;  /* 0x0000000400000812 */ /* 0x000fc800078efcff */
[----:B------:R-:W-:Y:S02]  /*11b00*/  LOP3.LUT R0, R0, 0xfffffffd, RZ, 0xc0, !PT ;  /* 0xfffffffd00007812 */ /* 0x000fe400078ec0ff */
[----:B0-----:R-:W-:Y:S02]  /*11b10*/  SEL R2, R2, RZ, P0 ;  /* 0x000000ff02027207 */ /* 0x001fe40000000000 */
[----:B------:R-:W-:-:S03]  /*11b20*/  ISETP.GE.U32.AND P0, PT, R7, 0x10, PT ;  /* 0x000000100700780c */ /* 0x000fc60003f06070 */
[----:B------:R-:W-:-:S05]  /*11b30*/  IMAD.IADD R2, R3, 0x1, R2 ;  /* 0x0000000103027824 */ /* 0x000fca00078e0202 */
[----:B------:R-:W0:Y:S05]  /*11b40*/  SHFL.UP PT, R5, R2, 0x10, RZ ;  /* 0x0600000002057989 */ /* 0x000e2a00000e00ff */
[----:B------:R-:W-:Y:S02]  /*11b50*/  @P0 LOP3.LUT R0, R0, 0x2, RZ, 0xfc, !PT ;  /* 0x0000000200000812 */ /* 0x000fe400078efcff */
[----:B0-----:R-:W-:-:S05]  /*11b60*/  SEL R5, R5, RZ, P0 ;  /* 0x000000ff05057207 */ /* 0x001fca0000000000 */
[----:B------:R-:W-:-:S05]  /*11b70*/  IMAD.IADD R4, R2, 0x1, R5 ;  /* 0x0000000102047824 */ /* 0x000fca00078e0205 */
[----:B------:R-:W0:Y:S02]  /*11b80*/  SHFL.IDX PT, R5, R4, 0x1f, 0x1f ;  /* 0x03e01f0004057f89 */ /* 0x000e2400000e0000 */
[----:B0-----:R-:W-:-:S04]  /*11b90*/  IMAD R5, R5, UR4, RZ ;  /* 0x0000000405057c24 */ /* 0x001fc8000f8e02ff */
[----:B------:R-:W-:Y:S01]  /*11ba0*/  IMAD.MOV.U32 R2, RZ, RZ, R5 ;  /* 0x000000ffff027224 */ /* 0x000fe200078e0005 */
[----:B-1----:R-:W-:-:S13]  /*11bb0*/  ISETP.GT.AND P0, PT, R5, UR6, PT ;  /* 0x0000000605007c0c */ /* 0x002fda000bf04270 */
[----:B------:R-:W-:Y:S05]  /*11bc0*/  @P0 BRA `(.L_x_1159) ;  /* 0x0000000000b80947 */ /* 0x000fea0003800000 */
[----:B------:R-:W-:Y:S01]  /*11bd0*/  IMAD.MOV.U32 R5, RZ, RZ, R2 ;  /* 0x000000ffff057224 */ /* 0x000fe200078e0002 */
[----:B------:R-:W-:Y:S01]  /*11be0*/  ULDC UR5, c[0x0][0xc14] ;  /* 0x0003050000057ab9 */ /* 0x000fe20000000800 */
[----:B------:R-:W-:Y:S01]  /*11bf0*/  IMAD.MOV.U32 R6, RZ, RZ, RZ ;  /* 0x000000ffff067224 */ /* 0x000fe200078e00ff */
[----:B------:R-:W-:Y:S01]  /*11c00*/  ULDC UR7, c[0x0][0xc14] ;  /* 0x0003050000077ab9 */ /* 0x000fe20000000800 */
[----:B------:R-:W-:-:S05]  /*11c10*/  ULDC UR4, c[0x0][0xc10] ;  /* 0x0003040000047ab9 */ /* 0x000fca0000000800 */
.L_x_1163:
[----:B------:R-:W-:Y:S02]  /*11c20*/  VIADD R6, R6, 0x1f ;  /* 0x0000001f06067836 */ /* 0x000fe40000000000 */
[----:B------:R-:W-:-:S03]  /*11c30*/  IMAD.U32 R19, RZ, RZ, UR7 ;  /* 0x00000007ff137e24 */ /* 0x000fc6000f8e00ff */
[----:B------:R-:W-:-:S13]  /*11c40*/  ISETP.GE.AND P0, PT, R6, UR5, PT ;  /* 0x0000000506007c0c */ /* 0x000fda000bf06270 */
[----:B------:R-:W-:Y:S05]  /*11c50*/  @P0 BRA `(.L_x_1160) ;  /* 0x0000000400c40947 */ /* 0x000fea0003800000 */
[----:B------:R-:W0:Y:S01]  /*11c60*/  S2R R2, SR_TID.X ;  /* 0x0000000000027919 */ /* 0x000e220000002100 */
[----:B------:R-:W-:Y:S01]  /*11c70*/  BSSY B0, `(.L_x_1161) ;  /* 0x000000a000007945 */ /* 0x000fe20003800000 */
[----:B------:R-:W-:Y:S01]  /*11c80*/  IMAD.MOV.U32 R8, RZ, RZ, RZ ;  /* 0x000000ffff087224 */ /* 0x000fe200078e00ff */
[----:B0-----:R-:W-:-:S04]  /*11c90*/  LOP3.LUT R9, R2, 0x1f, RZ, 0xc0, !PT ;  /* 0x0000001f02097812 */ /* 0x001fc800078ec0ff */
[C---:B------:R-:W-:Y:S01]  /*11ca0*/  ISETP.NE.AND P1, PT, R9.reuse, 0x1f, PT ;  /* 0x0000001f0900780c */ /* 0x040fe20003f25270 */
[----:B------:R-:W-:-:S05]  /*11cb0*/  IMAD.IADD R7, R9, 0x1, R6 ;  /* 0x0000000109077824 */ /* 0x000fca00078e0206 */
[----:B------:R-:W-:-:S13]  /*11cc0*/  ISETP.GE.OR P0, PT, R7, UR5, !P1 ;  /* 0x0000000507007c0c */ /* 0x000fda000cf06670 */
[----:B------:R-:W-:Y:S05]  /*11cd0*/  @P0 BRA `(.L_x_1162) ;  /* 0x00000000000c0947 */ /* 0x000fea0003800000 */
[----:B------:R-:W0:Y:S02]  /*11ce0*/  LDC.64 R2, c[0x0][0xc58] ;  /* 0x00031600ff027b82 */ /* 0x000e240000000a00 */
[----:B0-----:R-:W-:-:S05]  /*11cf0*/  IMAD.WIDE R2, R7, 0x4, R2 ;  /* 0x0000000407027825 */ /* 0x001fca00078e0202 */
[----:B------:R0:W5:Y:S02]  /*11d00*/  LDG.E R8, desc[UR48][R2.64] ;  /* 0x0000003002087981 */ /* 0x000164000c1e1900 */
.L_x_1162:
[----:B------:R-:W-:Y:S05]  /*11d10*/  BSYNC B0 ;  /* 0x0000000000007941 */ /* 0x000fea0003800000 */
.L_x_1161:
        /* <DEDUP_REMOVED lines=25> */
.L_x_1159:
[----:B------:R-:W-:-:S04]  /*11eb0*/  IMAD.IADD R7, R5, 0x1, -R2 ;  /* 0x0000000105077824 */ /* 0x000fc800078e0a02 */
[----:B------:R-:W-:-:S05]  /*11ec0*/  IMAD R2, R4, UR4, R7 ;  /* 0x0000000404027c24 */ /* 0x000fca000f8e0207 */
[----:B------:R-:W-:Y:S02]  /*11ed0*/  ISETP.GT.AND P0, PT, R2, UR6, PT ;  /* 0x0000000602007c0c */ /* 0x000fe4000bf04270 */
[----:B------:R-:W0:Y:S11]  /*11ee0*/  LDC.64 R2, c[0x0][0xc68] ;  /* 0x00031a00ff027b82 */ /* 0x000e360000000a00 */
[----:B------:R-:W-:-:S04]  /*11ef0*/  VOTE.ANY R9, PT, !P0 ;  /* 0x0000000000097806 */ /* 0x000fc800040e0100 */
[----:B------:R-:W1:Y:S02]  /*11f00*/  POPC R5, R9 ;  /* 0x0000000900057309 */ /* 0x000e640000000000 */
[----:B-1----:R-:W-:-:S04]  /*11f10*/  IMAD.IADD R19, R5, 0x1, R6 ;  /* 0x0000000105137824 */ /* 0x002fc800078e0206 */
[----:B0-----:R-:W-:-:S05]  /*11f20*/  IMAD.WIDE R2, R19, 0x4, R2 ;  /* 0x0000000413027825 */ /* 0x001fca00078e0202 */
[----:B------:R-:W2:Y:S01]  /*11f30*/  LDG.E R10, desc[UR48][R2.64] ;  /* 0x00000030020a7981 */ /* 0x000ea2000c1e1900 */
[----:B------:R-:W-:-:S03]  /*11f40*/  ISETP.NE.AND P0, PT, R9, RZ, PT ;  /* 0x000000ff0900720c */ /* 0x000fc60003f05270 */
[----:B------:R-:W2:Y:S02]  /*11f50*/  SHFL.IDX PT, R17, R8, R5, 0x1f ;  /* 0x00001f0508117589 */ /* 0x000ea400000e0000 */
[----:B--2---:R-:W-:-:S05]  /*11f60*/  IMAD R6, R17, R10, RZ ;  /* 0x0000000a11067224 */ /* 0x004fca00078e02ff */
[----:B------:R-:W-:-:S04]  /*11f70*/  IABS R11, R6 ;  /* 0x00000006000b7213 */ /* 0x000fc80000000000 */
[----:B------:R-:W0:Y:S08]  /*11f80*/  I2F.RP R12, R11 ;  /* 0x0000000b000c7306 */ /* 0x000e300000209400 */
[----:B0-----:R-:W0:Y:S02]  /*11f90*/  MUFU.RCP R12, R12 ;  /* 0x0000000c000c7308 */ /* 0x001e240000001000 */
[----:B0-----:R-:W-:-:S06]  /*11fa0*/  VIADD R13, R12, 0xffffffe ;  /* 0x0ffffffe0c0d7836 */ /* 0x001fcc0000000000 */
[----:B------:R0:W1:Y:S01]  /*11fb0*/  F2I.FTZ.U32.TRUNC.NTZ R3, R13 ;  /* 0x0000000d00037305 */ /* 0x000062000021f000 */
[----:B------:R-:W-:Y:S05]  /*11fc0*/  @!P0 BRA `(.L_x_1164) ;  /* 0x0000000000088947 */ /* 0x000fea0003800000 */
[----:B------:R-:W-:-:S05]  /*11fd0*/  VIADD R5, R5, 0xffffffff ;  /* 0xffffffff05057836 */ /* 0x000fca0000000000 */
[----:B------:R2:W3:Y:S02]  /*11fe0*/  SHFL.IDX PT, R16, R4, R5, 0x1f ;  /* 0x00001f0504107589 */ /* 0x0004e400000e0000 */
.L_x_1164:
[----:B-1----:R-:W-:Y:S01]  /*11ff0*/  IMAD.MOV R2, RZ, RZ, -R3 ;  /* 0x000000ffff027224 */ /* 0x002fe200078e0a03 */
[----:B--2---:R-:W-:Y:S01]  /*12000*/  IABS R4, R6 ;  /* 0x0000000600047213 */ /* 0x004fe20000000000 */
[----:B---3--:R-:W-:Y:S02]  /*12010*/  IMAD R16, R16, UR4, R7 ;  /* 0x0000000410107c24 */ /* 0x008fe4000f8e0207 */
[----:B------:R-:W-:Y:S02]  /*12020*/  IMAD R5, R2, R11, RZ ;  /* 0x0000000b02057224 */ /* 0x000fe400078e02ff */
[----:B------:R-:W-:Y:S02]  /*12030*/  IMAD.MOV.U32 R2, RZ, RZ, RZ ;  /* 0x000000ffff027224 */ /* 0x000fe400078e00ff */
[----:B------:R-:W-:Y:S02]  /*12040*/  IMAD.MOV R4, RZ, RZ, -R4 ;  /* 0x000000ffff047224 */ /* 0x000fe400078e0a04 */
[----:B------:R-:W-:Y:S01]  /*12050*/  IMAD.HI.U32 R2, R3, R5, R2 ;  /* 0x0000000503027227 */ /* 0x000fe200078e0002 */
[----:B------:R-:W-:-:S04]  /*12060*/  IADD3 R5, -R16, UR6, RZ ;  /* 0x0000000610057c10 */ /* 0x000fc8000fffe1ff */
        /* <DEDUP_REMOVED lines=8> */
[----:B------:R-:W-:Y:S01]  /*120f0*/  @P0 VIADD R2, R2, 0x1 ;  /* 0x0000000102020836 */ /* 0x000fe20000000000 */
[----:B------:R-:W-:-:S13]  /*12100*/  ISETP.GE.AND P0, PT, R3, RZ, PT ;  /* 0x000000ff0300720c */ /* 0x000fda0003f06270 */
[----:B------:R-:W-:Y:S01]  /*12110*/  @!P0 IMAD.MOV R2, RZ, RZ, -R2 ;  /* 0x000000ffff028224 */ /* 0x000fe200078e0a02 */
[----:B------:R-:W-:-:S13]  /*12120*/  ISETP.NE.AND P0, PT, R6, RZ, PT ;  /* 0x000000ff0600720c */ /* 0x000fda0003f05270 */
[----:B------:R-:W-:-:S05]  /*12130*/  @!P0 LOP3.LUT R2, RZ, R6, RZ, 0x33, !PT ;  /* 0x00000006ff028212 */ /* 0x000fca00078e33ff */
[----:B------:R-:W-:Y:S02]  /*12140*/  IMAD R4, R10, R2, RZ ;  /* 0x000000020a047224 */ /* 0x000fe400078e02ff */
[----:B------:R-:W-:Y:S02]  /*12150*/  IMAD.MOV R2, RZ, RZ, -R2 ;  /* 0x000000ffff027224 */ /* 0x000fe400078e0a02 */
[----:B------:R-:W-:Y:S02]  /*12160*/  IMAD.MOV R3, RZ, RZ, -R4 ;  /* 0x000000ffff037224 */ /* 0x000fe400078e0a04 */
[----:B------:R-:W-:-:S03]  /*12170*/  IMAD R5, R6, R2, R5 ;  /* 0x0000000206057224 */ /* 0x000fc600078e0205 */
[----:B------:R-:W-:-:S04]  /*12180*/  VIADDMNMX R10, R3, UR4, R10, PT ;  /* 0x00000004030a7c46 */ /* 0x000fc8000b80010a */
[-C--:B------:R-:W-:Y:S02]  /*12190*/  IABS R7, R10.reuse ;  /* 0x0000000a00077213 */ /* 0x080fe40000000000 */
[----:B------:R-:W-:Y:S02]  /*121a0*/  IABS R6, R10 ;  /* 0x0000000a00067213 */ /* 0x000fe40000000000 */
[----:B------:R-:W1:Y:S03]  /*121b0*/  I2F.RP R8, R7 ;  /* 0x0000000700087306 */ /* 0x000e660000209400 */
[----:B------:R-:W-:-:S05]  /*121c0*/  IMAD.MOV R6, RZ, RZ, -R6 ;  /* 0x000000ffff067224 */ /* 0x000fca00078e0a06 */
[----:B-1----:R-:W1:Y:S02]  /*121d0*/  MUFU.RCP R8, R8 ;  /* 0x0000000800087308 */ /* 0x002e640000001000 */
[----:B-1----:R-:W-:-:S06]  /*121e0*/  VIADD R3, R8, 0xffffffe ;  /* 0x0ffffffe08037836 */ /* 0x002fcc0000000000 */
[----:B------:R-:W1:Y:S02]  /*121f0*/  F2I.FTZ.U32.TRUNC.NTZ R3, R3 ;  /* 0x0000000300037305 */ /* 0x000e64000021f000 */
[----:B-1----:R-:W-:-:S04]  /*12200*/  IMAD.MOV R2, RZ, RZ, -R3 ;  /* 0x000000ffff027224 */ /* 0x002fc800078e0a03 */
[----:B------:R-:W-:Y:S02]  /*12210*/  IMAD R9, R2, R7, RZ ;  /* 0x0000000702097224 */ /* 0x000fe400078e02ff */
[----:B------:R-:W-:-:S04]  /*12220*/  IMAD.MOV.U32 R2, RZ, RZ, RZ ;  /* 0x000000ffff027224 */ /* 0x000fc800078e00ff */
[----:B------:R-:W-:Y:S01]  /*12230*/  IMAD.HI.U32 R2, R3, R9, R2 ;  /* 0x0000000903027227 */ /* 0x000fe200078e0002 */
[----:B------:R-:W-:Y:S02]  /*12240*/  IABS R9, R5 ;  /* 0x0000000500097213 */ /* 0x000fe40000000000 */
[C---:B------:R-:W-:Y:S01]  /*12250*/  LOP3.LUT R3, R5.reuse, R10, RZ, 0x3c, !PT ;  /* 0x0000000a05037212 */ /* 0x040fe200078e3cff */
[----:B------:R-:W-:Y:S02]  /*12260*/  IMAD.IADD R5, R5, 0x1, R4 ;  /* 0x0000000105057824 */ /* 0x000fe400078e0204 */
[----:B------:R-:W-:-:S04]  /*12270*/  IMAD.HI.U32 R2, R2, R9, RZ ;  /* 0x0000000902027227 */ /* 0x000fc800078e00ff */
[----:B------:R-:W-:-:S05]  /*12280*/  IMAD R6, R2, R6, R9 ;  /* 0x0000000602067224 */ /* 0x000fca00078e0209 */
        /* <DEDUP_REMOVED lines=8> */
[----:B------:R-:W-:Y:S01]  /*12310*/  @!P0 LOP3.LUT R2, RZ, R10, RZ, 0x33, !PT ;  /* 0x0000000aff028212 */ /* 0x000fe200078e33ff */
[----:B------:R-:W-:-:S04]  /*12320*/  IMAD.MOV R10, RZ, RZ, -R10 ;  /* 0x000000ffff0a7224 */ /* 0x000fc800078e0a0a */
[----:B------:R-:W-:Y:S01]  /*12330*/  IMAD R18, R2, R10, R5 ;  /* 0x0000000a02127224 */ /* 0x000fe200078e0205 */
[----:B------:R-:W-:-:S05]  /*12340*/  LOP3.LUT R2, RZ, R2, RZ, 0x33, !PT ;  /* 0x00000002ff027212 */ /* 0x000fca00078e33ff */
[----:B------:R-:W-:Y:S01]  /*12350*/  IMAD.IADD R17, R17, 0x1, R2 ;  /* 0x0000000111117824 */ /* 0x000fe200078e0202 */
[----:B------:R-:W-:Y:S06]  /*12360*/  BRA `(.L_x_1165) ;  /* 0x00000000000c7947 */ /* 0x000fec0003800000 */
.L_x_1160:
[----:B------:R-:W-:Y:S02]  /*12370*/  IMAD.MOV.U32 R17, RZ, RZ, RZ ;  /* 0x000000ffff117224 */ /* 0x000fe400078e00ff */
[----:B------:R-:W-:Y:S02]  /*12380*/  IMAD.U32 R16, RZ, RZ, UR6 ;  /* 0x00000006ff107e24 */ /* 0x000fe4000f8e00ff */
[----:B------:R-:W-:-:S07]  /*12390*/  IMAD.MOV.U32 R18, RZ, RZ, RZ ;  /* 0x000000ffff127224 */ /* 0x000fce00078e00ff */
.L_x_1165:
[----:B------:R-:W1:Y:S01]  /*123a0*/  S2R R2, SR_TID.X ;  /* 0x0000000000027919 */ /* 0x000e620000002100 */
[----:B------:R-:W-:Y:S01]  /*123b0*/  STL [R1], RZ ;  /* 0x000000ff01007387 */ /* 0x000fe20000100800 */
[----:B-1----:R-:W-:-:S04]  /*123c0*/  LOP3.LUT R2, R2, 0x1f, RZ, 0xc0, !PT ;  /* 0x0000001f02027812 */ /* 0x002fc800078ec0ff */
[----:B------:R-:W-:-:S13]  /*123d0*/  ISETP.NE.AND P0, PT, R2, RZ, PT ;  /* 0x000000ff0200720c */ /* 0x000fda0003f05270 */
[----:B------:R-:W1:Y:S01]  /*123e0*/  @!P0 S2R R3, SR_CgaCtaId ;  /* 0x0000000000038919 */ /* 0x000e620000008800 */
[----:B------:R-:W-:-:S04]  /*123f0*/  @!P0 MOV R0, 0x400 ;  /* 0x0000040000008802 */ /* 0x000fc80000000f00 */
[----:B-1----:R-:W-:-:S05]  /*12400*/  @!P0 LEA R0, R3, R0, 0x18 ;  /* 0x0000000003008211 */ /* 0x002fca00078ec0ff */
[----:B------:R1:W-:Y:S01]  /*12410*/  @!P0 STS.128 [R0+0x288d0], R16 ;  /* 0x0288d01000008388 */ /* 0x0003e20000000c00 */
[----:B------:R-:W-:Y:S06]  /*12420*/  BAR.ARV 0x5, 0x120 ;  /* 0x0144800000007b1d */ /* 0x000fec0000002000 */
[----:B------:R-:W-:Y:S01]  /*12430*/  ISETP.GE.AND P0, PT, R19, UR5, PT ;  /* 0x0000000513007c0c */ /* 0x000fe2000bf06270 */
[----:B-1----:R-:W-:-:S05]  /*12440*/  IMAD.MOV.U32 R0, RZ, RZ, 0x1 ;  /* 0x00000001ff007424 */ /* 0x002fca00078e00ff */
[----:B------:R1:W-:Y:S04]  /*12450*/  STL [R1+0x8], R0 ;  /* 0x0000080001007387 */ /* 0x0003e80000100800 */
[----:B------:R1:W-:Y:S03]  /*12460*/  STL [R1+0x18], RZ ;  /* 0x000018ff01007387 */ /* 0x0003e60000100800 */
[----:B------:R-:W-:Y:S05]  /*12470*/  @P0 BRA `(.L_x_1166) ;  /* 0x0000004000600947 */ /* 0x000fea0003800000 */
[----:B-1----:R-:W-:Y:S01]  /*12480*/  IMAD.MOV.U32 R0, RZ, RZ, 0x1 ;  /* 0x00000001ff007424 */ /* 0x002fe200078e00ff */
[----:B------:R1:W-:Y:S01]  /*12490*/  STL [R1+0x18], RZ ;  /* 0x000018ff01007387 */ /* 0x0003e20000100800 */
[----:B------:R-:W-:Y:S01]  /*124a0*/  ULDC UR37, c[0x0][0xc] ;  /* 0x0000030000257ab9 */ /* 0x000fe20000000800 */
[----:B------:R-:W-:Y:S02]  /*124b0*/  ULDC.64 UR38, c[0x0][0x198] ;  /* 0x0000660000267ab9 */ /* 0x000fe40000000a00 */
[----:B------:R1:W-:Y:S04]  /*124c0*/  STL [R1+0x8], R0 ;  /* 0x0000080001007387 */ /* 0x0003e80000100800 */
[----:B------:R1:W-:Y:S02]  /*124d0*/  STL [R1], RZ ;  /* 0x000000ff01007387 */ /* 0x0003e40000100800 */
.L_x_1240:
[----:B------:R-:W-:Y:S05]  /*124e0*/  YIELD ;  /* 0x0000000000007946 */ /* 0x000fea0003800000 */
[----:B------:R-:W-:Y:S01]  /*124f0*/  ULDC.64 UR4, c[0x0][0xa28] ;  /* 0x00028a0000047ab9 */ /* 0x000fe20000000a00 */
[----:B------:R-:W-:Y:S01]  /*12500*/  IMAD.MOV.U32 R4, RZ, RZ, RZ ;  /* 0x000000ffff047224 */ /* 0x000fe200078e00ff */
[----:B------:R-:W-:Y:S01]  /*12510*/  ISETP.NE.U32.AND P0, PT, RZ, UR4, PT ;  /* 0x00000004ff007c0c */ /* 0x000fe2000bf05070 */
[----:B-1----:R-:W-:Y:S01]  /*12520*/  IMAD.MOV.U32 R0, RZ, RZ, RZ ;  /* 0x000000ffff007224 */ /* 0x002fe200078e00ff */
[----:B------:R-:W-:Y:S02]  /*12530*/  ULDC.64 UR6, c[0x0][0xa08] ;  /* 0x0002820000067ab9 */ /* 0x000fe40000000a00 */
[----:B------:R-:W-:Y:S01]  /*12540*/  ISETP.NE.AND.EX P0, PT, RZ, UR5, PT, P0 ;  /* 0x00000005ff007c0c */ /* 0x000fe2000bf05300 */
[----:B------:R-:W-:-:S12]  /*12550*/  ULDC.64 UR4, c[0x0][0xa00] ;  /* 0x0002800000047ab9 */ /* 0x000fd80000000a00 */
[----:B--2---:R-:W1:Y:S01]  /*12560*/  @P0 LDC.64 R2, c[0x0][0xa28] ;  /* 0x00028a00ff020b82 */ /* 0x004e620000000a00 */
[----:B------:R-:W-:Y:S01]  /*12570*/  ISETP.NE.U32.AND P2, PT, RZ, UR4, PT ;  /* 0x00000004ff007c0c */ /* 0x000fe2000bf45070 */
[----:B-1----:R-:W-:-:S05]  /*12580*/  @P0 IMAD.WIDE R2, R19, 0x4, R2 ;  /* 0x0000000413020825 */ /* 0x002fca00078e0202 */
[----:B------:R1:W5:Y:S01]  /*12590*/  @P0 LDG.E R4, desc[UR48][R2.64] ;  /* 0x0000003002040981 */ /* 0x000362000c1e1900 */
[----:B------:R-:W-:Y:S01]  /*125a0*/  ISETP.NE.AND.EX P2, PT, RZ, UR5, PT, P2 ;  /* 0x00000005ff007c0c */ /* 0x000fe2000bf45320 */
[----:B------:R-:W-:Y:S01]  /*125b0*/  ULDC.64 UR4, c[0x0][0xa18] ;  /* 0x0002860000047ab9 */ /* 0x000fe20000000a00 */
[----:B-1----:R-:W1:Y:S02]  /*125c0*/  LDC.64 R2, c[0x0][0xa00] ;  /* 0x00028000ff027b82 */ /* 0x002e640000000a00 */
[----:B-1----:R-:W-:-:S09]  /*125d0*/  IMAD.WIDE R2, R19, 0x4, R2 ;  /* 0x0000000413027825 */ /* 0x002fd200078e0202 */
[----:B------:R-:W2:Y:S01]  /*125e0*/  @P2 LDG.E R0, desc[UR48][R2.64] ;  /* 0x0000003002002981 */ /* 0x000ea2000c1e1900 */
[----:B------:R-:W-:Y:S01]  /*125f0*/  ISETP.NE.U32.AND P1, PT, RZ, UR4, PT ;  /* 0x00000004ff007c0c */ /* 0x000fe2000bf25070 */
[----:B------:R-:W-:-:S03]  /*12600*/  ULDC UR4, c[0x0][0x288] ;  /* 0x0000a20000047ab9 */ /* 0x000fc60000000800 */
[----:B------:R-:W-:-:S13]  /*12610*/  ISETP.NE.AND.EX P1, PT, RZ, UR5, PT, P1 ;  /* 0x00000005ff007c0c */ /* 0x000fda000bf25310 */
[----:B------:R-:W1:Y:S02]  /*12620*/  @P1 LDC.64 R6, c[0x0][0xa18] ;  /* 0x00028600ff061b82 */ /* 0x000e640000000a00 */
[----:B-1----:R-:W-:Y:S01]  /*12630*/  @P1 IMAD.WIDE R6, R19, 0x4, R6 ;  /* 0x0000000413061825 */ /* 0x002fe200078e0206 */
[----:B--2---:R1:W-:Y:S03]  /*12640*/  STL [R1+0x1c], R0 ;  /* 0x00001c0001007387 */ /* 0x0043e60000100800 */
[----:B-1----:R-:W-:Y:S01]  /*12650*/  IMAD.U32 R0, RZ, RZ, UR4 ;  /* 0x00000004ff007e24 */ /* 0x002fe2000f8e00ff */
[----:B------:R-:W-:-:S05]  /*12660*/  ULDC.64 UR4, c[0x0][0x3f8] ;  /* 0x0000fe0000047ab9 */ /* 0x000fca0000000a00 */
[----:B------:R1:W5:Y:S01]  /*12670*/  @P1 LDG.E R0, desc[UR48][R6.64] ;  /* 0x0000003006001981 */ /* 0x000362000c1e1900 */
[----:B------:R-:W-:Y:S01]  /*12680*/  UISETP.NE.U32.AND UP0, UPT, UR4, URZ, UPT ;  /* 0x0000003f0400728c */ /* 0x000fe2000bf05070 */
[----:B------:R-:W-:Y:S02]  /*12690*/  ISETP.NE.U32.AND P0, PT, RZ, UR6, PT ;  /* 0x00000006ff007c0c */ /* 0x000fe4000bf05070 */
[----:B------:R-:W-:Y:S01]  /*126a0*/  ULDC UR4, c[0x0][0x404] ;  /* 0x0001010000047ab9 */ /* 0x000fe20000000800 */
[----:B------:R-:W-:Y:S01]  /*126b0*/  UISETP.NE.AND.EX UP0, UPT, UR5, URZ, UPT, UP0 ;  /* 0x0000003f0500728c */ /* 0x000fe2000bf05300 */
[----:B------:R-:W-:Y:S02]  /*126c0*/  ISETP.NE.AND.EX P0, PT, RZ, UR7, PT, P0 ;  /* 0x00000007ff007c0c */ /* 0x000fe4000bf05300 */
[----:B------:R-:W-:Y:S01]  /*126d0*/  ULDC UR5, c[0x0][0x2e0] ;  /* 0x0000b80000057ab9 */ /* 0x000fe20000000800 */
[----:B------:R-:W-:-:S04]  /*126e0*/  USEL UR4, UR4, 0x1, UP0 ;  /* 0x0000000104047887 */ /* 0x000fc80008000000 */
[----:B------:R-:W-:-:S06]  /*126f0*/  UIMAD UR4, UR4, UR5, URZ ;  /* 0x00000005040472a4 */ /* 0x000fcc000f8e023f */
[----:B------:R-:W-:Y:S01]  /*12700*/  IMAD.U32 R5, RZ, RZ, UR4 ;  /* 0x00000004ff057e24 */ /* 0x000fe2000f8e00ff */
[----:B-1----:R-:W-:Y:S06]  /*12710*/  @P1 BRA `(.L_x_1167) ;  /* 0x0000000000101947 */ /* 0x002fec0003800000 */
[----:B------:R-:W-:Y:S05]  /*12720*/  @!P2 BRA `(.L_x_1167) ;  /* 0x00000000000ca947 */ /* 0x000fea0003800000 */
[----:B------:R-:W2:Y:S04]  /*12730*/  LDG.E R7, desc[UR48][R2.64] ;  /* 0x0000003002077981 */ /* 0x000ea8000c1e1900 */
[----:B-----5:R-:W2:Y:S02]  /*12740*/  LDG.E R0, desc[UR48][R2.64+0x4] ;  /* 0x0000043002007981 */ /* 0x020ea4000c1e1900 */
[----:B--2---:R-:W-:-:S07]  /*12750*/  IMAD.IADD R0, R0, 0x1, -R7 ;  /* 0x0000000100007824 */ /* 0x004fce00078e0a07 */
.L_x_1167:
[----:B------:R-:W1:Y:S01]  /*12760*/  LDC.64 R2, c[0x0][0xa08] ;  /* 0x00028200ff027b82 */ /* 0x000e620000000a00 */
[----:B------:R-:W-:Y:S01]  /*12770*/  IMAD.MOV.U32 R7, RZ, RZ, RZ ;  /* 0x000000ffff077224 */ /* 0x000fe200078e00ff */
[----:B------:R-:W-:Y:S01]  /*12780*/  ULDC.64 UR4, c[0x0][0xa20] ;  /* 0x0002880000047ab9 */ /* 0x000fe20000000a00 */
[----:B-1----:R-:W-:-:S05]  /*12790*/  IMAD.WIDE R2, R19, 0x4, R2 ;  /* 0x0000000413027825 */ /* 0x002fca00078e0202 */
[----:B------:R-:W2:Y:S01]  /*127a0*/  @P0 LDG.E R7, desc[UR48][R2.64] ;  /* 0x0000003002070981 */ /* 0x000ea2000c1e1900 */
[----:B------:R-:W-:-:S04]  /*127b0*/  ISETP.NE.U32.AND P1, PT, RZ, UR4, PT ;  /* 0x00000004ff007c0c */ /* 0x000fc8000bf25070 */
[----:B------:R-:W-:Y:S01]  /*127c0*/  ISETP.NE.AND.EX P1, PT, RZ, UR5, PT, P1 ;  /* 0x00000005ff007c0c */ /* 0x000fe2000bf25310 */
[----:B--2--5:R-:W-:-:S05]  /*127d0*/  IMAD.IADD R6, R7, 0x1, R4 ;  /* 0x0000000107067824 */ /* 0x024fca00078e0204 */
[----:B------:R1:W-:Y:S07]  /*127e0*/  STL [R1+0x4], R6 ;  /* 0x0000040601007387 */ /* 0x0003ee0000100800 */
[----:B------:R-:W-:Y:S05]  /*127f0*/  @!P1 BRA `(.L_x_1168) ;  /* 0x0000000000109947 */ /* 0x000fea0003800000 */
[----:B------:R-:W2:Y:S02]  /*12800*/  LDC.64 R2, c[0x0][0xa20] ;  /* 0x00028800ff027b82 */ /* 0x000ea40000000a00 */
[----:B--2---:R-:W-:-:S05]  /*12810*/  IMAD.WIDE R2, R19, 0x4, R2 ;  /* 0x0000000413027825 */ /* 0x004fca00078e0202 */
[----:B------:R2:W5:Y:S01]  /*12820*/  LDG.E R5, desc[UR48][R2.64] ;  /* 0x0000003002057981 */ /* 0x000562000c1e1900 */
[----:B------:R-:W-:Y:S05]  /*12830*/  BRA `(.L_x_1169) ;  /* 0x0000000000107947 */ /* 0x000fea0003800000 */
.L_x_1168:
[----:B------:R-:W-:Y:S05]  /*12840*/  @!P0 BRA `(.L_x_1169) ;  /* 0x00000000000c8947 */ /* 0x000fea0003800000 */
[----:B-1----:R-:W2:Y:S04]  /*12850*/  LDG.E R6, desc[UR48][R2.64] ;  /* 0x0000003002067981 */ /* 0x002ea8000c1e1900 */
[----:B------:R-:W2:Y:S02]  /*12860*/  LDG.E R5, desc[UR48][R2.64+0x4] ;  /* 0x0000043002057981 */ /* 0x000ea4000c1e1900 */
[----:B--2---:R-:W-:-:S07]  /*12870*/  IMAD.IADD R5, R5, 0x1, -R6 ;  /* 0x0000000105057824 */ /* 0x004fce00078e0a06 */
.L_x_1169:
[----:B--2---:R-:W2:Y:S01]  /*12880*/  LDC.64 R2, c[0x0][0x9e0] ;  /* 0x00027800ff027b82 */ /* 0x004ea20000000a00 */
[----:B-----5:R-:W-:Y:S01]  /*12890*/  IMAD.IADD R7, R5, 0x1, -R4 ;  /* 0x0000000105077824 */ /* 0x020fe200078e0a04 */
[----:B------:R-:W-:-:S04]  /*128a0*/  LEA R4, R17, 0x80, 0x7 ;  /* 0x0000008011047811 */ /* 0x000fc800078e38ff */
[----:B------:R-:W-:Y:S02]  /*128b0*/  IADD3 R9, R7, R4, -R0 ;  /* 0x0000000407097210 */ /* 0x000fe40007ffe800 */
[----:B--2---:R-:W-:-:S03]  /*128c0*/  ISETP.GE.AND P0, PT, R3, 0x1, PT ;  /* 0x000000010300780c */ /* 0x004fc60003f06270 */
[----:B------:R-:W-:-:S10]  /*128d0*/  IMAD.IADD R2, R9, 0x1, R2 ;  /* 0x0000000109027824 */ /* 0x000fd400078e0202 */
[----:B------:R-:W-:Y:S05]  /*128e0*/  @!P0 BRA `(.L_x_1170) ;  /* 0x0000000000488947 */ /* 0x000fea0003800000 */
[C---:B------:R-:W-:Y:S01]  /*128f0*/  ISETP.GT.AND P1, PT, R9.reuse, RZ, PT ;  /* 0x000000ff0900720c */ /* 0x040fe20003f24270 */
[----:B------:R-:W-:Y:S01]  /*12900*/  BSSY B0, `(.L_x_1171) ;  /* 0x000000e000007945 */ /* 0x000fe20003800000 */
[----:B-1----:R-:W-:-:S11]  /*12910*/  VIADD R6, R9, 0xffffffff ;  /* 0xffffffff09067836 */ /* 0x002fd60000000000 */
        /* <DEDUP_REMOVED lines=8> */
.L_x_1172:
[----:B------:R-:W-:-:S13]  /*129a0*/  ISETP.NE.AND P1, PT, R3, 0x1, PT ;  /* 0x000000010300780c */ /* 0x000fda0003f25270 */
[----:B------:R-:W1:Y:S02]  /*129b0*/  @P1 LDC.64 R4, c[0x0][0x9e8] ;  /* 0x00027a00ff041b82 */ /* 0x000e640000000a00 */
[----:B-1----:R-:W-:-:S05]  /*129c0*/  @P1 IMAD.HI.U32 R4, R6, R4, RZ ;  /* 0x0000000406041227 */ /* 0x002fca00078e00ff */
[----:B------:R-:W-:-:S07]  /*129d0*/  @P1 SHF.R.U32.HI R6, RZ, R5, R4 ;  /* 0x00000005ff061219 */ /* 0x000fce0000011604 */
.L_x_1173:
[----:B------:R-:W-:Y:S05]  /*129e0*/  BSYNC B0 ;  /* 0x0000000000007941 */ /* 0x000fea0003800000 */
.L_x_1171:
[----:B------:R-:W-:-:S05]  /*129f0*/  IMAD R5, R6, R3, R3 ;  /* 0x0000000306057224 */ /* 0x000fca00078e0203 */
[----:B------:R-:W-:-:S07]  /*12a00*/  VIMNMX R2, R2, R5, PT ;  /* 0x0000000502027248 */ /* 0x000fce0003fe0100 */
.L_x_1170:
[----:B------:R-:W-:Y:S01]  /*12a10*/  VIADD R2, R2, 0x7f ;  /* 0x0000007f02027836 */ /* 0x000fe20000000000 */
[----:B------:R-:W-:Y:S01]  /*12a20*/  ULDC UR4, c[0x0][0x9dc] ;  /* 0x0002770000047ab9 */ /* 0x000fe20000000800 */
[----:B------:R-:W-:-:S03]  /*12a30*/  IMAD R0, R17, 0x80, -R0 ;  /* 0x0000008011007824 */ /* 0x000fc600078e0a00 */
[----:B------:R-:W-:-:S04]  /*12a40*/  SHF.R.S32.HI R5, RZ, 0x1f, R2 ;  /* 0x0000001fff057819 */ /* 0x000fc80000011402 */
[----:B------:R-:W-:Y:S01]  /*12a50*/  LEA.HI R4, R5, R2, RZ, 0x7 ;  /* 0x0000000205047211 */ /* 0x000fe200078f38ff */
[C---:B------:R-:W-:Y:S02]  /*12a60*/  VIADD R2, R7.reuse, 0x7f ;  /* 0x0000007f07027836 */ /* 0x040fe40000000000 */
[----:B------:R-:W-:Y:S01]  /*12a70*/  IMAD.IADD R7, R7, 0x1, R0 ;  /* 0x0000000107077824 */ /* 0x000fe200078e0200 */
[----:B------:R-:W-:Y:S02]  /*12a80*/  SHF.R.S32.HI R4, RZ, 0x7, R4 ;  /* 0x00000007ff047819 */ /* 0x000fe40000011404 */
[----:B------:R-:W-:Y:S01]  /*12a90*/  SHF.R.S32.HI R5, RZ, 0x1f, R2 ;  /* 0x0000001fff057819 */ /* 0x000fe20000011402 */
[----:B------:R-:W-:-:S03]  /*12aa0*/  VIADD R0, R7, -UR4 ;  /* 0x8000000407007c36 */ /* 0x000fc60008000000 */
[----:B------:R-:W-:-:S04]  /*12ab0*/  LEA.HI R5, R5, R2, RZ, 0x7 ;  /* 0x0000000205057211 */ /* 0x000fc800078f38ff */
[----:B------:R-:W-:-:S04]  /*12ac0*/  SHF.R.S32.HI R5, RZ, 0x7, R5 ;  /* 0x00000007ff057819 */ /* 0x000fc80000011405 */
[----:B-1----:R-:W-:-:S05]  /*12ad0*/  VIMNMX R6, R5, R4, PT ;  /* 0x0000000405067248 */ /* 0x002fca0003fe0100 */
[----:B------:R1:W-:Y:S01]  /*12ae0*/  STL [R1+0x14], R6 ;  /* 0x0000140601007387 */ /* 0x0003e20000100800 */
[----:B------:R-:W-:Y:S05]  /*12af0*/  @!P0 BRA `(.L_x_1174) ;  /* 0x0000000000448947 */ /* 0x000fea0003800000 */
[----:B------:R-:W-:Y:S01]  /*12b00*/  ISETP.GT.AND P0, PT, R7, -0x1, PT ;  /* 0xffffffff0700780c */ /* 0x000fe20003f04270 */
[----:B------:R-:W-:-:S12]  /*12b10*/  BSSY B0, `(.L_x_1175) ;  /* 0x000000d000007945 */ /* 0x000fd80003800000 */
        /* <DEDUP_REMOVED lines=8> */
.L_x_1176:
[----:B------:R-:W-:-:S13]  /*12ba0*/  ISETP.NE.AND P0, PT, R3, 0x1, PT ;  /* 0x000000010300780c */ /* 0x000fda0003f05270 */
[----:B------:R-:W2:Y:S02]  /*12bb0*/  @P0 LDC.64 R4, c[0x0][0x9e8] ;  /* 0x00027a00ff040b82 */ /* 0x000ea40000000a00 */
[----:B--2---:R-:W-:-:S05]  /*12bc0*/  @P0 IMAD.HI.U32 R4, R7, R4, RZ ;  /* 0x0000000407040227 */ /* 0x004fca00078e00ff */
[----:B------:R-:W-:-:S07]  /*12bd0*/  @P0 SHF.R.U32.HI R7, RZ, R5, R4 ;  /* 0x00000005ff070219 */ /* 0x000fce0000011604 */
.L_x_1177:
[----:B------:R-:W-:Y:S05]  /*12be0*/  BSYNC B0 ;  /* 0x0000000000007941 */ /* 0x000fea0003800000 */
.L_x_1175:
[----:B------:R-:W-:-:S05]  /*12bf0*/  IMAD R3, R7, R3, RZ ;  /* 0x0000000307037224 */ /* 0x000fca00078e02ff */
[----:B------:R-:W-:-:S07]  /*12c00*/  VIMNMX R0, R0, R3, !PT ;  /* 0x0000000300007248 */ /* 0x000fce0007fe0100 */
.L_x_1174:
[----:B------:R-:W-:Y:S01]  /*12c10*/  SHF.R.S32.HI R3, RZ, 0x1f, R0 ;  /* 0x0000001fff037819 */ /* 0x000fe20000011400 */
[----:B------:R-:W-:Y:S03]  /*12c20*/  BSSY B6, `(.L_x_1178) ;  /* 0x00002dc000067945 */ /* 0x000fe60003800000 */
[----:B------:R-:W-:-:S04]  /*12c30*/  LEA.HI R3, R3, R0, RZ, 0x7 ;  /* 0x0000000003037211 */ /* 0x000fc800078f38ff */
[----:B------:R-:W-:-:S04]  /*12c40*/  SHF.R.S32.HI R3, RZ, 0x7, R3 ;  /* 0x00000007ff037819 */ /* 0x000fc80000011403 */
[----:B------:R-:W-:-:S04]  /*12c50*/  VIMNMX R2, RZ, R3, !PT ;  /* 0x00000003ff027248 */ /* 0x000fc80007fe0100 */
[----:B------:R-:W-:Y:S01]  /*12c60*/  ISETP.GT.AND P0, PT, R6, R2, PT ;  /* 0x000000020600720c */ /* 0x000fe20003f04270 */
[----:B------:R2:W-:-:S12]  /*12c70*/  STL [R1+0x10], R2 ;  /* 0x0000100201007387 */ /* 0x0005d80000100800 */
[----:B--2---:R-:W-:Y:S05]  /*12c80*/  @P0 BRA `(.L_x_1179) ;  /* 0x0000000000440947 */ /* 0x004fea0003800000 */
[----:B------:R-:W2:Y:S02]  /*12c90*/  S2R R2, SR_TID.X ;  /* 0x0000000000027919 */ /* 0x000ea40000002100 */
[----:B--2---:R-:W-:-:S04]  /*12ca0*/  LOP3.LUT R2, R2, 0x1f, RZ, 0xc0, !PT ;  /* 0x0000001f02027812 */ /* 0x004fc800078ec0ff */
[----:B------:R-:W-:-:S13]  /*12cb0*/  ISETP.NE.AND P1, PT, R2, RZ, PT ;  /* 0x000000ff0200720c */ /* 0x000fda0003f25270 */
[----:B------:R-:W-:Y:S05]  /*12cc0*/  @P1 BRA `(.L_x_1180) ;  /* 0x0000002c00441947 */ /* 0x000fea0003800000 */
[----:B------:R-:W2:Y:S01]  /*12cd0*/  S2R R7, SR_LANEID ;  /* 0x0000000000077919 */ /* 0x000ea20000000000 */
[----:B------:R-:W-:Y:S01]  /*12ce0*/  VOTEU.ANY UR4, UPT, PT ;  /* 0x0000000000047886 */ /* 0x000fe200038e0100 */
[----:B------:R-:W3:Y:S01]  /*12cf0*/  LDC.64 R2, c[0x0][0xc38] ;  /* 0x00030e00ff027b82 */ /* 0x000ee20000000a00 */
[----:B------:R-:W2:Y:S08]  /*12d00*/  FLO.U32 R0, UR4 ;  /* 0x0000000400007d00 */ /* 0x000eb000080e0000 */
[----:B------:R-:W3:Y:S01]  /*12d10*/  POPC R5, UR4 ;  /* 0x0000000400057d09 */ /* 0x000ee20008000000 */
[----:B--2---:R-:W-:-:S13]  /*12d20*/  ISETP.EQ.U32.AND P0, PT, R0, R7, PT ;  /* 0x000000070000720c */ /* 0x004fda0003f02070 */
[----:B---3--:R-:W2:Y:S01]  /*12d30*/  @P0 ATOMG.E.ADD.STRONG.GPU PT, R3, desc[UR48][R2.64], R5 ;  /* 0x00000005020309a8 */ /* 0x008ea200081ee1f0 */
[----:B------:R-:W3:Y:S02]  /*12d40*/  S2R R4, SR_LTMASK ;  /* 0x0000000000047919 */ /* 0x000ee40000003900 */
[----:B---3--:R-:W-:-:S04]  /*12d50*/  LOP3.LUT R4, R4, UR4, RZ, 0xc0, !PT ;  /* 0x0000000404047c12 */ /* 0x008fc8000f8ec0ff */
[----:B------:R-:W3:Y:S01]  /*12d60*/  POPC R7, R4 ;  /* 0x0000000400077309 */ /* 0x000ee20000000000 */
[----:B--2---:R-:W3:Y:S02]  /*12d70*/  SHFL.IDX PT, R0, R3, R0, 0x1f ;  /* 0x00001f0003007589 */ /* 0x004ee400000e0000 */
[----:B---3--:R-:W-:Y:S01]  /*12d80*/  IADD3 R16, R0, UR37, R7 ;  /* 0x0000002500107c10 */ /* 0x008fe2000fffe007 */
[----:B------:R-:W-:Y:S06]  /*12d90*/  BRA `(.L_x_1180) ;  /* 0x0000002c00107947 */ /* 0x000fec0003800000 */
.L_x_1179:
[----:B------:R-:W2:Y:S01]  /*12da0*/  S2R R3, SR_CgaCtaId ;  /* 0x0000000000037919 */ /* 0x000ea20000008800 */
[----:B------:R-:W-:-:S04]  /*12db0*/  MOV R0, 0x400 ;  /* 0x0000040000007802 */ /* 0x000fc80000000f00 */
[----:B--2---:R-:W-:-:S05]  /*12dc0*/  LEA R2, R3, R0, 0x18 ;  /* 0x0000000003027211 */ /* 0x004fca00078ec0ff */
[----:B------:R2:W-:Y:S01]  /*12dd0*/  STL [R1+0xc], R2 ;  /* 0x00000c0201007387 */ /* 0x0005e20000100800 */
[----:B------:R-:W-:-:S05]  /*12de0*/  VIADD R0, R2, 0x18400 ;  /* 0x0001840002007836 */ /* 0x000fca0000000000 */
[----:B------:R-:W-:-:S13]  /*12df0*/  LOP3.LUT P0, RZ, R0, 0x3ff, RZ, 0xc0, !PT ;  /* 0x000003ff00ff7812 */ /* 0x000fda000780c0ff */
[----:B--2---:R-:W-:Y:S05]  /*12e00*/  @!P0 BRA `(.L_x_1181) ;  /* 0x0000000000408947 */ /* 0x004fea0003800000 */
[----:B------:R-:W-:Y:S01]  /*12e10*/  MOV R2, 0x0 ;  /* 0x0000000000027802 */ /* 0x000fe20000000f00 */
[----:B------:R-:W-:Y:S01]  /*12e20*/  ULDC.64 UR6, c[0x4][0xa0] ;  /* 0x0100280000067ab9 */ /* 0x000fe20000000a00 */
[----:B------:R-:W-:Y:S01]  /*12e30*/  ULDC.64 UR8, c[0x4][0xa8] ;  /* 0x01002a0000087ab9 */ /* 0x000fe20000000a00 */
[----:B------:R-:W-:Y:S01]  /*12e40*/  ULDC.64 UR4, c[0x4][0x8] ;  /* 0x0100020000047ab9 */ /* 0x000fe20000000a00 */
[----:B------:R-:W-:Y:S02]  /*12e50*/  IMAD.U32 R4, RZ, RZ, UR6 ;  /* 0x00000006ff047e24 */ /* 0x000fe4000f8e00ff */
[----:B------:R-:W2:Y:S01]  /*12e60*/  LDC.64 R2, c[0x4][R2] ;  /* 0x0100000002027b82 */ /* 0x000ea20000000a00 */
[----:B------:R-:W-:Y:S02]  /*12e70*/  IMAD.U32 R5, RZ, RZ, UR7 ;  /* 0x00000007ff057e24 */ /* 0x000fe4000f8e00ff */
[----:B-1----:R-:W-:Y:S02]  /*12e80*/  IMAD.U32 R6, RZ, RZ, UR8 ;  /* 0x00000008ff067e24 */ /* 0x002fe4000f8e00ff */
[----:B------:R-:W-:-:S02]  /*12e90*/  IMAD.U32 R7, RZ, RZ, UR9 ;  /* 0x00000009ff077e24 */ /* 0x000fc4000f8e00ff */
[----:B------:R-:W-:Y:S02]  /*12ea0*/  IMAD.U32 R10, RZ, RZ, UR4 ;  /* 0x00000004ff0a7e24 */ /* 0x000fe4000f8e00ff */
[----:B------:R-:W-:Y:S02]  /*12eb0*/  IMAD.U32 R11, RZ, RZ, UR5 ;  /* 0x00000005ff0b7e24 */ /* 0x000fe4000f8e00ff */
[----:B------:R-:W-:Y:S02]  /*12ec0*/  IMAD.MOV.U32 R8, RZ, RZ, 0x70 ;  /* 0x00000070ff087424 */ /* 0x000fe400078e00ff */
[----:B------:R-:W-:Y:S02]  /*12ed0*/  IMAD.MOV.U32 R12, RZ, RZ, 0x1 ;  /* 0x00000001ff0c7424 */ /* 0x000fe400078e00ff */
[----:B0-----:R-:W-:-:S07]  /*12ee0*/  IMAD.MOV.U32 R13, RZ, RZ, RZ ;  /* 0x000000ffff0d7224 */ /* 0x001fce00078e00ff */
[----:B------:R-:W-:-:S07]  /*12ef0*/  LEPC R20, `(.L_x_1181) ;  /* 0x000000001014794e */ /* 0x000fce0000000000 */
[----:B--2---:R-:W-:Y:S05]  /*12f00*/  CALL.ABS.NOINC R2 ;  /* 0x0000000002007343 */ /* 0x004fea0003c00000 */
.L_x_1181:
        /* <DEDUP_REMOVED lines=8> */
[----:B------:R2:W3:Y:S01]  /*12f90*/  LDC.64 R2, c[0x4][R0] ;  /* 0x0100000000027b82 */ /* 0x0004e20000000a00 */
[----:B------:R-:W-:Y:S02]  /*12fa0*/  IMAD.U32 R4, RZ, RZ, UR6 ;  /* 0x00000006ff047e24 */ /* 0x000fe4000f8e00ff */
[----:B------:R-:W-:Y:S02]  /*12fb0*/  IMAD.U32 R5, RZ, RZ, UR7 ;  /* 0x00000007ff057e24 */ /* 0x000fe4000f8e00ff */
[----:B-1----:R-:W-:Y:S02]  /*12fc0*/  IMAD.U32 R6, RZ, RZ, UR8 ;  /* 0x00000008ff067e24 */ /* 0x002fe4000f8e00ff */
[----:B------:R-:W-:-:S02]  /*12fd0*/  IMAD.U32 R7, RZ, RZ, UR9 ;  /* 0x00000009ff077e24 */ /* 0x000fc4000f8e00ff */
[----:B------:R-:W-:Y:S02]  /*12fe0*/  IMAD.U32 R10, RZ, RZ, UR4 ;  /* 0x00000004ff0a7e24 */ /* 0x000fe4000f8e00ff */
[----:B------:R-:W-:Y:S02]  /*12ff0*/  IMAD.U32 R11, RZ, RZ, UR5 ;  /* 0x00000005ff0b7e24 */ /* 0x000fe4000f8e00ff */
[----:B------:R-:W-:Y:S02]  /*13000*/  IMAD.MOV.U32 R8, RZ, RZ, 0x70 ;  /* 0x00000070ff087424 */ /* 0x000fe400078e00ff */
[----:B------:R-:W-:Y:S02]  /*13010*/  IMAD.MOV.U32 R12, RZ, RZ, 0x1 ;  /* 0x00000001ff0c7424 */ /* 0x000fe400078e00ff */
[----:B0-2---:R-:W-:-:S07]  /*13020*/  IMAD.MOV.U32 R13, RZ, RZ, RZ ;  /* 0x000000ffff0d7224 */ /* 0x005fce00078e00ff */
[----:B------:R-:W-:-:S07]  /*13030*/  LEPC R20, `(.L_x_1183) ;  /* 0x000000001014794e */ /* 0x000fce0000000000 */
[----:B---3--:R-:W-:Y:S05]  /*13040*/  CALL.ABS.NOINC R2 ;  /* 0x0000000002007343 */ /* 0x008fea0003c00000 */
.L_x_1183:
[----:B------:R-:W-:Y:S01]  /*13050*/  MOV R2, 0x0 ;  /* 0x0000000000027802 */ /* 0x000fe20000000f00 */
[----:B------:R-:W-:Y:S01]  /*13060*/  ULDC.64 UR6, c[0x4][0xa0] ;  /* 0x0100280000067ab9 */ /* 0x000fe20000000a00 */
[----:B------:R-:W-:Y:S01]  /*13070*/  ULDC.64 UR8, c[0x4][0xa8] ;  /* 0x01002a0000087ab9 */ /* 0x000fe20000000a00 */
[----:B------:R-:W-:Y:S01]  /*13080*/  ULDC.64 UR4, c[0x4][0x18] ;  /* 0x0100060000047ab9 */ /* 0x000fe20000000a00 */
[----:B------:R-:W-:Y:S02]  /*13090*/  IMAD.U32 R4, RZ, RZ, UR6 ;  /* 0x00000006ff047e24 */ /* 0x000fe4000f8e00ff */
[----:B------:R-:W0:Y:S01]  /*130a0*/  LDC.64 R2, c[0x4][R2] ;  /* 0x0100000002027b82 */ /* 0x000e220000000a00 */
        /* <DEDUP_REMOVED lines=9> */
[----:B0-----:R-:W-:Y:S05]  /*13140*/  CALL.ABS.NOINC R2 ;  /* 0x0000000002007343 */ /* 0x001fea0003c00000 */
.L_x_1182:
[----:B-1----:R-:W2:Y:S01]  /*13150*/  LDL.LU R6, [R1+0x1c] ;  /* 0x00001c0001067983 */ /* 0x002ea20000300800 */
[----:B------:R-:W1:Y:S01]  /*13160*/  LDC R0, c[0x0][0x428] ;  /* 0x00010a00ff007b82 */ /* 0x000e620000000800 */
[----:B------:R-:W-:Y:S01]  /*13170*/  IMAD.MOV.U32 R4, RZ, RZ, R18 ;  /* 0x000000ffff047224 */ /* 0x000fe200078e0012 */
[----:B------:R-:W-:Y:S01]  /*13180*/  ULDC.64 UR4, c[0x0][0x9f8] ;  /* 0x00027e0000047ab9 */ /* 0x000fe20000000a00 */
[----:B------:R-:W3:Y:S01]  /*13190*/  S2R R7, SR_TID.X ;  /* 0x0000000000077919 */ /* 0x000ee20000002100 */
[----:B-1----:R-:W-:Y:S02]  /*131a0*/  ISETP.NE.AND P0, PT, R0, 0x1, PT ;  /* 0x000000010000780c */ /* 0x002fe40003f05270 */
[----:B---3--:R-:W-:-:S11]  /*131b0*/  LOP3.LUT R7, R7, 0x1f, RZ, 0xc0, !PT ;  /* 0x0000001f07077812 */ /* 0x008fd600078ec0ff */
[----:B------:R-:W1:Y:S08]  /*131c0*/  @P0 LDC R3, c[0x0][0x42c] ;  /* 0x00010b00ff030b82 */ /* 0x000e700000000800 */
[----:B------:R-:W3:Y:S01]  /*131d0*/  @P0 LDC R5, c[0x0][0x430] ;  /* 0x00010c00ff050b82 */ /* 0x000ee20000000800 */
[----:B-1----:R-:W-:-:S05]  /*131e0*/  @P0 IMAD.HI.U32 R0, R18, R3, RZ ;  /* 0x0000000312000227 */ /* 0x002fca00078e00ff */
[----:B---3--:R-:W-:Y:S01]  /*131f0*/  @P0 SHF.R.U32.HI R4, RZ, R5, R0 ;  /* 0x00000005ff040219 */ /* 0x008fe20000011600 */
[----:B------:R-:W-:Y:S01]  /*13200*/  IMAD.MOV.U32 R0, RZ, RZ, R19 ;  /* 0x000000ffff007224 */ /* 0x000fe200078e0013 */
[----:B------:R-:W-:-:S04]  /*13210*/  ISETP.NE.U32.AND P0, PT, RZ, UR4, PT ;  /* 0x00000004ff007c0c */ /* 0x000fc8000bf05070 */
[----:B------:R-:W-:Y:S01]  /*13220*/  ISETP.NE.AND.EX P0, PT, RZ, UR5, PT, P0 ;  /* 0x00000005ff007c0c */ /* 0x000fe2000bf05300 */
[----:B------:R-:W-:-:S12]  /*13230*/  ULDC.64 UR4, c[0x0][0xa00] ;  /* 0x0002800000047ab9 */ /* 0x000fd80000000a00 */
[----:B------:R-:W1:Y:S01]  /*13240*/  @P0 LDC.64 R2, c[0x0][0x9f8] ;  /* 0x00027e00ff020b82 */ /* 0x000e620000000a00 */
[----:B------:R-:W-:-:S04]  /*13250*/  ISETP.NE.AND P6, PT, R7, RZ, PT ;  /* 0x000000ff0700720c */ /* 0x000fc80003fc5270 */
[----:B------:R-:W-:-:S09]  /*13260*/  PLOP3.LUT P1, PT, P6, PT, PT, 0x8, 0x0 ;  /* 0x000000000000781c */ /* 0x000fd2000372e170 */
[----:B------:R-:W-:Y:S01]  /*13270*/  VOTEU.ALL UP1, P6 ;  /* 0x00000000003f7886 */ /* 0x000fe20003020000 */
[----:B-1----:R-:W-:-:S05]  /*13280*/  @P0 IMAD.WIDE R2, R19, 0x4, R2 ;  /* 0x0000000413020825 */ /* 0x002fca00078e0202 */
[----:B------:R1:W5:Y:S01]  /*13290*/  @P0 LDG.E R0, desc[UR48][R2.64] ;  /* 0x0000003002000981 */ /* 0x000362000c1e1900 */
[----:B------:R-:W-:Y:S01]  /*132a0*/  ISETP.NE.U32.AND P0, PT, RZ, UR4, PT ;  /* 0x00000004ff007c0c */ /* 0x000fe2000bf05070 */
[----:B------:R-:W-:-:S03]  /*132b0*/  @!UP1 UIADD3 UR8, UP0, UR38, 0x270, URZ ;  /* 0x0000027026089890 */ /* 0x000fc6000ff1e03f */
[----:B------:R-:W-:Y:S01]  /*132c0*/  ISETP.NE.AND.EX P0, PT, RZ, UR5, PT, P0 ;  /* 0x00000005ff007c0c */ /* 0x000fe2000bf05300 */
[----:B------:R-:W-:-:S03]  /*132d0*/  @!UP1 UIADD3.X UR9, URZ, UR39, URZ, UP0, !UPT ;  /* 0x000000273f099290 */ /* 0x000fc600087fe43f */
[----:B------:R-:W-:Y:S01]  /*132e0*/  SEL R7, R19, RZ, !P0 ;  /* 0x000000ff13077207 */ /* 0x000fe20004000000 */
[----:B------:R-:W-:Y:S01]  /*132f0*/  VOTEU.ALL UP0, P6 ;  /* 0x00000000003f7886 */ /* 0x000fe20003000000 */
[----:B-12---:R-:W-:-:S07]  /*13300*/  IMAD R8, R17, 0x80, R6 ;  /* 0x0000008011087824 */ /* 0x006fce00078e0206 */
.L_x_1184:
        /* <DEDUP_REMOVED lines=9> */
[----:B-1----:R-:W-:Y:S05]  /*133a0*/  @P1 BRA.U.ANY `(.L_x_1184) ;  /* 0xfffffffd00d81947 */ /* 0x002fea000393ffff */
[----:B------:R-:W1:Y:S01]  /*133b0*/  S2R R2, SR_TID.X ;  /* 0x0000000000027919 */ /* 0x000e620000002100 */
[----:B------:R-:W-:Y:S01]  /*133c0*/  UMOV UR4, 0x40 ;  /* 0x0000004000047882 */ /* 0x000fe20000000000 */
[----:B-1----:R-:W-:-:S04]  /*133d0*/  LOP3.LUT R2, R2, 0x1f, RZ, 0xc0, !PT ;  /* 0x0000001f02027812 */ /* 0x002fc800078ec0ff */
[----:B------:R-:W-:-:S04]  /*133e0*/  ISETP.NE.AND P2, PT, R2, RZ, PT ;  /* 0x000000ff0200720c */ /* 0x000fc80003f45270 */
[----:B------:R-:W-:-:S09]  /*133f0*/  PLOP3.LUT P1, PT, P2, PT, PT, 0x8, 0x0 ;  /* 0x000000000000781c */ /* 0x000fd2000172e170 */
[----:B------:R-:W-:-:S05]  /*13400*/  VOTEU.ALL UP0, P2 ;  /* 0x00000000003f7886 */ /* 0x000fca0001000000 */
.L_x_1185:
        /* <DEDUP_REMOVED lines=8> */
[----:B-1----:R-:W-:Y:S05]  /*13490*/  @P1 BRA.U.ANY `(.L_x_1185) ;  /* 0xfffffffd00dc1947 */ /* 0x002fea000393ffff */
[----:B------:R-:W2:Y:S01]  /*134a0*/  LDL R5, [R1+0x14] ;  /* 0x0000140001057983 */ /* 0x000ea20000100800 */
[----:B------:R-:W1:Y:S01]  /*134b0*/  LDC.64 R2, c[0x0][0x3f8] ;  /* 0x0000fe00ff027b82 */ /* 0x000e620000000a00 */
[----:B------:R-:W-:Y:S02]  /*134c0*/  ULDC.64 UR4, c[0x0][0xa08] ;  /* 0x0002820000047ab9 */ /* 0x000fe40000000a00 */
[----:B-1----:R-:W-:Y:S01]  /*134d0*/  LOP3.LUT P0, RZ, R2, UR4, RZ, 0xfc, !PT ;  /* 0x0000000402ff7c12 */ /* 0x002fe2000f80fcff */
[----:B------:R-:W-:-:S03]  /*134e0*/  UMOV UR4, 0xffffffff ;  /* 0xffffffff00047882 */ /* 0x000fc60000000000 */
[----:B------:R-:W-:-:S04]  /*134f0*/  LOP3.LUT P0, RZ, R3, UR5, RZ, 0xfc, P0 ;  /* 0x0000000503ff7c12 */ /* 0x000fc8000800fcff */
[----:B-----5:R-:W-:Y:S01]  /*13500*/  SEL R6, R0, RZ, !P0 ;  /* 0x000000ff00067207 */ /* 0x020fe20004000000 */
[----:B--2---:R-:W-:Y:S01]  /*13510*/  VIADD R5, R5, 0xffffffff ;  /* 0xffffffff05057836 */ /* 0x004fe20000000000 */
[----:B------:R-:W-:Y:S07]  /*13520*/  BRA.DIV UR4, `(.L_x_1186) ;  /* 0x0000003604fc7947 */ /* 0x000fee000b800000 */
.L_x_1256:
[----:B------:R-:W-:Y:S01]  /*13530*/  UMOV UR4, 0xffffffff ;  /* 0xffffffff00047882 */ /* 0x000fe20000000000 */
[----:B------:R-:W-:Y:S02]  /*13540*/  SHF.R.S32.HI R17, RZ, 0x1f, R0 ;  /* 0x0000001fff117819 */ /* 0x000fe40000011400 */
[----:B------:R-:W-:Y:S05]  /*13550*/  BRA.DIV UR4, `(.L_x_1187) ;  /* 0x0000003a04247947 */ /* 0x000fea000b800000 */
[----:B------:R-:W-:-:S13]  /*13560*/  ELECT P6, URZ, PT ;  /* 0x00000000003f782f */ /* 0x000fda00038c0000 */
.L_x_1259:
[----:B------:R-:W-:Y:S05]  /*13570*/  @!P6 BRA `(.L_x_1188) ;  /* 0x000000040010e947 */ /* 0x000fea0003800000 */
[----:B------:R-:W-:-:S04]  /*13580*/  ISETP.NE.U32.AND P0, PT, R2, RZ, PT ;  /* 0x000000ff0200720c */ /* 0x000fc80003f05070 */
[----:B------:R-:W-:-:S13]  /*13590*/  ISETP.NE.AND.EX P0, PT, R3, RZ, PT, P0 ;  /* 0x000000ff0300720c */ /* 0x000fda0003f05300 */
[----:B------:R-:W-:Y:S05]  /*135a0*/  @!P0 BRA `(.L_x_1189) ;  /* 0x0000000000488947 */ /* 0x000fea0003800000 */
[----:B------:R-:W1:Y:S01]  /*135b0*/  LDC R12, c[0x0][0x41c] ;  /* 0x00010700ff0c7b82 */ /* 0x000e620000000800 */
[----:B------:R-:W-:Y:S01]  /*135c0*/  IMAD.MOV.U32 R6, RZ, RZ, R5 ;  /* 0x000000ffff067224 */ /* 0x000fe200078e0005 */
        /* <DEDUP_REMOVED lines=14> */
[----:B0-----:R-:W-:-:S05]  /*136b0*/  LEA.HI.X R13, R10, R3, R6, 0x2, P0 ;  /* 0x000000030a0d7211 */ /* 0x001fca00000f1406 */
[----:B------:R1:W5:Y:S02]  /*136c0*/  LDG.E R6, desc[UR48][R12.64] ;  /* 0x000000300c067981 */ /* 0x000364000c1e1900 */
.L_x_1189:
[----:B------:R-:W2:Y:S01]  /*136d0*/  LDL R9, [R1] ;  /* 0x0000000001097983 */ /* 0x000ea20000100800 */
[----:B------:R-:W-:-:S03]  /*136e0*/  MOV R11, 0x400 ;  /* 0x00000400000b7802 */ /* 0x000fc60000000f00 */
[----:B------:R-:W3:Y:S01]  /*136f0*/  LDL R10, [R1+0x8] ;  /* 0x00000800010a7983 */ /* 0x000ee20000100800 */
[----:B-1----:R-:W1:Y:S02]  /*13700*/  S2R R12, SR_CgaCtaId ;  /* 0x00000000000c7919 */ /* 0x002e640000008800 */
[----:B-1----:R-:W-:-:S05]  /*13710*/  LEA R11, R12, R11, 0x18 ;  /* 0x0000000b0c0b7211 */ /* 0x002fca00078ec0ff */
[----:B--2---:R-:W-:Y:S01]  /*13720*/  IMAD R9, R9, 0x8, R11 ;  /* 0x0000000809097824 */ /* 0x004fe200078e020b */
[----:B---3--:R-:W-:-:S04]  /*13730*/  SHF.L.U32 R10, R10, 0x1f, RZ ;  /* 0x0000001f0a0a7819 */ /* 0x008fc800000006ff */
[----:B------:R-:W1:Y:S02]  /*13740*/  SYNCS.PHASECHK.TRANS64.TRYWAIT P0, [R9+URZ+0x28840], R10 ;  /* 0x0288400a090075a7 */ /* 0x000e64000800017f */
[----:B-1----:R-:W-:Y:S05]  /*13750*/  @!P0 BRA `(.L_x_1190) ;  /* 0x0000003400c48947 */ /* 0x002fea0003800000 */
.L_x_1260:
        /* <DEDUP_REMOVED lines=11> */
.L_x_1191:
[----:B------:R-:W2:Y:S01]  /*13810*/  LDL R11, [R1] ;  /* 0x00000000010b7983 */ /* 0x000ea20000100800 */
[----:B------:R-:W-:-:S03]  /*13820*/  MOV R12, 0x400 ;  /* 0x00000400000c7802 */ /* 0x000fc60000000f00 */
[----:B-1----:R-:W3:Y:S01]  /*13830*/  LDL R10, [R1+0x4] ;  /* 0x00000400010a7983 */ /* 0x002ee20000100800 */
[----:B0-----:R-:W0:Y:S01]  /*13840*/  S2R R13, SR_CgaCtaId ;  /* 0x00000000000d7919 */ /* 0x001e220000008800 */
[----:B------:R-:W-:Y:S02]  /*13850*/  R2UR UR9, R9 ;  /* 0x00000000090972ca */ /* 0x000fe400000e0000 */
[----:B------:R-:W-:Y:S01]  /*13860*/  R2UR UR11, R5 ;  /* 0x00000000050b72ca */ /* 0x000fe200000e0000 */
[----:B------:R-:W-:Y:S01]  /*13870*/  UIADD3 UR4, UP0, UR38, 0x370, URZ ;  /* 0x0000037026047890 */ /* 0x000fe2000ff1e03f */
[----:B------:R-:W-:Y:S02]  /*13880*/  R2UR UR12, R4 ;  /* 0x00000000040c72ca */ /* 0x000fe400000e0000 */
[----:B-----5:R-:W-:Y:S02]  /*13890*/  R2UR UR13, R6 ;  /* 0x00000000060d72ca */ /* 0x020fe400000e0000 */
[----:B0-----:R-:W-:-:S05]  /*138a0*/  LEA R12, R13, R12, 0x18 ;  /* 0x0000000c0d0c7211 */ /* 0x001fca00078ec0ff */
[----:B------:R-:W-:Y:S01]  /*138b0*/  UIADD3 UR9, UR9, 0x28830, URZ ;  /* 0x0002883009097890 */ /* 0x000fe2000fffe03f */
[----:B------:R-:W-:Y:S01]  /*138c0*/  UMOV UR10, URZ ;  /* 0x0000003f000a7c82 */ /* 0x000fe20008000000 */
[----:B------:R-:W-:Y:S01]  /*138d0*/  UMOV UR7, 0x14f00000 ;  /* 0x14f0000000077882 */ /* 0x000fe20000000000 */
[----:B------:R-:W-:Y:S01]  /*138e0*/  UMOV UR15, 0x40 ;  /* 0x00000040000f7882 */ /* 0x000fe20000000000 */
[----:B--2---:R-:W-:Y:S01]  /*138f0*/  IMAD R9, R11, 0x8000, R12 ;  /* 0x000080000b097824 */ /* 0x004fe200078e020c */
[----:B---3--:R-:W-:-:S04]  /*13900*/  R2UR UR5, R10 ;  /* 0x000000000a0572ca */ /* 0x008fc800000e0000 */
[----:B------:R-:W-:-:S09]  /*13910*/  R2UR UR6, R9 ;  /* 0x00000000090672ca */ /* 0x000fd200000e0000 */
[----:B------:R-:W-:-:S04]  /*13920*/  ULEA UR11, UR11, UR5, 0x7 ;  /* 0x000000050b0b7291 */ /* 0x000fc8000f8e383f */
[----:B------:R-:W-:Y:S02]  /*13930*/  UIADD3 UR8, UR6, 0x18400, URZ ;  /* 0x0001840006087890 */ /* 0x000fe4000fffe03f */
[----:B------:R-:W-:Y:S02]  /*13940*/  UIADD3.X UR5, URZ, UR39, URZ, UP0, !UPT ;  /* 0x000000273f057290 */ /* 0x000fe400087fe43f */
[----:B------:R-:W-:-:S03]  /*13950*/  UIADD3 UR14, UR6, 0x1c400, URZ ;  /* 0x0001c400060e7890 */ /* 0x000fc6000fffe03f */
[----:B------:R-:W-:-:S04]  /*13960*/  UMOV UR6, 0x0 ;  /* 0x0000000000067882 */ /* 0x000fc80000000000 */
[----:B------:R0:W-:Y:S02]  /*13970*/  UTMALDG.4D [UR8], [UR4], desc[UR6] ;  /* 0x00000608040075b4 */ /* 0x0001e40008019000 */
[----:B0-----:R-:W-:Y:S01]  /*13980*/  UMOV UR8, UR14 ;  /* 0x0000000e00087c82 */ /* 0x001fe20008000000 */
[----:B------:R-:W-:Y:S02]  /*13990*/  UMOV UR10, UR15 ;  /* 0x0000000f000a7c82 */ /* 0x000fe40008000000 */
[----:B------:R1:W-:Y:S02]  /*139a0*/  UTMALDG.4D [UR8], [UR4], desc[UR6] ;  /* 0x00000608040075b4 */ /* 0x0003e40008019000 */
[----:B-1----:R-:W-:Y:S01]  /*139b0*/  NOP ;  /* 0x0000000000007918 */ /* 0x002fe20000000000 */
.L_x_1188:
[----:B------:R-:W2:Y:S01]  /*139c0*/  LDL.LU R12, [R1+0x18] ;  /* 0x00001800010c7983 */ /* 0x000ea20000300800 */
[----:B------:R-:W-:Y:S01]  /*139d0*/  MOV R10, 0x400 ;  /* 0x00000400000a7802 */ /* 0x000fe20000000f00 */
[----:B------:R-:W-:Y:S05]  /*139e0*/  WARPSYNC.ALL ;  /* 0x0000000000007948 */ /* 0x000fea0003800000 */
[----:B------:R-:W1:Y:S01]  /*139f0*/  S2R R11, SR_CgaCtaId ;  /* 0x00000000000b7919 */ /* 0x000e620000008800 */
[----:B------:R-:W-:-:S13]  /*13a00*/  ELECT P0, URZ, PT ;  /* 0x00000000003f782f */ /* 0x000fda0003800000 */
[C---:B------:R-:W-:Y:S01]  /*13a10*/  @P0 R2UR UR13, R7.reuse ;  /* 0x00000000070d02ca */ /* 0x040fe200000e0000 */
[----:B------:R-:W-:Y:S01]  /*13a20*/  UIADD3 UR4, UP0, UR38, 0x270, URZ ;  /* 0x0000027026047890 */ /* 0x000fe2000ff1e03f */
[----:B------:R-:W-:Y:S01]  /*13a30*/  @P0 R2UR UR21, R7 ;  /* 0x00000000071502ca */ /* 0x000fe200000e0000 */
[----:B------:R-:W-:Y:S01]  /*13a40*/  UMOV UR6, 0x0 ;  /* 0x0000000000067882 */ /* 0x000fe20000000000 */
[----:B------:R-:W-:Y:S01]  /*13a50*/  @P0 R2UR UR12, R18 ;  /* 0x00000000120c02ca */ /* 0x000fe200000e0000 */
[----:B------:R-:W-:Y:S01]  /*13a60*/  UIADD3.X UR5, URZ, UR39, URZ, UP0, !UPT ;  /* 0x000000273f057290 */ /* 0x000fe200087fe43f */
[----:B------:R-:W-:Y:S01]  /*13a70*/  @P0 R2UR UR11, R8 ;  /* 0x00000000080b02ca */ /* 0x000fe200000e0000 */
[----:B------:R-:W-:Y:S01]  /*13a80*/  UMOV UR7, 0x12f00000 ;  /* 0x12f0000000077882 */ /* 0x000fe20000000000 */
[----:B------:R-:W-:Y:S01]  /*13a90*/  @P0 R2UR UR20, R18 ;  /* 0x00000000121402ca */ /* 0x000fe200000e0000 */
[----:B------:R-:W-:Y:S01]  /*13aa0*/  UMOV UR10, URZ ;  /* 0x0000003f000a7c82 */ /* 0x000fe20008000000 */
[----:B------:R-:W-:Y:S01]  /*13ab0*/  @P0 R2UR UR19, R8 ;  /* 0x00000000081302ca */ /* 0x000fe200000e0000 */
[----:B------:R-:W-:Y:S01]  /*13ac0*/  UMOV UR14, 0x0 ;  /* 0x00000000000e7882 */ /* 0x000fe20000000000 */
[----:B------:R-:W-:Y:S01]  /*13ad0*/  @P0 IMAD.MOV.U32 R9, RZ, RZ, 0x8000 ;  /* 0x00008000ff090424 */ /* 0x000fe200078e00ff */
[----:B------:R-:W-:Y:S01]  /*13ae0*/  UMOV UR15, 0x12f00000 ;  /* 0x12f00000000f7882 */ /* 0x000fe20000000000 */
[----:B------:R-:W-:Y:S01]  /*13af0*/  UMOV UR18, 0x40 ;  /* 0x0000004000127882 */ /* 0x000fe20000000000 */
[----:B------:R-:W-:Y:S01]  /*13b00*/  BSSY B0, `(.L_x_1192) ;  /* 0x0000013000007945 */ /* 0x000fe20003800000 */
[----:B-1----:R-:W-:Y:S01]  /*13b10*/  LEA R10, R11, R10, 0x18 ;  /* 0x0000000a0b0a7211 */ /* 0x002fe200078ec0ff */
        /* <DEDUP_REMOVED lines=15> */
[----:B------:R-:W2:Y:S02]  /*13c10*/  SYNCS.PHASECHK.TRANS64.TRYWAIT P0, [R10+URZ+0x28820], R7 ;  /* 0x028820070a0075a7 */ /* 0x000ea4000800017f */
[----:B-12---:R-:W-:Y:S05]  /*13c20*/  @!P0 BRA `(.L_x_1193) ;  /* 0x0000003000a48947 */ /* 0x006fea0003800000 */
.L_x_1261:
[----:B------:R-:W-:Y:S05]  /*13c30*/  BSYNC B0 ;  /* 0x0000000000007941 */ /* 0x000fea0003800000 */
.L_x_1192:
[----:B------:R-:W2:Y:S04]  /*13c40*/  LDL R9, [R1+0x14] ;  /* 0x0000140001097983 */ /* 0x000ea80000100800 */
[----:B-1----:R-:W3:Y:S01]  /*13c50*/  LDL R8, [R1+0x10] ;  /* 0x0000100001087983 */ /* 0x002ee20000100800 */
[----:B------:R-:W-:Y:S01]  /*13c60*/  BSSY B0, `(.L_x_1194) ;  /* 0x000018a000007945 */ /* 0x000fe20003800000 */
[----:B--2---:R-:W-:-:S05]  /*13c70*/  VIADD R7, R9, 0xfffffffe ;  /* 0xfffffffe09077836 */ /* 0x004fca0000000000 */
[----:B---3--:R-:W-:-:S13]  /*13c80*/  ISETP.GE.AND P0, PT, R7, R8, PT ;  /* 0x000000080700720c */ /* 0x008fda0003f06270 */
[----:B------:R-:W-:Y:S05]  /*13c90*/  @!P0 BRA `(.L_x_1195) ;  /* 0x0000001800188947 */ /* 0x000fea0003800000 */
[----:B0-----:R-:W-:Y:S01]  /*13ca0*/  LOP3.LUT R13, RZ, R8, RZ, 0x33, !PT ;  /* 0x00000008ff0d7212 */ /* 0x001fe200078e33ff */
[----:B------:R-:W-:Y:S01]  /*13cb0*/  IMAD.MOV R8, RZ, RZ, -R9 ;  /* 0x000000ffff087224 */ /* 0x000fe200078e0a09 */
[----:B------:R-:W-:Y:S04]  /*13cc0*/  BSSY B1, `(.L_x_1196) ;  /* 0x0000088000017945 */ /* 0x000fe80003800000 */
[----:B------:R-:W-:-:S05]  /*13cd0*/  VIADDMNMX R13, R8, 0x1, R13, !PT ;  /* 0x00000001080d7846 */ /* 0x000fca000780010d */
[----:B------:R-:W-:-:S05]  /*13ce0*/  IMAD.IADD R8, R9, 0x1, R13 ;  /* 0x0000000109087824 */ /* 0x000fca00078e020d */
        /* <DEDUP_REMOVED lines=33> */
.L_x_1200:
[----:B0-----:R-:W0:Y:S01]  /*13f00*/  S2R R3, SR_CgaCtaId ;  /* 0x0000000000037919 */ /* 0x001e220000008800 */
[----:B------:R-:W-:-:S04]  /*13f10*/  MOV R2, 0x400 ;  /* 0x0000040000027802 */ /* 0x000fc80000000f00 */
[----:B0-----:R-:W-:Y:S02]  /*13f20*/  LEA R2, R3, R2, 0x18 ;  /* 0x0000000203027211 */ /* 0x001fe400078ec0ff */
[----:B------:R-:W-:-:S03]  /*13f30*/  SHF.L.U32 R3, R14, 0x1f, RZ ;  /* 0x0000001f0e037819 */ /* 0x000fc600000006ff */
[----:B------:R-:W-:-:S04]  /*13f40*/  IMAD R2, R12, 0x8, R2 ;  /* 0x000000080c027824 */ /* 0x000fc800078e0202 */
[----:B------:R-:W0:Y:S02]  /*13f50*/  SYNCS.PHASECHK.TRANS64.TRYWAIT P0, [R2+URZ+0x28840], R3 ;  /* 0x02884003020075a7 */ /* 0x000e24000800017f */
[----:B0-----:R-:W-:Y:S05]  /*13f60*/  @!P0 BRA `(.L_x_1201) ;  /* 0x0000002c00f48947 */ /* 0x001fea0003800000 */
.L_x_1262:
        /* <DEDUP_REMOVED lines=11> */
.L_x_1202:
[----:B------:R-:W2:Y:S04]  /*14020*/  LDL R15, [R1+0x4] ;  /* 0x00000400010f7983 */ /* 0x000ea80000100800 */
[----:B------:R-:W3:Y:S01]  /*14030*/  LDL.LU R10, [R1+0x8] ;  /* 0x00000800010a7983 */ /* 0x000ee20000300800 */
[----:B0-----:R-:W-:-:S03]  /*14040*/  MOV R3, 0x400 ;  /* 0x0000040000037802 */ /* 0x001fc60000000f00 */
[----:B------:R-:W4:Y:S01]  /*14050*/  LDL R9, [R1] ;  /* 0x0000000001097983 */ /* 0x000f220000100800 */
[----:B------:R-:W0:Y:S01]  /*14060*/  S2R R11, SR_CgaCtaId ;  /* 0x00000000000b7919 */ /* 0x000e220000008800 */
[----:B------:R-:W-:Y:S02]  /*14070*/  R2UR UR14, R2 ;  /* 0x00000000020e72ca */ /* 0x000fe400000e0000 */
[----:B------:R-:W-:Y:S01]  /*14080*/  R2UR UR11, R7 ;  /* 0x00000000070b72ca */ /* 0x000fe200000e0000 */
[----:B------:R-:W-:Y:S01]  /*14090*/  UIADD3 UR4, UP0, UR38, 0x370, URZ ;  /* 0x0000037026047890 */ /* 0x000fe2000ff1e03f */
[----:B------:R-:W-:Y:S02]  /*140a0*/  R2UR UR12, R4 ;  /* 0x00000000040c72ca */ /* 0x000fe400000e0000 */
        /* <DEDUP_REMOVED lines=12> */
[----:B------:R-:W-:Y:S02]  /*14170*/  ULEA UR11, UR11, UR9, 0x7 ;  /* 0x000000090b0b7291 */ /* 0x000fe4000f8e383f */
        /* <DEDUP_REMOVED lines=11> */
.L_x_1263:
[----:B------:R-:W-:Y:S05]  /*14230*/  @P1 BRA `(.L_x_1204) ;  /* 0x0000000000301947 */ /* 0x000fea0003800000 */
[----:B------:R-:W1:Y:S01]  /*14240*/  S2R R9, SR_TID.X ;  /* 0x0000000000097919 */ /* 0x000e620000002100 */
[----:B------:R-:W-:Y:S01]  /*14250*/  MOV R10, 0x400 ;  /* 0x00000400000a7802 */ /* 0x000fe20000000f00 */
[----:B------:R-:W2:Y:S01]  /*14260*/  S2R R11, SR_CgaCtaId ;  /* 0x00000000000b7919 */ /* 0x000ea20000008800 */
[----:B-1----:R-:W-:Y:S02]  /*14270*/  LOP3.LUT R15, R9, 0x1f, RZ, 0xc0, !PT ;  /* 0x0000001f090f7812 */ /* 0x002fe400078ec0ff */
[----:B------:R-:W3:Y:S02]  /*14280*/  LDL R9, [R1] ;  /* 0x0000000001097983 */ /* 0x000ee40000100800 */
[----:B------:R-:W-:Y:S02]  /*14290*/  ISETP.NE.AND P0, PT, R15, RZ, PT ;  /* 0x000000ff0f00720c */ /* 0x000fe40003f05270 */
[----:B--2---:R-:W-:Y:S01]  /*142a0*/  LEA R10, R11, R10, 0x18 ;  /* 0x0000000a0b0a7211 */ /* 0x004fe200078ec0ff */
[----:B0-----:R-:W-:-:S04]  /*142b0*/  IMAD.MOV.U32 R3, RZ, RZ, 0x8000 ;  /* 0x00008000ff037424 */ /* 0x001fc800078e00ff */
[----:B---3--:R-:W-:-:S04]  /*142c0*/  IMAD R2, R9, 0x8, R10 ;  /* 0x0000000809027824 */ /* 0x008fc800078e020a */
[----:B------:R1:W-:Y:S02]  /*142d0*/  SYNCS.ARRIVE.TRANS64 RZ, [R2+URZ+0x28850], R3 ;  /* 0x0288500302ff79a7 */ /* 0x0003e4000800003f */
[----:B------:R-:W-:Y:S05]  /*142e0*/  @!P0 BRA `(.L_x_1204) ;  /* 0x0000000000048947 */ /* 0x000fea0003800000 */
[----:B------:R-:W-:Y:S01]  /*142f0*/  BPT.TRAP 0x1 ;  /* 0x000000040000795c */ /* 0x000fe20000300000 */
.L_x_1204:
[----:B01----:R-:W2:Y:S01]  /*14300*/  LDL.LU R2, [R1] ;  /* 0x0000000001027983 */ /* 0x003ea20000300800 */
[----:B------:R-:W-:-:S03]  /*14310*/  MOV R10, 0x400 ;  /* 0x00000400000a7802 */ /* 0x000fc60000000f00 */
[----:B------:R-:W3:Y:S01]  /*14320*/  LDL R3, [R1+0x4] ;  /* 0x0000040001037983 */ /* 0x000ee20000100800 */
[----:B------:R-:W0:Y:S01]  /*14330*/  S2R R11, SR_CgaCtaId ;  /* 0x00000000000b7919 */ /* 0x000e220000008800 */
[----:B------:R-:W-:Y:S01]  /*14340*/  R2UR UR11, R5 ;  /* 0x00000000050b72ca */ /* 0x000fe200000e0000 */
[----:B------:R-:W-:Y:S01]  /*14350*/  UIADD3 UR4, UP0, UR38, 0x470, URZ ;  /* 0x0000047026047890 */ /* 0x000fe2000ff1e03f */
[----:B------:R-:W-:Y:S02]  /*14360*/  R2UR UR13, R6 ;  /* 0x00000000060d72ca */ /* 0x000fe400000e0000 */
[----:B------:R-:W-:Y:S02]  /*14370*/  R2UR UR12, R4 ;  /* 0x00000000040c72ca */ /* 0x000fe400000e0000 */
[----:B0-----:R-:W-:Y:S01]  /*14380*/  LEA R10, R11, R10, 0x18 ;  /* 0x0000000a0b0a7211 */ /* 0x001fe200078ec0ff */
[----:B------:R-:W-:Y:S01]  /*14390*/  UMOV UR10, URZ ;  /* 0x0000003f000a7c82 */ /* 0x000fe20008000000 */
[----:B------:R-:W-:Y:S01]  /*143a0*/  UMOV UR6, 0x0 ;  /* 0x0000000000067882 */ /* 0x000fe20000000000 */
[----:B------:R-:W-:Y:S01]  /*143b0*/  UMOV UR7, 0x14f00000 ;  /* 0x14f0000000077882 */ /* 0x000fe20000000000 */
[----:B------:R-:W-:Y:S01]  /*143c0*/  UMOV UR15, 0x40 ;  /* 0x00000040000f7882 */ /* 0x000fe20000000000 */
[----:B------:R-:W-:-:S02]  /*143d0*/  IMAD.MOV.U32 R6, RZ, RZ, R8 ;  /* 0x000000ffff067224 */ /* 0x000fc400078e0008 */
[----:B------:R-:W-:Y:S02]  /*143e0*/  IMAD.MOV.U32 R5, RZ, RZ, R7 ;  /* 0x000000ffff057224 */ /* 0x000fe400078e0007 */
[----:B--2---:R-:W-:-:S04]  /*143f0*/  IMAD.MOV.U32 R9, RZ, RZ, R2 ;  /* 0x000000ffff097224 */ /* 0x004fc800078e0002 */
[----:B------:R-:W-:-:S05]  /*14400*/  IMAD R2, R9, 0x8, R10 ;  /* 0x0000000809027824 */ /* 0x000fca00078e020a */
[----:B------:R-:W-:Y:S01]  /*14410*/  R2UR UR9, R2 ;  /* 0x00000000020972ca */ /* 0x000fe200000e0000 */
[----:B------:R-:W-:Y:S01]  /*14420*/  IMAD R2, R9, 0x8000, R10 ;  /* 0x0000800009027824 */ /* 0x000fe200078e020a */
[----:B---3--:R-:W-:-:S04]  /*14430*/  R2UR UR5, R3 ;  /* 0x00000000030572ca */ /* 0x008fc800000e0000 */
[----:B------:R-:W-:-:S07]  /*14440*/  R2UR UR14, R2 ;  /* 0x00000000020e72ca */ /* 0x000fce00000e0000 */
[----:B------:R-:W-:Y:S02]  /*14450*/  UIADD3 UR9, UR9, 0x28850, URZ ;  /* 0x0002885009097890 */ /* 0x000fe4000fffe03f */
[----:B------:R-:W-:Y:S02]  /*14460*/  ULEA UR11, UR11, UR5, 0x7 ;  /* 0x000000050b0b7291 */ /* 0x000fe4000f8e383f */
[----:B------:R-:W-:Y:S02]  /*14470*/  UIADD3.X UR5, URZ, UR39, URZ, UP0, !UPT ;  /* 0x000000273f057290 */ /* 0x000fe400087fe43f */
[----:B------:R-:W-:Y:S02]  /*14480*/  UIADD3 UR8, UR14, 0x400, URZ ;  /* 0x000004000e087890 */ /* 0x000fe4000fffe03f */
[----:B------:R-:W-:-:S07]  /*14490*/  UIADD3 UR14, UR14, 0x4400, URZ ;  /* 0x000044000e0e7890 */ /* 0x000fce000fffe03f */
[----:B------:R0:W-:Y:S02]  /*144a0*/  UTMALDG.4D [UR8], [UR4], desc[UR6] ;  /* 0x00000608040075b4 */ /* 0x0001e40008019000 */
[----:B0-----:R-:W-:Y:S01]  /*144b0*/  UMOV UR8, UR14 ;  /* 0x0000000e00087c82 */ /* 0x001fe20008000000 */
[----:B------:R-:W-:Y:S02]  /*144c0*/  UMOV UR10, UR15 ;  /* 0x0000000f000a7c82 */ /* 0x000fe40008000000 */
[----:B------:R0:W-:Y:S02]  /*144d0*/  UTMALDG.4D [UR8], [UR4], desc[UR6] ;  /* 0x00000608040075b4 */ /* 0x0001e40008019000 */
[----:B0-----:R-:W-:Y:S01]  /*144e0*/  NOP ;  /* 0x0000000000007918 */ /* 0x001fe20000000000 */
.L_x_1199:
[----:B------:R-:W-:Y:S05]  /*144f0*/  BSYNC B2 ;  /* 0x0000000000027941 */ /* 0x000fea0003800000 */
.L_x_1198:
[----:B------:R-:W2:Y:S04]  /*14500*/  LDL R2, [R1+0x14] ;  /* 0x0000140001027983 */ /* 0x000ea80000100800 */
[----:B------:R0:W-:Y:S04]  /*14510*/  STL [R1], R12 ;  /* 0x0000000c01007387 */ /* 0x0001e80000100800 */
[----:B------:R0:W-:Y:S02]  /*14520*/  STL [R1+0x8], R14 ;  /* 0x0000080e01007387 */ /* 0x0001e40000100800 */
[----:B0-2---:R-:W-:-:S07]  /*14530*/  VIADD R7, R2, 0xfffffffd ;  /* 0xfffffffd02077836 */ /* 0x005fce0000000000 */
.L_x_1197:
[----:B------:R-:W-:Y:S05]  /*14540*/  BSYNC B1 ;  /* 0x0000000000017941 */ /* 0x000fea0003800000 */
.L_x_1196:
[----:B------:R-:W2:Y:S01]  /*14550*/  LDL.LU R2, [R1+0x14] ;  /* 0x0000140001027983 */ /* 0x000ea20000300800 */
[----:B------:R-:W-:Y:S01]  /*14560*/  VIADD R13, R13, 0xfffffffe ;  /* 0xfffffffe0d0d7836 */ /* 0x000fe20000000000 */
[----:B--2---:R-:W-:-:S04]  /*14570*/  LOP3.LUT R2, RZ, R2, RZ, 0x33, !PT ;  /* 0x00000002ff027212 */ /* 0x004fc800078e33ff */
[----:B------:R-:W-:-:S13]  /*14580*/  ISETP.NE.AND P0, PT, R13, R2, PT ;  /* 0x000000020d00720c */ /* 0x000fda0003f05270 */
[----:B------:R-:W-:Y:S05]  /*14590*/  @!P0 BRA `(.L_x_1195) ;  /* 0x0000000c00d88947 */ /* 0x000fea0003800000 */
[----:B------:R-:W-:-:S07]  /*145a0*/  IMAD.MOV.U32 R10, RZ, RZ, R6 ;  /* 0x000000ffff0a7224 */ /* 0x000fce00078e0006 */
.L_x_1219:
        /* <DEDUP_REMOVED lines=32> */
.L_x_1207:
[----:B------:R-:W1:Y:S01]  /*147b0*/  S2R R3, SR_CgaCtaId ;  /* 0x0000000000037919 */ /* 0x000e620000008800 */
[----:B------:R-:W-:-:S04]  /*147c0*/  MOV R2, 0x400 ;  /* 0x0000040000027802 */ /* 0x000fc80000000f00 */
[----:B-1----:R-:W-:Y:S02]  /*147d0*/  LEA R2, R3, R2, 0x18 ;  /* 0x0000000203027211 */ /* 0x002fe400078ec0ff */
[----:B------:R-:W-:-:S03]  /*147e0*/  SHF.L.U32 R3, R9, 0x1f, RZ ;  /* 0x0000001f09037819 */ /* 0x000fc600000006ff */
[----:B------:R-:W-:-:S04]  /*147f0*/  IMAD R2, R8, 0x8, R2 ;  /* 0x0000000808027824 */ /* 0x000fc800078e0202 */
[----:B------:R-:W1:Y:S02]  /*14800*/  SYNCS.PHASECHK.TRANS64.TRYWAIT P0, [R2+URZ+0x28840], R3 ;  /* 0x02884003020075a7 */ /* 0x000e64000800017f */
[----:B-1----:R-:W-:Y:S05]  /*14810*/  @!P0 BRA `(.L_x_1208) ;  /* 0x0000002400f08947 */ /* 0x002fea0003800000 */
.L_x_1264:
        /* <DEDUP_REMOVED lines=11> */
.L_x_1209:
[----:B------:R-:W2:Y:S04]  /*148d0*/  LDL R15, [R1+0x4] ;  /* 0x00000400010f7983 */ /* 0x000ea80000100800 */
[----:B-1----:R-:W3:Y:S01]  /*148e0*/  LDL.LU R3, [R1+0x8] ;  /* 0x0000080001037983 */ /* 0x002ee20000300800 */
[----:B------:R-:W-:-:S03]  /*148f0*/  MOV R13, 0x400 ;  /* 0x00000400000d7802 */ /* 0x000fc60000000f00 */
        /* <DEDUP_REMOVED lines=30> */
.L_x_1265:
        /* <DEDUP_REMOVED lines=8> */
.L_x_1211:
[----:B0-----:R-:W2:Y:S01]  /*14b60*/  LDL.LU R3, [R1] ;  /* 0x0000000001037983 */ /* 0x001ea20000300800 */
[----:B------:R-:W-:-:S03]  /*14b70*/  MOV R13, 0x400 ;  /* 0x00000400000d7802 */ /* 0x000fc60000000f00 */
[----:B------:R-:W3:Y:S01]  /*14b80*/  LDL R11, [R1+0x4] ;  /* 0x00000400010b7983 */ /* 0x000ee20000100800 */
[----:B------:R-:W0:Y:S01]  /*14b90*/  S2R R14, SR_CgaCtaId ;  /* 0x00000000000e7919 */ /* 0x000e220000008800 */
[----:B------:R-:W-:Y:S02]  /*14ba0*/  R2UR UR11, R5 ;  /* 0x00000000050b72ca */ /* 0x000fe400000e0000 */
[----:B------:R-:W-:Y:S01]  /*14bb0*/  R2UR UR9, R2 ;  /* 0x00000000020972ca */ /* 0x000fe200000e0000 */
[----:B------:R-:W-:Y:S01]  /*14bc0*/  UIADD3 UR4, UP0, UR38, 0x470, URZ ;  /* 0x0000047026047890 */ /* 0x000fe2000ff1e03f */
[----:B------:R-:W-:Y:S02]  /*14bd0*/  R2UR UR13, R6 ;  /* 0x00000000060d72ca */ /* 0x000fe400000e0000 */
[----:B------:R-:W-:Y:S02]  /*14be0*/  R2UR UR12, R4 ;  /* 0x00000000040c72ca */ /* 0x000fe400000e0000 */
[----:B0-----:R-:W-:-:S07]  /*14bf0*/  LEA R13, R14, R13, 0x18 ;  /* 0x0000000d0e0d7211 */ /* 0x001fce00078ec0ff */
[----:B------:R-:W-:Y:S01]  /*14c00*/  UIADD3 UR9, UR9, 0x50, URZ ;  /* 0x0000005009097890 */ /* 0x000fe2000fffe03f */
[----:B------:R-:W-:Y:S01]  /*14c10*/  UMOV UR10, URZ ;  /* 0x0000003f000a7c82 */ /* 0x000fe20008000000 */
[----:B------:R-:W-:Y:S01]  /*14c20*/  UMOV UR7, 0x14f00000 ;  /* 0x14f0000000077882 */ /* 0x000fe20000000000 */
[----:B------:R-:W-:Y:S01]  /*14c30*/  UMOV UR15, 0x40 ;  /* 0x00000040000f7882 */ /* 0x000fe20000000000 */
[----:B------:R-:W-:Y:S02]  /*14c40*/  IMAD.MOV.U32 R5, RZ, RZ, R12 ;  /* 0x000000ffff057224 */ /* 0x000fe400078e000c */
[----:B------:R-:W-:Y:S02]  /*14c50*/  IMAD.MOV.U32 R6, RZ, RZ, R10 ;  /* 0x000000ffff067224 */ /* 0x000fe400078e000a */
        /* <DEDUP_REMOVED lines=13> */
.L_x_1206:
[----:B------:R-:W-:Y:S05]  /*14d30*/  BSYNC B1 ;  /* 0x0000000000017941 */ /* 0x000fea0003800000 */
.L_x_1205:
[----:B------:R-:W-:Y:S01]  /*14d40*/  VIADD R2, R8, 0x1 ;  /* 0x0000000108027836 */ /* 0x000fe20000000000 */
[----:B------:R-:W-:Y:S01]  /*14d50*/  BSSY B1, `(.L_x_1212) ;  /* 0x0000076000017945 */ /* 0x000fe20003800000 */
[----:B------:R-:W-:-:S03]  /*14d60*/  VIADD R13, R7, 0xffffffff ;  /* 0xffffffff070d7836 */ /* 0x000fc60000000000 */
        /* <DEDUP_REMOVED lines=8> */
[----:B------:R-:W-:Y:S01]  /*14df0*/  IMAD.MOV.U32 R12, RZ, RZ, R13 ;  /* 0x000000ffff0c7224 */ /* 0x000fe200078e000d */
[----:B------:R-:W-:-:S04]  /*14e00*/  ISETP.NE.U32.AND P0, PT, RZ, UR4, PT ;  /* 0x00000004ff007c0c */ /* 0x000fc8000bf05070 */
[----:B------:R-:W-:-:S13]  /*14e10*/  ISETP.NE.AND.EX P0, PT, RZ, UR5, PT, P0 ;  /* 0x00000005ff007c0c */ /* 0x000fda000bf05300 */
[----:B------:R-:W-:Y:S05]  /*14e20*/  @!P0 BRA `(.L_x_1214) ;  /* 0x0000000000448947 */ /* 0x000fea0003800000 */
[----:B------:R-:W1:Y:S01]  /*14e30*/  LDC R11, c[0x0][0x41c] ;  /* 0x00010700ff0b7b82 */ /* 0x000e620000000800 */
        /* <DEDUP_REMOVED lines=16> */
.L_x_1214:
[----:B------:R-:W2:Y:S01]  /*14f40*/  S2R R3, SR_CgaCtaId ;  /* 0x0000000000037919 */ /* 0x000ea20000008800 */
[----:B------:R-:W-:-:S04]  /*14f50*/  MOV R2, 0x400 ;  /* 0x0000040000027802 */ /* 0x000fc80000000f00 */
[----:B--2---:R-:W-:Y:S02]  /*14f60*/  LEA R2, R3, R2, 0x18 ;  /* 0x0000000203027211 */ /* 0x004fe400078ec0ff */
[----:B------:R-:W-:-:S03]  /*14f70*/  SHF.L.U32 R3, R14, 0x1f, RZ ;  /* 0x0000001f0e037819 */ /* 0x000fc600000006ff */
[----:B------:R-:W-:-:S04]  /*14f80*/  IMAD R2, R15, 0x8, R2 ;  /* 0x000000080f027824 */ /* 0x000fc800078e0202 */
[----:B------:R-:W2:Y:S02]  /*14f90*/  SYNCS.PHASECHK.TRANS64.TRYWAIT P0, [R2+URZ+0x28840], R3 ;  /* 0x02884003020075a7 */ /* 0x000ea4000800017f */
[----:B--2---:R-:W-:Y:S05]  /*14fa0*/  @!P0 BRA `(.L_x_1215) ;  /* 0x0000002000348947 */ /* 0x004fea0003800000 */
.L_x_1266:
        /* <DEDUP_REMOVED lines=11> */
.L_x_1216:
        /* <DEDUP_REMOVED lines=21> */
[----:B------:R-:W-:Y:S02]  /*151b0*/  ULEA UR11, UR11, UR5, 0x7 ;  /* 0x000000050b0b7291 */ /* 0x000fe4000f8e383f */
        /* <DEDUP_REMOVED lines=11> */
.L_x_1267:
        /* <DEDUP_REMOVED lines=8> */
.L_x_1218:
[----:B-1----:R-:W2:Y:S01]  /*152f0*/  LDL R3, [R1+0x4] ;  /* 0x0000040001037983 */ /* 0x002ea20000100800 */
[----:B0-----:R-:W-:Y:S01]  /*15300*/  MOV R9, 0x400 ;  /* 0x0000040000097802 */ /* 0x001fe20000000f00 */
[----:B------:R-:W0:Y:S01]  /*15310*/  S2R R11, SR_CgaCtaId ;  /* 0x00000000000b7919 */ /* 0x000e220000008800 */
[----:B------:R-:W-:Y:S02]  /*15320*/  R2UR UR11, R5 ;  /* 0x00000000050b72ca */ /* 0x000fe400000e0000 */
        /* <DEDUP_REMOVED lines=14> */
[----:B------:R-:W-:Y:S02]  /*15410*/  IMAD.MOV.U32 R5, RZ, RZ, R12 ;  /* 0x000000ffff057224 */ /* 0x000fe400078e000c */
[----:B------:R-:W-:Y:S01]  /*15420*/  IMAD.MOV.U32 R6, RZ, RZ, R10 ;  /* 0x000000ffff067224 */ /* 0x000fe200078e000a */
[----:B--2---:R-:W-:-:S13]  /*15430*/  R2UR UR5, R3 ;  /* 0x00000000030572ca */ /* 0x004fda00000e0000 */
[----:B------:R-:W-:Y:S02]  /*15440*/  ULEA UR11, UR11, UR5, 0x7 ;  /* 0x000000050b0b7291 */ /* 0x000fe4000f8e383f */
[----:B------:R-:W-:-:S09]  /*15450*/  UIADD3.X UR5, URZ, UR39, URZ, UP0, !UPT ;  /* 0x000000273f057290 */ /* 0x000fd200087fe43f */
[----:B------:R0:W-:Y:S02]  /*15460*/  UTMALDG.4D [UR8], [UR4], desc[UR6] ;  /* 0x00000608040075b4 */ /* 0x0001e40008019000 */
[----:B0-----:R-:W-:Y:S01]  /*15470*/  UMOV UR8, UR14 ;  /* 0x0000000e00087c82 */ /* 0x001fe20008000000 */
[----:B------:R-:W-:Y:S02]  /*15480*/  UMOV UR10, UR15 ;  /* 0x0000000f000a7c82 */ /* 0x000fe40008000000 */
[----:B------:R1:W-:Y:S02]  /*15490*/  UTMALDG.4D [UR8], [UR4], desc[UR6] ;  /* 0x00000608040075b4 */ /* 0x0003e40008019000 */
[----:B-1----:R-:W-:Y:S01]  /*154a0*/  NOP ;  /* 0x0000000000007918 */ /* 0x002fe20000000000 */
.L_x_1213:
[----:B------:R-:W-:Y:S05]  /*154b0*/  BSYNC B1 ;  /* 0x0000000000017941 */ /* 0x000fea0003800000 */
.L_x_1212:
[----:B------:R-:W2:Y:S01]  /*154c0*/  LDL R2, [R1+0x10] ;  /* 0x0000100001027983 */ /* 0x000ea20000100800 */
[----:B------:R-:W-:Y:S01]  /*154d0*/  VIADD R7, R7, 0xfffffffe ;  /* 0xfffffffe07077836 */ /* 0x000fe20000000000 */
[----:B--2---:R-:W-:-:S13]  /*154e0*/  ISETP.GT.AND P0, PT, R13, R2, PT ;  /* 0x000000020d00720c */ /* 0x004fda0003f04270 */
[----:B------:R-:W-:Y:S05]  /*154f0*/  @P0 BRA `(.L_x_1219) ;  /* 0xfffffff0002c0947 */ /* 0x000fea000383ffff */
.L_x_1195:
[----:B------:R-:W-:Y:S05]  /*15500*/  BSYNC B0 ;  /* 0x0000000000007941 */ /* 0x000fea0003800000 */
.L_x_1194:
        /* <DEDUP_REMOVED lines=8> */
[----:B------:R-:W1:Y:S08]  /*15590*/  FLO.U32 R0, UR4 ;  /* 0x0000000400007d00 */ /* 0x000e7000080e0000 */
        /* <DEDUP_REMOVED lines=8> */
.L_x_1221:
[----:B------:R-:W-:Y:S05]  /*15620*/  BSYNC B0 ;  /* 0x0000000000007941 */ /* 0x000fea0003800000 */
.L_x_1220:
        /* <DEDUP_REMOVED lines=11> */
.L_x_1268:
        /* <DEDUP_REMOVED lines=11> */
.L_x_1225:
[----:B------:R-:W2:Y:S01]  /*15790*/  LDL.LU R8, [R1+0x4] ;  /* 0x0000040001087983 */ /* 0x000ea20000300800 */
[----:B------:R-:W-:-:S03]  /*157a0*/  MOV R2, 0x400 ;  /* 0x0000040000027802 */ /* 0x000fc60000000f00 */
[----:B-1----:R-:W3:Y:S01]  /*157b0*/  LDL R0, [R1] ;  /* 0x0000000001007983 */ /* 0x002ee20000100800 */
[----:B------:R-:W1:Y:S01]  /*157c0*/  S2R R7, SR_CgaCtaId ;  /* 0x0000000000077919 */ /* 0x000e620000008800 */
[----:B------:R-:W-:Y:S02]  /*157d0*/  R2UR UR11, R5 ;  /* 0x00000000050b72ca */ /* 0x000fe400000e0000 */
[----:B------:R-:W-:Y:S01]  /*157e0*/  R2UR UR9, R3 ;  /* 0x00000000030972ca */ /* 0x000fe200000e0000 */
[----:B------:R-:W-:Y:S01]  /*157f0*/  UIADD3 UR4, UP0, UR38, 0x470, URZ ;  /* 0x0000047026047890 */ /* 0x000fe2000ff1e03f */
[----:B------:R-:W-:Y:S02]  /*15800*/  R2UR UR12, R4 ;  /* 0x00000000040c72ca */ /* 0x000fe400000e0000 */
[----:B------:R-:W-:Y:S02]  /*15810*/  R2UR UR13, R6 ;  /* 0x00000000060d72ca */ /* 0x000fe400000e0000 */
[----:B-1----:R-:W-:-:S07]  /*15820*/  LEA R2, R7, R2, 0x18 ;  /* 0x0000000207027211 */ /* 0x002fce00078ec0ff */
[----:B------:R-:W-:Y:S01]  /*15830*/  UIADD3 UR9, UR9, 0x28850, URZ ;  /* 0x0002885009097890 */ /* 0x000fe2000fffe03f */
[----:B------:R-:W-:Y:S01]  /*15840*/  UMOV UR10, URZ ;  /* 0x0000003f000a7c82 */ /* 0x000fe20008000000 */
[----:B------:R-:W-:Y:S01]  /*15850*/  UMOV UR7, 0x14f00000 ;  /* 0x14f0000000077882 */ /* 0x000fe20000000000 */
[----:B------:R-:W-:Y:S01]  /*15860*/  UMOV UR15, 0x40 ;  /* 0x00000040000f7882 */ /* 0x000fe20000000000 */
[----:B--2---:R-:W-:Y:S01]  /*15870*/  R2UR UR5, R8 ;  /* 0x00000000080572ca */ /* 0x004fe200000e0000 */
[----:B---3--:R-:W-:-:S05]  /*15880*/  IMAD R0, R0, 0x8000, R2 ;  /* 0x0000800000007824 */ /* 0x008fca00078e0202 */
[----:B------:R-:W-:-:S07]  /*15890*/  R2UR UR6, R0 ;  /* 0x00000000000672ca */ /* 0x000fce00000e0000 */
[----:B------:R-:W-:Y:S02]  /*158a0*/  ULEA UR11, UR11, UR5, 0x7 ;  /* 0x000000050b0b7291 */ /* 0x000fe4000f8e383f */
[----:B------:R-:W-:-:S04]  /*158b0*/  UIADD3.X UR5, URZ, UR39, URZ, UP0, !UPT ;  /* 0x000000273f057290 */ /* 0x000fc800087fe43f */
[----:B------:R-:W-:Y:S02]  /*158c0*/  UIADD3 UR8, UR6, 0x400, URZ ;  /* 0x0000040006087890 */ /* 0x000fe4000fffe03f */
[----:B------:R-:W-:-:S03]  /*158d0*/  UIADD3 UR14, UR6, 0x4400, URZ ;  /* 0x00004400060e7890 */ /* 0x000fc6000fffe03f */
[----:B------:R-:W-:-:S04]  /*158e0*/  UMOV UR6, 0x0 ;  /* 0x0000000000067882 */ /* 0x000fc80000000000 */
[----:B------:R1:W-:Y:S02]  /*158f0*/  UTMALDG.4D [UR8], [UR4], desc[UR6] ;  /* 0x00000608040075b4 */ /* 0x0003e40008019000 */
[----:B-1----:R-:W-:Y:S01]  /*15900*/  UMOV UR8, UR14 ;  /* 0x0000000e00087c82 */ /* 0x002fe20008000000 */
[----:B------:R-:W-:Y:S02]  /*15910*/  UMOV UR10, UR15 ;  /* 0x0000000f000a7c82 */ /* 0x000fe40008000000 */
[----:B------:R1:W-:Y:S02]  /*15920*/  UTMALDG.4D [UR8], [UR4], desc[UR6] ;  /* 0x00000608040075b4 */ /* 0x0003e40008019000 */
[----:B-1----:R-:W-:Y:S01]  /*15930*/  NOP ;  /* 0x0000000000007918 */ /* 0x002fe20000000000 */
.L_x_1223:
[----:B------:R-:W-:Y:S05]  /*15940*/  BSYNC B0 ;  /* 0x0000000000007941 */ /* 0x000fea0003800000 */
.L_x_1222:
        /* <DEDUP_REMOVED lines=9> */
.L_x_1180:
[----:B------:R-:W-:Y:S05]  /*159e0*/  BSYNC B6 ;  /* 0x0000000000067941 */ /* 0x000fea0003800000 */
.L_x_1178:
[----:B------:R-:W-:-:S03]  /*159f0*/  UMOV UR4, 0xffffffff ;  /* 0xffffffff00047882 */ /* 0x000fc60000000000 */
[----:B------:R-:W-:Y:S05]  /*15a00*/  BRA.DIV UR4, `(.L_x_1226) ;  /* 0x0000001604d87947 */ /* 0x000fea000b800000 */
[----:B------:R2:W3:Y:S04]  /*15a10*/  SHFL.IDX PT, R4, R16, RZ, 0x1f ;  /* 0x00001fff10047589 */ /* 0x0004e800000e0000 */
[----:B------:R2:W4:Y:S02]  /*15a20*/  SHFL.IDX PT, R7, R16, 0x1, 0x1f ;  /* 0x00201f0010077f89 */ /* 0x00052400000e0000 */
.L_x_1272:
[----:B-1----:R-:W1:Y:S01]  /*15a30*/  S2R R0, SR_TID.X ;  /* 0x0000000000007919 */ /* 0x002e620000002100 */
[----:B------:R-:W-:Y:S01]  /*15a40*/  ULDC UR4, c[0x0][0xc14] ;  /* 0x0003050000047ab9 */ /* 0x000fe20000000800 */
[----:B------:R-:W-:Y:S01]  /*15a50*/  BSSY B0, `(.L_x_1227) ;  /* 0x000000b000007945 */ /* 0x000fe20003800000 */
[----:B------:R-:W-:Y:S01]  /*15a60*/  IMAD.MOV.U32 R17, RZ, RZ, RZ ;  /* 0x000000ffff117224 */ /* 0x000fe200078e00ff */
[----:B-1----:R-:W-:Y:S01]  /*15a70*/  LOP3.LUT R6, R0, 0x1f, RZ, 0xc0, !PT ;  /* 0x0000001f00067812 */ /* 0x002fe200078ec0ff */
[----:B------:R-:W-:-:S03]  /*15a80*/  IMAD.U32 R0, RZ, RZ, UR4 ;  /* 0x00000004ff007e24 */ /* 0x000fc6000f8e00ff */
[C---:B------:R-:W-:Y:S01]  /*15a90*/  ISETP.NE.AND P0, PT, R6.reuse, 0x1f, PT ;  /* 0x0000001f0600780c */ /* 0x040fe20003f05270 */
[----:B------:R-:W-:-:S05]  /*15aa0*/  IMAD.IADD R5, R6, 0x1, R19 ;  /* 0x0000000106057824 */ /* 0x000fca00078e0213 */
[----:B------:R-:W-:-:S13]  /*15ab0*/  ISETP.GE.OR P0, PT, R5, R0, !P0 ;  /* 0x000000000500720c */ /* 0x000fda0004706670 */
[----:B------:R-:W-:Y:S05]  /*15ac0*/  @P0 BRA `(.L_x_1228) ;  /* 0x00000000000c0947 */ /* 0x000fea0003800000 */
[----:B------:R-:W1:Y:S02]  /*15ad0*/  LDC.64 R2, c[0x0][0xc58] ;  /* 0x00031600ff027b82 */ /* 0x000e640000000a00 */
[----:B-1----:R-:W-:-:S05]  /*15ae0*/  IMAD.WIDE R2, R5, 0x4, R2 ;  /* 0x0000000405027825 */ /* 0x002fca00078e0202 */
[----:B------:R1:W5:Y:S02]  /*15af0*/  LDG.E R17, desc[UR48][R2.64] ;  /* 0x0000003002117981 */ /* 0x000364000c1e1900 */
.L_x_1228:
[----:B------:R-:W-:Y:S05]  /*15b00*/  BSYNC B0 ;  /* 0x0000000000007941 */ /* 0x000fea0003800000 */
.L_x_1227:
[----:B------:R-:W-:-:S03]  /*15b10*/  UMOV UR4, 0xffffffff ;  /* 0xffffffff00047882 */ /* 0x000fc60000000000 */
[----:B------:R-:W-:Y:S05]  /*15b20*/  BRA.DIV UR4, `(.L_x_1229) ;  /* 0x0000001604dc7947 */ /* 0x000fea000b800000 */
[----:B0----5:R-:W0:Y:S01]  /*15b30*/  SHFL.UP PT, R14, R17, 0x1, RZ ;  /* 0x04200000110e7989 */ /* 0x021e2200000e00ff */
[C---:B------:R-:W-:Y:S02]  /*15b40*/  ISETP.NE.AND P0, PT, R6.reuse, RZ, PT ;  /* 0x000000ff0600720c */ /* 0x040fe40003f05270 */
[----:B------:R-:W-:Y:S02]  /*15b50*/  ISETP.GE.U32.AND P1, PT, R6, 0x2, PT ;  /* 0x000000020600780c */ /* 0x000fe40003f26070 */
[----:B0-----:R-:W-:Y:S02]  /*15b60*/  SEL R14, R14, RZ, P0 ;  /* 0x000000ff0e0e7207 */ /* 0x001fe40000000000 */
[----:B------:R-:W-:-:S03]  /*15b70*/  ISETP.GE.U32.AND P0, PT, R6, 0x4, PT ;  /* 0x000000040600780c */ /* 0x000fc60003f06070 */
[----:B------:R-:W-:-:S05]  /*15b80*/  IMAD.IADD R13, R17, 0x1, R14 ;  /* 0x00000001110d7824 */ /* 0x000fca00078e020e */
[----:B------:R-:W1:Y:S02]  /*15b90*/  SHFL.UP PT, R14, R13, 0x2, RZ ;  /* 0x044000000d0e7989 */ /* 0x000e6400000e00ff */
        /* <DEDUP_REMOVED lines=14> */
.L_x_1280:
[----:B------:R-:W-:Y:S02]  /*15c80*/  ULDC UR4, c[0x0][0xc10] ;  /* 0x0003040000047ab9 */ /* 0x000fe40000000800 */
[----:B------:R-:W-:-:S04]  /*15c90*/  IMAD.U32 R5, RZ, RZ, UR4 ;  /* 0x00000004ff057e24 */ /* 0x000fc8000f8e00ff */
[----:B-1----:R-:W-:-:S04]  /*15ca0*/  IMAD R14, R14, R5, RZ ;  /* 0x000000050e0e7224 */ /* 0x002fc800078e02ff */
[----:B----4-:R-:W-:-:S05]  /*15cb0*/  IMAD.IADD R7, R7, 0x1, R14 ;  /* 0x0000000107077824 */ /* 0x010fca00078e020e */
[----:B---3--:R-:W-:-:S13]  /*15cc0*/  ISETP.GT.AND P0, PT, R7, R4, PT ;  /* 0x000000040700720c */ /* 0x008fda0003f04270 */
[----:B------:R-:W-:Y:S05]  /*15cd0*/  @P0 BRA `(.L_x_1230) ;  /* 0x0000000000b40947 */ /* 0x000fea0003800000 */
[----:B------:R-:W1:Y:S02]  /*15ce0*/  LDC R0, c[0x0][0xc14] ;  /* 0x00030500ff007b82 */ /* 0x000e640000000800 */
.L_x_1235:
[----:B------:R-:W-:-:S05]  /*15cf0*/  VIADD R19, R19, 0x1f ;  /* 0x0000001f13137836 */ /* 0x000fca0000000000 */
        /* <DEDUP_REMOVED lines=10> */
[----:B------:R-:W0:Y:S02]  /*15da0*/  LDC.64 R2, c[0x0][0xc58] ;  /* 0x00031600ff027b82 */ /* 0x000e240000000a00 */
[----:B0-----:R-:W-:-:S05]  /*15db0*/  IMAD.WIDE R2, R5, 0x4, R2 ;  /* 0x0000000405027825 */ /* 0x001fca00078e0202 */
[----:B------:R0:W5:Y:S02]  /*15dc0*/  LDG.E R17, desc[UR48][R2.64] ;  /* 0x0000003002117981 */ /* 0x000164000c1e1900 */
.L_x_1233:
[----:B------:R-:W-:Y:S05]  /*15dd0*/  BSYNC B0 ;  /* 0x0000000000007941 */ /* 0x000fea0003800000 */
.L_x_1232:
        /* <DEDUP_REMOVED lines=23> */
.L_x_1288:
[----:B------:R-:W-:Y:S02]  /*15f50*/  ULDC UR4, c[0x0][0xc10] ;  /* 0x0003040000047ab9 */ /* 0x000fe40000000800 */
[----:B------:R-:W-:-:S04]  /*15f60*/  IMAD.U32 R5, RZ, RZ, UR4 ;  /* 0x00000004ff057e24 */ /* 0x000fc8000f8e00ff */
[----:B-1----:R-:W-:-:S04]  /*15f70*/  IMAD R14, R14, R5, RZ ;  /* 0x000000050e0e7224 */ /* 0x002fc800078e02ff */
[----:B------:R-:W-:-:S05]  /*15f80*/  IMAD.IADD R7, R14, 0x1, R7 ;  /* 0x000000010e077824 */ /* 0x000fca00078e0207 */
[----:B------:R-:W-:-:S13]  /*15f90*/  ISETP.GT.AND P0, PT, R7, R4, PT ;  /* 0x000000040700720c */ /* 0x000fda0003f04270 */
[----:B------:R-:W-:Y:S05]  /*15fa0*/  @!P0 BRA `(.L_x_1235) ;  /* 0xfffffffc00508947 */ /* 0x000fea000383ffff */
.L_x_1230:
[----:B--2---:R-:W-:Y:S01]  /*15fb0*/  IMAD.IADD R16, R7, 0x1, -R14 ;  /* 0x0000000107107824 */ /* 0x004fe200078e0a0e */
[----:B------:R-:W-:-:S03]  /*15fc0*/  UMOV UR4, 0xffffffff ;  /* 0xffffffff00047882 */ /* 0x000fc60000000000 */
[----:B------:R-:W-:-:S05]  /*15fd0*/  IMAD R3, R2, R5, R16 ;  /* 0x0000000502037224 */ /* 0x000fca00078e0210 */
[----:B------:R-:W-:Y:S01]  /*15fe0*/  ISETP.GT.AND P6, PT, R3, R4, PT ;  /* 0x000000040300720c */ /* 0x000fe20003fc4270 */
[----:B------:R-:W-:-:S12]  /*15ff0*/  BRA.DIV UR4, `(.L_x_1236) ;  /* 0x0000001a04487947 */ /* 0x000fd8000b800000 */
[----:B------:R-:W-:-:S04]  /*16000*/  VOTE.ANY R3, PT, !P6 ;  /* 0x0000000000037806 */ /* 0x000fc800070e0100 */
[----:B------:R-:W1:Y:S02]  /*16010*/  POPC R6, R3 ;  /* 0x0000000300067309 */ /* 0x000e640000000000 */
[----:B-1----:R1:W2:Y:S02]  /*16020*/  SHFL.IDX PT, R17, R17, R6, 0x1f ;  /* 0x00001f0611117589 */ /* 0x0022a400000e0000 */
.L_x_1292:
[----:B------:R-:W-:Y:S01]  /*16030*/  ISETP.NE.AND P0, PT, R3, RZ, PT ;  /* 0x000000ff0300720c */ /* 0x000fe20003f05270 */
[----:B------:R-:W-:-:S12]  /*16040*/  IMAD.MOV.U32 R7, RZ, RZ, RZ ;  /* 0x000000ffff077224 */ /* 0x000fd800078e00ff */
[----:B------:R-:W-:Y:S05]  /*16050*/  @!P0 BRA `(.L_x_1237) ;  /* 0x0000000000108947 */ /* 0x000fea0003800000 */
[----:B------:R-:W-:Y:S01]  /*16060*/  UMOV UR4, 0xffffffff ;  /* 0xffffffff00047882 */ /* 0x000fe20000000000 */
[----:B------:R-:W-:Y:S02]  /*16070*/  VIADD R12, R6, 0xffffffff ;  /* 0xffffffff060c7836 */ /* 0x000fe40000000000 */
[----:B------:R-:W-:Y:S05]  /*16080*/  BRA.DIV UR4, `(.L_x_1238) ;  /* 0x0000001a046c7947 */ /* 0x000fea000b800000 */
[----:B------:R3:W4:Y:S02]  /*16090*/  SHFL.IDX PT, R7, R2, R12, 0x1f ;  /* 0x00001f0c02077589 */ /* 0x00072400000e0000 */
.L_x_1237:
[----:B0--3--:R-:W0:Y:S01]  /*160a0*/  LDC.64 R2, c[0x0][0xc68] ;  /* 0x00031a00ff027b82 */ /* 0x009e220000000a00 */
[----:B------:R-:W-:-:S04]  /*160b0*/  IMAD.IADD R19, R6, 0x1, R19 ;  /* 0x0000000106137824 */ /* 0x000fc800078e0213 */
[----:B0-----:R-:W-:-:S05]  /*160c0*/  IMAD.WIDE R2, R19, 0x4, R2 ;  /* 0x0000000413027825 */ /* 0x001fca00078e0202 */
[----:B------:R0:W1:Y:S01]  /*160d0*/  LDG.E R8, desc[UR48][R2.64] ;  /* 0x0000003002087981 */ /* 0x000062000c1e1900 */
[----:B----4-:R-:W-:-:S04]  /*160e0*/  IMAD R16, R7, R5, R16 ;  /* 0x0000000507107224 */ /* 0x010fc800078e0210 */
[----:B------:R-:W-:Y:S02]  /*160f0*/  IMAD.IADD R7, R4, 0x1, -R16 ;  /* 0x0000000104077824 */ /* 0x000fe400078e0a10 */
[----:B0-----:R-:W-:Y:S02]  /*16100*/  IMAD.MOV.U32 R2, RZ, RZ, RZ ;  /* 0x000000ffff027224 */ /* 0x001fe400078e00ff */
[----:B-12---:R-:W-:-:S05]  /*16110*/  IMAD R6, R17, R8, RZ ;  /* 0x0000000811067224 */ /* 0x006fca00078e02ff */
[-C--:B------:R-:W-:Y:S02]  /*16120*/  IABS R9, R6.reuse ;  /* 0x0000000600097213 */ /* 0x080fe40000000000 */
[----:B------:R-:W-:Y:S02]  /*16130*/  IABS R4, R6 ;  /* 0x0000000600047213 */ /* 0x000fe40000000000 */
[----:B------:R-:W0:Y:S03]  /*16140*/  I2F.RP R10, R9 ;  /* 0x00000009000a7306 */ /* 0x000e260000209400 */
[----:B------:R-:W-:-:S05]  /*16150*/  IMAD.MOV R4, RZ, RZ, -R4 ;  /* 0x000000ffff047224 */ /* 0x000fca00078e0a04 */
[----:B0-----:R-:W0:Y:S02]  /*16160*/  MUFU.RCP R10, R10 ;  /* 0x0000000a000a7308 */ /* 0x001e240000001000 */
[----:B0-----:R-:W-:-:S06]  /*16170*/  VIADD R11, R10, 0xffffffe ;  /* 0x0ffffffe0a0b7836 */ /* 0x001fcc0000000000 */
[----:B------:R-:W0:Y:S02]  /*16180*/  F2I.FTZ.U32.TRUNC.NTZ R3, R11 ;  /* 0x0000000b00037305 */ /* 0x000e24000021f000 */
[----:B0-----:R-:W-:-:S04]  /*16190*/  IMAD.MOV R12, RZ, RZ, -R3 ;  /* 0x000000ffff0c7224 */ /* 0x001fc800078e0a03 */
[----:B------:R-:W-:-:S04]  /*161a0*/  IMAD R13, R12, R9, RZ ;  /* 0x000000090c0d7224 */ /* 0x000fc800078e02ff */
[----:B------:R-:W-:Y:S01]  /*161b0*/  IMAD.HI.U32 R2, R3, R13, R2 ;  /* 0x0000000d03027227 */ /* 0x000fe200078e0002 */
        /* <DEDUP_REMOVED lines=9> */
[----:B------:R-:W-:-:S03]  /*16250*/  ISETP.GE.AND P0, PT, R3, RZ, PT ;  /* 0x000000ff0300720c */ /* 0x000fc60003f06270 */
[----:B------:R-:W-:-:S10]  /*16260*/  IMAD.MOV.U32 R9, RZ, RZ, R2 ;  /* 0x000000ffff097224 */ /* 0x000fd400078e0002 */
[----:B------:R-:W-:Y:S01]  /*16270*/  @!P0 IMAD.MOV R9, RZ, RZ, -R9 ;  /* 0x000000ffff098224 */ /* 0x000fe200078e0a09 */
[----:B------:R-:W-:-:S13]  /*16280*/  ISETP.NE.AND P0, PT, R6, RZ, PT ;  /* 0x000000ff0600720c */ /* 0x000fda0003f05270 */
[----:B------:R-:W-:-:S05]  /*16290*/  @!P0 LOP3.LUT R9, RZ, R6, RZ, 0x33, !PT ;  /* 0x00000006ff098212 */ /* 0x000fca00078e33ff */
[----:B------:R-:W-:Y:S02]  /*162a0*/  IMAD R4, R8, R9, RZ ;  /* 0x0000000908047224 */ /* 0x000fe400078e02ff */
[----:B------:R-:W-:Y:S02]  /*162b0*/  IMAD.MOV R9, RZ, RZ, -R9 ;  /* 0x000000ffff097224 */ /* 0x000fe400078e0a09 */
[----:B------:R-:W-:Y:S02]  /*162c0*/  IMAD.MOV R2, RZ, RZ, -R4 ;  /* 0x000000ffff027224 */ /* 0x000fe400078e0a04 */
[----:B------:R-:W-:-:S03]  /*162d0*/  IMAD R7, R6, R9, R7 ;  /* 0x0000000906077224 */ /* 0x000fc600078e0207 */
[----:B------:R-:W-:Y:S01]  /*162e0*/  VIADDMNMX R8, R2, R5, R8, PT ;  /* 0x0000000502087246 */ /* 0x000fe20003800108 */
[----:B------:R-:W-:-:S03]  /*162f0*/  IMAD.IADD R4, R7, 0x1, R4 ;  /* 0x0000000107047824 */ /* 0x000fc600078e0204 */
[----:B------:R-:W-:-:S04]  /*16300*/  IABS R5, R8 ;  /* 0x0000000800057213 */ /* 0x000fc80000000000 */
[----:B------:R-:W0:Y:S08]  /*16310*/  I2F.RP R10, R5 ;  /* 0x00000005000a7306 */ /* 0x000e300000209400 */
[----:B0-----:R-:W0:Y:S02]  /*16320*/  MUFU.RCP R10, R10 ;  /* 0x0000000a000a7308 */ /* 0x001e240000001000 */
[----:B0-----:R-:W-:-:S06]  /*16330*/  VIADD R2, R10, 0xffffffe ;  /* 0x0ffffffe0a027836 */ /* 0x001fcc0000000000 */
[----:B------:R0:W1:Y:S02]  /*16340*/  F2I.FTZ.U32.TRUNC.NTZ R3, R2 ;  /* 0x0000000200037305 */ /* 0x000064000021f000 */
[----:B0-----:R-:W-:Y:S02]  /*16350*/  IMAD.MOV.U32 R2, RZ, RZ, RZ ;  /* 0x000000ffff027224 */ /* 0x001fe400078e00ff */
[----:B-1----:R-:W-:-:S04]  /*16360*/  IMAD.MOV R6, RZ, RZ, -R3 ;  /* 0x000000ffff067224 */ /* 0x002fc800078e0a03 */
[----:B------:R-:W-:Y:S01]  /*16370*/  IMAD R9, R6, R5, RZ ;  /* 0x0000000506097224 */ /* 0x000fe200078e02ff */
[----:B------:R-:W-:-:S03]  /*16380*/  IABS R6, R7 ;  /* 0x0000000700067213 */ /* 0x000fc60000000000 */
[----:B------:R-:W-:Y:S01]  /*16390*/  IMAD.HI.U32 R3, R3, R9, R2 ;  /* 0x0000000903037227 */ /* 0x000fe200078e0002 */
[----:B------:R-:W-:-:S05]  /*163a0*/  IABS R9, R8 ;  /* 0x0000000800097213 */ /* 0x000fca0000000000 */
        /* <DEDUP_REMOVED lines=12> */
[----:B------:R-:W-:Y:S01]  /*16470*/  @!P0 LOP3.LUT R3, RZ, R8, RZ, 0x33, !PT ;  /* 0x00000008ff038212 */ /* 0x000fe200078e33ff */
[----:B------:R-:W-:-:S03]  /*16480*/  IMAD.MOV R8, RZ, RZ, -R8 ;  /* 0x000000ffff087224 */ /* 0x000fc600078e0a08 */
[----:B------:R-:W-:Y:S01]  /*16490*/  LOP3.LUT R2, RZ, R3, RZ, 0x33, !PT ;  /* 0x00000003ff027212 */ /* 0x000fe200078e33ff */
[----:B------:R-:W-:-:S04]  /*164a0*/  IMAD R18, R3, R8, R4 ;  /* 0x0000000803127224 */ /* 0x000fc800078e0204 */
[----:B------:R-:W-:Y:S01]  /*164b0*/  IMAD.IADD R17, R17, 0x1, R2 ;  /* 0x0000000111117824 */ /* 0x000fe200078e0202 */
[----:B------:R-:W-:Y:S06]  /*164c0*/  BRA `(.L_x_1239) ;  /* 0x00000000001c7947 */ /* 0x000fec0003800000 */
.L_x_1231:
[----:B------:R-:W-:Y:S01]  /*164d0*/  UMOV UR4, URZ ;  /* 0x0000003f00047c82 */ /* 0x000fe20008000000 */
[----:B------:R-:W-:Y:S01]  /*164e0*/  UMOV UR5, URZ ;  /* 0x0000003f00057c82 */ /* 0x000fe20008000000 */
[----:B------:R-:W-:Y:S01]  /*164f0*/  ULDC UR6, c[0x0][0xc14] ;  /* 0x0003050000067ab9 */ /* 0x000fe20000000800 */
[----:B--2---:R-:W-:Y:S02]  /*16500*/  IMAD.MOV.U32 R16, RZ, RZ, R4 ;  /* 0x000000ffff107224 */ /* 0x004fe400078e0004 */
[----:B------:R-:W-:Y:S02]  /*16510*/  IMAD.U32 R17, RZ, RZ, UR4 ;  /* 0x00000004ff117e24 */ /* 0x000fe4000f8e00ff */
[----:B------:R-:W-:Y:S02]  /*16520*/  IMAD.U32 R18, RZ, RZ, UR5 ;  /* 0x00000005ff127e24 */ /* 0x000fe4000f8e00ff */
[----:B------:R-:W-:-:S07]  /*16530*/  IMAD.U32 R19, RZ, RZ, UR6 ;  /* 0x00000006ff137e24 */ /* 0x000fce000f8e00ff */
.L_x_1239:
        /* <DEDUP_REMOVED lines=12> */
.L_x_1166:
[----:B-1----:R-:W3:Y:S01]  /*16600*/  LDL.LU R0, [R1+0x18] ;  /* 0x0000180001007983 */ /* 0x002ee20000300800 */
[----:B------:R-:W-:Y:S01]  /*16610*/  BSSY B0, `(.L_x_1241) ;  /* 0x000000b000007945 */ /* 0x000fe20003800000 */
[----:B------:R-:W1:Y:S01]  /*16620*/  S2R R5, SR_CgaCtaId ;  /* 0x0000000000057919 */ /* 0x000e620000008800 */
[----:B---3--:R-:W-:-:S05]  /*16630*/  VIADD R0, R0, 0x1 ;  /* 0x0000000100007836 */ /* 0x008fca0000000000 */
[----:B--2---:R-:W-:-:S04]  /*16640*/  LEA.HI R2, R0, R0, RZ, 0x1 ;  /* 0x0000000000027211 */ /* 0x004fc800078f08ff */
[----:B------:R-:W-:-:S05]  /*16650*/  LOP3.LUT R3, R2, 0xfffffffe, RZ, 0xc0, !PT ;  /* 0xfffffffe02037812 */ /* 0x000fca00078ec0ff */
[----:B------:R-:W-:Y:S01]  /*16660*/  IMAD.IADD R3, R0, 0x1, -R3 ;  /* 0x0000000100037824 */ /* 0x000fe200078e0a03 */
[----:B------:R-:W-:-:S04]  /*16670*/  MOV R0, 0x400 ;  /* 0x0000040000007802 */ /* 0x000fc80000000f00 */
[----:B-1----:R-:W-:Y:S02]  /*16680*/  LEA R0, R5, R0, 0x18 ;  /* 0x0000000005007211 */ /* 0x002fe400078ec0ff */
[----:B------:R-:W-:-:S04]  /*16690*/  SHF.L.U32 R3, R3, 0x1f, RZ ;  /* 0x0000001f03037819 */ /* 0x000fc800000006ff */
[----:B------:R-:W1:Y:S02]  /*166a0*/  SYNCS.PHASECHK.TRANS64.TRYWAIT P0, [R0+URZ+0x28820], R3 ;  /* 0x02882003000075a7 */ /* 0x000e64000800017f */
[----:B-1----:R-:W-:Y:S05]  /*166b0*/  @!P0 BRA `(.L_x_1242) ;  /* 0x0000001400088947 */ /* 0x002fea0003800000 */
.L_x_1295:
[----:B------:R-:W-:Y:S05]  /*166c0*/  BSYNC B0 ;  /* 0x0000000000007941 */ /* 0x000fea0003800000 */
.L_x_1241:
[----:B------:R-:W-:-:S03]  /*166d0*/  UMOV UR4, 0xffffffff ;  /* 0xffffffff00047882 */ /* 0x000fc60000000000 */
[----:B------:R-:W-:Y:S05]  /*166e0*/  BRA.DIV UR4, `(.L_x_1243) ;  /* 0x0000001604107947 */ /* 0x000fea000b800000 */
[----:B------:R-:W2:Y:S02]  /*166f0*/  S2R R2, SR_TID.X ;  /* 0x0000000000027919 */ /* 0x000ea40000002100 */
[----:B--2---:R-:W-:-:S04]  /*16700*/  SHF.R.U32.HI R2, RZ, 0x5, R2 ;  /* 0x00000005ff027819 */ /* 0x004fc80000011602 */
[----:B------:R-:W-:-:S05]  /*16710*/  LOP3.LUT R2, R2, 0x3, RZ, 0xc0, !PT ;  /* 0x0000000302027812 */ /* 0x000fca00078ec0ff */
[----:B------:R2:W3:Y:S02]  /*16720*/  SHFL.IDX PT, R14, R2, RZ, 0x1f ;  /* 0x00001fff020e7589 */ /* 0x0004e400000e0000 */
.L_x_1298:
[----:B---3--:R-:W-:Y:S01]  /*16730*/  ISETP.NE.AND P0, PT, R14, RZ, PT ;  /* 0x000000ff0e00720c */ /* 0x008fe20003f05270 */
[----:B------:R-:W-:-:S12]  /*16740*/  BSSY B0, `(.L_x_1244) ;  /* 0x0000027000007945 */ /* 0x000fd80003800000 */
[----:B------:R-:W-:Y:S05]  /*16750*/  @P0 BRA `(.L_x_1245) ;  /* 0x0000000000940947 */ /* 0x000fea0003800000 */
[----:B------:R-:W-:-:S03]  /*16760*/  UMOV UR4, 0xffffffff ;  /* 0xffffffff00047882 */ /* 0x000fc60000000000 */
[----:B------:R-:W-:Y:S05]  /*16770*/  BRA.DIV UR4, `(.L_x_1246) ;  /* 0x0000001604207947 */ /* 0x000fea000b800000 */
[----:B------:R-:W-:-:S13]  /*16780*/  ELECT P6, URZ, PT ;  /* 0x00000000003f782f */ /* 0x000fda00038c0000 */
.L_x_1301:
[----:B------:R-:W-:Y:S05]  /*16790*/  @!P6 BRA `(.L_x_1245) ;  /* 0x000000000084e947 */ /* 0x000fea0003800000 */
[----:B------:R-:W-:-:S06]  /*167a0*/  ULOP3.LUT UR4, UR36, 0x2, URZ, 0xfc, !UPT ;  /* 0x0000000224047892 */ /* 0x000fcc000f8efc3f */
[----:B--2---:R-:W-:-:S05]  /*167b0*/  IMAD.U32 R2, RZ, RZ, UR4 ;  /* 0x00000004ff027e24 */ /* 0x004fca000f8e00ff */
[----:B------:R-:W-:-:S13]  /*167c0*/  ISETP.NE.AND P2, PT, R2, 0x3, PT ;  /* 0x000000030200780c */ /* 0x000fda0003f45270 */
[----:B------:R-:W-:Y:S05]  /*167d0*/  @!P2 BRA `(.L_x_1247) ;  /* 0x000000000004a947 */ /* 0x000fea0003800000 */
[----:B------:R-:W-:Y:S01]  /*167e0*/  BPT.TRAP 0x1 ;  /* 0x000000040000795c */ /* 0x000fe20000300000 */
.L_x_1247:
[----:B-1----:R-:W2:Y:S04]  /*167f0*/  LDL R3, [R1] ;  /* 0x0000000001037983 */ /* 0x002ea80000100800 */
[----:B------:R-:W3:Y:S01]  /*16800*/  LDL.LU R7, [R1+0x8] ;  /* 0x0000080001077983 */ /* 0x000ee20000300800 */
[----:B------:R-:W-:-:S04]  /*16810*/  VIADD R2, R0, 0x28840 ;  /* 0x0002884000027836 */ /* 0x000fc80000000000 */
[C---:B--2---:R-:W-:Y:S02]  /*16820*/  IMAD R6, R3.reuse, 0x8, R2 ;  /* 0x0000000803067824 */ /* 0x044fe400078e0202 */
[----:B------:R-:W-:Y:S01]  /*16830*/  VIADD R3, R3, 0x1 ;  /* 0x0000000103037836 */ /* 0x000fe20000000000 */
[----:B---3--:R-:W-:-:S04]  /*16840*/  SHF.L.U32 R5, R7, 0x1f, RZ ;  /* 0x0000001f07057819 */ /* 0x008fc800000006ff */
[C---:B------:R-:W-:Y:S01]  /*16850*/  ISETP.NE.AND P1, PT, R3.reuse, 0x2, PT ;  /* 0x000000020300780c */ /* 0x040fe20003f25270 */
[----:B------:R-:W1:Y:S03]  /*16860*/  SYNCS.PHASECHK.TRANS64.TRYWAIT P0, [R6+URZ], R5 ;  /* 0x00000005060075a7 */ /* 0x000e66000800017f */
[----:B------:R-:W-:Y:S02]  /*16870*/  SEL R4, RZ, 0x1, P1 ;  /* 0x00000001ff047807 */ /* 0x000fe40000800000 */
[----:B------:R-:W-:Y:S02]  /*16880*/  SEL R3, R3, RZ, P1 ;  /* 0x000000ff03037207 */ /* 0x000fe40000800000 */
[----:B------:R-:W-:-:S03]  /*16890*/  LOP3.LUT R4, R7, R4, RZ, 0x3c, !PT ;  /* 0x0000000407047212 */ /* 0x000fc600078e3cff */
[----:B------:R-:W-:Y:S01]  /*168a0*/  IMAD R7, R3, 0x8, R2 ;  /* 0x0000000803077824 */ /* 0x000fe200078e0202 */
[----:B------:R-:W-:Y:S01]  /*168b0*/  SHF.L.U32 R2, R4, 0x1f, RZ ;  /* 0x0000001f04027819 */ /* 0x000fe200000006ff */
[----:B-1----:R-:W-:Y:S06]  /*168c0*/  @!P0 BRA `(.L_x_1248) ;  /* 0x0000001000ec8947 */ /* 0x002fec0003800000 */
.L_x_1302:
[----:B------:R-:W2:Y:S02]  /*168d0*/  SYNCS.PHASECHK.TRANS64.TRYWAIT P0, [R7+URZ], R2 ;  /* 0x00000002070075a7 */ /* 0x000ea4000800017f */
[----:B--2---:R-:W-:Y:S05]  /*168e0*/  @!P0 BRA `(.L_x_1249) ;  /* 0x0000001000f88947 */ /* 0x004fea0003800000 */
.L_x_1303:
[----:B------:R-:W-:Y:S05]  /*168f0*/  @!P2 BRA `(.L_x_1250) ;  /* 0x000000000004a947 */ /* 0x000fea0003800000 */
[----:B------:R-:W-:Y:S01]  /*16900*/  BPT.TRAP 0x1 ;  /* 0x000000040000795c */ /* 0x000fe20000300000 */
.L_x_1250:
[----:B------:R-:W3:Y:S01]  /*16910*/  LDL.LU R4, [R1] ;  /* 0x0000000001047983 */ /* 0x000ee20000300800 */
[----:B------:R-:W-:-:S04]  /*16920*/  VIADD R0, R0, 0x28860 ;  /* 0x0002886000007836 */ /* 0x000fc80000000000 */
[----:B---3--:R-:W-:-:S04]  /*16930*/  IMAD R4, R4, 0x8, R0 ;  /* 0x0000000804047824 */ /* 0x008fc800078e0200 */
[----:B------:R-:W3:Y:S02]  /*16940*/  SYNCS.PHASECHK.TRANS64.TRYWAIT P0, [R4+URZ], R5 ;  /* 0x00000005040075a7 */ /* 0x000ee4000800017f */
[----:B---3--:R-:W-:Y:S05]  /*16950*/  @!P0 BRA `(.L_x_1251) ;  /* 0x0000001000f08947 */ /* 0x008fea0003800000 */
.L_x_1304:
[----:B------:R-:W-:-:S07]  /*16960*/  IMAD R3, R3, 0x8, R0 ;  /* 0x0000000803037824 */ /* 0x000fce00078e0200 */
.L_x_1252:
[----:B----4-:R4:W0:Y:S02]  /*16970*/  SYNCS.PHASECHK.TRANS64.TRYWAIT P0, [R3+URZ], R2 ;  /* 0x00000002030075a7 */ /* 0x010824000800017f */
[----:B0-----:R-:W-:Y:S05]  /*16980*/  @!P0 NANOSLEEP.SYNCS 0x989680 ;  /* 0x009896800000895d */ /* 0x001fea0003900000 */
[----:B------:R-:W0:Y:S02]  /*16990*/  @!P0 SYNCS.PHASECHK.TRANS64 P0, [R3+URZ], R2 ;  /* 0x00000002030085a7 */ /* 0x000e24000800007f */
[----:B0-----:R-:W-:Y:S05]  /*169a0*/  @!P0 BRA `(.L_x_1252) ;  /* 0xfffffffc00f08947 */ /* 0x001fea000383ffff */
.L_x_1245:
[----:B------:R-:W-:Y:S05]  /*169b0*/  BSYNC B0 ;  /* 0x0000000000007941 */ /* 0x000fea0003800000 */
.L_x_1244:
[----:B------:R-:W-:Y:S05]  /*169c0*/  EXIT ;  /* 0x000000000000794d */ /* 0x000fea0003800000 */
.L_x_1070:
[----:B0-----:R-:W-:-:S04]  /*169d0*/  IMAD.U32 R3, RZ, RZ, UR41 ;  /* 0x00000029ff037e24 */ /* 0x001fc8000f8e00ff */
[----:B------:R0:W1:Y:S03]  /*169e0*/  SYNCS.PHASECHK.TRANS64.TRYWAIT P1, [R3+URZ+0x28800], R0 ;  /* 0x02880000030075a7 */ /* 0x000066000802017f */
[----:B-1----:R-:W-:Y:S05]  /*169f0*/  @!P1 NANOSLEEP.SYNCS 0x989680 ;  /* 0x009896800000995d */ /* 0x002fea0003900000 */
[----:B------:R-:W1:Y:S02]  /*16a00*/  @!P1 SYNCS.PHASECHK.TRANS64 P1, [R3+URZ+0x28800], R0 ;  /* 0x02880000030095a7 */ /* 0x000e64000802007f */
[----:B-1----:R-:W-:Y:S05]  /*16a10*/  @!P1 BRA `(.L_x_1070) ;  /* 0xfffffffc00ec9947 */ /* 0x002fea000383ffff */
[----:B------:R-:W-:Y:S05]  /*16a20*/  BRA `(.L_x_1253) ;  /* 0xfffffeb000007947 */ /* 0x000fea000383ffff */
.L_x_1074:
[----:B-1----:R1:W2:Y:S02]  /*16a30*/  SYNCS.PHASECHK.TRANS64.TRYWAIT P2, [R7+URZ+0x28830], R0 ;  /* 0x02883000070075a7 */ /* 0x0022a4000804017f */
[----:B--2---:R-:W-:Y:S05]  /*16a40*/  @!P2 NANOSLEEP.SYNCS 0x989680 ;  /* 0x009896800000a95d */ /* 0x004fea0003900000 */
[----:B------:R-:W2:Y:S02]  /*16a50*/  @!P2 SYNCS.PHASECHK.TRANS64 P2, [R7+URZ+0x28830], R0 ;  /* 0x028830000700a5a7 */ /* 0x000ea4000804007f */
[----:B--2---:R-:W-:Y:S05]  /*16a60*/  @!P2 BRA `(.L_x_1074) ;  /* 0xfffffffc00f0a947 */ /* 0x004fea000383ffff */
[----:B------:R-:W-:Y:S05]  /*16a70*/  BRA `(.L_x_1073) ;  /* 0xfffffeb000247947 */ /* 0x000fea000383ffff */
.L_x_1090:
[----:B-1----:R-:W-:-:S04]  /*16a80*/  IMAD.U32 R8, RZ, RZ, UR6 ;  /* 0x00000006ff087e24 */ /* 0x002fc8000f8e00ff */
[----:B------:R1:W2:Y:S03]  /*16a90*/  SYNCS.PHASECHK.TRANS64.TRYWAIT P2, [R8+URZ+0x28830], R7 ;  /* 0x02883007080075a7 */ /* 0x0002a6000804017f */
[----:B--2---:R-:W-:Y:S05]  /*16aa0*/  @!P2 NANOSLEEP.SYNCS 0x989680 ;  /* 0x009896800000a95d */ /* 0x004fea0003900000 */
[----:B------:R-:W2:Y:S02]  /*16ab0*/  @!P2 SYNCS.PHASECHK.TRANS64 P2, [R8+URZ+0x28830], R7 ;  /* 0x028830070800a5a7 */ /* 0x000ea4000804007f */
[----:B--2---:R-:W-:Y:S05]  /*16ac0*/  @!P2 BRA `(.L_x_1090) ;  /* 0xfffffffc00eca947 */ /* 0x004fea000383ffff */
[----:B------:R-:W-:Y:S05]  /*16ad0*/  BRA `(.L_x_1087) ;  /* 0xfffffee800987947 */ /* 0x000fea000383ffff */
.L_x_1094:
[----:B-1----:R-:W-:-:S04]  /*16ae0*/  IMAD.U32 R8, RZ, RZ, UR6 ;  /* 0x00000006ff087e24 */ /* 0x002fc8000f8e00ff */
[----:B------:R1:W2:Y:S03]  /*16af0*/  SYNCS.PHASECHK.TRANS64.TRYWAIT P2, [R8+URZ+0x28850], R7 ;  /* 0x02885007080075a7 */ /* 0x0002a6000804017f */
[----:B--2---:R-:W-:Y:S05]  /*16b00*/  @!P2 NANOSLEEP.SYNCS 0x989680 ;  /* 0x009896800000a95d */ /* 0x004fea0003900000 */
[----:B------:R-:W2:Y:S02]  /*16b10*/  @!P2 SYNCS.PHASECHK.TRANS64 P2, [R8+URZ+0x28850], R7 ;  /* 0x028850070800a5a7 */ /* 0x000ea4000804007f */
[----:B--2---:R-:W-:Y:S05]  /*16b20*/  @!P2 BRA `(.L_x_1094) ;  /* 0xfffffffc00eca947 */ /* 0x004fea000383ffff */
[----:B------:R-:W-:Y:S05]  /*16b30*/  BRA `(.L_x_1091) ;  /* 0xfffffeec00607947 */ /* 0x000fea000383ffff */
.L_x_1111:
[----:B-1----:R-:W-:-:S04]  /*16b40*/  IMAD.U32 R6, RZ, RZ, UR6 ;  /* 0x00000006ff067e24 */ /* 0x002fc8000f8e00ff */
[----:B------:R1:W2:Y:S03]  /*16b50*/  SYNCS.PHASECHK.TRANS64.TRYWAIT P2, [R6+URZ+0x28830], R5 ;  /* 0x02883005060075a7 */ /* 0x0002a6000804017f */
[----:B--2---:R-:W-:Y:S05]  /*16b60*/  @!P2 NANOSLEEP.SYNCS 0x989680 ;  /* 0x009896800000a95d */ /* 0x004fea0003900000 */
[----:B------:R-:W2:Y:S02]  /*16b70*/  @!P2 SYNCS.PHASECHK.TRANS64 P2, [R6+URZ+0x28830], R5 ;  /* 0x028830050600a5a7 */ /* 0x000ea4000804007f */
[----:B--2---:R-:W-:Y:S05]  /*16b80*/  @!P2 BRA `(.L_x_1111) ;  /* 0xfffffffc00eca947 */ /* 0x004fea000383ffff */
[----:B------:R-:W-:Y:S05]  /*16b90*/  BRA `(.L_x_1108) ;  /* 0xffffff2400107947 */ /* 0x000fea000383ffff */
.L_x_1115:
[----:B-1----:R-:W-:-:S04]  /*16ba0*/  IMAD.U32 R6, RZ, RZ, UR6 ;  /* 0x00000006ff067e24 */ /* 0x002fc8000f8e00ff */
[----:B------:R1:W2:Y:S03]  /*16bb0*/  SYNCS.PHASECHK.TRANS64.TRYWAIT P2, [R6+URZ+0x28850], R5 ;  /* 0x02885005060075a7 */ /* 0x0002a6000804017f */
[----:B--2---:R-:W-:Y:S05]  /*16bc0*/  @!P2 NANOSLEEP.SYNCS 0x989680 ;  /* 0x009896800000a95d */ /* 0x004fea0003900000 */
[----:B------:R-:W2:Y:S02]  /*16bd0*/  @!P2 SYNCS.PHASECHK.TRANS64 P2, [R6+URZ+0x28850], R5 ;  /* 0x028850050600a5a7 */ /* 0x000ea4000804007f */
[----:B--2---:R-:W-:Y:S05]  /*16be0*/  @!P2 BRA `(.L_x_1115) ;  /* 0xfffffffc00eca947 */ /* 0x004fea000383ffff */
[----:B------:R-:W-:Y:S05]  /*16bf0*/  BRA `(.L_x_1112) ;  /* 0xffffff2400d87947 */ /* 0x000fea000383ffff */
.L_x_1121:
[----:B-1----:R-:W-:-:S04]  /*16c00*/  IMAD.U32 R6, RZ, RZ, UR6 ;  /* 0x00000006ff067e24 */ /* 0x002fc8000f8e00ff */
[----:B------:R1:W2:Y:S03]  /*16c10*/  SYNCS.PHASECHK.TRANS64.TRYWAIT P2, [R6+URZ+0x28830], R5 ;  /* 0x02883005060075a7 */ /* 0x0002a6000804017f */
[----:B--2---:R-:W-:Y:S05]  /*16c20*/  @!P2 NANOSLEEP.SYNCS 0x989680 ;  /* 0x009896800000a95d */ /* 0x004fea0003900000 */
[----:B------:R-:W2:Y:S02]  /*16c30*/  @!P2 SYNCS.PHASECHK.TRANS64 P2, [R6+URZ+0x28830], R5 ;  /* 0x028830050600a5a7 */ /* 0x000ea4000804007f */
[----:B--2---:R-:W-:Y:S05]  /*16c40*/  @!P2 BRA `(.L_x_1121) ;  /* 0xfffffffc00eca947 */ /* 0x004fea000383ffff */
[----:B------:R-:W-:Y:S05]  /*16c50*/  BRA `(.L_x_1118) ;  /* 0xffffff4c00087947 */ /* 0x000fea000383ffff */
.L_x_1125:
[----:B-1----:R-:W-:-:S04]  /*16c60*/  IMAD.U32 R6, RZ, RZ, UR6 ;  /* 0x00000006ff067e24 */ /* 0x002fc8000f8e00ff */
[----:B------:R1:W2:Y:S03]  /*16c70*/  SYNCS.PHASECHK.TRANS64.TRYWAIT P2, [R6+URZ+0x28850], R5 ;  /* 0x02885005060075a7 */ /* 0x0002a6000804017f */
[----:B--2---:R-:W-:Y:S05]  /*16c80*/  @!P2 NANOSLEEP.SYNCS 0x989680 ;  /* 0x009896800000a95d */ /* 0x004fea0003900000 */
[----:B------:R-:W2:Y:S02]  /*16c90*/  @!P2 SYNCS.PHASECHK.TRANS64 P2, [R6+URZ+0x28850], R5 ;  /* 0x028850050600a5a7 */ /* 0x000ea4000804007f */
[----:B--2---:R-:W-:Y:S05]  /*16ca0*/  @!P2 BRA `(.L_x_1125) ;  /* 0xfffffffc00eca947 */ /* 0x004fea000383ffff */
[----:B------:R-:W-:Y:S05]  /*16cb0*/  BRA `(.L_x_1122) ;  /* 0xffffff4c00d07947 */ /* 0x000fea000383ffff */
.L_x_1138:
[----:B-1----:R-:W-:-:S04]  /*16cc0*/  IMAD.U32 R9, RZ, RZ, UR5 ;  /* 0x00000005ff097e24 */ /* 0x002fc8000f8e00ff */
[----:B------:R1:W2:Y:S03]  /*16cd0*/  SYNCS.PHASECHK.TRANS64.TRYWAIT P0, [R9+URZ+0x28850], R0 ;  /* 0x02885000090075a7 */ /* 0x0002a6000800017f */
[----:B--2---:R-:W-:Y:S05]  /*16ce0*/  @!P0 NANOSLEEP.SYNCS 0x989680 ;  /* 0x009896800000895d */ /* 0x004fea0003900000 */
[----:B------:R-:W2:Y:S02]  /*16cf0*/  @!P0 SYNCS.PHASECHK.TRANS64 P0, [R9+URZ+0x28850], R0 ;  /* 0x02885000090085a7 */ /* 0x000ea4000800007f */
[----:B--2---:R-:W-:Y:S05]  /*16d00*/  @!P0 BRA `(.L_x_1138) ;  /* 0xfffffffc00ec8947 */ /* 0x004fea000383ffff */
[----:B------:R-:W-:Y:S05]  /*16d10*/  BRA `(.L_x_1137) ;  /* 0xffffff8000b47947 */ /* 0x000fea000383ffff */
.L_x_1186:
[----:B------:R-:W1:Y:S01]  /*16d20*/  S2R R9, SR_TID.X ;  /* 0x0000000000097919 */ /* 0x000e620000002100 */
[----:B------:R-:W-:Y:S01]  /*16d30*/  BSSY B0, `(.L_x_1254) ;  /* 0x000000a000007945 */ /* 0x000fe20003800000 */
[----:B------:R-:W-:Y:S02]  /*16d40*/  IMAD.MOV.U32 R12, RZ, RZ, RZ ;  /* 0x000000ffff0c7224 */ /* 0x000fe400078e00ff */
[----:B------:R-:W-:Y:S02]  /*16d50*/  IMAD.MOV.U32 R11, RZ, RZ, 0x1f ;  /* 0x0000001fff0b7424 */ /* 0x000fe400078e00ff */
[----:B------:R-:W-:Y:S01]  /*16d60*/  IMAD.MOV.U32 R15, RZ, RZ, -0x1 ;  /* 0xffffffffff0f7424 */ /* 0x000fe200078e00ff */
[----:B-1----:R-:W-:-:S04]  /*16d70*/  SHF.R.U32.HI R9, RZ, 0x5, R9 ;  /* 0x00000005ff097819 */ /* 0x002fc80000011609 */
[----:B------:R-:W-:-:S05]  /*16d80*/  LOP3.LUT R9, R9, 0x3, RZ, 0xc0, !PT ;  /* 0x0000000309097812 */ /* 0x000fca00078ec0ff */
[----:B0-----:R-:W-:-:S07]  /*16d90*/  IMAD.MOV.U32 R13, RZ, RZ, R9 ;  /* 0x000000ffff0d7224 */ /* 0x001fce00078e0009 */
[----:B------:R-:W-:Y:S05]  /*16da0*/  WARPSYNC.COLLECTIVE R15, `(.L_x_1255) ;  /* 0x000000000f087348 */ /* 0x000fea0003c00000 */
[----:B------:R0:W1:Y:S02]  /*16db0*/  SHFL.IDX P6, R14, R13, R12, R11 ;  /* 0x0000000c0d0e7389 */ /* 0x00006400000c000b */
[----:B01----:R-:W-:Y:S01]  /*16dc0*/  ENDCOLLECTIVE ;  /* 0x000000000000791b */ /* 0x003fe20003800000 */
.L_x_1255:
[----:B------:R-:W-:Y:S05]  /*16dd0*/  BSYNC B0 ;  /* 0x0000000000007941 */ /* 0x000fea0003800000 */
.L_x_1254:
[----:B------:R-:W-:Y:S05]  /*16de0*/  BRA `(.L_x_1256) ;  /* 0xffffffc400d07947 */ /* 0x000fea000383ffff */
.L_x_1187:
[----:B------:R-:W-:Y:S01]  /*16df0*/  BSSY B0, `(.L_x_1257) ;  /* 0x0000006000007945 */ /* 0x000fe20003800000 */
[----:B------:R-:W-:-:S07]  /*16e00*/  IMAD.MOV.U32 R15, RZ, RZ, -0x1 ;  /* 0xffffffffff0f7424 */ /* 0x000fce00078e00ff */
[----:B0-----:R-:W-:Y:S05]  /*16e10*/  WARPSYNC.COLLECTIVE R15, `(.L_x_1258) ;  /* 0x000000000f0c7348 */ /* 0x001fea0003c00000 */
[----:B------:R-:W-:Y:S02]  /*16e20*/  ELECT P6, UR62, PT ;  /* 0x00000000003e782f */ /* 0x000fe400038c0000 */
[----:B------:R-:W-:Y:S01]  /*16e30*/  MOV R14, UR62 ;  /* 0x0000003e000e7c02 */ /* 0x000fe20008000f00 */
[----:B0-----:R-:W-:Y:S10]  /*16e40*/  ENDCOLLECTIVE ;  /* 0x000000000000791b */ /* 0x001ff40003800000 */
.L_x_1258:
[----:B------:R-:W-:Y:S05]  /*16e50*/  BSYNC B0 ;  /* 0x0000000000007941 */ /* 0x000fea0003800000 */
.L_x_1257:
[----:B------:R-:W-:Y:S05]  /*16e60*/  BRA `(.L_x_1259) ;  /* 0xffffffc400c07947 */ /* 0x000fea000383ffff */
.L_x_1190:
[----:B-1----:R1:W2:Y:S02]  /*16e70*/  SYNCS.PHASECHK.TRANS64.TRYWAIT P0, [R9+URZ+0x28840], R10 ;  /* 0x0288400a090075a7 */ /* 0x0022a4000800017f */
[----:B--2---:R-:W-:Y:S05]  /*16e80*/  @!P0 NANOSLEEP.SYNCS 0x989680 ;  /* 0x009896800000895d */ /* 0x004fea0003900000 */
[----:B------:R-:W2:Y:S02]  /*16e90*/  @!P0 SYNCS.PHASECHK.TRANS64 P0, [R9+URZ+0x28840], R10 ;  /* 0x0288400a090085a7 */ /* 0x000ea4000800007f */
[----:B--2---:R-:W-:Y:S05]  /*16ea0*/  @!P0 BRA `(.L_x_1190) ;  /* 0xfffffffc00f08947 */ /* 0x004fea000383ffff */
[----:B------:R-:W-:Y:S05]  /*16eb0*/  BRA `(.L_x_1260) ;  /* 0xffffffc800287947 */ /* 0x000fea000383ffff */
.L_x_1193:
        /* <DEDUP_REMOVED lines=8> */
.L_x_1201:
[----:B0-----:R0:W1:Y:S02]  /*16f40*/  SYNCS.PHASECHK.TRANS64.TRYWAIT P0, [R2+URZ+0x28840], R3 ;  /* 0x02884003020075a7 */ /* 0x001064000800017f */
[----:B-1----:R-:W-:Y:S05]  /*16f50*/  @!P0 NANOSLEEP.SYNCS 0x989680 ;  /* 0x009896800000895d */ /* 0x002fea0003900000 */
[----:B------:R-:W1:Y:S02]  /*16f60*/  @!P0 SYNCS.PHASECHK.TRANS64 P0, [R2+URZ+0x28840], R3 ;  /* 0x02884003020085a7 */ /* 0x000e64000800007f */
[----:B-1----:R-:W-:Y:S05]  /*16f70*/  @!P0 BRA `(.L_x_1201) ;  /* 0xfffffffc00f08947 */ /* 0x002fea000383ffff */
[----:B------:R-:W-:Y:S05]  /*16f80*/  BRA `(.L_x_1262) ;  /* 0xffffffcc00f87947 */ /* 0x000fea000383ffff */
.L_x_1203:
[----:B0-----:R0:W1:Y:S02]  /*16f90*/  SYNCS.PHASECHK.TRANS64.TRYWAIT P0, [R3+URZ+0x60], R2 ;  /* 0x00006002030075a7 */ /* 0x001064000800017f */
[----:B-1----:R-:W-:Y:S05]  /*16fa0*/  @!P0 NANOSLEEP.SYNCS 0x989680 ;  /* 0x009896800000895d */ /* 0x002fea0003900000 */
[----:B------:R-:W1:Y:S02]  /*16fb0*/  @!P0 SYNCS.PHASECHK.TRANS64 P0, [R3+URZ+0x60], R2 ;  /* 0x00006002030085a7 */ /* 0x000e64000800007f */
[----:B-1----:R-:W-:Y:S05]  /*16fc0*/  @!P0 BRA `(.L_x_1203) ;  /* 0xfffffffc00f08947 */ /* 0x002fea000383ffff */
[----:B------:R-:W-:Y:S05]  /*16fd0*/  BRA `(.L_x_1263) ;  /* 0xffffffd000947947 */ /* 0x000fea000383ffff */
.L_x_1208:
[----:B-1----:R1:W2:Y:S02]  /*16fe0*/  SYNCS.PHASECHK.TRANS64.TRYWAIT P0, [R2+URZ+0x28840], R3 ;  /* 0x02884003020075a7 */ /* 0x0022a4000800017f */
[----:B--2---:R-:W-:Y:S05]  /*16ff0*/  @!P0 NANOSLEEP.SYNCS 0x989680 ;  /* 0x009896800000895d */ /* 0x004fea0003900000 */
[----:B------:R-:W2:Y:S02]  /*17000*/  @!P0 SYNCS.PHASECHK.TRANS64 P0, [R2+URZ+0x28840], R3 ;  /* 0x02884003020085a7 */ /* 0x000ea4000800007f */
[----:B--2---:R-:W-:Y:S05]  /*17010*/  @!P0 BRA `(.L_x_1208) ;  /* 0xfffffffc00f08947 */ /* 0x004fea000383ffff */
[----:B------:R-:W-:Y:S05]  /*17020*/  BRA `(.L_x_1264) ;  /* 0xffffffd400fc7947 */ /* 0x000fea000383ffff */
.L_x_1210:
[----:B0-----:R0:W1:Y:S02]  /*17030*/  SYNCS.PHASECHK.TRANS64.TRYWAIT P1, [R2+URZ+0x60], R3 ;  /* 0x00006003020075a7 */ /* 0x001064000802017f */
[----:B-1----:R-:W-:Y:S05]  /*17040*/  @!P1 NANOSLEEP.SYNCS 0x989680 ;  /* 0x009896800000995d */ /* 0x002fea0003900000 */
[----:B------:R-:W1:Y:S02]  /*17050*/  @!P1 SYNCS.PHASECHK.TRANS64 P1, [R2+URZ+0x60], R3 ;  /* 0x00006003020095a7 */ /* 0x000e64000802007f */
[----:B-1----:R-:W-:Y:S05]  /*17060*/  @!P1 BRA `(.L_x_1210) ;  /* 0xfffffffc00f09947 */ /* 0x002fea000383ffff */
[----:B------:R-:W-:Y:S05]  /*17070*/  BRA `(.L_x_1265) ;  /* 0xffffffd800987947 */ /* 0x000fea000383ffff */
.L_x_1215:
[----:B--2---:R2:W3:Y:S02]  /*17080*/  SYNCS.PHASECHK.TRANS64.TRYWAIT P0, [R2+URZ+0x28840], R3 ;  /* 0x02884003020075a7 */ /* 0x0044e4000800017f */
[----:B---3--:R-:W-:Y:S05]  /*17090*/  @!P0 NANOSLEEP.SYNCS 0x989680 ;  /* 0x009896800000895d */ /* 0x008fea0003900000 */
[----:B------:R-:W3:Y:S02]  /*170a0*/  @!P0 SYNCS.PHASECHK.TRANS64 P0, [R2+URZ+0x28840], R3 ;  /* 0x02884003020085a7 */ /* 0x000ee4000800007f */
[----:B---3--:R-:W-:Y:S05]  /*170b0*/  @!P0 BRA `(.L_x_1215) ;  /* 0xfffffffc00f08947 */ /* 0x008fea000383ffff */
[----:B------:R-:W-:Y:S05]  /*170c0*/  BRA `(.L_x_1266) ;  /* 0xffffffdc00b87947 */ /* 0x000fea000383ffff */
.L_x_1217:
[----:B0-----:R0:W1:Y:S02]  /*170d0*/  SYNCS.PHASECHK.TRANS64.TRYWAIT P1, [R2+URZ+0x60], R9 ;  /* 0x00006009020075a7 */ /* 0x001064000802017f */
[----:B-1----:R-:W-:Y:S05]  /*170e0*/  @!P1 NANOSLEEP.SYNCS 0x989680 ;  /* 0x009896800000995d */ /* 0x002fea0003900000 */
[----:B------:R-:W1:Y:S02]  /*170f0*/  @!P1 SYNCS.PHASECHK.TRANS64 P1, [R2+URZ+0x60], R9 ;  /* 0x00006009020095a7 */ /* 0x000e64000802007f */
[----:B-1----:R-:W-:Y:S05]  /*17100*/  @!P1 BRA `(.L_x_1217) ;  /* 0xfffffffc00f09947 */ /* 0x002fea000383ffff */
[----:B------:R-:W-:Y:S05]  /*17110*/  BRA `(.L_x_1267) ;  /* 0xffffffe000547947 */ /* 0x000fea000383ffff */
.L_x_1224:
[----:B-1----:R1:W2:Y:S02]  /*17120*/  SYNCS.PHASECHK.TRANS64.TRYWAIT P0, [R3+URZ+0x28860], R0 ;  /* 0x02886000030075a7 */ /* 0x0022a4000800017f */
[----:B--2---:R-:W-:Y:S05]  /*17130*/  @!P0 NANOSLEEP.SYNCS 0x989680 ;  /* 0x009896800000895d */ /* 0x004fea0003900000 */
[----:B------:R-:W2:Y:S02]  /*17140*/  @!P0 SYNCS.PHASECHK.TRANS64 P0, [R3+URZ+0x28860], R0 ;  /* 0x02886000030085a7 */ /* 0x000ea4000800007f */
[----:B--2---:R-:W-:Y:S05]  /*17150*/  @!P0 BRA `(.L_x_1224) ;  /* 0xfffffffc00f08947 */ /* 0x004fea000383ffff */
[----:B------:R-:W-:Y:S05]  /*17160*/  BRA `(.L_x_1268) ;  /* 0xffffffe4005c7947 */ /* 0x000fea000383ffff */
.L_x_1226:
        /* <DEDUP_REMOVED lines=8> */
.L_x_1270:
[----:B------:R-:W-:Y:S05]  /*171f0*/  BSYNC B0 ;  /* 0x0000000000007941 */ /* 0x000fea0003800000 */
.L_x_1269:
[----:B------:R-:W-:Y:S02]  /*17200*/  IMAD.MOV.U32 R13, RZ, RZ, R16 ;  /* 0x000000ffff0d7224 */ /* 0x000fe400078e0010 */
[----:B------:R-:W-:Y:S02]  /*17210*/  IMAD.MOV.U32 R12, RZ, RZ, 0x1 ;  /* 0x00000001ff0c7424 */ /* 0x000fe400078e00ff */
[----:B------:R-:W-:Y:S02]  /*17220*/  IMAD.MOV.U32 R11, RZ, RZ, 0x1f ;  /* 0x0000001fff0b7424 */ /* 0x000fe400078e00ff */
[----:B------:R-:W-:Y:S02]  /*17230*/  IMAD.MOV.U32 R15, RZ, RZ, -0x1 ;  /* 0xffffffffff0f7424 */ /* 0x000fe400078e00ff */
[----:B------:R-:W-:-:S07]  /*17240*/  IMAD.MOV.U32 R4, RZ, RZ, R14 ;  /* 0x000000ffff047224 */ /* 0x000fce00078e000e */
[----:B------:R-:W-:Y:S05]  /*17250*/  WARPSYNC.COLLECTIVE R15, `(.L_x_1271) ;  /* 0x000000000f087348 */ /* 0x000fea0003c00000 */
[----:B------:R0:W1:Y:S02]  /*17260*/  SHFL.IDX P6, R14, R13, R12, R11 ;  /* 0x0000000c0d0e7389 */ /* 0x00006400000c000b */
[----:B01----:R-:W-:Y:S01]  /*17270*/  ENDCOLLECTIVE ;  /* 0x000000000000791b */ /* 0x003fe20003800000 */
.L_x_1271:
[----:B------:R-:W-:Y:S01]  /*17280*/  IMAD.MOV.U32 R7, RZ, RZ, R14 ;  /* 0x000000ffff077224 */ /* 0x000fe200078e000e */
[----:B------:R-:W-:Y:S06]  /*17290*/  BRA `(.L_x_1272) ;  /* 0xffffffe400e47947 */ /* 0x000fec000383ffff */
.L_x_1229:
[----:B------:R-:W-:Y:S01]  /*172a0*/  BSSY B0, `(.L_x_1273) ;  /* 0x0000008000007945 */ /* 0x000fe20003800000 */
[----:B0----5:R-:W-:Y:S02]  /*172b0*/  IMAD.MOV.U32 R13, RZ, RZ, R17 ;  /* 0x000000ffff0d7224 */ /* 0x021fe400078e0011 */
[----:B------:R-:W-:Y:S02]  /*172c0*/  IMAD.MOV.U32 R12, RZ, RZ, 0x1 ;  /* 0x00000001ff0c7424 */ /* 0x000fe400078e00ff */
[----:B------:R-:W-:Y:S02]  /*172d0*/  IMAD.MOV.U32 R11, RZ, RZ, RZ ;  /* 0x000000ffff0b7224 */ /* 0x000fe400078e00ff */
[----:B------:R-:W-:-:S07]  /*172e0*/  IMAD.MOV.U32 R15, RZ, RZ, -0x1 ;  /* 0xffffffffff0f7424 */ /* 0x000fce00078e00ff */
[----:B-1234-:R-:W-:Y:S05]  /*172f0*/  WARPSYNC.COLLECTIVE R15, `(.L_x_1274) ;  /* 0x000000000f087348 */ /* 0x01efea0003c00000 */
[----:B------:R0:W0:Y:S02]  /*17300*/  SHFL.UP P6, R14, R13, R12, R11 ;  /* 0x0400000c0d0e7389 */ /* 0x00002400000c000b */
[----:B01234-:R-:W-:Y:S01]  /*17310*/  ENDCOLLECTIVE ;  /* 0x000000000000791b */ /* 0x01ffe20003800000 */
.L_x_1274:
[----:B------:R-:W-:Y:S05]  /*17320*/  BSYNC B0 ;  /* 0x0000000000007941 */ /* 0x000fea0003800000 */
.L_x_1273:
[----:B------:R-:W-:Y:S01]  /*17330*/  ISETP.NE.AND P0, PT, R6, RZ, PT ;  /* 0x000000ff0600720c */ /* 0x000fe20003f05270 */
        /* <DEDUP_REMOVED lines=9> */
.L_x_1275:
        /* <DEDUP_REMOVED lines=8> */
.L_x_1276:
        /* <DEDUP_REMOVED lines=8> */
.L_x_1277:
        /* <DEDUP_REMOVED lines=8> */
.L_x_1278:
        /* <DEDUP_REMOVED lines=8> */
.L_x_1279:
[----:B------:R-:W-:Y:S05]  /*175d0*/  BRA `(.L_x_1280) ;  /* 0xffffffe400a87947 */ /* 0x000fea000383ffff */
.L_x_1234:
[----:B------:R-:W-:Y:S01]  /*175e0*/  BSSY B0, `(.L_x_1281) ;  /* 0x0000008000007945 */ /* 0x000fe20003800000 */
[----:B-----5:R-:W-:Y:S02]  /*175f0*/  IMAD.MOV.U32 R13, RZ, RZ, R17 ;  /* 0x000000ffff0d7224 */ /* 0x020fe400078e0011 */
[----:B------:R-:W-:Y:S02]  /*17600*/  IMAD.MOV.U32 R12, RZ, RZ, 0x1 ;  /* 0x00000001ff0c7424 */ /* 0x000fe400078e00ff */
[----:B------:R-:W-:Y:S02]  /*17610*/  IMAD.MOV.U32 R11, RZ, RZ, RZ ;  /* 0x000000ffff0b7224 */ /* 0x000fe400078e00ff */
[----:B------:R-:W-:-:S07]  /*17620*/  IMAD.MOV.U32 R15, RZ, RZ, -0x1 ;  /* 0xffffffffff0f7424 */ /* 0x000fce00078e00ff */
[----:B0-2---:R-:W-:Y:S05]  /*17630*/  WARPSYNC.COLLECTIVE R15, `(.L_x_1282) ;  /* 0x000000000f087348 */ /* 0x005fea0003c00000 */
[----:B------:R1:W3:Y:S02]  /*17640*/  SHFL.UP P6, R14, R13, R12, R11 ;  /* 0x0400000c0d0e7389 */ /* 0x0002e400000c000b */
[----:B0123--:R-:W-:Y:S01]  /*17650*/  ENDCOLLECTIVE ;  /* 0x000000000000791b */ /* 0x00ffe20003800000 */
.L_x_1282:
[----:B------:R-:W-:Y:S05]  /*17660*/  BSYNC B0 ;  /* 0x0000000000007941 */ /* 0x000fea0003800000 */
.L_x_1281:
        /* <DEDUP_REMOVED lines=10> */
.L_x_1283:
        /* <DEDUP_REMOVED lines=8> */
.L_x_1284:
        /* <DEDUP_REMOVED lines=8> */
.L_x_1285:
        /* <DEDUP_REMOVED lines=8> */
.L_x_1286:
        /* <DEDUP_REMOVED lines=8> */
.L_x_1287:
[----:B------:R-:W-:Y:S05]  /*17910*/  BRA `(.L_x_1288) ;  /* 0xffffffe4008c7947 */ /* 0x000fea000383ffff */
.L_x_1236:
[----:B------:R-:W-:Y:S01]  /*17920*/  BSSY B0, `(.L_x_1289) ;  /* 0x0000006000007945 */ /* 0x000fe20003800000 */
[----:B------:R-:W-:Y:S01]  /*17930*/  PLOP3.LUT P6, PT, P6, PT, PT, 0x8, 0x0 ;  /* 0x000000000000781c */ /* 0x000fe200037ce170 */
[----:B------:R-:W-:-:S12]  /*17940*/  IMAD.MOV.U32 R15, RZ, RZ, -0x1 ;  /* 0xffffffffff0f7424 */ /* 0x000fd800078e00ff */
[----:B0-----:R-:W-:Y:S05]  /*17950*/  WARPSYNC.COLLECTIVE R15, `(.L_x_1290) ;  /* 0x000000000f087348 */ /* 0x001fea0003c00000 */
[----:B------:R-:W-:Y:S01]  /*17960*/  VOTE.ANY R14, PT, P6 ;  /* 0x00000000000e7806 */ /* 0x000fe200030e0100 */
[----:B0-----:R-:W-:Y:S06]  /*17970*/  ENDCOLLECTIVE ;  /* 0x000000000000791b */ /* 0x001fec0003800000 */
.L_x_1290:
[----:B------:R-:W-:Y:S05]  /*17980*/  BSYNC B0 ;  /* 0x0000000000007941 */ /* 0x000fea0003800000 */
.L_x_1289:
        /* <DEDUP_REMOVED lines=9> */
.L_x_1291:
[----:B------:R-:W-:Y:S01]  /*17a20*/  IMAD.MOV.U32 R17, RZ, RZ, R14 ;  /* 0x000000ffff117224 */ /* 0x000fe200078e000e */
[----:B------:R-:W-:Y:S06]  /*17a30*/  BRA `(.L_x_1292) ;  /* 0xffffffe4007c7947 */ /* 0x000fec000383ffff */
.L_x_1238:
[----:B------:R-:W-:Y:S01]  /*17a40*/  BSSY B0, `(.L_x_1293) ;  /* 0x0000007000007945 */ /* 0x000fe20003800000 */
[----:B------:R-:W-:Y:S02]  /*17a50*/  IMAD.MOV.U32 R13, RZ, RZ, R2 ;  /* 0x000000ffff0d7224 */ /* 0x000fe400078e0002 */
[----:B------:R-:W-:Y:S02]  /*17a60*/  IMAD.MOV.U32 R11, RZ, RZ, 0x1f ;  /* 0x0000001fff0b7424 */ /* 0x000fe400078e00ff */
[----:B------:R-:W-:-:S07]  /*17a70*/  IMAD.MOV.U32 R15, RZ, RZ, -0x1 ;  /* 0xffffffffff0f7424 */ /* 0x000fce00078e00ff */
[----:B012---:R-:W-:Y:S05]  /*17a80*/  WARPSYNC.COLLECTIVE R15, `(.L_x_1294) ;  /* 0x000000000f087348 */ /* 0x007fea0003c00000 */
[----:B------:R3:W4:Y:S02]  /*17a90*/  SHFL.IDX P6, R14, R13, R12, R11 ;  /* 0x0000000c0d0e7389 */ /* 0x00072400000c000b */
[----:B01234-:R-:W-:Y:S01]  /*17aa0*/  ENDCOLLECTIVE ;  /* 0x000000000000791b */ /* 0x01ffe20003800000 */
.L_x_1294:
[----:B------:R-:W-:Y:S05]  /*17ab0*/  BSYNC B0 ;  /* 0x0000000000007941 */ /* 0x000fea0003800000 */
.L_x_1293:
[----:B------:R-:W-:Y:S01]  /*17ac0*/  IMAD.MOV.U32 R7, RZ, RZ, R14 ;  /* 0x000000ffff077224 */ /* 0x000fe200078e000e */
[----:B------:R-:W-:Y:S06]  /*17ad0*/  BRA `(.L_x_1237) ;  /* 0xffffffe400707947 */ /* 0x000fec000383ffff */
.L_x_1242:
[----:B-1----:R1:W2:Y:S02]  /*17ae0*/  SYNCS.PHASECHK.TRANS64.TRYWAIT P0, [R0+URZ+0x28820], R3 ;  /* 0x02882003000075a7 */ /* 0x0022a4000800017f */
[----:B--2---:R-:W-:Y:S05]  /*17af0*/  @!P0 NANOSLEEP.SYNCS 0x989680 ;  /* 0x009896800000895d */ /* 0x004fea0003900000 */
[----:B------:R-:W2:Y:S02]  /*17b00*/  @!P0 SYNCS.PHASECHK.TRANS64 P0, [R0+URZ+0x28820], R3 ;  /* 0x02882003000085a7 */ /* 0x000ea4000800007f */
[----:B--2---:R-:W-:Y:S05]  /*17b10*/  @!P0 BRA `(.L_x_1242) ;  /* 0xfffffffc00f08947 */ /* 0x004fea000383ffff */
[----:B------:R-:W-:Y:S05]  /*17b20*/  BRA `(.L_x_1295) ;  /* 0xffffffe800e47947 */ /* 0x000fea000383ffff */
.L_x_1243:
[----:B------:R-:W2:Y:S01]  /*17b30*/  S2R R2, SR_TID.X ;  /* 0x0000000000027919 */ /* 0x000ea20000002100 */
[----:B------:R-:W-:Y:S01]  /*17b40*/  BSSY B0, `(.L_x_1296) ;  /* 0x000000a000007945 */ /* 0x000fe20003800000 */
[----:B------:R-:W-:Y:S02]  /*17b50*/  IMAD.MOV.U32 R12, RZ, RZ, RZ ;  /* 0x000000ffff0c7224 */ /* 0x000fe400078e00ff */
[----:B------:R-:W-:Y:S02]  /*17b60*/  IMAD.MOV.U32 R11, RZ, RZ, 0x1f ;  /* 0x0000001fff0b7424 */ /* 0x000fe400078e00ff */
[----:B------:R-:W-:Y:S01]  /*17b70*/  IMAD.MOV.U32 R15, RZ, RZ, -0x1 ;  /* 0xffffffffff0f7424 */ /* 0x000fe200078e00ff */
[----:B--2---:R-:W-:-:S04]  /*17b80*/  SHF.R.U32.HI R2, RZ, 0x5, R2 ;  /* 0x00000005ff027819 */ /* 0x004fc80000011602 */
[----:B------:R-:W-:-:S05]  /*17b90*/  LOP3.LUT R2, R2, 0x3, RZ, 0xc0, !PT ;  /* 0x0000000302027812 */ /* 0x000fca00078ec0ff */
[----:B0-----:R-:W-:-:S07]  /*17ba0*/  IMAD.MOV.U32 R13, RZ, RZ, R2 ;  /* 0x000000ffff0d7224 */ /* 0x001fce00078e0002 */
[----:B-1----:R-:W-:Y:S05]  /*17bb0*/  WARPSYNC.COLLECTIVE R15, `(.L_x_1297) ;  /* 0x000000000f087348 */ /* 0x002fea0003c00000 */
[----:B------:R0:W2:Y:S02]  /*17bc0*/  SHFL.IDX P6, R14, R13, R12, R11 ;  /* 0x0000000c0d0e7389 */ /* 0x0000a400000c000b */
[----:B012---:R-:W-:Y:S01]  /*17bd0*/  ENDCOLLECTIVE ;  /* 0x000000000000791b */ /* 0x007fe20003800000 */
.L_x_1297:
[----:B------:R-:W-:Y:S05]  /*17be0*/  BSYNC B0 ;  /* 0x0000000000007941 */ /* 0x000fea0003800000 */
.L_x_1296:
[----:B------:R-:W-:Y:S05]  /*17bf0*/  BRA `(.L_x_1298) ;  /* 0xffffffe800cc7947 */ /* 0x000fea000383ffff */
.L_x_1246:
[----:B------:R-:W-:Y:S01]  /*17c00*/  BSSY B1, `(.L_x_1299) ;  /* 0x0000006000017945 */ /* 0x000fe20003800000 */
[----:B------:R-:W-:-:S07]  /*17c10*/  IMAD.MOV.U32 R15, RZ, RZ, -0x1 ;  /* 0xffffffffff0f7424 */ /* 0x000fce00078e00ff */
[----:B012---:R-:W-:Y:S05]  /*17c20*/  WARPSYNC.COLLECTIVE R15, `(.L_x_1300) ;  /* 0x000000000f0c7348 */ /* 0x007fea0003c00000 */
[----:B------:R-:W-:Y:S02]  /*17c30*/  ELECT P6, UR62, PT ;  /* 0x00000000003e782f */ /* 0x000fe400038c0000 */
[----:B------:R-:W-:Y:S01]  /*17c40*/  MOV R14, UR62 ;  /* 0x0000003e000e7c02 */ /* 0x000fe20008000f00 */
[----:B012---:R-:W-:Y:S10]  /*17c50*/  ENDCOLLECTIVE ;  /* 0x000000000000791b */ /* 0x007ff40003800000 */
.L_x_1300:
[----:B------:R-:W-:Y:S05]  /*17c60*/  BSYNC B1 ;  /* 0x0000000000017941 */ /* 0x000fea0003800000 */
.L_x_1299:
[----:B------:R-:W-:Y:S05]  /*17c70*/  BRA `(.L_x_1301) ;  /* 0xffffffe800c47947 */ /* 0x000fea000383ffff */
.L_x_1248:
[----:B-1----:R1:W2:Y:S02]  /*17c80*/  SYNCS.PHASECHK.TRANS64.TRYWAIT P0, [R6+URZ], R5 ;  /* 0x00000005060075a7 */ /* 0x0022a4000800017f */
[----:B--2---:R-:W-:Y:S05]  /*17c90*/  @!P0 NANOSLEEP.SYNCS 0x989680 ;  /* 0x009896800000895d */ /* 0x004fea0003900000 */
[----:B------:R-:W2:Y:S02]  /*17ca0*/  @!P0 SYNCS.PHASECHK.TRANS64 P0, [R6+URZ], R5 ;  /* 0x00000005060085a7 */ /* 0x000ea4000800007f */
[----:B--2---:R-:W-:Y:S05]  /*17cb0*/  @!P0 BRA `(.L_x_1248) ;  /* 0xfffffffc00f08947 */ /* 0x004fea000383ffff */
[----:B------:R-:W-:Y:S05]  /*17cc0*/  BRA `(.L_x_1302) ;  /* 0xffffffec00007947 */ /* 0x000fea000383ffff */
.L_x_1249:
[----:B--2---:R2:W3:Y:S02]  /*17cd0*/  SYNCS.PHASECHK.TRANS64.TRYWAIT P0, [R7+URZ], R2 ;  /* 0x00000002070075a7 */ /* 0x0044e4000800017f */
[----:B---3--:R-:W-:Y:S05]  /*17ce0*/  @!P0 NANOSLEEP.SYNCS 0x989680 ;  /* 0x009896800000895d */ /* 0x008fea0003900000 */
[----:B------:R-:W3:Y:S02]  /*17cf0*/  @!P0 SYNCS.PHASECHK.TRANS64 P0, [R7+URZ], R2 ;  /* 0x00000002070085a7 */ /* 0x000ee4000800007f */
[----:B---3--:R-:W-:Y:S05]  /*17d00*/  @!P0 BRA `(.L_x_1249) ;  /* 0xfffffffc00f08947 */ /* 0x008fea000383ffff */
[----:B------:R-:W-:Y:S05]  /*17d10*/  BRA `(.L_x_1303) ;  /* 0xffffffe800f47947 */ /* 0x000fea000383ffff */
.L_x_1251:
[----:B---3--:R3:W4:Y:S02]  /*17d20*/  SYNCS.PHASECHK.TRANS64.TRYWAIT P0, [R4+URZ], R5 ;  /* 0x00000005040075a7 */ /* 0x008724000800017f */
[----:B----4-:R-:W-:Y:S05]  /*17d30*/  @!P0 NANOSLEEP.SYNCS 0x989680 ;  /* 0x009896800000895d */ /* 0x010fea0003900000 */
[----:B------:R-:W4:Y:S02]  /*17d40*/  @!P0 SYNCS.PHASECHK.TRANS64 P0, [R4+URZ], R5 ;  /* 0x00000005040085a7 */ /* 0x000f24000800007f */
[----:B----4-:R-:W-:Y:S05]  /*17d50*/  @!P0 BRA `(.L_x_1251) ;  /* 0xfffffffc00f08947 */ /* 0x010fea000383ffff */
[----:B------:R-:W-:Y:S05]  /*17d60*/  BRA `(.L_x_1304) ;  /* 0xffffffe800fc7947 */ /* 0x000fea000383ffff */
.L_x_1305:
        /* <DEDUP_REMOVED lines=9> */
.L_x_2731:


//--------------------- .text._ZN7cutlass13device_kernelIN5flash11enable_sm90INS1_16FlashAttnFwdSm90INS1_25CollectiveMainloopFwdSm90ILi2EN4cute5tupleIJNS5_1CILi1EEES8_S8_EEENS6_IJNS7_ILi128EEESA_SA_EEELi128ENS_6half_tEfNS_4arch4Sm90ELb0ELb1ELb1ELb1ELb0ELb1ELb0ELb1ELb1ELb0ELb0ELb0EEENS1_21CollectiveEpilogueFwdISB_S9_SC_SE_Li256ELb1ELb0ELb0ELb0EEENS1_36VarlenDynamicPersistentTileSchedulerILi128ELi128ELi256ELi32ELb0ELb0ELb1ELb1ELb0ELb1EEEEEEEEEvNT_6ParamsE --------------------------
	.section	.text._ZN7cutlass13device_kernelIN5flash11enable_sm90INS1_16FlashAttnFwdSm90INS1_25CollectiveMainloopFwdSm90ILi2EN4cute5tupleIJNS5_1CILi1EEES8_S8_EEENS6_IJNS7_ILi128EEESA_SA_EEELi128ENS_6half_tEfNS_4arch4Sm90ELb0ELb1ELb1ELb1ELb0ELb1ELb0ELb1ELb1ELb0ELb0ELb0EEENS1_21CollectiveEpilogueFwdISB_S9_SC_SE_Li256ELb1ELb0ELb0ELb0EEENS1_36VarlenDynamicPersistentTileSchedulerILi128ELi128ELi256ELi32ELb0ELb0ELb1ELb1ELb0ELb1EEEEEEEEEvNT_6ParamsE,"ax",@progbits
	.align	128
.text._ZN7cutlass13device_kernelIN5flash11enable_sm90INS1_16FlashAttnFwdSm90INS1_25CollectiveMainloopFwdSm90ILi2EN4cute5tupleIJNS5_1CILi1EEES8_S8_EEENS6_IJNS7_ILi128EEESA_SA_EEELi128ENS_6half_tEfNS_4arch4Sm90ELb0ELb1ELb1ELb1ELb0ELb1ELb0ELb1ELb1ELb0ELb0ELb0EEENS1_21CollectiveEpilogueFwdISB_S9_SC_SE_Li256ELb1ELb0ELb0ELb0EEENS1_36VarlenDynamicPersistentTileSchedulerILi128ELi128ELi256ELi32ELb0ELb0ELb1ELb1ELb0ELb1EEEEEEEEEvNT_6ParamsE:
        .type           _ZN7cutlass13device_kernelIN5flash11enable_sm90INS1_16FlashAttnFwdSm90INS1_25CollectiveMainloopFwdSm90ILi2EN4cute5tupleIJNS5_1CILi1EEES8_S8_EEENS6_IJNS7_ILi128EEESA_SA_EEELi128ENS_6half_tEfNS_4arch4Sm90ELb0ELb1ELb1ELb1ELb0ELb1ELb0ELb1ELb1ELb0ELb0ELb0EEENS1_21CollectiveEpilogueFwdISB_S9_SC_SE_Li256ELb1ELb0ELb0ELb0EEENS1_36VarlenDynamicPersistentTileSchedulerILi128ELi128ELi256ELi32ELb0ELb0ELb1ELb1ELb0ELb1EEEEEEEEEvNT_6ParamsE,@function
        .size           _ZN7cutlass13device_kernelIN5flash11enable_sm90INS1_16FlashAttnFwdSm90INS1_25CollectiveMainloopFwdSm90ILi2EN4cute5tupleIJNS5_1CILi1EEES8_S8_EEENS6_IJNS7_ILi128EEESA_SA_EEELi128ENS_6half_tEfNS_4arch4Sm90ELb0ELb1ELb1ELb1ELb0ELb1ELb0ELb1ELb1ELb0ELb0ELb0EEENS1_21CollectiveEpilogueFwdISB_S9_SC_SE_Li256ELb1ELb0ELb0ELb0EEENS1_36VarlenDynamicPersistentTileSchedulerILi128ELi128ELi256ELi32ELb0ELb0ELb1ELb1ELb0ELb1EEEEEEEEEvNT_6ParamsE,(.L_x_2732 - _ZN7cutlass13device_kernelIN5flash11enable_sm90INS1_16FlashAttnFwdSm90INS1_25CollectiveMainloopFwdSm90ILi2EN4cute5tupleIJNS5_1CILi1EEES8_S8_EEENS6_IJNS7_ILi128EEESA_SA_EEELi128ENS_6half_tEfNS_4arch4Sm90ELb0ELb1ELb1ELb1ELb0ELb1ELb0ELb1ELb1ELb0ELb0ELb0EEENS1_21CollectiveEpilogueFwdISB_S9_SC_SE_Li256ELb1ELb0ELb0ELb0EEENS1_36VarlenDynamicPersistentTileSchedulerILi128ELi128ELi256ELi32ELb0ELb0ELb1ELb1ELb0ELb1EEEEEEEEEvNT_6ParamsE)
        .other          _ZN7cutlass13device_kernelIN5flash11enable_sm90INS1_16FlashAttnFwdSm90INS1_25CollectiveMainloopFwdSm90ILi2EN4cute5tupleIJNS5_1CILi1EEES8_S8_EEENS6_IJNS7_ILi128EEESA_SA_EEELi128ENS_6half_tEfNS_4arch4Sm90ELb0ELb1ELb1ELb1ELb0ELb1ELb0ELb1ELb1ELb0ELb0ELb0EEENS1_21CollectiveEpilogueFwdISB_S9_SC_SE_Li256ELb1ELb0ELb0ELb0EEENS1_36VarlenDynamicPersistentTileSchedulerILi128ELi128ELi256ELi32ELb0ELb0ELb1ELb1ELb0ELb1EEEEEEEEEvNT_6ParamsE,@"STO_CUDA_ENTRY STV_DEFAULT"
_ZN7cutlass13device_kernelIN5flash11enable_sm90INS1_16FlashAttnFwdSm90INS1_25CollectiveMainloopFwdSm90ILi2EN4cute5tupleIJNS5_1CILi1EEES8_S8_EEENS6_IJNS7_ILi128EEESA_SA_EEELi128ENS_6half_tEfNS_4arch4Sm90ELb0ELb1ELb1ELb1ELb0ELb1ELb0ELb1ELb1ELb0ELb0ELb0EEENS1_21CollectiveEpilogueFwdISB_S9_SC_SE_Li256ELb1ELb0ELb0ELb0EEENS1_36VarlenDynamicPersistentTileSchedulerILi128ELi128ELi256ELi32ELb0ELb0ELb1ELb1ELb0ELb1EEEEEEEEEvNT_6ParamsE:
        /* <DEDUP_REMOVED lines=27> */
.L_x_1307:
[----:B------:R-:W-:Y:S05]  /*01b0*/  BSYNC B0 ;  /* 0x0000000000007941 */ /* 0x000fea0003800000 */
.L_x_1306:
        /* <DEDUP_REMOVED lines=41> */
.L_x_1308:
        /* <DEDUP_REMOVED lines=22> */
.L_x_1309:
        /* <DEDUP_REMOVED lines=18> */
.L_x_1310:
        /* <DEDUP_REMOVED lines=22> */
.L_x_1311:
        /* <DEDUP_REMOVED lines=22> */
.L_x_1312:
[----:B------:R-:W-:Y:S01]  /*0990*/  PLOP3.LUT P0, PT, PT, PT, UP0, 0x80, 0x0 ;  /* 0x000000000000781c */ /* 0x000fe20003f0f008 */
[----:B------:R-:W-:Y:S01]  /*09a0*/  UMOV UR36, 0x1 ;  /* 0x0000000100247882 */ /* 0x000fe20000000000 */
[----:B------:R-:W-:Y:S01]  /*09b0*/  NOP ;  /* 0x0000000000007918 */ /* 0x000fe20000000000 */
[----:B------:R-:W-:Y:S01]  /*09c0*/  USEL UR36, UR36, 0x2, !UP0 ;  /* 0x0000000224247887 */ /* 0x000fe2000c000000 */
[----:B------:R-:W-:Y:S01]  /*09d0*/  BSSY B7, `(.L_x_1313) ;  /* 0x00023d3000077945 */ /* 0x000fe20003800000 */
[----:B------:R-:W-:Y:S01]  /*09e0*/  ULDC.64 UR56, c[0x0][0x208] ;  /* 0x0000820000387ab9 */ /* 0x000fe20000000a00 */
[----:B012-4-:R-:W-:Y:S07]  /*09f0*/  BAR.SYNC.DEFER_BLOCKING 0x0 ;  /* 0x0000000000007b1d */ /* 0x017fee0000010000 */
[----:B------:R-:W-:Y:S05]  /*0a00*/  @!P0 BRA `(.L_x_1314) ;  /* 0x000001d8008c8947 */ /* 0x000fea0003800000 */
.L_x_1315:
[----:B------:R-:W-:-:S08]  /*0a10*/  NOP ;  /* 0x0000000000007918 */ /* 0x000fd00000000000 */
[----:B------:R-:W0:Y:S02]  /*0a20*/  USETMAXREG.TRY_ALLOC.CTAPOOL UP0, 0xf0 ;  /* 0x000000f0000079c8 */ /* 0x000e240008000600 */
[----:B0-----:R-:W-:-:S13]  /*0a30*/  PLOP3.LUT P0, PT, PT, PT, UP0, 0x80, 0x0 ;  /* 0x000000000000781c */ /* 0x001fda0003f0f008 */
[----:B------:R-:W-:Y:S05]  /*0a40*/  @!P0 BRA `(.L_x_1315) ;  /* 0xfffffffc00f08947 */ /* 0x000fea000383ffff */
[----:B------:R-:W-:Y:S01]  /*0a50*/  SHF.R.U32.HI R0, RZ, 0x7, R3 ;  /* 0x00000007ff007819 */ /* 0x000fe20000011603 */
[----:B------:R-:W0:Y:S08]  /*0a60*/  S2UR UR5, SR_CgaCtaId ;  /* 0x00000000000579c3 */ /* 0x000e300000008800 */
[----:B------:R-:W-:Y:S06]  /*0a70*/  BAR.ARV 0x8, 0x120 ;  /* 0x0204800000007b1d */ /* 0x000fec0000002000 */
[----:B------:R-:W-:Y:S01]  /*0a80*/  ISETP.NE.AND P0, PT, R0, 0x1, PT ;  /* 0x000000010000780c */ /* 0x000fe20003f05270 */
[----:B------:R-:W-:-:S12]  /*0a90*/  UMOV UR4, 0x400 ;  /* 0x0000040000047882 */ /* 0x000fd80000000000 */
[----:B------:R-:W-:Y:S06]  /*0aa0*/  @!P0 BAR.ARV 0x9, 0x100 ;  /* 0x0244000000008b1d */ /* 0x000fec0000002000 */
[----:B0-----:R-:W-:Y:S02]  /*0ab0*/  ULEA UR4, UR5, UR4, 0x18 ;  /* 0x0000000405047291 */ /* 0x001fe4000f8ec03f */
[----:B------:R-:W-:Y:S04]  /*0ac0*/  BAR.SYNC.DEFER_BLOCKING 0x5, 0x120 ;  /* 0x0144800000007b1d */ /* 0x000fe80000010000 */
[----:B------:R-:W-:-:S02]  /*0ad0*/  IMAD.U32 R2, RZ, RZ, UR4 ;  /* 0x00000004ff027e24 */ /* 0x000fc4000f8e00ff */
[----:B------:R-:W-:-:S03]  /*0ae0*/  ULDC UR4, c[0x0][0xc14] ;  /* 0x0003050000047ab9 */ /* 0x000fc60000000800 */
[----:B------:R-:W0:Y:S01]  /*0af0*/  LDS.128 R196, [R2+0x288d0] ;  /* 0x0288d00002c47984 */ /* 0x000e220000000c00 */
[----:B------:R-:W-:Y:S06]  /*0b00*/  BAR.ARV 0x4, 0x120 ;  /* 0x0104800000007b1d */ /* 0x000fec0000002000 */
[----:B0-----:R-:W-:-:S13]  /*0b10*/  ISETP.GE.AND P0, PT, R199, UR4, PT ;  /* 0x00000004c7007c0c */ /* 0x001fda000bf06270 */
[----:B------:R-:W-:Y:S05]  /*0b20*/  @P0 BRA `(.L_x_1316) ;  /* 0x0000023800f40947 */ /* 0x000fea0003800000 */
[----:B------:R-:W-:Y:S01]  /*0b30*/  VIADD R229, R3, 0xffffff80 ;  /* 0xffffff8003e57836 */ /* 0x000fe20000000000 */
[----:B------:R-:W-:Y:S02]  /*0b40*/  R2UR UR38, R2 ;  /* 0x00000000022672ca */ /* 0x000fe400000e0000 */
[----:B------:R-:W-:Y:S02]  /*0b50*/  CS2R R184, SRZ ;  /* 0x0000000000b87805 */ /* 0x000fe4000001ff00 */
[----:B------:R-:W-:Y:S01]  /*0b60*/  MOV R221, RZ ;  /* 0x000000ff00dd7202 */ /* 0x000fe20000000f00 */
[----:B------:R-:W-:Y:S01]  /*0b70*/  IMAD.MOV.U32 R194, RZ, RZ, RZ ;  /* 0x000000ffffc27224 */ /* 0x000fe200078e00ff */
[----:B------:R-:W-:Y:S01]  /*0b80*/  SHF.R.S32.HI R0, RZ, 0x1f, R229 ;  /* 0x0000001fff007819 */ /* 0x000fe200000114e5 */
[----:B------:R-:W-:Y:S01]  /*0b90*/  IMAD.MOV.U32 R186, RZ, RZ, RZ ;  /* 0x000000ffffba7224 */ /* 0x000fe200078e00ff */
[----:B------:R-:W-:Y:S02]  /*0ba0*/  ULOP3.LUT UR39, UR36, 0x1, URZ, 0xfc, !UPT ;  /* 0x0000000124277892 */ /* 0x000fe4000f8efc3f */
[----:B------:R-:W-:-:S02]  /*0bb0*/  LEA.HI R4, R0, R229, RZ, 0x7 ;  /* 0x000000e500047211 */ /* 0x000fc400078f38ff */
[----:B------:R-:W-:Y:S02]  /*0bc0*/  LEA.HI R5, R0, R229, RZ, 0x5 ;  /* 0x000000e500057211 */ /* 0x000fe400078f28ff */
[C---:B------:R-:W-:Y:S01]  /*0bd0*/  LOP3.LUT R6, R4.reuse, 0xffffff80, RZ, 0xc0, !PT ;  /* 0xffffff8004067812 */ /* 0x040fe200078ec0ff */
[----:B------:R-:W-:Y:S01]  /*0be0*/  UIADD3 UR38, UR38, 0x10400, URZ ;  /* 0x0001040026267890 */ /* 0x000fe2000fffe03f */
[----:B------:R-:W-:Y:S01]  /*0bf0*/  SHF.R.S32.HI R227, RZ, 0x7, R4 ;  /* 0x00000007ffe37819 */ /* 0x000fe20000011404 */
[----:B------:R-:W-:Y:S02]  /*0c00*/  IMAD.SHL.U32 R5, R5, 0x20, RZ ;  /* 0x0000002005057824 */ /* 0x000fe400078e00ff */
[----:B------:R-:W-:Y:S01]  /*0c10*/  IMAD.IADD R223, R229, 0x1, -R6 ;  /* 0x00000001e5df7824 */ /* 0x000fe200078e0a06 */
[----:B------:R-:W-:Y:S02]  /*0c20*/  LEA.HI R4, R4, R227, RZ, 0x1 ;  /* 0x000000e304047211 */ /* 0x000fe400078f08ff */
[----:B------:R-:W-:-:S02]  /*0c30*/  LOP3.LUT R5, R5, 0xfffffc00, RZ, 0xc0, !PT ;  /* 0xfffffc0005057812 */ /* 0x000fc400078ec0ff */
        /* <DEDUP_REMOVED lines=9> */
[----:B------:R-:W-:Y:S02]  /*0cd0*/  LEA.HI R3, R0, R229, RZ, 0x4 ;  /* 0x000000e500037211 */ /* 0x000fe400078f20ff */
[----:B------:R-:W-:Y:S02]  /*0ce0*/  LOP3.LUT R9, R8, 0xfffffff8, RZ, 0xc0, !PT ;  /* 0xfffffff808097812 */ /* 0x000fe400078ec0ff */
[----:B------:R-:W-:-:S03]  /*0cf0*/  SHF.R.S32.HI R8, RZ, 0x4, R3 ;  /* 0x00000004ff087819 */ /* 0x000fc60000011403 */
[----:B------:R-:W-:Y:S01]  /*0d00*/  IMAD.IADD R9, R6, 0x1, -R9 ;  /* 0x0000000106097824 */ /* 0x000fe200078e0a09 */
[C---:B------:R-:W-:Y:S02]  /*0d10*/  LOP3.LUT R6, R3.reuse, 0x3fffff0, RZ, 0xc0, !PT ;  /* 0x03fffff003067812 */ /* 0x040fe400078ec0ff */
[----:B------:R-:W-:Y:S01]  /*0d20*/  LEA.HI R3, R3, R8, RZ, 0x1 ;  /* 0x0000000803037211 */ /* 0x000fe200078f08ff */
[----:B------:R-:W-:Y:S01]  /*0d30*/  IMAD R9, R10, 0x10, R9 ;  /* 0x000000100a097824 */ /* 0x000fe200078e0209 */
[----:B------:R-:W-:Y:S02]  /*0d40*/  IADD3 R6, R229, -R6, RZ ;  /* 0x80000006e5067210 */ /* 0x000fe40007ffe0ff */
[----:B------:R-:W-:Y:S01]  /*0d50*/  LOP3.LUT R3, R3, 0x1ffffffe, RZ, 0xc0, !PT ;  /* 0x1ffffffe03037812 */ /* 0x000fe200078ec0ff */
[----:B------:R-:W-:Y:S02]  /*0d60*/  IMAD R204, R4, 0x40, R9 ;  /* 0x0000004004cc7824 */ /* 0x000fe400078e0209 */
[----:B------:R-:W-:-:S02]  /*0d70*/  IMAD R6, R6, 0x40, R5 ;  /* 0x0000004006067824 */ /* 0x000fc400078e0205 */
[----:B------:R-:W-:-:S04]  /*0d80*/  IMAD.IADD R3, R8, 0x1, -R3 ;  /* 0x0000000108037824 */ /* 0x000fc800078e0a03 */
[----:B------:R-:W-:Y:S01]  /*0d90*/  IMAD R228, R3, 0x8, R6 ;  /* 0x0000000803e47824 */ /* 0x000fe200078e0206 */
[CC--:B------:R-:W-:Y:S02]  /*0da0*/  LEA.HI R3, R0.reuse, R229.reuse, RZ, 0x6 ;  /* 0x000000e500037211 */ /* 0x0c0fe400078f30ff */
[----:B------:R-:W-:-:S03]  /*0db0*/  LEA.HI R0, R0, R229, RZ, 0x3 ;  /* 0x000000e500007211 */ /* 0x000fc600078f18ff */
[----:B------:R-:W-:Y:S01]  /*0dc0*/  IMAD.SHL.U32 R3, R3, 0x8, RZ ;  /* 0x0000000803037824 */ /* 0x000fe200078e00ff */
[----:B------:R-:W-:Y:S02]  /*0dd0*/  SHF.R.S32.HI R18, RZ, 0x3, R0 ;  /* 0x00000003ff127819 */ /* 0x000fe40000011400 */
[----:B------:R-:W-:Y:S02]  /*0de0*/  LOP3.LUT R4, R0, 0xfffffff8, RZ, 0xc0, !PT ;  /* 0xfffffff800047812 */ /* 0x000fe400078ec0ff */
[C---:B------:R-:W-:Y:S01]  /*0df0*/  IADD3 R188, R18.reuse, 0x40, RZ ;  /* 0x0000004012bc7810 */ /* 0x040fe20007ffe0ff */
[C---:B------:R-:W-:Y:S01]  /*0e00*/  VIADD R189, R18.reuse, 0x20 ;  /* 0x0000002012bd7836 */ /* 0x040fe20000000000 */
[----:B------:R-:W-:Y:S01]  /*0e10*/  LOP3.LUT R212, R3, 0xfffffe00, RZ, 0xc0, !PT ;  /* 0xfffffe0003d47812 */ /* 0x000fe200078ec0ff */
[C---:B------:R-:W-:Y:S01]  /*0e20*/  VIADD R190, R18.reuse, 0x60 ;  /* 0x0000006012be7836 */ /* 0x040fe20000000000 */
[----:B------:R-:W-:Y:S01]  /*0e30*/  SHF.R.S32.HI R5, RZ, 0x1f, R188 ;  /* 0x0000001fff057819 */ /* 0x000fe200000114bc */
[----:B------:R-:W-:Y:S01]  /*0e40*/  IMAD.IADD R219, R229, 0x1, -R4 ;  /* 0x00000001e5db7824 */ /* 0x000fe200078e0a04 */
[----:B------:R-:W-:Y:S01]  /*0e50*/  SHF.R.S32.HI R0, RZ, 0x1f, R189 ;  /* 0x0000001fff007819 */ /* 0x000fe200000114bd */
[----:B------:R-:W-:Y:S01]  /*0e60*/  IMAD.SHL.U32 R203, R18, 0x40, RZ ;  /* 0x0000004012cb7824 */ /* 0x000fe200078e00ff */
[----:B------:R-:W-:Y:S01]  /*0e70*/  SHF.R.S32.HI R9, RZ, 0x1f, R190 ;  /* 0x0000001fff097819 */ /* 0x000fe200000114be */
[----:B------:R-:W-:Y:S01]  /*0e80*/  IMAD.SHL.U32 R202, R189, 0x40, RZ ;  /* 0x00000040bdca7824 */ /* 0x000fe200078e00ff */
[----:B------:R-:W-:Y:S01]  /*0e90*/  LEA.HI R0, R0, R189, RZ, 0x3 ;  /* 0x000000bd00007211 */ /* 0x000fe200078f18ff */
[----:B------:R-:W-:Y:S01]  /*0ea0*/  IMAD.SHL.U32 R201, R188, 0x40, RZ ;  /* 0x00000040bcc97824 */ /* 0x000fe200078e00ff */
[----:B------:R-:W-:Y:S01]  /*0eb0*/  LEA.HI R5, R5, R188, RZ, 0x3 ;  /* 0x000000bc05057211 */ /* 0x000fe200078f18ff */
[----:B------:R-:W-:Y:S01]  /*0ec0*/  IMAD.SHL.U32 R200, R190, 0x40, RZ ;  /* 0x00000040bec87824 */ /* 0x000fe200078e00ff */
[----:B------:R-:W-:Y:S01]  /*0ed0*/  LEA.HI R9, R9, R190, RZ, 0x3 ;  /* 0x000000be09097211 */ /* 0x000fe200078f18ff */
[----:B------:R-:W-:Y:S01]  /*0ee0*/  IMAD.SHL.U32 R16, R219, 0x8, RZ ;  /* 0x00000008db107824 */ /* 0x000fe200078e00ff */
[----:B------:R-:W-:Y:S01]  /*0ef0*/  LOP3.LUT R3, R203, 0x1c0, RZ, 0xc0, !PT ;  /* 0x000001c0cb037812 */ /* 0x000fe200078ec0ff */
[----:B------:R-:W-:Y:S01]  /*0f00*/  IMAD.SHL.U32 R0, R0, 0x40, RZ ;  /* 0x0000004000007824 */ /* 0x000fe200078e00ff */
[----:B------:R-:W-:Y:S01]  /*0f10*/  LOP3.LUT R202, R202, 0x1c0, RZ, 0xc0, !PT ;  /* 0x000001c0caca7812 */ /* 0x000fe200078ec0ff */
[----:B------:R-:W-:Y:S01]  /*0f20*/  IMAD.SHL.U32 R5, R5, 0x40, RZ ;  /* 0x0000004005057824 */ /* 0x000fe200078e00ff */
[----:B------:R-:W-:Y:S01]  /*0f30*/  LOP3.LUT R201, R201, 0x1c0, RZ, 0xc0, !PT ;  /* 0x000001c0c9c97812 */ /* 0x000fe200078ec0ff */
[----:B------:R-:W-:Y:S01]  /*0f40*/  IMAD.SHL.U32 R9, R9, 0x40, RZ ;  /* 0x0000004009097824 */ /* 0x000fe200078e00ff */
[----:B------:R-:W-:Y:S01]  /*0f50*/  LOP3.LUT R200, R200, 0x1c0, RZ, 0xc0, !PT ;  /* 0x000001c0c8c87812 */ /* 0x000fe200078ec0ff */
[----:B------:R-:W-:Y:S01]  /*0f60*/  IMAD.SHL.U32 R22, R219, 0x4, RZ ;  /* 0x00000004db167824 */ /* 0x000fe200078e00ff */
[----:B------:R-:W-:Y:S01]  /*0f70*/  SHF.R.U32.HI R211, RZ, 0x3, R3 ;  /* 0x00000003ffd37819 */ /* 0x000fe20000011603 */
[----:B------:R-:W-:Y:S01]  /*0f80*/  VIADD R195, R16, 0x40 ;  /* 0x0000004010c37836 */ /* 0x000fe20000000000 */
[----:B------:R-:W-:-:S02]  /*0f90*/  LOP3.LUT R214, R3, 0x38, R16, 0xf8, !PT ;  /* 0x0000003803d67812 */ /* 0x000fc400078ef810 */
[----:B------:R-:W-:Y:S02]  /*0fa0*/  LOP3.LUT R4, R7, 0x7ffffffc, RZ, 0xc0, !PT ;  /* 0x7ffffffc07047812 */ /* 0x000fe400078ec0ff */
[----:B------:R-:W-:Y:S02]  /*0fb0*/  SHF.R.U32.HI R209, RZ, 0x3, R202 ;  /* 0x00000003ffd17819 */ /* 0x000fe400000116ca */
[----:B------:R-:W-:Y:S01]  /*0fc0*/  LOP3.LUT R3, R202, 0x38, R16, 0xf8, !PT ;  /* 0x00000038ca037812 */ /* 0x000fe200078ef810 */
[----:B------:R-:W-:Y:S01]  /*0fd0*/  IMAD.IADD R191, R223, 0x1, -R4 ;  /* 0x00000001dfbf7824 */ /* 0x000fe200078e0a04 */
[----:B------:R-:W-:Y:S02]  /*0fe0*/  SHF.R.U32.HI R207, RZ, 0x3, R201 ;  /* 0x00000003ffcf7819 */ /* 0x000fe400000116c9 */
[----:B------:R-:W-:Y:S02]  /*0ff0*/  LOP3.LUT R6, R201, 0x38, R16, 0xf8, !PT ;  /* 0x00000038c9067812 */ /* 0x000fe400078ef810 */
[----:B------:R-:W-:-:S02]  /*1000*/  SHF.R.U32.HI R205, RZ, 0x3, R200 ;  /* 0x00000003ffcd7819 */ /* 0x000fc400000116c8 */
[----:B------:R-:W-:Y:S02]  /*1010*/  LOP3.LUT R7, R200, 0x38, R16, 0xf8, !PT ;  /* 0x00000038c8077812 */ /* 0x000fe400078ef810 */
[----:B------:R-:W-:Y:S02]  /*1020*/  LOP3.LUT R210, R0, 0xfffffe00, RZ, 0xc0, !PT ;  /* 0xfffffe0000d27812 */ /* 0x000fe400078ec0ff */
[----:B------:R-:W-:Y:S02]  /*1030*/  LOP3.LUT R208, R5, 0xfffffe00, RZ, 0xc0, !PT ;  /* 0xfffffe0005d07812 */ /* 0x000fe400078ec0ff */
[----:B------:R-:W-:Y:S02]  /*1040*/  LOP3.LUT R206, R9, 0xfffffe00, RZ, 0xc0, !PT ;  /* 0xfffffe0009ce7812 */ /* 0x000fe400078ec0ff */
[----:B------:R-:W-:Y:S02]  /*1050*/  LOP3.LUT R214, R212, R214, R211, 0xf6, !PT ;  /* 0x000000d6d4d67212 */ /* 0x000fe400078ef6d3 */
[----:B------:R-:W-:-:S02]  /*1060*/  LOP3.LUT R3, R210, R3, R209, 0xf6, !PT ;  /* 0x00000003d2037212 */ /* 0x000fc400078ef6d1 */
[----:B------:R-:W-:Y:S02]  /*1070*/  LOP3.LUT R6, R208, R6, R207, 0xf6, !PT ;  /* 0x00000006d0067212 */ /* 0x000fe400078ef6cf */
[----:B------:R-:W-:Y:S02]  /*1080*/  LOP3.LUT R7, R206, R7, R205, 0xf6, !PT ;  /* 0x00000007ce077212 */ /* 0x000fe400078ef6cd */
[----:B------:R-:W-:Y:S02]  /*1090*/  SHF.R.S32.HI R19, RZ, 0x1f, R18 ;  /* 0x0000001fff137819 */ /* 0x000fe40000011412 */
[----:B------:R-:W-:Y:S02]  /*10a0*/  SHF.R.S32.HI R217, RZ, 0x1f, R189 ;  /* 0x0000001fffd97819 */ /* 0x000fe400000114bd */
[----:B------:R-:W-:Y:S02]  /*10b0*/  SHF.R.S32.HI R216, RZ, 0x1f, R188 ;  /* 0x0000001fffd87819 */ /* 0x000fe400000114bc */
[----:B------:R-:W-:-:S02]  /*10c0*/  SHF.R.S32.HI R215, RZ, 0x1f, R190 ;  /* 0x0000001fffd77819 */ /* 0x000fc400000114be */
[----:B------:R-:W-:Y:S02]  /*10d0*/  SHF.R.S32.HI R17, RZ, 0x1f, R16 ;  /* 0x0000001fff117819 */ /* 0x000fe40000011410 */
[----:B------:R-:W-:Y:S02]  /*10e0*/  IADD3 R187, R22, 0x20, RZ ;  /* 0x0000002016bb7810 */ /* 0x000fe40007ffe0ff */
[----:B------:R-:W-:Y:S02]  /*10f0*/  LEA R213, R214, UR38, 0x1 ;  /* 0x00000026d6d57c11 */ /* 0x000fe4000f8e08ff */
[----:B------:R-:W-:Y:S02]  /*1100*/  LEA R226, R3, UR38, 0x1 ;  /* 0x0000002603e27c11 */ /* 0x000fe4000f8e08ff */
[----:B------:R-:W-:Y:S02]  /*1110*/  LEA R225, R6, UR38, 0x1 ;  /* 0x0000002606e17c11 */ /* 0x000fe4000f8e08ff */
[----:B------:R-:W-:-:S07]  /*1120*/  LEA R224, R7, UR38, 0x1 ;  /* 0x0000002607e07c11 */ /* 0x000fce000f8e08ff */
.L_x_1596:
[----:B------:R-:W-:Y:S05]  /*1130*/  YIELD ;  /* 0x0000000000007946 */ /* 0x000fea0003800000 */
[----:B------:R-:W-:Y:S01]  /*1140*/  ULDC.64 UR4, c[0x0][0xa28] ;  /* 0x00028a0000047ab9 */ /* 0x000fe20000000a00 */
[----:B0-2345:R-:W0:Y:S01]  /*1150*/  LDC.64 R6, c[0x0][0xa08] ;  /* 0x00028200ff067b82 */ /* 0x03de220000000a00 */
[----:B------:R-:W-:Y:S01]  /*1160*/  ISETP.NE.U32.AND P1, PT, RZ, UR4, PT ;  /* 0x00000004ff007c0c */ /* 0x000fe2000bf25070 */
[----:B------:R-:W-:Y:S01]  /*1170*/  IMAD.MOV.U32 R0, RZ, RZ, RZ ;  /* 0x000000ffff007224 */ /* 0x000fe200078e00ff */
[----:B------:R-:W-:Y:S02]  /*1180*/  MOV R28, RZ ;  /* 0x000000ff001c7202 */ /* 0x000fe40000000f00 */
[----:B------:R-:W-:Y:S01]  /*1190*/  ISETP.NE.AND.EX P1, PT, RZ, UR5, PT, P1 ;  /* 0x00000005ff007c0c */ /* 0x000fe2000bf25310 */
[----:B------:R-:W-:-:S02]  /*11a0*/  ULDC.64 UR4, c[0x0][0xa18] ;  /* 0x0002860000047ab9 */ /* 0x000fc40000000a00 */
[----:B------:R-:W-:-:S04]  /*11b0*/  ISETP.NE.U32.AND P2, PT, RZ, UR4, PT ;  /* 0x00000004ff007c0c */ /* 0x000fc8000bf45070 */
[----:B------:R-:W-:Y:S01]  /*11c0*/  ISETP.NE.AND.EX P2, PT, RZ, UR5, PT, P2 ;  /* 0x00000005ff007c0c */ /* 0x000fe2000bf45320 */
[----:B------:R-:W-:Y:S02]  /*11d0*/  ULDC.64 UR4, c[0x0][0xa08] ;  /* 0x0002820000047ab9 */ /* 0x000fe40000000a00 */
[----:B------:R-:W-:-:S03]  /*11e0*/  ISETP.NE.U32.AND P0, PT, RZ, UR4, PT ;  /* 0x00000004ff007c0c */ /* 0x000fc6000bf05070 */
[----:B------:R-:W1:Y:S01]  /*11f0*/  @P1 LDC.64 R4, c[0x0][0xa28] ;  /* 0x00028a00ff041b82 */ /* 0x000e620000000a00 */
[----:B------:R-:W-:Y:S01]  /*1200*/  ISETP.NE.AND.EX P0, PT, RZ, UR5, PT, P0 ;  /* 0x00000005ff007c0c */ /* 0x000fe2000bf05300 */
[----:B0-----:R-:W-:-:S06]  /*1210*/  IMAD.WIDE R10, R199, 0x4, R6 ;  /* 0x00000004c70a7825 */ /* 0x001fcc00078e0206 */
[----:B------:R-:W0:Y:S01]  /*1220*/  @P2 LDC.64 R8, c[0x0][0xa18] ;  /* 0x00028600ff082b82 */ /* 0x000e220000000a00 */
[----:B------:R-:W-:Y:S02]  /*1230*/  ULDC UR4, c[0x0][0x288] ;  /* 0x0000a20000047ab9 */ /* 0x000fe40000000800 */
[----:B------:R-:W-:Y:S01]  /*1240*/  IMAD.U32 R193, RZ, RZ, UR4 ;  /* 0x00000004ffc17e24 */ /* 0x000fe2000f8e00ff */
[----:B------:R-:W-:Y:S02]  /*1250*/  ULDC.64 UR4, c[0x0][0x3f8] ;  /* 0x0000fe0000047ab9 */ /* 0x000fe40000000a00 */
[----:B------:R2:W5:Y:S01]  /*1260*/  @P0 LDG.E R28, desc[UR56][R10.64] ;  /* 0x000000380a1c0981 */ /* 0x000562000c1e1900 */
[----:B-1----:R-:W-:-:S05]  /*1270*/  @P1 IMAD.WIDE R4, R199, 0x4, R4 ;  /* 0x00000004c7041825 */ /* 0x002fca00078e0204 */
[----:B------:R2:W5:Y:S01]  /*1280*/  @P1 LDG.E R0, desc[UR56][R4.64] ;  /* 0x0000003804001981 */ /* 0x000562000c1e1900 */
[----:B0-----:R-:W-:-:S05]  /*1290*/  @P2 IMAD.WIDE R6, R199, 0x4, R8 ;  /* 0x00000004c7062825 */ /* 0x001fca00078e0208 */
[----:B------:R2:W5:Y:S01]  /*12a0*/  @P2 LDG.E R193, desc[UR56][R6.64] ;  /* 0x0000003806c12981 */ /* 0x000562000c1e1900 */
[----:B------:R-:W-:-:S03]  /*12b0*/  UISETP.NE.U32.AND UP0, UPT, UR4, URZ, UPT ;  /* 0x0000003f0400728c */ /* 0x000fc6000bf05070 */
[----:B------:R-:W-:Y:S01]  /*12c0*/  ULDC UR4, c[0x0][0x404] ;  /* 0x0001010000047ab9 */ /* 0x000fe20000000800 */
[----:B------:R-:W-:-:S03]  /*12d0*/  UISETP.NE.AND.EX UP0, UPT, UR5, URZ, UPT, UP0 ;  /* 0x0000003f0500728c */ /* 0x000fc6000bf05300 */
[----:B------:R-:W-:Y:S01]  /*12e0*/  ULDC UR5, c[0x0][0x2e0] ;  /* 0x0000b80000057ab9 */ /* 0x000fe20000000800 */
[----:B------:R-:W-:-:S04]  /*12f0*/  USEL UR4, UR4, 0x1, UP0 ;  /* 0x0000000104047887 */ /* 0x000fc80008000000 */
[----:B------:R-:W-:-:S03]  /*1300*/  UIMAD UR4, UR4, UR5, URZ ;  /* 0x00000005040472a4 */ /* 0x000fc6000f8e023f */
[----:B------:R-:W-:Y:S02]  /*1310*/  ULDC UR5, c[0x0][0x338] ;  /* 0x0000ce0000057ab9 */ /* 0x000fe40000000800 */
[----:B------:R-:W-:Y:S02]  /*1320*/  IMAD.U32 R24, RZ, RZ, UR5 ;  /* 0x00000005ff187e24 */ /* 0x000fe4000f8e00ff */
[----:B------:R-:W-:Y:S01]  /*1330*/  IMAD.U32 R27, RZ, RZ, UR4 ;  /* 0x00000004ff1b7e24 */ /* 0x000fe2000f8e00ff */
[----:B--2---:R-:W-:Y:S06]  /*1340*/  @P2 BRA `(.L_x_1317) ;  /* 0x0000000000242947 */ /* 0x004fec0003800000 */
[----:B------:R-:W-:Y:S02]  /*1350*/  ULDC.64 UR4, c[0x0][0xa00] ;  /* 0x0002800000047ab9 */ /* 0x000fe40000000a00 */
[----:B------:R-:W-:-:S04]  /*1360*/  ISETP.NE.U32.AND P1, PT, RZ, UR4, PT ;  /* 0x00000004ff007c0c */ /* 0x000fc8000bf25070 */
[----:B------:R-:W-:-:S13]  /*1370*/  ISETP.NE.AND.EX P1, PT, RZ, UR5, PT, P1 ;  /* 0x00000005ff007c0c */ /* 0x000fda000bf25310 */
[----:B------:R-:W-:Y:S05]  /*1380*/  @!P1 BRA `(.L_x_1317) ;  /* 0x0000000000149947 */ /* 0x000fea0003800000 */
[----:B------:R-:W0:Y:S02]  /*1390*/  LDC.64 R4, c[0x0][0xa00] ;  /* 0x00028000ff047b82 */ /* 0x000e240000000a00 */
[----:B0-----:R-:W-:-:S05]  /*13a0*/  IMAD.WIDE R4, R199, 0x4, R4 ;  /* 0x00000004c7047825 */ /* 0x001fca00078e0204 */
[----:B-----5:R-:W2:Y:S04]  /*13b0*/  LDG.E R193, desc[UR56][R4.64] ;  /* 0x0000003804c17981 */ /* 0x020ea8000c1e1900 */
[----:B------:R-:W2:Y:S02]  /*13c0*/  LDG.E R6, desc[UR56][R4.64+0x4] ;  /* 0x0000043804067981 */ /* 0x000ea4000c1e1900 */
[----:B--2---:R-:W-:-:S07]  /*13d0*/  IMAD.IADD R193, R6, 0x1, -R193 ;  /* 0x0000000106c17824 */ /* 0x004fce00078e0ac1 */
.L_x_1317:
[----:B------:R-:W-:Y:S01]  /*13e0*/  ULDC.64 UR4, c[0x0][0xa20] ;  /* 0x0002880000047ab9 */ /* 0x000fe20000000a00 */
[----:B------:R-:W-:Y:S01]  /*13f0*/  IMAD.MOV.U32 R222, RZ, RZ, R197 ;  /* 0x000000ffffde7224 */ /* 0x000fe200078e00c5 */
[----:B------:R-:W-:Y:S01]  /*1400*/  ISETP.NE.U32.AND P1, PT, RZ, UR4, PT ;  /* 0x00000004ff007c0c */ /* 0x000fe2000bf25070 */
[----:B------:R-:W-:Y:S01]  /*1410*/  IMAD.MOV.U32 R218, RZ, RZ, R198 ;  /* 0x000000ffffda7224 */ /* 0x000fe200078e00c6 */
[----:B------:R-:W-:Y:S02]  /*1420*/  MOV R220, R199 ;  /* 0x000000c700dc7202 */ /* 0x000fe40000000f00 */
[----:B------:R-:W-:-:S13]  /*1430*/  ISETP.NE.AND.EX P1, PT, RZ, UR5, PT, P1 ;  /* 0x00000005ff007c0c */ /* 0x000fda000bf25310 */
[----:B------:R-:W-:Y:S05]  /*1440*/  @!P1 BRA `(.L_x_1318) ;  /* 0x0000000000109947 */ /* 0x000fea0003800000 */
[----:B------:R-:W0:Y:S02]  /*1450*/  LDC.64 R4, c[0x0][0xa20] ;  /* 0x00028800ff047b82 */ /* 0x000e240000000a00 */
[----:B0-----:R-:W-:-:S05]  /*1460*/  IMAD.WIDE R4, R199, 0x4, R4 ;  /* 0x00000004c7047825 */ /* 0x001fca00078e0204 */
[----:B------:R0:W5:Y:S01]  /*1470*/  LDG.E R27, desc[UR56][R4.64] ;  /* 0x00000038041b7981 */ /* 0x000162000c1e1900 */
[----:B------:R-:W-:Y:S05]  /*1480*/  BRA `(.L_x_1319) ;  /* 0x0000000000107947 */ /* 0x000fea0003800000 */
.L_x_1318:
[----:B------:R-:W-:Y:S05]  /*1490*/  @!P0 BRA `(.L_x_1319) ;  /* 0x00000000000c8947 */ /* 0x000fea0003800000 */
[----:B------:R-:W2:Y:S04]  /*14a0*/  LDG.E R4, desc[UR56][R10.64] ;  /* 0x000000380a047981 */ /* 0x000ea8000c1e1900 */
[----:B------:R-:W2:Y:S02]  /*14b0*/  LDG.E R27, desc[UR56][R10.64+0x4] ;  /* 0x000004380a1b7981 */ /* 0x000ea4000c1e1900 */
[----:B--2---:R-:W-:-:S07]  /*14c0*/  IMAD.IADD R27, R27, 0x1, -R4 ;  /* 0x000000011b1b7824 */ /* 0x004fce00078e0a04 */
.L_x_1319:
[----:B------:R-:W-:Y:S01]  /*14d0*/  ULDC.64 UR4, c[0x0][0xa10] ;  /* 0x0002840000047ab9 */ /* 0x000fe20000000a00 */
[----:B------:R-:W1:Y:S01]  /*14e0*/  LDC.64 R10, c[0x0][0x9e0] ;  /* 0x00027800ff0a7b82 */ /* 0x000e620000000a00 */
[----:B------:R-:W-:-:S04]  /*14f0*/  ISETP.NE.U32.AND P0, PT, RZ, UR4, PT ;  /* 0x00000004ff007c0c */ /* 0x000fc8000bf05070 */
[----:B------:R-:W-:Y:S01]  /*1500*/  ISETP.NE.AND.EX P0, PT, RZ, UR5, PT, P0 ;  /* 0x00000005ff007c0c */ /* 0x000fe2000bf05300 */
[----:B------:R-:W-:Y:S02]  /*1510*/  ULDC.64 UR4, c[0x0][0xa30] ;  /* 0x00028c0000047ab9 */ /* 0x000fe40000000a00 */
[----:B------:R-:W-:-:S04]  /*1520*/  ISETP.NE.U32.AND P1, PT, RZ, UR4, PT ;  /* 0x00000004ff007c0c */ /* 0x000fc8000bf25070 */
[----:B------:R-:W-:-:S06]  /*1530*/  ISETP.NE.AND.EX P1, PT, RZ, UR5, PT, P1 ;  /* 0x00000005ff007c0c */ /* 0x000fcc000bf25310 */
[----:B0-----:R-:W0:Y:S08]  /*1540*/  @P0 LDC.64 R4, c[0x0][0xa10] ;  /* 0x00028400ff040b82 */ /* 0x001e300000000a00 */
[----:B------:R-:W2:Y:S01]  /*1550*/  @P1 LDC.64 R6, c[0x0][0xa30] ;  /* 0x00028c00ff061b82 */ /* 0x000ea20000000a00 */
[----:B0-----:R-:W-:-:S05]  /*1560*/  @P0 IMAD.WIDE R4, R199, 0x4, R4 ;  /* 0x00000004c7040825 */ /* 0x001fca00078e0204 */
[----:B------:R-:W3:Y:S04]  /*1570*/  @P0 LDG.E R3, desc[UR56][R4.64] ;  /* 0x0000003804030981 */ /* 0x000ee8000c1e1900 */
[----:B------:R-:W3:Y:S01]  /*1580*/  @P0 LDG.E R8, desc[UR56][R4.64+0x4] ;  /* 0x0000043804080981 */ /* 0x000ee2000c1e1900 */
[----:B-----5:R-:W-:Y:S02]  /*1590*/  IMAD.MOV.U32 R117, RZ, RZ, R27 ;  /* 0x000000ffff757224 */ /* 0x020fe400078e001b */
[----:B--2---:R-:W-:-:S04]  /*15a0*/  @P1 IMAD.WIDE R6, R199, 0x4, R6 ;  /* 0x00000004c7061825 */ /* 0x004fc800078e0206 */
[----:B------:R-:W-:Y:S01]  /*15b0*/  IMAD.IADD R9, R27, 0x1, -R0 ;  /* 0x000000011b097824 */ /* 0x000fe200078e0a00 */
[----:B------:R0:W5:Y:S01]  /*15c0*/  @P1 LDG.E R117, desc[UR56][R6.64] ;  /* 0x0000003806751981 */ /* 0x000162000c1e1900 */
[----:B-1----:R-:W-:Y:S02]  /*15d0*/  ISETP.GE.AND P1, PT, R11, 0x1, PT ;  /* 0x000000010b00780c */ /* 0x002fe40003f26270 */
[----:B------:R-:W-:Y:S01]  /*15e0*/  LEA R119, R197, 0x80, 0x7 ;  /* 0x00000080c5777811 */ /* 0x000fe200078e38ff */
[----:B---3--:R-:W-:-:S04]  /*15f0*/  @P0 IMAD.IADD R24, R8, 0x1, -R3 ;  /* 0x0000000108180824 */ /* 0x008fc800078e0a03 */
[----:B------:R-:W-:-:S04]  /*1600*/  IMAD.IADD R192, R9, 0x1, R24 ;  /* 0x0000000109c07824 */ /* 0x000fc800078e0218 */
[C---:B------:R-:W-:Y:S01]  /*1610*/  VIADD R0, R192.reuse, 0x7f ;  /* 0x0000007fc0007836 */ /* 0x040fe20000000000 */
[----:B------:R-:W-:-:S04]  /*1620*/  IADD3 R119, R192, R119, -R193 ;  /* 0x00000077c0777210 */ /* 0x000fc80007ffe8c1 */
[----:B------:R-:W-:-:S04]  /*1630*/  SHF.R.S32.HI R3, RZ, 0x1f, R0 ;  /* 0x0000001fff037819 */ /* 0x000fc80000011400 */
[----:B------:R-:W-:Y:S02]  /*1640*/  LEA.HI R3, R3, R0, RZ, 0x7 ;  /* 0x0000000003037211 */ /* 0x000fe400078f38ff */
[----:B------:R-:W-:Y:S02]  /*1650*/  IADD3 R0, R119, R10, RZ ;  /* 0x0000000a77007210 */ /* 0x000fe40007ffe0ff */
[----:B------:R-:W-:Y:S01]  /*1660*/  SHF.R.S32.HI R129, RZ, 0x7, R3 ;  /* 0x00000007ff817819 */ /* 0x000fe20000011403 */
[----:B0-----:R-:W-:Y:S06]  /*1670*/  @!P1 BRA `(.L_x_1320) ;  /* 0x0000000000489947 */ /* 0x001fec0003800000 */
[C---:B------:R-:W-:Y:S01]  /*1680*/  ISETP.GT.AND P0, PT, R119.reuse, RZ, PT ;  /* 0x000000ff7700720c */ /* 0x040fe20003f04270 */
[----:B------:R-:W-:Y:S01]  /*1690*/  BSSY B0, `(.L_x_1321) ;  /* 0x000000e000007945 */ /* 0x000fe20003800000 */
[----:B------:R-:W-:-:S11]  /*16a0*/  VIADD R3, R119, 0xffffffff ;  /* 0xffffffff77037836 */ /* 0x000fd60000000000 */
        /* <DEDUP_REMOVED lines=8> */
.L_x_1322:
[----:B------:R-:W-:-:S13]  /*1730*/  ISETP.NE.AND P0, PT, R11, 0x1, PT ;  /* 0x000000010b00780c */ /* 0x000fda0003f05270 */
[----:B------:R-:W0:Y:S02]  /*1740*/  @P0 LDC.64 R4, c[0x0][0x9e8] ;  /* 0x00027a00ff040b82 */ /* 0x000e240000000a00 */
[----:B0-----:R-:W-:-:S05]  /*1750*/  @P0 IMAD.HI.U32 R4, R3, R4, RZ ;  /* 0x0000000403040227 */ /* 0x001fca00078e00ff */
[----:B------:R-:W-:-:S07]  /*1760*/  @P0 SHF.R.U32.HI R3, RZ, R5, R4 ;  /* 0x00000005ff030219 */ /* 0x000fce0000011604 */
.L_x_1323:
[----:B------:R-:W-:Y:S05]  /*1770*/  BSYNC B0 ;  /* 0x0000000000007941 */ /* 0x000fea0003800000 */
.L_x_1321:
[----:B------:R-:W-:-:S05]  /*1780*/  IMAD R3, R3, R11, R11 ;  /* 0x0000000b03037224 */ /* 0x000fca00078e020b */
[----:B------:R-:W-:-:S07]  /*1790*/  VIMNMX R0, R0, R3, PT ;  /* 0x0000000300007248 */ /* 0x000fce0003fe0100 */
.L_x_1320:
[----:B------:R-:W-:Y:S01]  /*17a0*/  IMAD R3, R197, 0x80, -R193 ;  /* 0x00000080c5037824 */ /* 0x000fe200078e0ac1 */
[----:B------:R-:W-:-:S03]  /*17b0*/  ULDC UR4, c[0x0][0x9dc] ;  /* 0x0002770000047ab9 */ /* 0x000fc60000000800 */
[----:B------:R-:W-:-:S04]  /*17c0*/  IMAD.IADD R118, R192, 0x1, R3 ;  /* 0x00000001c0767824 */ /* 0x000fc800078e0203 */
[----:B------:R-:W-:Y:S01]  /*17d0*/  VIADD R3, R118, -UR4 ;  /* 0x8000000476037c36 */ /* 0x000fe20008000000 */
[----:B------:R-:W-:Y:S06]  /*17e0*/  @!P1 BRA `(.L_x_1324) ;  /* 0x0000000000489947 */ /* 0x000fec0003800000 */
[----:B------:R-:W-:Y:S01]  /*17f0*/  ISETP.GT.AND P0, PT, R118, -0x1, PT ;  /* 0xffffffff7600780c */ /* 0x000fe20003f04270 */
[----:B------:R-:W-:-:S12]  /*1800*/  BSSY B0, `(.L_x_1325) ;  /* 0x000000e000007945 */ /* 0x000fd80003800000 */
        /* <DEDUP_REMOVED lines=8> */
.L_x_1326:
[----:B------:R-:W-:Y:S01]  /*1890*/  ISETP.NE.AND P0, PT, R11, 0x1, PT ;  /* 0x000000010b00780c */ /* 0x000fe20003f05270 */
[----:B------:R-:W-:-:S12]  /*18a0*/  IMAD.MOV.U32 R4, RZ, RZ, R118 ;  /* 0x000000ffff047224 */ /* 0x000fd800078e0076 */
[----:B------:R-:W0:Y:S02]  /*18b0*/  @P0 LDC.64 R6, c[0x0][0x9e8] ;  /* 0x00027a00ff060b82 */ /* 0x000e240000000a00 */
[----:B0-----:R-:W-:-:S05]  /*18c0*/  @P0 IMAD.HI.U32 R6, R118, R6, RZ ;  /* 0x0000000676060227 */ /* 0x001fca00078e00ff */
[----:B------:R-:W-:-:S07]  /*18d0*/  @P0 SHF.R.U32.HI R4, RZ, R7, R6 ;  /* 0x00000007ff040219 */ /* 0x000fce0000011606 */
.L_x_1327:
[----:B------:R-:W-:Y:S05]  /*18e0*/  BSYNC B0 ;  /* 0x0000000000007941 */ /* 0x000fea0003800000 */
.L_x_1325:
[----:B------:R-:W-:-:S05]  /*18f0*/  IMAD R4, R4, R11, RZ ;  /* 0x0000000b04047224 */ /* 0x000fca00078e02ff */
[----:B------:R-:W-:-:S07]  /*1900*/  VIMNMX R3, R3, R4, !PT ;  /* 0x0000000403037248 */ /* 0x000fce0007fe0100 */
.L_x_1324:
[----:B------:R-:W-:Y:S02]  /*1910*/  IADD3 R0, R0, 0x7f, RZ ;  /* 0x0000007f00007810 */ /* 0x000fe40007ffe0ff */
[----:B------:R-:W-:Y:S02]  /*1920*/  SHF.R.S32.HI R4, RZ, 0x1f, R3 ;  /* 0x0000001fff047819 */ /* 0x000fe40000011403 */
[----:B------:R-:W-:Y:S02]  /*1930*/  SHF.R.S32.HI R5, RZ, 0x1f, R0 ;  /* 0x0000001fff057819 */ /* 0x000fe40000011400 */
[----:B------:R-:W-:Y:S02]  /*1940*/  LEA.HI R4, R4, R3, RZ, 0x7 ;  /* 0x0000000304047211 */ /* 0x000fe400078f38ff */
[----:B------:R-:W-:Y:S02]  /*1950*/  LEA.HI R5, R5, R0, RZ, 0x7 ;  /* 0x0000000005057211 */ /* 0x000fe400078f38ff */
[----:B------:R-:W-:-:S02]  /*1960*/  SHF.R.S32.HI R4, RZ, 0x7, R4 ;  /* 0x00000007ff047819 */ /* 0x000fc40000011404 */
[----:B------:R-:W-:Y:S02]  /*1970*/  SHF.R.S32.HI R0, RZ, 0x7, R5 ;  /* 0x00000007ff007819 */ /* 0x000fe40000011405 */
[----:B------:R-:W-:Y:S02]  /*1980*/  VIMNMX R4, RZ, R4, !PT ;  /* 0x00000004ff047248 */ /* 0x000fe40007fe0100 */
[----:B------:R-:W-:-:S03]  /*1990*/  VIMNMX R0, R129, R0, PT ;  /* 0x0000000081007248 */ /* 0x000fc60003fe0100 */
[--C-:B------:R-:W-:Y:S02]  /*19a0*/  IMAD R4, R4, 0x80, -R9.reuse ;  /* 0x0000008004047824 */ /* 0x100fe400078e0a09 */
[----:B------:R-:W-:-:S03]  /*19b0*/  IMAD R3, R0, 0x80, -R9 ;  /* 0x0000008000037824 */ /* 0x000fc600078e0a09 */
[----:B------:R-:W-:Y:S02]  /*19c0*/  VIMNMX R4, RZ, R4, !PT ;  /* 0x00000004ff047248 */ /* 0x000fe40007fe0100 */
[----:B------:R-:W-:Y:S02]  /*19d0*/  VIMNMX R3, R3, R24, PT ;  /* 0x0000001803037248 */ /* 0x000fe40003fe0100 */
[----:B------:R-:W-:Y:S02]  /*19e0*/  SHF.R.U32.HI R25, RZ, 0x7, R4 ;  /* 0x00000007ff197819 */ /* 0x000fe40000011604 */
[----:B------:R-:W-:-:S03]  /*19f0*/  ISETP.GT.AND P0, PT, R3, R4, PT ;  /* 0x000000040300720c */ /* 0x000fc60003f04270 */
[----:B------:R-:W-:-:S10]  /*1a00*/  IMAD.MOV.U32 R26, RZ, RZ, R25 ;  /* 0x000000ffff1a7224 */ /* 0x000fd400078e0019 */
[----:B------:R-:W-:-:S05]  /*1a10*/  @P0 VIADD R0, R3, 0x7f ;  /* 0x0000007f03000836 */ /* 0x000fca0000000000 */
[----:B------:R-:W-:-:S04]  /*1a20*/  @P0 SHF.R.S32.HI R3, RZ, 0x1f, R0 ;  /* 0x0000001fff030819 */ /* 0x000fc80000011400 */
[----:B------:R-:W-:-:S04]  /*1a30*/  @P0 LEA.HI R3, R3, R0, RZ, 0x7 ;  /* 0x0000000003030211 */ /* 0x000fc800078f38ff */
[----:B------:R-:W-:Y:S02]  /*1a40*/  @P0 SHF.R.S32.HI R26, RZ, 0x7, R3 ;  /* 0x00000007ff1a0819 */ /* 0x000fe40000011403 */
[----:B------:R-:W-:Y:S02]  /*1a50*/  PLOP3.LUT P0, PT, PT, PT, PT, 0x80, 0x0 ;  /* 0x000000000000781c */ /* 0x000fe40003f0f070 */
[----:B------:R-:W-:-:S13]  /*1a60*/  ISETP.GT.AND P1, PT, R26, R25, PT ;  /* 0x000000191a00720c */ /* 0x000fda0003f24270 */
[----:B------:R-:W-:Y:S05]  /*1a70*/  @!P1 BRA `(.L_x_1328) ;  /* 0x0000006c00289947 */ /* 0x000fea0003800000 */
        /* <DEDUP_REMOVED lines=12> */
[----:B------:R-:W-:Y:S01]  /*1b40*/  MOV R13, RZ ;  /* 0x000000ff000d7202 */ /* 0x000fe20000000f00 */
[----:B------:R-:W-:Y:S02]  /*1b50*/  IMAD.U32 R6, RZ, RZ, UR4 ;  /* 0x00000004ff067e24 */ /* 0x000fe4000f8e00ff */
[----:B------:R-:W-:-:S02]  /*1b60*/  IMAD.U32 R7, RZ, RZ, UR5 ;  /* 0x00000005ff077e24 */ /* 0x000fc4000f8e00ff */
[----:B------:R-:W-:Y:S02]  /*1b70*/  IMAD.U32 R11, RZ, RZ, UR7 ;  /* 0x00000007ff0b7e24 */ /* 0x000fe4000f8e00ff */
[----:B------:R-:W-:Y:S02]  /*1b80*/  IMAD.MOV.U32 R8, RZ, RZ, 0x70 ;  /* 0x00000070ff087424 */ /* 0x000fe400078e00ff */
[----:B0-----:R-:W-:-:S07]  /*1b90*/  IMAD.MOV.U32 R12, RZ, RZ, 0x1 ;  /* 0x00000001ff0c7424 */ /* 0x001fce00078e00ff */
[----:B------:R-:W-:-:S07]  /*1ba0*/  LEPC R20, `(.L_x_1330) ;  /* 0x000000001014794e */ /* 0x000fce0000000000 */
[----:B-1---5:R-:W-:Y:S05]  /*1bb0*/  CALL.ABS.NOINC R14 ;  /* 0x000000000e007343 */ /* 0x022fea0003c00000 */
.L_x_1330:
[----:B------:R-:W-:Y:S05]  /*1bc0*/  BSYNC B6 ;  /* 0x0000000000067941 */ /* 0x000fea0003800000 */
.L_x_1329:
        /* <DEDUP_REMOVED lines=20> */
.L_x_1332:
[----:B------:R-:W-:Y:S05]  /*1d10*/  BSYNC B6 ;  /* 0x0000000000067941 */ /* 0x000fea0003800000 */
.L_x_1331:
[----:B------:R-:W-:Y:S01]  /*1d20*/  ULDC.64 UR4, c[0x0][0x9f8] ;  /* 0x00027e0000047ab9 */ /* 0x000fe20000000a00 */
[----:B------:R-:W0:Y:S01]  /*1d30*/  LDC R0, c[0x0][0x428] ;  /* 0x00010a00ff007b82 */ /* 0x000e220000000800 */
[----:B------:R-:W-:-:S07]  /*1d40*/  ISETP.NE.U32.AND P0, PT, RZ, UR4, PT ;  /* 0x00000004ff007c0c */ /* 0x000fce000bf05070 */
[----:B------:R-:W1:Y:S01]  /*1d50*/  LDC.64 R38, c[0x0][0x2f0] ;  /* 0x0000bc00ff267b82 */ /* 0x000e620000000a00 */
[----:B------:R-:W-:Y:S01]  /*1d60*/  ISETP.NE.AND.EX P0, PT, RZ, UR5, PT, P0 ;  /* 0x00000005ff007c0c */ /* 0x000fe2000bf05300 */
[----:B------:R-:W2:Y:S01]  /*1d70*/  S2R R30, SR_TID.X ;  /* 0x00000000001e7919 */ /* 0x000ea20000002100 */
[----:B------:R-:W-:Y:S01]  /*1d80*/  IMAD.IADD R43, R28, 0x1, R27 ;  /* 0x000000011c2b7824 */ /* 0x000fe200078e021b */
[----:B------:R-:W-:Y:S01]  /*1d90*/  ULDC.64 UR6, c[0x0][0xa08] ;  /* 0x0002820000067ab9 */ /* 0x000fe20000000a00 */
[----:B------:R-:W-:-:S03]  /*1da0*/  ULDC.64 UR4, c[0x0][0x2f8] ;  /* 0x0000be0000047ab9 */ /* 0x000fc60000000a00 */
[----:B------:R-:W3:Y:S08]  /*1db0*/  LDC.64 R32, c[0x0][0x3d8] ;  /* 0x0000f600ff207b82 */ /* 0x000ef00000000a00 */
[----:B------:R-:W4:Y:S08]  /*1dc0*/  @P0 LDC.64 R4, c[0x0][0x9f8] ;  /* 0x00027e00ff040b82 */ /* 0x000f300000000a00 */
[----:B------:R-:W1:Y:S01]  /*1dd0*/  LDC R27, c[0x0][0x3d4] ;  /* 0x0000f500ff1b7b82 */ /* 0x000e620000000800 */
[----:B----4-:R-:W-:-:S05]  /*1de0*/  @P0 IMAD.WIDE R4, R199, 0x4, R4 ;  /* 0x00000004c7040825 */ /* 0x010fca00078e0204 */
[----:B------:R4:W4:Y:S01]  /*1df0*/  @P0 LDG.E R199, desc[UR56][R4.64] ;  /* 0x0000003804c70981 */ /* 0x000922000c1e1900 */
[----:B0-----:R-:W-:Y:S01]  /*1e00*/  ISETP.NE.AND P0, PT, R0, 0x1, PT ;  /* 0x000000010000780c */ /* 0x001fe20003f05270 */
[----:B---3--:R-:W-:Y:S01]  /*1e10*/  IMAD.WIDE.U32 R10, R18, R32, R16 ;  /* 0x00000020120a7225 */ /* 0x008fe200078e0010 */
[----:B------:R-:W-:Y:S02]  /*1e20*/  SHF.R.S32.HI R35, RZ, 0x1f, R43 ;  /* 0x0000001fff237819 */ /* 0x000fe4000001142b */
[----:B--2---:R-:W-:Y:S01]  /*1e30*/  SHF.R.U32.HI R30, RZ, 0x7, R30 ;  /* 0x00000007ff1e7819 */ /* 0x004fe2000001161e */
[----:B-1----:R-:W-:Y:S01]  /*1e40*/  IMAD.SHL.U32 R90, R38, 0x20, RZ ;  /* 0x00000020265a7824 */ /* 0x002fe200078e00ff */
[----:B------:R-:W-:Y:S01]  /*1e50*/  ISETP.GE.AND P1, PT, R16, R27, PT ;  /* 0x0000001b1000720c */ /* 0x000fe20003f26270 */
[-C--:B------:R-:W-:Y:S01]  /*1e60*/  IMAD R6, R35, R38.reuse, RZ ;  /* 0x0000002623067224 */ /* 0x080fe200078e02ff */
[----:B------:R-:W-:Y:S01]  /*1e70*/  ISETP.NE.AND P6, PT, R30, 0x1, PT ;  /* 0x000000011e00780c */ /* 0x000fe20003fc5270 */
[----:B----4-:R-:W-:Y:S01]  /*1e80*/  IMAD.WIDE.U32 R4, R43, R38, RZ ;  /* 0x000000262b047225 */ /* 0x010fe200078e00ff */
[----:B------:R-:W-:-:S02]  /*1e90*/  SHF.R.S32.HI R23, RZ, 0x1f, R22 ;  /* 0x0000001fff177819 */ /* 0x000fc40000011416 */
[----:B------:R-:W-:Y:S01]  /*1ea0*/  SHF.L.U64.HI R91, R38, 0x5, R39 ;  /* 0x00000005265b7819 */ /* 0x000fe20000010227 */
[----:B------:R-:W0:Y:S01]  /*1eb0*/  @P0 LDC R3, c[0x0][0x42c] ;  /* 0x00010b00ff030b82 */ /* 0x000e220000000800 */
[-C--:B------:R-:W-:Y:S01]  /*1ec0*/  IMAD.WIDE.U32 R40, R18, R38.reuse, R16 ;  /* 0x0000002612287225 */ /* 0x080fe200078e0010 */
[C-C-:B------:R-:W-:Y:S02]  /*1ed0*/  SHF.L.U64.HI R15, R32.reuse, 0x5, R33.reuse ;  /* 0x00000005200f7819 */ /* 0x140fe40000010221 */
[----:B------:R-:W-:Y:S01]  /*1ee0*/  SHF.L.U64.HI R110, R32, 0x7, R33 ;  /* 0x00000007206e7819 */ /* 0x000fe20000010221 */
[----:B------:R-:W-:Y:S01]  /*1ef0*/  IMAD.WIDE.U32 R88, R18, R38, R90 ;  /* 0x0000002612587225 */ /* 0x000fe200078e005a */
[----:B------:R-:W-:Y:S02]  /*1f00*/  SHF.L.U64.HI R105, R38, 0x6, R39 ;  /* 0x0000000626697819 */ /* 0x000fe40000010227 */
[----:B------:R-:W1:Y:S01]  /*1f10*/  @P0 LDC R7, c[0x0][0x430] ;  /* 0x00010c00ff070b82 */ /* 0x000e620000000800 */
[----:B------:R-:W-:-:S02]  /*1f20*/  VIADD R125, R30, 0x8 ;  /* 0x000000081e7d7836 */ /* 0x000fc40000000000 */
[----:B------:R-:W-:Y:S02]  /*1f30*/  IMAD.SHL.U32 R116, R27, 0x2, RZ ;  /* 0x000000021b747824 */ /* 0x000fe400078e00ff */
[----:B------:R-:W-:Y:S02]  /*1f40*/  IMAD.SHL.U32 R128, R38, 0x80, RZ ;  /* 0x0000008026807824 */ /* 0x000fe400078e00ff */
[----:B0-----:R-:W-:-:S04]  /*1f50*/  @P0 IMAD.HI.U32 R0, R198, R3, RZ ;  /* 0x00000003c6000227 */ /* 0x001fc800078e00ff */
[----:B------:R-:W-:Y:S01]  /*1f60*/  IMAD R3, R43, R39, R6 ;  /* 0x000000272b037224 */ /* 0x000fe200078e0206 */
[----:B-1----:R-:W-:-:S03]  /*1f70*/  @P0 SHF.R.U32.HI R198, RZ, R7, R0 ;  /* 0x00000007ffc60219 */ /* 0x002fc60000011600 */
[----:B------:R-:W-:Y:S01]  /*1f80*/  IMAD.IADD R5, R5, 0x1, R3 ;  /* 0x0000000105057824 */ /* 0x000fe200078e0203 */
[----:B------:R-:W-:Y:S01]  /*1f90*/  ISETP.NE.U32.AND P0, PT, RZ, UR6, PT ;  /* 0x00000006ff007c0c */ /* 0x000fe2000bf05070 */
[----:B------:R-:W0:Y:S01]  /*1fa0*/  LDC.64 R6, c[0x0][0x3e8] ;  /* 0x0000fa00ff067b82 */ /* 0x000e220000000a00 */
[----:B------:R-:W-:Y:S01]  /*1fb0*/  SHF.R.S32.HI R8, RZ, 0x1f, R198 ;  /* 0x0000001fff087819 */ /* 0x000fe200000114c6 */
[----:B------:R-:W-:Y:S01]  /*1fc0*/  IMAD.WIDE.U32 R4, R198, UR4, R4 ;  /* 0x00000004c6047c25 */ /* 0x000fe2000f8e0004 */
[----:B------:R-:W-:-:S03]  /*1fd0*/  ISETP.NE.AND.EX P0, PT, RZ, UR7, PT, P0 ;  /* 0x00000007ff007c0c */ /* 0x000fc6000bf05300 */
[----:B------:R-:W-:-:S04]  /*1fe0*/  IMAD R3, R8, UR4, RZ ;  /* 0x0000000408037c24 */ /* 0x000fc8000f8e02ff */
[----:B------:R-:W-:Y:S01]  /*1ff0*/  IMAD R3, R198, UR5, R3 ;  /* 0x00000005c6037c24 */ /* 0x000fe2000f8e0203 */
[----:B------:R-:W-:-:S03]  /*2000*/  ULDC.64 UR4, c[0x0][0x300] ;  /* 0x0000c00000047ab9 */ /* 0x000fc60000000a00 */
[----:B------:R-:W-:Y:S02]  /*2010*/  IMAD.IADD R5, R5, 0x1, R3 ;  /* 0x0000000105057824 */ /* 0x000fe400078e0203 */
[----:B0-----:R-:W-:Y:S01]  /*2020*/  IMAD R12, R19, R6, RZ ;  /* 0x00000006130c7224 */ /* 0x001fe200078e02ff */
[----:B------:R-:W-:-:S03]  /*2030*/  SHF.L.U64.HI R109, R6, 0x7, R7 ;  /* 0x00000007066d7819 */ /* 0x000fc60000010207 */
[----:B------:R-:W-:Y:S01]  /*2040*/  IMAD R85, R18, R7, R12 ;  /* 0x0000000712557224 */ /* 0x000fe200078e020c */
[----:B------:R-:W-:Y:S02]  /*2050*/  SHF.R.S32.HI R0, RZ, 0x1f, R199 ;  /* 0x0000001fff007819 */ /* 0x000fe400000114c7 */
[----:B------:R-:W-:Y:S02]  /*2060*/  SEL R97, R199, RZ, !P0 ;  /* 0x000000ffc7617207 */ /* 0x000fe40004000000 */
[----:B------:R-:W-:Y:S02]  /*2070*/  SEL R9, R0, RZ, !P0 ;  /* 0x000000ff00097207 */ /* 0x000fe40004000000 */
[----:B------:R-:W-:Y:S01]  /*2080*/  IADD3 R42, P0, R18, R43, RZ ;  /* 0x0000002b122a7210 */ /* 0x000fe20007f1e0ff */
[----:B------:R-:W-:-:S03]  /*2090*/  IMAD.WIDE.U32 R98, R97, UR4, R4 ;  /* 0x0000000461627c25 */ /* 0x000fc6000f8e0004 */
[----:B------:R-:W-:Y:S01]  /*20a0*/  IADD3.X R43, R19, R35, RZ, P0, !PT ;  /* 0x00000023132b7210 */ /* 0x000fe200007fe4ff */
[----:B------:R-:W-:-:S04]  /*20b0*/  IMAD R0, R9, UR4, RZ ;  /* 0x0000000409007c24 */ /* 0x000fc8000f8e02ff */
[----:B------:R-:W-:Y:S01]  /*20c0*/  IMAD R31, R97, UR5, R0 ;  /* 0x00000005611f7c24 */ /* 0x000fe2000f8e0200 */
[----:B------:R-:W-:Y:S05]  /*20d0*/  @!P6 WARPSYNC.ALL ;  /* 0x000000000000e948 */ /* 0x000fea0003800000 */
[----:B------:R-:W-:Y:S01]  /*20e0*/  ULDC.64 UR4, c[0x0][0x320] ;  /* 0x0000c80000047ab9 */ /* 0x000fe20000000a00 */
[----:B------:R-:W-:Y:S02]  /*20f0*/  IMAD R0, R19, R32, RZ ;  /* 0x0000002013007224 */ /* 0x000fe400078e02ff */
[----:B------:R-:W-:Y:S02]  /*2100*/  IMAD R3, R8, UR4, RZ ;  /* 0x0000000408037c24 */ /* 0x000fe4000f8e02ff */
[----:B------:R-:W-:-:S04]  /*2110*/  IMAD.WIDE.U32 R4, R198, UR4, R16 ;  /* 0x00000004c6047c25 */ /* 0x000fc8000f8e0010 */
[----:B------:R-:W-:Y:S01]  /*2120*/  IMAD R3, R198, UR5, R3 ;  /* 0x00000005c6037c24 */ /* 0x000fe2000f8e0203 */
[----:B------:R-:W-:Y:S01]  /*2130*/  ULDC.64 UR4, c[0x0][0x328] ;  /* 0x0000ca0000047ab9 */ /* 0x000fe20000000a00 */
[C---:B------:R-:W-:Y:S01]  /*2140*/  IMAD R13, R18.reuse, R33, R0 ;  /* 0x00000021120d7224 */ /* 0x040fe200078e0200 */
[----:B------:R-:W-:Y:S01]  /*2150*/  P2R R0, PR, RZ, 0x2 ;  /* 0x00000002ff007803 */ /* 0x000fe20000000000 */
[----:B------:R-:W-:Y:S01]  /*2160*/  IMAD.IADD R30, R99, 0x1, R31 ;  /* 0x00000001631e7824 */ /* 0x000fe200078e021f */
[----:B------:R-:W-:Y:S01]  /*2170*/  IADD3 R5, R5, R3, RZ ;  /* 0x0000000305057210 */ /* 0x000fe20007ffe0ff */
[----:B------:R-:W-:Y:S01]  /*2180*/  IMAD R3, R9, UR4, RZ ;  /* 0x0000000409037c24 */ /* 0x000fe2000f8e02ff */
[----:B------:R-:W-:Y:S01]  /*2190*/  @!P6 BAR.SYNC.DEFER_BLOCKING 0x9, 0x100 ;  /* 0x024400000000eb1d */ /* 0x000fe20000010000 */
[----:B------:R-:W-:Y:S01]  /*21a0*/  IMAD.WIDE.U32 R8, R18, R6, R22 ;  /* 0x0000000612087225 */ /* 0x000fe200078e0016 */
[----:B------:R-:W-:-:S03]  /*21b0*/  IADD3 R31, P0, R98, R40, RZ ;  /* 0x00000028621f7210 */ /* 0x000fc60007f1e0ff */
[----:B------:R-:W-:Y:S01]  /*21c0*/  IMAD R47, R97, UR5, R3 ;  /* 0x00000005612f7c24 */ /* 0x000fe2000f8e0203 */
[----:B------:R-:W-:Y:S01]  /*21d0*/  SEL R3, R27, RZ, P1 ;  /* 0x000000ff1b037207 */ /* 0x000fe20000800000 */
[----:B------:R-:W-:Y:S01]  /*21e0*/  IMAD.WIDE.U32 R96, R97, UR4, R4 ;  /* 0x0000000461607c25 */ /* 0x000fe2000f8e0004 */
[----:B------:R-:W-:Y:S02]  /*21f0*/  ULDC UR4, c[0x0][0x2e4] ;  /* 0x0000b90000047ab9 */ /* 0x000fe40000000800 */
[C---:B------:R-:W-:Y:S01]  /*2200*/  ISETP.GE.AND P2, PT, R16.reuse, UR4, PT ;  /* 0x0000000410007c0c */ /* 0x040fe2000bf46270 */
[----:B------:R-:W-:Y:S02]  /*2210*/  IMAD.IADD R3, R16, 0x1, R3 ;  /* 0x0000000110037824 */ /* 0x000fe400078e0203 */
[----:B------:R-:W-:-:S03]  /*2220*/  IMAD.WIDE.U32 R4, R18, R32, R22 ;  /* 0x0000002012047225 */ /* 0x000fc600078e0016 */
[----:B------:R-:W-:Y:S01]  /*2230*/  SHF.R.S32.HI R14, RZ, 0x1f, R3 ;  /* 0x0000001fff0e7819 */ /* 0x000fe20000011403 */
[----:B------:R-:W-:Y:S02]  /*2240*/  IMAD.MOV.U32 R86, RZ, RZ, R8 ;  /* 0x000000ffff567224 */ /* 0x000fe400078e0008 */
[----:B------:R-:W-:Y:S01]  /*2250*/  IMAD.IADD R5, R5, 0x1, R13 ;  /* 0x0000000105057824 */ /* 0x000fe200078e020d */
[CC--:B------:R-:W-:Y:S01]  /*2260*/  LEA.HI R8, R14.reuse, R3.reuse, RZ, 0x6 ;  /* 0x000000030e087211 */ /* 0x0c0fe200078f30ff */
[----:B------:R-:W-:Y:S01]  /*2270*/  IMAD.IADD R11, R13, 0x1, R11 ;  /* 0x000000010d0b7824 */ /* 0x000fe200078e020b */
[----:B------:R-:W-:Y:S01]  /*2280*/  LEA.HI R37, R14, R3, RZ, 0x3 ;  /* 0x000000030e257211 */ /* 0x000fe200078f18ff */
[----:B------:R-:W-:-:S03]  /*2290*/  IMAD.WIDE.U32 R12, R18, R6, R16 ;  /* 0x00000006120c7225 */ /* 0x000fc600078e0010 */
[----:B------:R-:W-:Y:S01]  /*22a0*/  LOP3.LUT R14, R201, 0x38, R37, 0xf8, !PT ;  /* 0x00000038c90e7812 */ /* 0x000fe200078ef825 */
[----:B------:R-:W-:Y:S01]  /*22b0*/  IMAD.SHL.U32 R3, R8, 0x80, RZ ;  /* 0x0000008008037824 */ /* 0x000fe200078e00ff */
[----:B------:R-:W-:Y:S01]  /*22c0*/  LOP3.LUT R8, R37, 0x38, RZ, 0xc0, !PT ;  /* 0x0000003825087812 */ /* 0x000fe200078ec0ff */
[----:B------:R-:W-:Y:S01]  /*22d0*/  IMAD.IADD R87, R9, 0x1, R85 ;  /* 0x0000000109577824 */ /* 0x000fe200078e0255 */
[----:B------:R-:W-:Y:S01]  /*22e0*/  MOV R84, R12 ;  /* 0x0000000c00547202 */ /* 0x000fe20000000f00 */
[-C--:B-----5:R-:W-:Y:S01]  /*22f0*/  IMAD.WIDE.U32 R94, R117, R32.reuse, R4 ;  /* 0x00000020755e7225 */ /* 0x0a0fe200078e0004 */
[--C-:B------:R-:W-:Y:S02]  /*2300*/  LOP3.LUT R12, R202, 0x38, R37.reuse, 0xf8, !PT ;  /* 0x00000038ca0c7812 */ /* 0x100fe400078ef825 */
[----:B------:R-:W-:Y:S01]  /*2310*/  LOP3.LUT R20, R200, 0x38, R37, 0xf8, !PT ;  /* 0x00000038c8147812 */ /* 0x000fe200078ef825 */
[----:B------:R-:W-:Y:S01]  /*2320*/  IMAD.IADD R85, R85, 0x1, R13 ;  /* 0x0000000155557824 */ /* 0x000fe200078e020d */
[----:B------:R-:W-:Y:S01]  /*2330*/  LOP3.LUT R8, R8, 0x1c0, R203, 0xf8, !PT ;  /* 0x000001c008087812 */ /* 0x000fe200078ef8cb */
[----:B------:R-:W-:Y:S01]  /*2340*/  IMAD.WIDE.U32 R92, R117, R32, R10 ;  /* 0x00000020755c7225 */ /* 0x000fe200078e000a */
[----:B------:R-:W-:-:S02]  /*2350*/  LOP3.LUT R3, R3, 0xffffe000, RZ, 0xc0, !PT ;  /* 0xffffe00003037812 */ /* 0x000fc400078ec0ff */
[----:B------:R-:W-:Y:S01]  /*2360*/  LOP3.LUT R12, R12, R209, RZ, 0x3c, !PT ;  /* 0x000000d10c0c7212 */ /* 0x000fe200078e3cff */
[----:B------:R-:W-:Y:S01]  /*2370*/  IMAD.SHL.U32 R13, R32, 0x20, RZ ;  /* 0x00000020200d7824 */ /* 0x000fe200078e00ff */
[----:B------:R-:W-:Y:S01]  /*2380*/  LOP3.LUT R14, R14, R207, RZ, 0x3c, !PT ;  /* 0x000000cf0e0e7212 */ /* 0x000fe200078e3cff */
[----:B------:R-:W-:Y:S01]  /*2390*/  IMAD.SHL.U32 R11, R32, 0x80, RZ ;  /* 0x00000080200b7824 */ /* 0x000fe200078e00ff */
[----:B------:R-:W-:Y:S01]  /*23a0*/  LOP3.LUT R20, R20, R205, RZ, 0x3c, !PT ;  /* 0x000000cd14147212 */ /* 0x000fe200078e3cff */
[CC--:B------:R-:W-:Y:S01]  /*23b0*/  IMAD.WIDE.U32 R86, R117.reuse, R6.reuse, R86 ;  /* 0x0000000675567225 */ /* 0x0c0fe200078e0056 */
[----:B------:R-:W-:Y:S02]  /*23c0*/  LOP3.LUT R8, R8, R211, RZ, 0x3c, !PT ;  /* 0x000000d308087212 */ /* 0x000fe400078e3cff */
[----:B------:R-:W-:Y:S01]  /*23d0*/  SHF.R.S32.HI R9, RZ, 0x1f, R117 ;  /* 0x0000001fff097819 */ /* 0x000fe20000011475 */
[----:B------:R-:W-:Y:S01]  /*23e0*/  IMAD.WIDE.U32 R84, R117, R6, R84 ;  /* 0x0000000675547225 */ /* 0x000fe200078e0054 */
[----:B------:R-:W-:-:S02]  /*23f0*/  IADD3 R114, R12, R3, R210 ;  /* 0x000000030c727210 */ /* 0x000fc40007ffe0d2 */
[-C--:B------:R-:W-:Y:S01]  /*2400*/  IADD3 R113, R14, R3.reuse, R208 ;  /* 0x000000030e717210 */ /* 0x080fe20007ffe0d0 */
[C---:B------:R-:W-:Y:S01]  /*2410*/  IMAD R4, R9.reuse, R6, RZ ;  /* 0x0000000609047224 */ /* 0x040fe200078e02ff */
[-C--:B------:R-:W-:Y:S01]  /*2420*/  IADD3 R111, R20, R3.reuse, R206 ;  /* 0x00000003146f7210 */ /* 0x080fe20007ffe0ce */
[----:B------:R-:W-:Y:S01]  /*2430*/  IMAD R28, R9, R32, RZ ;  /* 0x00000020091c7224 */ /* 0x000fe200078e02ff */
[----:B------:R-:W-:Y:S01]  /*2440*/  IADD3 R115, R8, R3, R212 ;  /* 0x0000000308737210 */ /* 0x000fe20007ffe0d4 */
[----:B------:R-:W-:Y:S01]  /*2450*/  IMAD R3, R19, R38, RZ ;  /* 0x0000002613037224 */ /* 0x000fe200078e02ff */
[----:B------:R-:W-:Y:S01]  /*2460*/  SHF.L.U64.HI R14, R32, 0x6, R33 ;  /* 0x00000006200e7819 */ /* 0x000fe20000010221 */
[C---:B------:R-:W-:Y:S01]  /*2470*/  IMAD R45, R117.reuse, R7, R4 ;  /* 0x00000007752d7224 */ /* 0x040fe200078e0204 */
[----:B------:R-:W-:Y:S01]  /*2480*/  IADD3 R4, P1, R90, R88, RZ ;  /* 0x000000585a047210 */ /* 0x000fe20007f3e0ff */
[----:B------:R-:W-:Y:S01]  /*2490*/  IMAD R21, R18, R39, R3 ;  /* 0x0000002712157224 */ /* 0x000fe200078e0203 */
[----:B------:R-:W-:Y:S01]  /*24a0*/  SHF.L.U64.HI R10, R6, 0x5, R7 ;  /* 0x00000005060a7819 */ /* 0x000fe20000010207 */
[----:B------:R-:W-:Y:S01]  /*24b0*/  IMAD R29, R117, R33, R28 ;  /* 0x00000021751d7224 */ /* 0x000fe200078e021c */
[----:B------:R-:W-:Y:S01]  /*24c0*/  IADD3 R33, P3, R98, 0x40, RZ ;  /* 0x0000004062217810 */ /* 0x000fe20007f7e0ff */
[----:B------:R-:W-:Y:S01]  /*24d0*/  IMAD.IADD R5, R21, 0x1, R89 ;  /* 0x0000000115057824 */ /* 0x000fe200078e0259 */
[C---:B------:R-:W-:Y:S01]  /*24e0*/  SHF.L.U64.HI R9, R6.reuse, 0x6, R7 ;  /* 0x0000000606097819 */ /* 0x040fe20000010207 */
[----:B------:R-:W-:Y:S01]  /*24f0*/  IMAD.IADD R21, R41, 0x1, R21 ;  /* 0x0000000129157824 */ /* 0x000fe200078e0215 */
[----:B------:R-:W-:Y:S01]  /*2500*/  SHF.L.U32 R7, R6, 0x6, RZ ;  /* 0x0000000606077819 */ /* 0x000fe200000006ff */
[--C-:B------:R-:W-:Y:S01]  /*2510*/  IMAD.X R20, R5, 0x1, R91.reuse, P1 ;  /* 0x0000000105147824 */ /* 0x100fe200008e065b */
[----:B------:R-:W-:Y:S01]  /*2520*/  IADD3 R107, P1, R4, R90, RZ ;  /* 0x0000005a046b7210 */ /* 0x000fe20007f3e0ff */
[----:B------:R-:W-:Y:S01]  /*2530*/  IMAD.SHL.U32 R12, R32, 0x40, RZ ;  /* 0x00000040200c7824 */ /* 0x000fe200078e00ff */
[----:B------:R-:W-:Y:S01]  /*2540*/  IADD3.X R34, R21, R30, RZ, P0, !PT ;  /* 0x0000001e15227210 */ /* 0x000fe200007fe4ff */
[----:B------:R-:W-:Y:S01]  /*2550*/  IMAD.SHL.U32 R8, R6, 0x20, RZ ;  /* 0x0000002006087824 */ /* 0x000fe200078e00ff */
[----:B------:R-:W-:Y:S01]  /*2560*/  IADD3 R35, P0, R31, 0x40, RZ ;  /* 0x000000401f237810 */ /* 0x000fe20007f1e0ff */
[----:B------:R-:W-:Y:S01]  /*2570*/  IMAD.X R106, R20, 0x1, R91, P1 ;  /* 0x00000001146a7824 */ /* 0x000fe200008e065b */
[----:B------:R-:W-:Y:S01]  /*2580*/  LOP3.LUT R32, R37, 0xfffffff8, RZ, 0xc0, !PT ;  /* 0xfffffff825207812 */ /* 0x000fe200078ec0ff */
[----:B------:R-:W-:Y:S01]  /*2590*/  IMAD.IADD R27, R95, 0x1, R29 ;  /* 0x000000015f1b7824 */ /* 0x000fe200078e021d */
[----:B------:R-:W-:Y:S01]  /*25a0*/  SHF.L.U64.HI R3, R38, 0x7, R39 ;  /* 0x0000000726037819 */ /* 0x000fe20000010227 */
[----:B------:R-:W-:Y:S01]  /*25b0*/  IMAD.IADD R28, R29, 0x1, R93 ;  /* 0x000000011d1c7824 */ /* 0x000fe200078e025d */
[----:B------:R-:W-:Y:S01]  /*25c0*/  ISETP.GE.AND P1, PT, R195, UR4, PT ;  /* 0x00000004c3007c0c */ /* 0x000fe2000bf26270 */
[----:B------:R-:W-:Y:S01]  /*25d0*/  IMAD.SHL.U32 R6, R6, 0x80, RZ ;  /* 0x0000008006067824 */ /* 0x000fe200078e00ff */
[----:B------:R-:W-:Y:S01]  /*25e0*/  SHF.R.S32.HI R37, RZ, 0x3, R37 ;  /* 0x00000003ff257819 */ /* 0x000fe20000011425 */
[----:B------:R-:W-:Y:S01]  /*25f0*/  IMAD.IADD R29, R87, 0x1, R45 ;  /* 0x00000001571d7824 */ /* 0x000fe200078e022d */
[----:B------:R-:W-:Y:S01]  /*2600*/  SHF.R.S32.HI R39, RZ, 0x1f, R32 ;  /* 0x0000001fff277819 */ /* 0x000fe20000011420 */
[----:B------:R-:W-:-:S02]  /*2610*/  IMAD.IADD R36, R45, 0x1, R85 ;  /* 0x000000012d247824 */ /* 0x000fc400078e0255 */
[----:B------:R-:W-:Y:S02]  /*2620*/  IMAD.X R100, RZ, RZ, R30, P3 ;  /* 0x000000ffff647224 */ /* 0x000fe400018e061e */
[----:B------:R-:W-:Y:S02]  /*2630*/  IMAD.X R101, RZ, RZ, R34, P0 ;  /* 0x000000ffff657224 */ /* 0x000fe400000e0622 */
[----:B------:R-:W-:-:S07]  /*2640*/  IMAD.IADD R102, R97, 0x1, R47 ;  /* 0x0000000161667824 */ /* 0x000fce00078e022f */
.L_x_1418:
[----:B0-----:R-:W0:Y:S01]  /*2650*/  LDC R123, c[0x0][0x3d4] ;  /* 0x0000f500ff7b7b82 */ /* 0x001e220000000800 */
[----:B------:R-:W-:Y:S01]  /*2660*/  VIADD R26, R26, 0xffffffff ;  /* 0xffffffff1a1a7836 */ /* 0x000fe20000000000 */
[----:B------:R-:W-:Y:S05]  /*2670*/  YIELD ;  /* 0x0000000000007946 */ /* 0x000fea0003800000 */
[----:B------:R-:W-:Y:S01]  /*2680*/  IMAD R45, R185, 0x4000, R214 ;  /* 0x00004000b92d7824 */ /* 0x000fe200078e02d6 */
[----:B------:R-:W-:Y:S01]  /*2690*/  ISETP.GT.AND P3, PT, R26, R25, PT ;  /* 0x000000191a00720c */ /* 0x000fe20003f64270 */
[----:B------:R-:W-:Y:S03]  /*26a0*/  BSSY B0, `(.L_x_1333) ;  /* 0x0000589000007945 */ /* 0x000fe60003800000 */
[----:B------:R-:W-:-:S02]  /*26b0*/  LEA R108, R45, R2, 0x1 ;  /* 0x000000022d6c7211 */ /* 0x000fc400078e08ff */
[----:B------:R-:W-:Y:S02]  /*26c0*/  P2R R104, PR, RZ, 0x8 ;  /* 0x00000008ff687803 */ /* 0x000fe40000000000 */
[----:B0-----:R-:W-:-:S13]  /*26d0*/  ISETP.GE.AND P0, PT, R123, 0x1, PT ;  /* 0x000000017b00780c */ /* 0x001fda0003f06270 */
[----:B------:R-:W-:Y:S05]  /*26e0*/  @!P0 BRA `(.L_x_1334) ;  /* 0x0000005000908947 */ /* 0x000fea0003800000 */
[----:B------:R-:W-:Y:S01]  /*26f0*/  ULDC.U8 UR4, c[0x0][0x3f0] ;  /* 0x0000fc0000047ab9 */ /* 0x000fe20000000000 */
[----:B------:R-:W-:Y:S01]  /*2700*/  SHF.R.S32.HI R45, RZ, 0x1f, R26 ;  /* 0x0000001fff2d7819 */ /* 0x000fe2000001141a */
[-C--:B------:R-:W-:Y:S01]  /*2710*/  IMAD R44, R3, R26.reuse, RZ ;  /* 0x0000001a032c7224 */ /* 0x080fe200078e02ff */
[----:B------:R-:W-:Y:S01]  /*2720*/  ISETP.NE.AND P0, PT, RZ, UR4, PT ;  /* 0x00000004ff007c0c */ /* 0x000fe2000bf05270 */
[-C--:B------:R-:W-:Y:S02]  /*2730*/  IMAD R46, R110, R26.reuse, RZ ;  /* 0x0000001a6e2e7224 */ /* 0x080fe400078e02ff */
[----:B------:R-:W-:Y:S02]  /*2740*/  IMAD R48, R109, R26, RZ ;  /* 0x0000001a6d307224 */ /* 0x000fe400078e02ff */
[----:B------:R-:W-:Y:S02]  /*2750*/  IMAD R112, R26, -0x80, R24 ;  /* 0xffffff801a707824 */ /* 0x000fe400078e0218 */
[----:B------:R-:W-:-:S02]  /*2760*/  IMAD R47, R45, R128, R44 ;  /* 0x000000802d2f7224 */ /* 0x000fc400078e022c */
[C---:B------:R-:W-:Y:S01]  /*2770*/  IMAD R49, R45.reuse, R11, R46 ;  /* 0x0000000b2d317224 */ /* 0x040fe200078e022e */
[----:B------:R-:W-:Y:S01]  /*2780*/  VIMNMX R112, R112, 0x80, PT ;  /* 0x0000008070707848 */ /* 0x000fe20003fe0100 */
[----:B------:R-:W-:Y:S02]  /*2790*/  IMAD R103, R45, R6, R48 ;  /* 0x000000062d677224 */ /* 0x000fe400078e0230 */
[----:B------:R-:W-:-:S04]  /*27a0*/  IMAD.WIDE.U32 R120, R128, R26, RZ ;  /* 0x0000001a80787225 */ /* 0x000fc800078e00ff */
[----:B------:R-:W-:-:S04]  /*27b0*/  IMAD.WIDE.U32 R78, R11, R26, RZ ;  /* 0x0000001a0b4e7225 */ /* 0x000fc800078e00ff */
[----:B------:R-:W-:-:S04]  /*27c0*/  IMAD.WIDE.U32 R76, R6, R26, RZ ;  /* 0x0000001a064c7225 */ /* 0x000fc800078e00ff */
[----:B------:R-:W-:Y:S02]  /*27d0*/  IMAD.IADD R122, R121, 0x1, R47 ;  /* 0x00000001797a7824 */ /* 0x000fe400078e022f */
        /* <DEDUP_REMOVED lines=31> */
.L_x_1337:
[----:B------:R-:W-:Y:S05]  /*29d0*/  BSYNC B1 ;  /* 0x0000000000017941 */ /* 0x000fea0003800000 */
.L_x_1336:
        /* <DEDUP_REMOVED lines=12> */
[----:B------:R-:W-:Y:S01]  /*2aa0*/  CS2R R68, SRZ ;  /* 0x0000000000447805 */ /* 0x000fe2000001ff00 */
[----:B------:R-:W-:Y:S01]  /*2ab0*/  IMAD.MOV.U32 R47, RZ, RZ, R83 ;  /* 0x000000ffff2f7224 */ /* 0x000fe200078e0053 */
[----:B------:R-:W-:-:S02]  /*2ac0*/  PRMT R135, R44, 0x5410, R45 ;  /* 0x000054102c877816 */ /* 0x000fc4000000002d */
[----:B------:R-:W-:Y:S02]  /*2ad0*/  CS2R R66, SRZ ;  /* 0x0000000000427805 */ /* 0x000fe4000001ff00 */
[----:B------:R-:W-:Y:S02]  /*2ae0*/  PRMT R142, R46, 0x7610, R142 ;  /* 0x000076102e8e7816 */ /* 0x000fe4000000008e */
[----:B------:R-:W-:Y:S02]  /*2af0*/  CS2R R70, SRZ ;  /* 0x0000000000467805 */ /* 0x000fe4000001ff00 */
[----:B------:R-:W-:Y:S01]  /*2b00*/  PRMT R141, R141, 0x5410, R47 ;  /* 0x000054108d8d7816 */ /* 0x000fe2000000002f */
[----:B------:R-:W-:Y:S06]  /*2b10*/  @P4 BRA `(.L_x_1339) ;  /* 0x0000000000504947 */ /* 0x000fec0003800000 */
[----:B------:R-:W-:Y:S01]  /*2b20*/  IADD3 R45, P0, P5, R94, R78, R13 ;  /* 0x0000004e5e2d7210 */ /* 0x000fe20007d1e00d */
[----:B------:R-:W-:Y:S01]  /*2b30*/  ULDC.64 UR4, c[0x0][0x3c8] ;  /* 0x0000f20000047ab9 */ /* 0x000fe20000000a00 */
[----:B------:R-:W-:Y:S02]  /*2b40*/  CS2R R68, SRZ ;  /* 0x0000000000447805 */ /* 0x000fe4000001ff00 */
[----:B------:R-:W-:Y:S02]  /*2b50*/  CS2R R70, SRZ ;  /* 0x0000000000467805 */ /* 0x000fe4000001ff00 */
[----:B------:R-:W-:Y:S02]  /*2b60*/  IADD3.X R46, R27, R124, R15, P0, P5 ;  /* 0x0000007c1b2e7210 */ /* 0x000fe400007ea40f */
        /* <DEDUP_REMOVED lines=15> */
.L_x_1339:
[----:B------:R-:W-:Y:S05]  /*2c60*/  BSYNC B1 ;  /* 0x0000000000017941 */ /* 0x000fea0003800000 */
.L_x_1338:
        /* <DEDUP_REMOVED lines=8> */
[----:B------:R-:W-:Y:S01]  /*2cf0*/  CS2R R48, SRZ ;  /* 0x0000000000307805 */ /* 0x000fe2000001ff00 */
        /* <DEDUP_REMOVED lines=9> */
[----:B------:R-:W-:-:S02]  /*2d90*/  CS2R R62, SRZ ;  /* 0x00000000003e7805 */ /* 0x000fc4000001ff00 */
        /* <DEDUP_REMOVED lines=25> */
.L_x_1341:
[----:B------:R-:W-:Y:S05]  /*2f30*/  BSYNC B1 ;  /* 0x0000000000017941 */ /* 0x000fea0003800000 */
.L_x_1340:
[----:B------:R-:W-:Y:S01]  /*2f40*/  ISETP.GE.AND P5, PT, R190, R112, PT ;  /* 0x00000070be00720c */ /* 0x000fe20003fa6270 */
[----:B------:R-:W-:-:S12]  /*2f50*/  BSSY B1, `(.L_x_1342) ;  /* 0x000001e000017945 */ /* 0x000fd80003800000 */
[----:B------:R-:W-:Y:S05]  /*2f60*/  @P5 BRA `(.L_x_1343) ;  /* 0x0000000000705947 */ /* 0x000fea0003800000 */
[----:B0-----:R-:W0:Y:S01]  /*2f70*/  LDC.64 R44, c[0x0][0x3d8] ;  /* 0x0000f600ff2c7b82 */ /* 0x001e220000000a00 */
[----:B------:R-:W-:Y:S01]  /*2f80*/  IMAD.MOV.U32 R79, RZ, RZ, R124 ;  /* 0x000000ffff4f7224 */ /* 0x000fe200078e007c */
[----:B------:R-:W-:Y:S01]  /*2f90*/  ULDC.64 UR4, c[0x0][0x3c8] ;  /* 0x0000f20000047ab9 */ /* 0x000fe20000000a00 */
[----:B------:R-:W-:Y:S01]  /*2fa0*/  IMAD.MOV.U32 R77, RZ, RZ, R103 ;  /* 0x000000ffff4d7224 */ /* 0x000fe200078e0067 */
[----:B------:R-:W-:Y:S02]  /*2fb0*/  CS2R R52, SRZ ;  /* 0x0000000000347805 */ /* 0x000fe4000001ff00 */
[----:B------:R-:W-:Y:S01]  /*2fc0*/  CS2R R54, SRZ ;  /* 0x0000000000367805 */ /* 0x000fe2000001ff00 */
        /* <DEDUP_REMOVED lines=22> */
.L_x_1343:
[----:B------:R-:W-:Y:S05]  /*3130*/  BSYNC B1 ;  /* 0x0000000000017941 */ /* 0x000fea0003800000 */
.L_x_1342:
[----:B01---5:R-:W-:Y:S01]  /*3140*/  IMAD.MOV.U32 R44, RZ, RZ, R56 ;  /* 0x000000ffff2c7224 */ /* 0x023fe200078e0038 */
[----:B------:R-:W-:Y:S01]  /*3150*/  UISETP.NE.AND UP0, UPT, UR39, 0x3, UPT ;  /* 0x000000032700788c */ /* 0x000fe2000bf05270 */
[----:B------:R-:W-:Y:S02]  /*3160*/  IMAD.MOV.U32 R45, RZ, RZ, R57 ;  /* 0x000000ffff2d7224 */ /* 0x000fe400078e0039 */
[----:B------:R-:W-:Y:S02]  /*3170*/  IMAD.MOV.U32 R46, RZ, RZ, R60 ;  /* 0x000000ffff2e7224 */ /* 0x000fe400078e003c */
        /* <DEDUP_REMOVED lines=19> */
[----:B------:R-:W-:-:S02]  /*32b0*/  IMAD.MOV.U32 R45, RZ, RZ, R51 ;  /* 0x000000ffff2d7224 */ /* 0x000fc400078e0033 */
[----:B------:R-:W-:Y:S02]  /*32c0*/  IMAD.MOV.U32 R46, RZ, RZ, R54 ;  /* 0x000000ffff2e7224 */ /* 0x000fe400078e0036 */
[----:B------:R-:W-:Y:S01]  /*32d0*/  IMAD.MOV.U32 R47, RZ, RZ, R55 ;  /* 0x000000ffff2f7224 */ /* 0x000fe200078e0037 */
[----:B------:R-:W-:-:S04]  /*32e0*/  PRMT R78, R45, 0x5410, R44 ;  /* 0x000054102d4e7816 */ /* 0x000fc8000000002c */
[----:B------:R-:W-:Y:S01]  /*32f0*/  PRMT R133, R46, 0x5410, R47 ;  /* 0x000054102e857816 */ /* 0x000fe2000000002f */
[----:B------:R-:W-:Y:S06]  /*3300*/  @!P0 BRA `(.L_x_1344) ;  /* 0x0000000000048947 */ /* 0x000fec0003800000 */
[----:B------:R-:W-:Y:S01]  /*3310*/  BPT.TRAP 0x1 ;  /* 0x000000040000795c */ /* 0x000fe20000300000 */
.L_x_1344:
[----:B------:R-:W-:Y:S01]  /*3320*/  IMAD R103, R185, 0x8, R2 ;  /* 0x00000008b9677824 */ /* 0x000fe200078e0202 */
[----:B------:R-:W-:Y:S01]  /*3330*/  SHF.L.U32 R124, R194, 0x1f, RZ ;  /* 0x0000001fc27c7819 */ /* 0x000fe200000006ff */
[----:B------:R-:W-:Y:S03]  /*3340*/  BSSY B1, `(.L_x_1345) ;  /* 0x0000003000017945 */ /* 0x000fe60003800000 */
[----:B------:R-:W0:Y:S02]  /*3350*/  SYNCS.PHASECHK.TRANS64.TRYWAIT P6, [R103+URZ+0x28890], R124 ;  /* 0x0288907c670075a7 */ /* 0x000e2400080c017f */
[----:B0-----:R-:W-:Y:S05]  /*3360*/  @!P6 BRA `(.L_x_1346) ;  /* 0x0000021000ece947 */ /* 0x001fea0003800000 */
.L_x_1716:
[----:B------:R-:W-:Y:S05]  /*3370*/  BSYNC B1 ;  /* 0x0000000000017941 */ /* 0x000fea0003800000 */
.L_x_1345:
        /* <DEDUP_REMOVED lines=8> */
[----:B------:R-:W-:Y:S03]  /*3400*/  BSSY B3, `(.L_x_1351) ;  /* 0x000002d000037945 */ /* 0x000fe60003800000 */
[----:B------:R-:W-:Y:S02]  /*3410*/  IADD3.X R146, R143, R30, RZ, P3, !PT ;  /* 0x0000001e8f927210 */ /* 0x000fe40001ffe4ff */
[----:B------:R-:W-:-:S13]  /*3420*/  ISETP.GE.AND P3, PT, R22, R123, PT ;  /* 0x0000007b1600720c */ /* 0x000fda0003f66270 */
[----:B-1----:R-:W-:Y:S05]  /*3430*/  @P3 BRA `(.L_x_1352) ;  /* 0x0000000000a43947 */ /* 0x002fea0003800000 */
[----:B------:R-:W-:Y:S01]  /*3440*/  SHF.R.U64 R148, R80, 0x10, R81 ;  /* 0x0000001050947819 */ /* 0x000fe20000001251 */
[----:B--2---:R-:W-:Y:S01]  /*3450*/  IMAD.MOV.U32 R76, RZ, RZ, R46 ;  /* 0x000000ffff4c7224 */ /* 0x004fe200078e002e */
[--C-:B------:R-:W-:Y:S01]  /*3460*/  SHF.R.U64 R80, R82, 0x10, R83.reuse ;  /* 0x0000001052507819 */ /* 0x100fe20000001253 */
[--C-:B------:R-:W-:Y:S01]  /*3470*/  HADD2.F32 R46, -RZ, R45.reuse.H1_H1 ;  /* 0x3000002dff2e7230 */ /* 0x100fe20000004100 */
[----:B------:R-:W-:Y:S01]  /*3480*/  SHF.R.U32.HI R145, RZ, 0x10, R83 ;  /* 0x00000010ff917819 */ /* 0x000fe20000011653 */
[----:B------:R-:W-:Y:S01]  /*3490*/  HADD2.F32 R45, -RZ, R45.H0_H0 ;  /* 0x2000002dff2d7230 */ /* 0x000fe20000004100 */
[----:B------:R-:W-:Y:S01]  /*34a0*/  SHF.R.U32.HI R147, RZ, 0x10, R81 ;  /* 0x00000010ff937819 */ /* 0x000fe20000011651 */
[----:B------:R-:W-:Y:S02]  /*34b0*/  HADD2.F32 R83, -RZ, R80.H0_H0 ;  /* 0x20000050ff537230 */ /* 0x000fe40000004100 */
[----:B------:R-:W-:Y:S02]  /*34c0*/  HADD2.F32 R145, -RZ, R145.H0_H0 ;  /* 0x20000091ff917230 */ /* 0x000fe40000004100 */
[----:B------:R-:W-:-:S02]  /*34d0*/  HADD2.F32 R80, -RZ, R47.H1_H1 ;  /* 0x3000002fff507230 */ /* 0x000fc40000004100 */
[----:B------:R-:W-:Y:S02]  /*34e0*/  HADD2.F32 R81, -RZ, R148.H0_H0 ;  /* 0x20000094ff517230 */ /* 0x000fe40000004100 */
[----:B------:R-:W-:Y:S01]  /*34f0*/  FMUL.FTZ R148, R46, R83 ;  /* 0x000000532e947220 */ /* 0x000fe20000410000 */
[----:B------:R-:W-:Y:S02]  /*3500*/  HADD2.F32 R47, -RZ, R47.H0_H0 ;  /* 0x2000002fff2f7230 */ /* 0x000fe40000004100 */
[----:B------:R-:W-:Y:S01]  /*3510*/  FMUL.FTZ R150, R80, R145 ;  /* 0x0000009150967220 */ /* 0x000fe20000410000 */
[----:B------:R-:W-:Y:S02]  /*3520*/  HADD2.F32 R82, -RZ, R147.H0_H0 ;  /* 0x20000093ff527230 */ /* 0x000fe40000004100 */
[C---:B------:R-:W-:Y:S01]  /*3530*/  FMUL.FTZ R83, R45.reuse, R83 ;  /* 0x000000532d537220 */ /* 0x040fe20000410000 */
[----:B------:R-:W-:Y:S01]  /*3540*/  FFMA.FTZ R148, R45, R81, -R148 ;  /* 0x000000512d947223 */ /* 0x000fe20000010894 */
[----:B------:R-:W-:Y:S01]  /*3550*/  FMUL.FTZ R145, R47, R145 ;  /* 0x000000912f917220 */ /* 0x000fe20000410000 */
[----:B------:R-:W-:-:S02]  /*3560*/  HADD2.F32 R45, -RZ, R44.H1_H1 ;  /* 0x3000002cff2d7230 */ /* 0x000fc40000004100 */
[-C--:B------:R-:W-:Y:S01]  /*3570*/  FFMA.FTZ R150, R47, R82.reuse, -R150 ;  /* 0x000000522f967223 */ /* 0x080fe20000010896 */
[----:B------:R-:W-:Y:S01]  /*3580*/  FFMA.FTZ R147, R46, R81, R83 ;  /* 0x000000512e937223 */ /* 0x000fe20000010053 */
[--C-:B------:R-:W-:Y:S02]  /*3590*/  HADD2.F32 R47, -RZ, R142.reuse.H1_H1 ;  /* 0x3000008eff2f7230 */ /* 0x100fe40000004100 */
[----:B------:R-:W-:Y:S01]  /*35a0*/  FFMA.FTZ R151, R80, R82, R145 ;  /* 0x0000005250977223 */ /* 0x000fe20000010091 */
[----:B------:R-:W-:Y:S02]  /*35b0*/  HADD2.F32 R142, -RZ, R142.H0_H0 ;  /* 0x2000008eff8e7230 */ /* 0x000fe40000004100 */
[----:B------:R-:W-:Y:S02]  /*35c0*/  HADD2.F32 R83, -RZ, R141.H1_H1 ;  /* 0x3000008dff537230 */ /* 0x000fe40000004100 */
[----:B------:R-:W-:Y:S02]  /*35d0*/  HADD2.F32 R46, -RZ, R76.H1_H1 ;  /* 0x3000004cff2e7230 */ /* 0x000fe40000004100 */
[----:B------:R-:W-:Y:S01]  /*35e0*/  FMUL.FTZ R145, R45, R142 ;  /* 0x0000008e2d917220 */ /* 0x000fe20000410000 */
[----:B------:R-:W-:-:S02]  /*35f0*/  HADD2.F32 R44, -RZ, R44.H0_H0 ;  /* 0x2000002cff2c7230 */ /* 0x000fc40000004100 */
[----:B------:R-:W-:Y:S02]  /*3600*/  HADD2.F32 R76, -RZ, R76.H0_H0 ;  /* 0x2000004cff4c7230 */ /* 0x000fe40000004100 */
[----:B------:R-:W-:Y:S01]  /*3610*/  FMUL.FTZ R149, R46, R83 ;  /* 0x000000532e957220 */ /* 0x000fe20000410000 */
[----:B------:R-:W-:Y:S02]  /*3620*/  HADD2.F32 R81, -RZ, R139.H0_H0 ;  /* 0x2000008bff517230 */ /* 0x000fe40000004100 */
[C---:B------:R-:W-:Y:S01]  /*3630*/  FMUL.FTZ R142, R44.reuse, R142 ;  /* 0x0000008e2c8e7220 */ /* 0x040fe20000410000 */
[----:B------:R-:W-:Y:S01]  /*3640*/  FFMA.FTZ R145, R44, R47, -R145 ;  /* 0x0000002f2c917223 */ /* 0x000fe20000010891 */
[C---:B------:R-:W-:Y:S02]  /*3650*/  FMUL.FTZ R83, R76.reuse, R83 ;  /* 0x000000534c537220 */ /* 0x040fe40000410000 */
[----:B------:R-:W-:Y:S01]  /*3660*/  FFMA.FTZ R142, R45, R47, R142 ;  /* 0x0000002f2d8e7223 */ /* 0x000fe2000001008e */
[-C--:B------:R-:W-:Y:S01]  /*3670*/  FFMA.FTZ R149, R76, R81.reuse, -R149 ;  /* 0x000000514c957223 */ /* 0x080fe20000010895 */
[----:B------:R-:W-:Y:S01]  /*3680*/  FFMA.FTZ R46, R46, R81, R83 ;  /* 0x000000512e2e7223 */ /* 0x000fe20000010053 */
[----:B------:R-:W-:-:S02]  /*3690*/  F2FP.F16.F32.PACK_AB R45, R147, R148 ;  /* 0x00000094932d723e */ /* 0x000fc400000000ff */
[----:B------:R-:W-:Y:S02]  /*36a0*/  F2FP.F16.F32.PACK_AB R47, R151, R150 ;  /* 0x00000096972f723e */ /* 0x000fe400000000ff */
[----:B------:R-:W-:Y:S02]  /*36b0*/  F2FP.F16.F32.PACK_AB R44, R142, R145 ;  /* 0x000000918e2c723e */ /* 0x000fe400000000ff */
[----:B------:R-:W-:-:S07]  /*36c0*/  F2FP.F16.F32.PACK_AB R46, R46, R149 ;  /* 0x000000952e2e723e */ /* 0x000fce00000000ff */
.L_x_1352:
[----:B------:R-:W-:Y:S05]  /*36d0*/  BSYNC B3 ;  /* 0x0000000000037941 */ /* 0x000fea0003800000 */
.L_x_1351:
[----:B------:R-:W-:Y:S02]  /*36e0*/  ULDC.64 UR4, c[0x0][0x2d8] ;  /* 0x0000b60000047ab9 */ /* 0x000fe40000000a00 */
[----:B------:R-:W-:-:S04]  /*36f0*/  LEA R76, P3, R77, UR4, 0x1 ;  /* 0x000000044d4c7c11 */ /* 0x000fc8000f8608ff */
[----:B------:R-:W-:-:S05]  /*3700*/  LEA.HI.X R77, R77, UR5, R146, 0x1, P3 ;  /* 0x000000054d4d7c11 */ /* 0x000fca00098f0c92 */
[----:B--2---:R1:W-:Y:S04]  /*3710*/  STG.E.128 desc[UR56][R76.64], R44 ;  /* 0x0000002c4c007986 */ /* 0x0043e8000c101d38 */
.L_x_1350:
[----:B------:R-:W-:Y:S05]  /*3720*/  BSYNC B2 ;  /* 0x0000000000027941 */ /* 0x000fea0003800000 */
.L_x_1349:
[----:B------:R-:W-:Y:S05]  /*3730*/  @P1 BRA `(.L_x_1348) ;  /* 0x0000000000d01947 */ /* 0x000fea0003800000 */
[----:B-1----:R1:W2:Y:S01]  /*3740*/  LDS.128 R44, [R108+0x1c400] ;  /* 0x01c400006c2c7984 */ /* 0x0022a20000000c00 */
        /* <DEDUP_REMOVED lines=46> */
.L_x_1354:
[----:B------:R-:W-:Y:S05]  /*3a30*/  BSYNC B2 ;  /* 0x0000000000027941 */ /* 0x000fea0003800000 */
.L_x_1353:
[----:B------:R-:W-:Y:S02]  /*3a40*/  ULDC.64 UR4, c[0x0][0x2d8] ;  /* 0x0000b60000047ab9 */ /* 0x000fe40000000a00 */
[----:B------:R-:W-:-:S04]  /*3a50*/  LEA R72, P3, R144, UR4, 0x1 ;  /* 0x0000000490487c11 */ /* 0x000fc8000f8608ff */
[----:B------:R-:W-:-:S05]  /*3a60*/  LEA.HI.X R73, R144, UR5, R143, 0x1, P3 ;  /* 0x0000000590497c11 */ /* 0x000fca00098f0c8f */
[----:B--2---:R2:W-:Y:S04]  /*3a70*/  STG.E.128 desc[UR56][R72.64], R44 ;  /* 0x0000002c48007986 */ /* 0x0045e8000c101d38 */
.L_x_1348:
[----:B------:R-:W-:Y:S05]  /*3a80*/  BSYNC B1 ;  /* 0x0000000000017941 */ /* 0x000fea0003800000 */
.L_x_1347:
[----:B------:R-:W-:Y:S04]  /*3a90*/  BSSY B1, `(.L_x_1355) ;  /* 0x0000070000017945 */ /* 0x000fe80003800000 */
[----:B------:R-:W-:Y:S05]  /*3aa0*/  @P4 BRA `(.L_x_1356) ;  /* 0x0000000400b84947 */ /* 0x000fea0003800000 */
[----:B------:R-:W-:Y:S01]  /*3ab0*/  IADD3 R83, P3, P4, R88, R120, R16 ;  /* 0x0000007858537210 */ /* 0x000fe20007c7e010 */
        /* <DEDUP_REMOVED lines=50> */
.L_x_1360:
[----:B------:R-:W-:Y:S05]  /*3de0*/  BSYNC B3 ;  /* 0x0000000000037941 */ /* 0x000fea0003800000 */
.L_x_1359:
[----:B------:R-:W-:Y:S02]  /*3df0*/  ULDC.64 UR4, c[0x0][0x2d8] ;  /* 0x0000b60000047ab9 */ /* 0x000fe40000000a00 */
[----:B------:R-:W-:-:S04]  /*3e00*/  LEA R68, P3, R81, UR4, 0x1 ;  /* 0x0000000451447c11 */ /* 0x000fc8000f8608ff */
[----:B------:R-:W-:-:S05]  /*3e10*/  LEA.HI.X R69, R81, UR5, R82, 0x1, P3 ;  /* 0x0000000551457c11 */ /* 0x000fca00098f0c52 */
[----:B--2---:R3:W-:Y:S04]  /*3e20*/  STG.E.128 desc[UR56][R68.64], R44 ;  /* 0x0000002c44007986 */ /* 0x0047e8000c101d38 */
.L_x_1358:
[----:B------:R-:W-:Y:S05]  /*3e30*/  BSYNC B2 ;  /* 0x0000000000027941 */ /* 0x000fea0003800000 */
.L_x_1357:
[----:B------:R-:W-:Y:S05]  /*3e40*/  @P1 BRA `(.L_x_1356) ;  /* 0x0000000000d01947 */ /* 0x000fea0003800000 */
[----:B-123--:R1:W2:Y:S01]  /*3e50*/  LDS.128 R44, [R108+0x1d400] ;  /* 0x01d400006c2c7984 */ /* 0x00e2a20000000c00 */
[----:B------:R-:W-:Y:S01]  /*3e60*/  IADD3 R75, P3, R83, R33, RZ ;  /* 0x00000021534b7210 */ /* 0x000fe20007f7e0ff */
[----:B------:R-:W-:Y:S04]  /*3e70*/  BSSY B2, `(.L_x_1361) ;  /* 0x000002d000027945 */ /* 0x000fe80003800000 */
[----:B------:R-:W-:Y:S01]  /*3e80*/  IMAD.X R76, R135, 0x1, R100, P3 ;  /* 0x00000001874c7824 */ /* 0x000fe200018e0664 */
[----:B------:R-:W-:-:S13]  /*3e90*/  ISETP.GE.AND P3, PT, R187, R123, PT ;  /* 0x0000007bbb00720c */ /* 0x000fda0003f66270 */
        /* <DEDUP_REMOVED lines=9> */
[----:B------:R-:W-:-:S02]  /*3f30*/  HADD2.F32 R70, -RZ, R70.H0_H0 ;  /* 0x20000046ff467230 */ /* 0x000fc40000004100 */
[----:B------:R-:W-:Y:S02]  /*3f40*/  HADD2.F32 R46, -RZ, R45.H1_H1 ;  /* 0x3000002dff2e7230 */ /* 0x000fe40000004100 */
[--C-:B------:R-:W-:Y:S02]  /*3f50*/  HADD2.F32 R65, -RZ, R47.reuse.H1_H1 ;  /* 0x3000002fff417230 */ /* 0x100fe40000004100 */
[----:B------:R-:W-:Y:S02]  /*3f60*/  HADD2.F32 R47, -RZ, R47.H0_H0 ;  /* 0x2000002fff2f7230 */ /* 0x000fe40000004100 */
[----:B------:R-:W-:Y:S01]  /*3f70*/  FMUL.FTZ R72, R46, R67 ;  /* 0x000000432e487220 */ /* 0x000fe20000410000 */
[----:B------:R-:W-:Y:S02]  /*3f80*/  HADD2.F32 R45, -RZ, R45.H0_H0 ;  /* 0x2000002dff2d7230 */ /* 0x000fe40000004100 */
[-C--:B------:R-:W-:Y:S01]  /*3f90*/  FMUL.FTZ R74, R65, R70.reuse ;  /* 0x00000046414a7220 */ /* 0x080fe20000410000 */
[----:B------:R-:W-:-:S02]  /*3fa0*/  FMUL.FTZ R70, R47, R70 ;  /* 0x000000462f467220 */ /* 0x000fc40000410000 */
[C---:B------:R-:W-:Y:S01]  /*3fb0*/  FMUL.FTZ R67, R45.reuse, R67 ;  /* 0x000000432d437220 */ /* 0x040fe20000410000 */
[----:B------:R-:W-:Y:S01]  /*3fc0*/  FFMA.FTZ R72, R45, R66, -R72 ;  /* 0x000000422d487223 */ /* 0x000fe20000010848 */
[----:B------:R-:W-:Y:S01]  /*3fd0*/  FFMA.FTZ R73, R65, R68, R70 ;  /* 0x0000004441497223 */ /* 0x000fe20000010046 */
[----:B------:R-:W-:Y:S02]  /*3fe0*/  HADD2.F32 R45, -RZ, R44.H1_H1 ;  /* 0x3000002cff2d7230 */ /* 0x000fe40000004100 */
[----:B------:R-:W-:Y:S01]  /*3ff0*/  FFMA.FTZ R71, R46, R66, R67 ;  /* 0x000000422e477223 */ /* 0x000fe20000010043 */
[----:B------:R-:W-:Y:S02]  /*4000*/  HADD2.F32 R65, -RZ, R126.H1_H1 ;  /* 0x3000007eff417230 */ /* 0x000fe40000004100 */
[----:B------:R-:W-:Y:S01]  /*4010*/  FFMA.FTZ R74, R47, R68, -R74 ;  /* 0x000000442f4a7223 */ /* 0x000fe2000001084a */
[----:B------:R-:W-:Y:S02]  /*4020*/  HADD2.F32 R44, -RZ, R44.H0_H0 ;  /* 0x2000002cff2c7230 */ /* 0x000fe40000004100 */
[----:B------:R-:W-:-:S02]  /*4030*/  HADD2.F32 R67, -RZ, R126.H0_H0 ;  /* 0x2000007eff437230 */ /* 0x000fc40000004100 */
[CC--:B------:R-:W-:Y:S01]  /*4040*/  FMUL.FTZ R69, R45.reuse, R65.reuse ;  /* 0x000000412d457220 */ /* 0x0c0fe20000410000 */
[--C-:B------:R-:W-:Y:S02]  /*4050*/  HADD2.F32 R46, -RZ, R64.reuse.H1_H1 ;  /* 0x30000040ff2e7230 */ /* 0x100fe40000004100 */
[----:B------:R-:W-:Y:S01]  /*4060*/  FMUL.FTZ R66, R44, R65 ;  /* 0x000000412c427220 */ /* 0x000fe20000410000 */
[----:B------:R-:W-:Y:S02]  /*4070*/  HADD2.F32 R64, -RZ, R64.H0_H0 ;  /* 0x20000040ff407230 */ /* 0x000fe40000004100 */
        /* <DEDUP_REMOVED lines=12> */
.L_x_1362:
[----:B------:R-:W-:Y:S05]  /*4140*/  BSYNC B2 ;  /* 0x0000000000027941 */ /* 0x000fea0003800000 */
.L_x_1361:
[----:B------:R-:W-:Y:S02]  /*4150*/  ULDC.64 UR4, c[0x0][0x2d8] ;  /* 0x0000b60000047ab9 */ /* 0x000fe40000000a00 */
[----:B------:R-:W-:-:S04]  /*4160*/  LEA R64, P3, R75, UR4, 0x1 ;  /* 0x000000044b407c11 */ /* 0x000fc8000f8608ff */
[----:B------:R-:W-:-:S05]  /*4170*/  LEA.HI.X R65, R75, UR5, R76, 0x1, P3 ;  /* 0x000000054b417c11 */ /* 0x000fca00098f0c4c */
[----:B--2---:R4:W-:Y:S04]  /*4180*/  STG.E.128 desc[UR56][R64.64], R44 ;  /* 0x0000002c40007986 */ /* 0x0049e8000c101d38 */
.L_x_1356:
[----:B------:R-:W-:Y:S05]  /*4190*/  BSYNC B1 ;  /* 0x0000000000017941 */ /* 0x000fea0003800000 */
.L_x_1355:
[----:B------:R-:W-:Y:S01]  /*41a0*/  ISETP.NE.AND P3, PT, R137, RZ, PT ;  /* 0x000000ff8900720c */ /* 0x000fe20003f65270 */
[----:B------:R-:W-:-:S12]  /*41b0*/  BSSY B1, `(.L_x_1363) ;  /* 0x0000070000017945 */ /* 0x000fd80003800000 */
[----:B------:R-:W-:Y:S05]  /*41c0*/  @P3 BRA `(.L_x_1364) ;  /* 0x0000000400b83947 */ /* 0x000fea0003800000 */
[----:B------:R-:W-:Y:S01]  /*41d0*/  IADD3 R71, P3, P4, R4, R120, R16 ;  /* 0x0000007804477210 */ /* 0x000fe20007c7e010 */
[----:B------:R-:W-:Y:S03]  /*41e0*/  BSSY B2, `(.L_x_1365) ;  /* 0x0000037000027945 */ /* 0x000fe60003800000 */
[----:B--2---:R-:W-:Y:S01]  /*41f0*/  IADD3.X R73, R20, R122, R17, P3, P4 ;  /* 0x0000007a14497210 */ /* 0x004fe20001fe8411 */
[----:B------:R-:W-:Y:S08]  /*4200*/  @P2 BRA `(.L_x_1366) ;  /* 0x0000000000d02947 */ /* 0x000ff00003800000 */
[----:B-1-34-:R1:W2:Y:S01]  /*4210*/  LDS.128 R44, [R108+0x1a400] ;  /* 0x01a400006c2c7984 */ /* 0x01a2a20000000c00 */
        /* <DEDUP_REMOVED lines=27> */
[----:B------:R-:W-:Y:S02]  /*43d0*/  HADD2.F32 R61, -RZ, R140.H1_H1 ;  /* 0x3000008cff3d7230 */ /* 0x000fe40000004100 */
[----:B------:R-:W-:Y:S01]  /*43e0*/  FFMA.FTZ R70, R47, R64, -R70 ;  /* 0x000000402f467223 */ /* 0x000fe20000010846 */
[----:B------:R-:W-:Y:S02]  /*43f0*/  HADD2.F32 R141, -RZ, R141.H0_H0 ;  /* 0x2000008dff8d7230 */ /* 0x000fe40000004100 */
[--C-:B------:R-:W-:Y:S02]  /*4400*/  HADD2.F32 R46, -RZ, R60.reuse.H1_H1 ;  /* 0x3000003cff2e7230 */ /* 0x100fe40000004100 */
[----:B------:R-:W-:Y:S01]  /*4410*/  FMUL.FTZ R63, R45, R61 ;  /* 0x0000003d2d3f7220 */ /* 0x000fe20000410000 */
[----:B------:R-:W-:-:S02]  /*4420*/  HADD2.F32 R60, -RZ, R60.H0_H0 ;  /* 0x2000003cff3c7230 */ /* 0x000fc40000004100 */
[----:B------:R-:W-:Y:S01]  /*4430*/  FMUL.FTZ R62, R44, R61 ;  /* 0x0000003d2c3e7220 */ /* 0x000fe20000410000 */
[----:B------:R-:W-:Y:S02]  /*4440*/  HADD2.F32 R139, -RZ, R139.H1_H1 ;  /* 0x3000008bff8b7230 */ /* 0x000fe40000004100 */
        /* <DEDUP_REMOVED lines=11> */
.L_x_1368:
[----:B------:R-:W-:Y:S05]  /*4500*/  BSYNC B3 ;  /* 0x0000000000037941 */ /* 0x000fea0003800000 */
.L_x_1367:
[----:B------:R-:W-:Y:S02]  /*4510*/  ULDC.64 UR4, c[0x0][0x2d8] ;  /* 0x0000b60000047ab9 */ /* 0x000fe40000000a00 */
[----:B------:R-:W-:-:S04]  /*4520*/  LEA R60, P3, R69, UR4, 0x1 ;  /* 0x00000004453c7c11 */ /* 0x000fc8000f8608ff */
[----:B------:R-:W-:-:S05]  /*4530*/  LEA.HI.X R61, R69, UR5, R72, 0x1, P3 ;  /* 0x00000005453d7c11 */ /* 0x000fca00098f0c48 */
[----:B--2---:R2:W-:Y:S04]  /*4540*/  STG.E.128 desc[UR56][R60.64], R44 ;  /* 0x0000002c3c007986 */ /* 0x0045e8000c101d38 */
.L_x_1366:
[----:B------:R-:W-:Y:S05]  /*4550*/  BSYNC B2 ;  /* 0x0000000000027941 */ /* 0x000fea0003800000 */
.L_x_1365:
        /* <DEDUP_REMOVED lines=19> */
[----:B------:R-:W-:Y:S02]  /*4690*/  HADD2.F32 R47, -RZ, R47.H0_H0 ;  /* 0x2000002fff2f7230 */ /* 0x000fe40000004100 */
[----:B------:R-:W-:Y:S01]  /*46a0*/  FMUL.FTZ R59, R45, R59 ;  /* 0x0000003b2d3b7220 */ /* 0x000fe20000410000 */
[----:B------:R-:W-:Y:S02]  /*46b0*/  HADD2.F32 R60, -RZ, R60.H0_H0 ;  /* 0x2000003cff3c7230 */ /* 0x000fe40000004100 */
[----:B------:R-:W-:Y:S01]  /*46c0*/  FMUL.FTZ R66, R57, R62 ;  /* 0x0000003e39427220 */ /* 0x000fe20000410000 */
[-C--:B------:R-:W-:Y:S01]  /*46d0*/  FFMA.FTZ R64, R45, R58.reuse, -R64 ;  /* 0x0000003a2d407223 */ /* 0x080fe20000010840 */
[----:B------:R-:W-:Y:S01]  /*46e0*/  FFMA.FTZ R63, R46, R58, R59 ;  /* 0x0000003a2e3f7223 */ /* 0x000fe2000001003b */
[----:B------:R-:W-:Y:S01]  /*46f0*/  FMUL.FTZ R62, R47, R62 ;  /* 0x0000003e2f3e7220 */ /* 0x000fe20000410000 */
[----:B------:R-:W-:-:S02]  /*4700*/  HADD2.F32 R58, -RZ, R138.H0_H0 ;  /* 0x2000008aff3a7230 */ /* 0x000fc40000004100 */
[-C--:B------:R-:W-:Y:S01]  /*4710*/  FFMA.FTZ R66, R47, R60.reuse, -R66 ;  /* 0x0000003c2f427223 */ /* 0x080fe20000010842 */
[----:B------:R-:W-:Y:S02]  /*4720*/  HADD2.F32 R59, -RZ, R138.H1_H1 ;  /* 0x3000008aff3b7230 */ /* 0x000fe40000004100 */
[----:B------:R-:W-:Y:S01]  /*4730*/  FFMA.FTZ R67, R57, R60, R62 ;  /* 0x0000003c39437223 */ /* 0x000fe2000001003e */
[----:B------:R-:W-:Y:S02]  /*4740*/  HADD2.F32 R45, -RZ, R44.H1_H1 ;  /* 0x3000002cff2d7230 */ /* 0x000fe40000004100 */
        /* <DEDUP_REMOVED lines=17> */
.L_x_1370:
[----:B------:R-:W-:Y:S05]  /*4860*/  BSYNC B2 ;  /* 0x0000000000027941 */ /* 0x000fea0003800000 */
.L_x_1369:
[----:B------:R-:W-:Y:S02]  /*4870*/  ULDC.64 UR4, c[0x0][0x2d8] ;  /* 0x0000b60000047ab9 */ /* 0x000fe40000000a00 */
[----:B------:R-:W-:-:S04]  /*4880*/  LEA R56, P3, R68, UR4, 0x1 ;  /* 0x0000000444387c11 */ /* 0x000fc8000f8608ff */
[----:B------:R-:W-:-:S05]  /*4890*/  LEA.HI.X R57, R68, UR5, R69, 0x1, P3 ;  /* 0x0000000544397c11 */ /* 0x000fca00098f0c45 */
[----:B--2---:R1:W-:Y:S04]  /*48a0*/  STG.E.128 desc[UR56][R56.64], R44 ;  /* 0x0000002c38007986 */ /* 0x0043e8000c101d38 */
.L_x_1364:
[----:B------:R-:W-:Y:S05]  /*48b0*/  BSYNC B1 ;  /* 0x0000000000017941 */ /* 0x000fea0003800000 */
.L_x_1363:
[----:B------:R-:W-:Y:S05]  /*48c0*/  @P5 BRA `(.L_x_1371) ;  /* 0x0000003400985947 */ /* 0x000fea0003800000 */
[----:B------:R-:W-:Y:S01]  /*48d0*/  IADD3 R120, P3, P4, R107, R120, R16 ;  /* 0x000000786b787210 */ /* 0x000fe20007c7e010 */
[----:B------:R-:W-:Y:S03]  /*48e0*/  BSSY B1, `(.L_x_1372) ;  /* 0x0000037000017945 */ /* 0x000fe60003800000 */
[----:B-1----:R-:W-:Y:S01]  /*48f0*/  IADD3.X R57, R106, R122, R17, P3, P4 ;  /* 0x0000007a6a397210 */ /* 0x002fe20001fe8411 */
[----:B------:R-:W-:Y:S08]  /*4900*/  @P2 BRA `(.L_x_1373) ;  /* 0x0000000000d02947 */ /* 0x000ff00003800000 */
[----:B--234-:R1:W2:Y:S01]  /*4910*/  LDS.128 R44, [R108+0x1b400] ;  /* 0x01b400006c2c7984 */ /* 0x01c2a20000000c00 */
        /* <DEDUP_REMOVED lines=45> */
.L_x_1375:
[----:B------:R-:W-:Y:S05]  /*4bf0*/  BSYNC B2 ;  /* 0x0000000000027941 */ /* 0x000fea0003800000 */
.L_x_1374:
[----:B------:R-:W-:Y:S01]  /*4c00*/  ULDC.64 UR4, c[0x0][0x2d8] ;  /* 0x0000b60000047ab9 */ /* 0x000fe20000000a00 */
[----:B------:R-:W-:Y:S01]  /*4c10*/  IMAD.X R53, R57, 0x1, R30, P3 ;  /* 0x0000000139357824 */ /* 0x000fe200018e061e */
[----:B------:R-:W-:-:S04]  /*4c20*/  LEA R52, P3, R64, UR4, 0x1 ;  /* 0x0000000440347c11 */ /* 0x000fc8000f8608ff */
[----:B------:R-:W-:-:S05]  /*4c30*/  LEA.HI.X R53, R64, UR5, R53, 0x1, P3 ;  /* 0x0000000540357c11 */ /* 0x000fca00098f0c35 */
[----:B--2---:R1:W-:Y:S04]  /*4c40*/  STG.E.128 desc[UR56][R52.64], R44 ;  /* 0x0000002c34007986 */ /* 0x0043e8000c101d38 */
.L_x_1373:
[----:B------:R-:W-:Y:S05]  /*4c50*/  BSYNC B1 ;  /* 0x0000000000017941 */ /* 0x000fea0003800000 */
.L_x_1372:
[----:B------:R-:W-:Y:S05]  /*4c60*/  @P1 BRA `(.L_x_1371) ;  /* 0x0000003000b01947 */ /* 0x000fea0003800000 */
        /* <DEDUP_REMOVED lines=46> */
.L_x_1377:
[----:B------:R-:W-:Y:S05]  /*4f50*/  BSYNC B1 ;  /* 0x0000000000017941 */ /* 0x000fea0003800000 */
.L_x_1376:
[----:B------:R-:W-:Y:S01]  /*4f60*/  ULDC.64 UR4, c[0x0][0x2d8] ;  /* 0x0000b60000047ab9 */ /* 0x000fe20000000a00 */
[----:B------:R-:W-:Y:S01]  /*4f70*/  IMAD.X R57, R57, 0x1, R100, P3 ;  /* 0x0000000139397824 */ /* 0x000fe200018e0664 */
[----:B------:R-:W-:-:S04]  /*4f80*/  LEA R48, P3, R60, UR4, 0x1 ;  /* 0x000000043c307c11 */ /* 0x000fc8000f8608ff */
[----:B------:R-:W-:-:S05]  /*4f90*/  LEA.HI.X R49, R60, UR5, R57, 0x1, P3 ;  /* 0x000000053c317c11 */ /* 0x000fca00098f0c39 */
[----:B--2---:R1:W-:Y:S01]  /*4fa0*/  STG.E.128 desc[UR56][R48.64], R44 ;  /* 0x0000002c30007986 */ /* 0x0043e2000c101d38 */
[----:B------:R-:W-:Y:S05]  /*4fb0*/  BRA `(.L_x_1371) ;  /* 0x0000002c00dc7947 */ /* 0x000fea0003800000 */
.L_x_1335:
[----:B------:R-:W-:Y:S02]  /*4fc0*/  ISETP.GE.AND P3, PT, R189, R112, PT ;  /* 0x00000070bd00720c */ /* 0x000fe40003f66270 */
[----:B------:R-:W-:Y:S02]  /*4fd0*/  CS2R R50, SRZ ;  /* 0x0000000000327805 */ /* 0x000fe4000001ff00 */
        /* <DEDUP_REMOVED lines=17> */
[----:B------:R-:W4:Y:S01]  /*50f0*/  @!P4 LDC.64 R52, c[0x0][0x3c8] ;  /* 0x0000f200ff34cb82 */ /* 0x000f220000000a00 */
[----:B------:R-:W-:-:S05]  /*5100*/  @!P4 IADD3 R48, P5, R92, R78, RZ ;  /* 0x0000004e5c30c210 */ /* 0x000fca0007fbe0ff */
[----:B------:R-:W-:Y:S02]  /*5110*/  @!P4 IMAD.X R49, R124, 0x1, R28, P5 ;  /* 0x000000017c31c824 */ /* 0x000fe400028e061c */
[----:B------:R-:W0:Y:S01]  /*5120*/  @!P4 LDC.64 R54, c[0x0][0x3e0] ;  /* 0x0000f800ff36cb82 */ /* 0x000e220000000a00 */
[----:B----4-:R-:W-:-:S04]  /*5130*/  @!P4 LEA R52, P5, R48, R52, 0x1 ;  /* 0x000000343034c211 */ /* 0x010fc800078a08ff */
[----:B------:R-:W-:Y:S02]  /*5140*/  @!P4 LEA.HI.X R53, R48, R53, R49, 0x1, P5 ;  /* 0x000000353035c211 */ /* 0x000fe400028f0c31 */
[----:B------:R-:W-:-:S05]  /*5150*/  @!P4 IADD3 R48, P5, R84, R76, RZ ;  /* 0x0000004c5430c210 */ /* 0x000fca0007fbe0ff */
[----:B------:R-:W-:Y:S01]  /*5160*/  @!P4 IMAD.X R49, R103, 0x1, R36, P5 ;  /* 0x000000016731c824 */ /* 0x000fe200028e0624 */
[----:B0-----:R-:W-:-:S04]  /*5170*/  @!P4 LEA R54, P5, R48, R54, 0x1 ;  /* 0x000000363036c211 */ /* 0x001fc800078a08ff */
[----:B------:R-:W-:Y:S02]  /*5180*/  @!P4 LEA.HI.X R55, R48, R55, R49, 0x1, P5 ;  /* 0x000000373037c211 */ /* 0x000fe400028f0c31 */
[----:B------:R-:W-:Y:S02]  /*5190*/  CS2R R48, SRZ ;  /* 0x0000000000307805 */ /* 0x000fe4000001ff00 */
[----:B------:R-:W-:-:S04]  /*51a0*/  @!P3 LEA R60, P5, R46, R60, 0x1 ;  /* 0x0000003c2e3cb211 */ /* 0x000fc800078a08ff */
[----:B------:R-:W-:Y:S02]  /*51b0*/  @!P3 LEA.HI.X R61, R46, R61, R47, 0x1, P5 ;  /* 0x0000003d2e3db211 */ /* 0x000fe400028f0c2f */
[----:B------:R-:W-:Y:S02]  /*51c0*/  CS2R R46, SRZ ;  /* 0x00000000002e7805 */ /* 0x000fe4000001ff00 */
[C---:B-1----:R-:W-:Y:S01]  /*51d0*/  @!P3 LEA R62, P5, R44.reuse, R62, 0x1 ;  /* 0x0000003e2c3eb211 */ /* 0x042fe200078a08ff */
[----:B------:R0:W5:Y:S03]  /*51e0*/  @!P4 LDG.E.128 R48, desc[UR56][R54.64] ;  /* 0x000000383630c981 */ /* 0x000166000c1e1d00 */
[----:B------:R-:W-:Y:S02]  /*51f0*/  @!P3 LEA.HI.X R63, R44, R63, R45, 0x1, P5 ;  /* 0x0000003f2c3fb211 */ /* 0x000fe400028f0c2d */
[----:B------:R-:W-:-:S02]  /*5200*/  CS2R R44, SRZ ;  /* 0x00000000002c7805 */ /* 0x000fc4000001ff00 */
[----:B------:R-:W-:Y:S02]  /*5210*/  CS2R R58, SRZ ;  /* 0x00000000003a7805 */ /* 0x000fe4000001ff00 */
[----:B------:R-:W-:Y:S02]  /*5220*/  CS2R R56, SRZ ;  /* 0x0000000000387805 */ /* 0x000fe4000001ff00 */
[----:B------:R1:W5:Y:S01]  /*5230*/  @!P4 LDG.E.128 R44, desc[UR56][R52.64] ;  /* 0x00000038342cc981 */ /* 0x000362000c1e1d00 */
[----:B0-----:R-:W-:-:S03]  /*5240*/  CS2R R54, SRZ ;  /* 0x0000000000367805 */ /* 0x001fc6000001ff00 */
[----:B------:R0:W5:Y:S01]  /*5250*/  @!P3 LDG.E.128 R56, desc[UR56][R62.64] ;  /* 0x000000383e38b981 */ /* 0x000162000c1e1d00 */
[----:B-1----:R-:W-:-:S06]  /*5260*/  CS2R R52, SRZ ;  /* 0x0000000000347805 */ /* 0x002fcc000001ff00 */
[----:B------:R1:W5:Y:S01]  /*5270*/  @!P3 LDG.E.128 R52, desc[UR56][R60.64] ;  /* 0x000000383c34b981 */ /* 0x000362000c1e1d00 */
[----:B--2---:R-:W-:-:S04]  /*5280*/  @!P0 LEA R68, P3, R66, R68, 0x1 ;  /* 0x0000004442448211 */ /* 0x004fc800078608ff */
[----:B------:R-:W-:Y:S02]  /*5290*/  @!P0 LEA.HI.X R69, R66, R69, R67, 0x1, P3 ;  /* 0x0000004542458211 */ /* 0x000fe400018f0c43 */
[C---:B---3--:R-:W-:Y:S02]  /*52a0*/  @!P0 LEA R70, P3, R64.reuse, R70, 0x1 ;  /* 0x0000004640468211 */ /* 0x048fe400078608ff */
[----:B0-----:R-:W-:Y:S02]  /*52b0*/  CS2R R62, SRZ ;  /* 0x00000000003e7805 */ /* 0x001fe4000001ff00 */
[----:B------:R-:W-:Y:S02]  /*52c0*/  CS2R R66, SRZ ;  /* 0x0000000000427805 */ /* 0x000fe4000001ff00 */
[----:B-1----:R-:W-:Y:S02]  /*52d0*/  CS2R R60, SRZ ;  /* 0x00000000003c7805 */ /* 0x002fe4000001ff00 */
[----:B------:R-:W-:-:S02]  /*52e0*/  @!P0 LEA.HI.X R71, R64, R71, R65, 0x1, P3 ;  /* 0x0000004740478211 */ /* 0x000fc400018f0c41 */
[----:B------:R-:W-:Y:S02]  /*52f0*/  CS2R R64, SRZ ;  /* 0x0000000000407805 */ /* 0x000fe4000001ff00 */
[----:B------:R0:W5:Y:S04]  /*5300*/  @!P0 LDG.E.128 R60, desc[UR56][R68.64] ;  /* 0x00000038443c8981 */ /* 0x000168000c1e1d00 */
[----:B------:R1:W5:Y:S01]  /*5310*/  @!P0 LDG.E.128 R64, desc[UR56][R70.64] ;  /* 0x0000003846408981 */ /* 0x000362000c1e1d00 */
[----:B------:R-:W-:-:S04]  /*5320*/  ISETP.GE.AND P0, PT, R190, R112, PT ;  /* 0x00000070be00720c */ /* 0x000fc80003f06270 */
[CC--:B------:R-:W-:Y:S01]  /*5330*/  ISETP.GE.OR P0, PT, R16.reuse, R123.reuse, P0 ;  /* 0x0000007b1000720c */ /* 0x0c0fe20000706670 */
[----:B------:R-:W-:Y:S01]  /*5340*/  BSSY B1, `(.L_x_1378) ;  /* 0x000001c000017945 */ /* 0x000fe20003800000 */
[----:B------:R-:W-:Y:S02]  /*5350*/  ISETP.GE.AND P3, PT, R16, R123, PT ;  /* 0x0000007b1000720c */ /* 0x000fe40003f66270 */
[----:B0-----:R-:W-:Y:S02]  /*5360*/  CS2R R68, SRZ ;  /* 0x0000000000447805 */ /* 0x001fe4000001ff00 */
[----:B------:R-:W-:Y:S02]  /*5370*/  CS2R R74, SRZ ;  /* 0x00000000004a7805 */ /* 0x000fe4000001ff00 */
[----:B-1----:R-:W-:Y:S02]  /*5380*/  CS2R R70, SRZ ;  /* 0x0000000000467805 */ /* 0x002fe4000001ff00 */
[----:B------:R-:W-:-:S03]  /*5390*/  CS2R R72, SRZ ;  /* 0x0000000000487805 */ /* 0x000fc6000001ff00 */
[----:B------:R-:W-:Y:S05]  /*53a0*/  @P0 BRA `(.L_x_1379) ;  /* 0x0000000000540947 */ /* 0x000fea0003800000 */
[----:B------:R-:W0:Y:S01]  /*53b0*/  LDC.64 R68, c[0x0][0x3d8] ;  /* 0x0000f600ff447b82 */ /* 0x000e220000000a00 */
[----:B------:R-:W-:Y:S01]  /*53c0*/  IMAD.MOV.U32 R72, RZ, RZ, R78 ;  /* 0x000000ffff487224 */ /* 0x000fe200078e004e */
[----:B------:R-:W-:Y:S01]  /*53d0*/  ULDC.64 UR4, c[0x0][0x3c8] ;  /* 0x0000f20000047ab9 */ /* 0x000fe20000000a00 */
[----:B------:R-:W-:Y:S01]  /*53e0*/  IMAD.MOV.U32 R73, RZ, RZ, R124 ;  /* 0x000000ffff497224 */ /* 0x000fe200078e007c */
[----:B------:R-:W-:Y:S01]  /*53f0*/  ULDC.64 UR6, c[0x0][0x3e0] ;  /* 0x0000f80000067ab9 */ /* 0x000fe20000000a00 */
[----:B------:R-:W-:-:S03]  /*5400*/  IMAD.MOV.U32 R77, RZ, RZ, R103 ;  /* 0x000000ffff4d7224 */ /* 0x000fc600078e0067 */
        /* <DEDUP_REMOVED lines=15> */
.L_x_1379:
[----:B------:R-:W-:Y:S05]  /*5500*/  BSYNC B1 ;  /* 0x0000000000017941 */ /* 0x000fea0003800000 */
.L_x_1378:
[----:B-----5:R-:W-:Y:S01]  /*5510*/  IMAD.MOV.U32 R77, RZ, RZ, R71 ;  /* 0x000000ffff4d7224 */ /* 0x020fe200078e0047 */
[----:B------:R-:W-:Y:S01]  /*5520*/  MOV R76, R70 ;  /* 0x00000046004c7202 */ /* 0x000fe20000000f00 */
[----:B------:R-:W-:Y:S01]  /*5530*/  IMAD.MOV.U32 R78, RZ, RZ, R68 ;  /* 0x000000ffff4e7224 */ /* 0x000fe200078e0044 */
[----:B------:R-:W-:Y:S01]  /*5540*/  UISETP.NE.AND UP0, UPT, UR39, 0x3, UPT ;  /* 0x000000032700788c */ /* 0x000fe2000bf05270 */
[----:B------:R-:W-:Y:S01]  /*5550*/  IMAD.MOV.U32 R79, RZ, RZ, R69 ;  /* 0x000000ffff4f7224 */ /* 0x000fe200078e0045 */
[----:B------:R-:W-:Y:S01]  /*5560*/  PRMT R134, R77, 0x5410, R76 ;  /* 0x000054104d867816 */ /* 0x000fe2000000004c */
[----:B------:R-:W-:Y:S02]  /*5570*/  IMAD.MOV.U32 R76, RZ, RZ, R74 ;  /* 0x000000ffff4c7224 */ /* 0x000fe400078e004a */
        /* <DEDUP_REMOVED lines=8> */
[----:B------:R-:W-:Y:S01]  /*5600*/  PLOP3.LUT P0, PT, PT, PT, UP0, 0x80, 0x0 ;  /* 0x000000000000781c */ /* 0x000fe20003f0f008 */
        /* <DEDUP_REMOVED lines=22> */
[----:B------:R-:W-:Y:S02]  /*5770*/  IMAD.MOV.U32 R79, RZ, RZ, R57 ;  /* 0x000000ffff4f7224 */ /* 0x000fe400078e0039 */
[----:B------:R-:W-:Y:S02]  /*5780*/  IMAD.MOV.U32 R76, RZ, RZ, R62 ;  /* 0x000000ffff4c7224 */ /* 0x000fe400078e003e */
        /* <DEDUP_REMOVED lines=10> */
[----:B------:R-:W-:-:S05]  /*5830*/  IMAD.MOV.U32 R79, RZ, RZ, R65 ;  /* 0x000000ffff4f7224 */ /* 0x000fca00078e0041 */
[----:B------:R-:W-:Y:S01]  /*5840*/  PRMT R139, R78, 0x5410, R79 ;  /* 0x000054104e8b7816 */ /* 0x000fe2000000004f */
[----:B------:R-:W-:Y:S06]  /*5850*/  @!P0 BRA `(.L_x_1380) ;  /* 0x0000000000048947 */ /* 0x000fec0003800000 */
[----:B------:R-:W-:Y:S01]  /*5860*/  BPT.TRAP 0x1 ;  /* 0x000000040000795c */ /* 0x000fe20000300000 */
.L_x_1380:
[----:B------:R-:W-:Y:S01]  /*5870*/  IMAD R103, R185, 0x8, R2 ;  /* 0x00000008b9677824 */ /* 0x000fe200078e0202 */
[----:B------:R-:W-:Y:S01]  /*5880*/  SHF.L.U32 R124, R194, 0x1f, RZ ;  /* 0x0000001fc27c7819 */ /* 0x000fe200000006ff */
[----:B------:R-:W0:Y:S01]  /*5890*/  LDC R131, c[0x0][0x2e4] ;  /* 0x0000b900ff837b82 */ /* 0x000e220000000800 */
[----:B------:R-:W-:Y:S01]  /*58a0*/  IMAD.MOV.U32 R121, RZ, RZ, R122 ;  /* 0x000000ffff797224 */ /* 0x000fe200078e007a */
[----:B------:R-:W-:Y:S01]  /*58b0*/  BSSY B1, `(.L_x_1381) ;  /* 0x0000005000017945 */ /* 0x000fe20003800000 */
[----:B------:R-:W1:Y:S05]  /*58c0*/  SYNCS.PHASECHK.TRANS64.TRYWAIT P4, [R103+URZ+0x28890], R124 ;  /* 0x0288907c670075a7 */ /* 0x000e6a000808017f */
[----:B------:R-:W2:Y:S01]  /*58d0*/  LDC.64 R122, c[0x0][0x2f0] ;  /* 0x0000bc00ff7a7b82 */ /* 0x000ea20000000a00 */
[----:B0-----:R-:W-:Y:S01]  /*58e0*/  IMAD.IADD R135, R131, 0x1, -R116 ;  /* 0x0000000183877824 */ /* 0x001fe200078e0a74 */
[----:B-1----:R-:W-:Y:S06]  /*58f0*/  @!P4 BRA `(.L_x_1382) ;  /* 0x000001ec009cc947 */ /* 0x002fec0003800000 */
.L_x_1717:
[----:B------:R-:W-:Y:S05]  /*5900*/  BSYNC B1 ;  /* 0x0000000000017941 */ /* 0x000fea0003800000 */
.L_x_1381:
[----:B------:R-:W-:Y:S01]  /*5910*/  ISETP.GE.OR P4, PT, R18, R112, P2 ;  /* 0x000000701200720c */ /* 0x000fe20001786670 */
[----:B------:R-:W-:-:S12]  /*5920*/  BSSY B1, `(.L_x_1383) ;  /* 0x000007c000017945 */ /* 0x000fd80003800000 */
[----:B------:R-:W-:Y:S05]  /*5930*/  @P4 BRA `(.L_x_1384) ;  /* 0x0000000400e84947 */ /* 0x000fea0003800000 */
[-C--:B--2---:R-:W-:Y:S01]  /*5940*/  IMAD R76, R19, R122.reuse, RZ ;  /* 0x0000007a134c7224 */ /* 0x084fe200078e02ff */
[----:B------:R-:W-:Y:S01]  /*5950*/  ISETP.NE.AND P6, PT, R0, RZ, PT ;  /* 0x000000ff0000720c */ /* 0x000fe20003fc5270 */
[C---:B------:R-:W-:Y:S01]  /*5960*/  IMAD.WIDE.U32 R126, R18.reuse, R122, R120 ;  /* 0x0000007a127e7225 */ /* 0x040fe200078e0078 */
[----:B------:R-:W-:Y:S03]  /*5970*/  BSSY B2, `(.L_x_1385) ;  /* 0x000006b000027945 */ /* 0x000fe60003800000 */
[----:B------:R-:W-:Y:S01]  /*5980*/  IMAD R147, R18, R123, R76 ;  /* 0x0000007b12937224 */ /* 0x000fe200078e024c */
[----:B------:R-:W-:Y:S02]  /*5990*/  SEL R76, R116, R135, !P6 ;  /* 0x00000087744c7207 */ /* 0x000fe40007000000 */
[----:B------:R-:W-:Y:S02]  /*59a0*/  IADD3 R144, P4, P5, R98, R126, R32 ;  /* 0x0000007e62907210 */ /* 0x000fe40007d9e020 */
[----:B------:R-:W-:-:S02]  /*59b0*/  SHF.R.S32.HI R77, RZ, 0x1f, R76 ;  /* 0x0000001fff4d7819 */ /* 0x000fc4000001144c */
[----:B------:R-:W-:Y:S02]  /*59c0*/  IADD3 R147, R147, R127, RZ ;  /* 0x0000007f93937210 */ /* 0x000fe40007ffe0ff */
[----:B------:R-:W-:Y:S02]  /*59d0*/  LEA.HI R76, R77, R76, RZ, 0x4 ;  /* 0x0000004c4d4c7211 */ /* 0x000fe400078f20ff */
[----:B------:R-:W-:Y:S02]  /*59e0*/  IADD3.X R145, R30, R147, R39, P4, P5 ;  /* 0x000000931e917210 */ /* 0x000fe400027ea427 */
[----:B------:R-:W-:-:S04]  /*59f0*/  LEA.HI.SX32 R76, R76, R37, 0x1c ;  /* 0x000000254c4c7211 */ /* 0x000fc800078fe2ff */
[----:B------:R-:W-:Y:S01]  /*5a00*/  SHF.R.S32.HI R77, RZ, 0x1f, R76 ;  /* 0x0000001fff4d7819 */ /* 0x000fe2000001144c */
[----:B------:R-:W-:-:S03]  /*5a10*/  IMAD.SHL.U32 R149, R76, 0x8, RZ ;  /* 0x000000084c957824 */ /* 0x000fc600078e00ff */
[----:B------:R-:W-:Y:S02]  /*5a20*/  LEA.HI R77, R77, R76, RZ, 0x3 ;  /* 0x0000004c4d4d7211 */ /* 0x000fe400078f18ff */
[----:B------:R-:W-:-:S03]  /*5a30*/  LOP3.LUT R76, R149, 0x38, RZ, 0xc0, !PT ;  /* 0x00000038954c7812 */ /* 0x000fc600078ec0ff */
[----:B------:R-:W-:Y:S01]  /*5a40*/  IMAD.SHL.U32 R77, R77, 0x400, RZ ;  /* 0x000004004d4d7824 */ /* 0x000fe200078e00ff */
[----:B------:R-:W-:-:S04]  /*5a50*/  LOP3.LUT R76, R76, 0x1c0, R203, 0xf8, !PT ;  /* 0x000001c04c4c7812 */ /* 0x000fc800078ef8cb */
[----:B------:R-:W-:Y:S02]  /*5a60*/  LOP3.LUT R77, R77, 0x7fffe000, RZ, 0xc0, !PT ;  /* 0x7fffe0004d4d7812 */ /* 0x000fe400078ec0ff */
[----:B------:R-:W-:-:S04]  /*5a70*/  LOP3.LUT R76, R76, R211, RZ, 0x3c, !PT ;  /* 0x000000d34c4c7212 */ /* 0x000fc800078e3cff */
[----:B------:R-:W-:Y:S01]  /*5a80*/  IADD3 R76, R76, R77, R212 ;  /* 0x0000004d4c4c7210 */ /* 0x000fe20007ffe0d4 */
[----:B------:R-:W-:-:S04]  /*5a90*/  IMAD R77, R185, 0x4000, R115 ;  /* 0x00004000b94d7824 */ /* 0x000fc800078e0273 */
[----:B------:R-:W-:Y:S02]  /*5aa0*/  IMAD R79, R185, 0x4000, R76 ;  /* 0x00004000b94f7824 */ /* 0x000fe400078e024c */
[--C-:B------:R-:W-:Y:S02]  /*5ab0*/  IMAD R77, R77, 0x2, R2.reuse ;  /* 0x000000024d4d7824 */ /* 0x100fe400078e0202 */
[----:B------:R-:W-:-:S04]  /*5ac0*/  IMAD R80, R79, 0x2, R2 ;  /* 0x000000024f507824 */ /* 0x000fc800078e0202 */
[----:B------:R-:W1:Y:S04]  /*5ad0*/  LDS.128 R76, [R77+0x18400] ;  /* 0x018400004d4c7984 */ /* 0x000e680000000c00 */
[----:B------:R-:W2:Y:S01]  /*5ae0*/  LDS.128 R80, [R80+0x18400] ;  /* 0x0184000050507984 */ /* 0x000ea20000000c00 */
[----:B------:R-:W-:Y:S05]  /*5af0*/  @P3 BRA `(.L_x_1386) ;  /* 0x0000000400483947 */ /* 0x000fea0003800000 */
[----:B------:R-:W-:Y:S01]  /*5b00*/  SHF.R.U32.HI R153, RZ, 0x10, R49 ;  /* 0x00000010ff997819 */ /* 0x000fe20000011631 */
[--C-:B------:R-:W-:Y:S01]  /*5b10*/  HADD2.F32 R156, -RZ, R152.reuse.H0_H0 ;  /* 0x20000098ff9c7230 */ /* 0x100fe20000004100 */
[--C-:B------:R-:W-:Y:S01]  /*5b20*/  SHF.R.U64 R44, R44, 0x10, R45.reuse ;  /* 0x000000102c2c7819 */ /* 0x100fe2000000122d */
[----:B------:R-:W-:Y:S01]  /*5b30*/  HADD2.F32 R154, -RZ, R152.H1_H1 ;  /* 0x30000098ff9a7230 */ /* 0x000fe20000004100 */
[----:B------:R-:W-:Y:S01]  /*5b40*/  SHF.R.U32.HI R155, RZ, 0x10, R45 ;  /* 0x00000010ff9b7819 */ /* 0x000fe2000001162d */
[----:B------:R-:W-:Y:S01]  /*5b50*/  HADD2.F32 R153, -RZ, R153.H0_H0 ;  /* 0x20000099ff997230 */ /* 0x000fe20000004100 */
[----:B------:R-:W-:Y:S01]  /*5b60*/  SHF.R.U64 R48, R48, 0x10, R49 ;  /* 0x0000001030307819 */ /* 0x000fe20000001231 */
[--C-:B--2---:R-:W-:Y:S01]  /*5b70*/  HADD2.F32 R49, -RZ, R81.reuse.H0_H0 ;  /* 0x20000051ff317230 */ /* 0x104fe20000004100 */
[--C-:B------:R-:W-:Y:S01]  /*5b80*/  SHF.R.U64 R45, R46, 0x10, R47.reuse ;  /* 0x000000102e2d7819 */ /* 0x100fe2000000122f */
[----:B------:R-:W-:Y:S01]  /*5b90*/  HADD2.F32 R81, -RZ, R81.H1_H1 ;  /* 0x30000051ff517230 */ /* 0x000fe20000004100 */
[----:B------:R-:W-:Y:S01]  /*5ba0*/  SHF.R.U32.HI R151, RZ, 0x10, R47 ;  /* 0x00000010ff977819 */ /* 0x000fe2000001162f */
[--C-:B-1----:R-:W-:Y:S01]  /*5bb0*/  HADD2.F32 R47, -RZ, R77.reuse.H0_H0 ;  /* 0x2000004dff2f7230 */ /* 0x102fe20000004100 */
[----:B------:R-:W-:Y:S01]  /*5bc0*/  SHF.R.U64 R46, R50, 0x10, R51 ;  /* 0x00000010322e7819 */ /* 0x000fe20000001233 */
[----:B------:R-:W-:-:S02]  /*5bd0*/  HADD2.F32 R50, -RZ, R77.H1_H1 ;  /* 0x3000004dff327230 */ /* 0x000fc40000004100 */
[-C--:B------:R-:W-:Y:S01]  /*5be0*/  FMUL.FTZ R158, R49, R156.reuse ;  /* 0x0000009c319e7220 */ /* 0x080fe20000410000 */
[----:B------:R-:W-:Y:S02]  /*5bf0*/  HADD2.F32 R152, -RZ, R155.H0_H0 ;  /* 0x2000009bff987230 */ /* 0x000fe40000004100 */
[----:B------:R-:W-:Y:S01]  /*5c00*/  FMUL.FTZ R156, R47, R156 ;  /* 0x0000009c2f9c7220 */ /* 0x000fe20000410000 */
[-C--:B------:R-:W-:Y:S01]  /*5c10*/  FMUL.FTZ R77, R81, R153.reuse ;  /* 0x00000099514d7220 */ /* 0x080fe20000410000 */
[C---:B------:R-:W-:Y:S01]  /*5c20*/  FMUL.FTZ R160, R50.reuse, R153 ;  /* 0x0000009932a07220 */ /* 0x040fe20000410000 */
[----:B------:R-:W-:Y:S01]  /*5c30*/  SHF.R.U32.HI R51, RZ, 0x10, R51 ;  /* 0x00000010ff337819 */ /* 0x000fe20000011633 */
[-C--:B------:R-:W-:Y:S01]  /*5c40*/  FFMA.FTZ R47, R47, R154.reuse, -R158 ;  /* 0x0000009a2f2f7223 */ /* 0x080fe2000001089e */
[----:B------:R-:W-:Y:S01]  /*5c50*/  FFMA.FTZ R49, R49, R154, R156 ;  /* 0x0000009a31317223 */ /* 0x000fe2000001009c */
[-C--:B------:R-:W-:Y:S01]  /*5c60*/  FFMA.FTZ R50, R50, R152.reuse, -R77 ;  /* 0x0000009832327223 */ /* 0x080fe2000001084d */
[----:B------:R-:W-:Y:S01]  /*5c70*/  FFMA.FTZ R152, R81, R152, R160 ;  /* 0x0000009851987223 */ /* 0x000fe200000100a0 */
[----:B------:R-:W-:-:S02]  /*5c80*/  HADD2.F32 R154, -RZ, R150.H0_H0 ;  /* 0x20000096ff9a7230 */ /* 0x000fc40000004100 */
[----:B------:R-:W-:Y:S01]  /*5c90*/  HADD2.F32 R150, -RZ, R150.H1_H1 ;  /* 0x30000096ff967230 */ /* 0x000fe20000004100 */
[----:B------:R-:W-:Y:S01]  /*5ca0*/  F2FP.F16.F32.PACK_AB R47, R50, R47 ;  /* 0x0000002f322f723e */ /* 0x000fe200000000ff */
[----:B------:R-:W-:Y:S01]  /*5cb0*/  HADD2.F32 R81, -RZ, R83.H0_H0 ;  /* 0x20000053ff517230 */ /* 0x000fe20000004100 */
[----:B------:R-:W-:Y:S01]  /*5cc0*/  F2FP.F16.F32.PACK_AB R49, R152, R49 ;  /* 0x000000319831723e */ /* 0x000fe200000000ff */
[----:B------:R-:W-:Y:S02]  /*5cd0*/  HADD2.F32 R77, -RZ, R79.H0_H0 ;  /* 0x2000004fff4d7230 */ /* 0x000fe40000004100 */
[----:B------:R-:W-:Y:S02]  /*5ce0*/  HADD2.F32 R83, -RZ, R83.H1_H1 ;  /* 0x30000053ff537230 */ /* 0x000fe40000004100 */
[-C--:B------:R-:W-:Y:S01]  /*5cf0*/  FMUL.FTZ R160, R81, R150.reuse ;  /* 0x0000009651a07220 */ /* 0x080fe20000410000 */
[----:B------:R-:W-:Y:S02]  /*5d00*/  HADD2.F32 R158, -RZ, R51.H0_H0 ;  /* 0x20000033ff9e7230 */ /* 0x000fe40000004100 */
[----:B------:R-:W-:Y:S01]  /*5d10*/  FMUL.FTZ R150, R77, R150 ;  /* 0x000000964d967220 */ /* 0x000fe20000410000 */
[----:B------:R-:W-:-:S02]  /*5d20*/  HADD2.F32 R79, -RZ, R79.H1_H1 ;  /* 0x3000004fff4f7230 */ /* 0x000fc40000004100 */
[----:B------:R-:W-:Y:S01]  /*5d30*/  FFMA.FTZ R51, R77, R154, -R160 ;  /* 0x0000009a4d337223 */ /* 0x000fe200000108a0 */
[----:B------:R-:W-:Y:S02]  /*5d40*/  HADD2.F32 R156, -RZ, R151.H0_H0 ;  /* 0x20000097ff9c7230 */ /* 0x000fe40000004100 */
[----:B------:R-:W-:Y:S01]  /*5d50*/  FMUL.FTZ R162, R83, R158 ;  /* 0x0000009e53a27220 */ /* 0x000fe20000410000 */
[----:B------:R-:W-:Y:S01]  /*5d60*/  FFMA.FTZ R77, R81, R154, R150 ;  /* 0x0000009a514d7223 */ /* 0x000fe20000010096 */
[C---:B------:R-:W-:Y:S01]  /*5d70*/  FMUL.FTZ R158, R79.reuse, R158 ;  /* 0x0000009e4f9e7220 */ /* 0x040fe20000410000 */
[----:B------:R-:W-:Y:S02]  /*5d80*/  HADD2.F32 R153, -RZ, R48.H0_H0 ;  /* 0x20000030ff997230 */ /* 0x000fe40000004100 */
[-C--:B------:R-:W-:Y:S01]  /*5d90*/  FFMA.FTZ R150, R79, R156.reuse, -R162 ;  /* 0x0000009c4f967223 */ /* 0x080fe200000108a2 */
[----:B------:R-:W-:Y:S02]  /*5da0*/  HADD2.F32 R151, -RZ, R148.H1_H1 ;  /* 0x30000094ff977230 */ /* 0x000fe40000004100 */
[----:B------:R-:W-:Y:S01]  /*5db0*/  FFMA.FTZ R154, R83, R156, R158 ;  /* 0x0000009c539a7223 */ /* 0x000fe2000001009e */
[----:B------:R-:W-:-:S02]  /*5dc0*/  HADD2.F32 R79, -RZ, R80.H0_H0 ;  /* 0x20000050ff4f7230 */ /* 0x000fc40000004100 */
[----:B------:R-:W-:Y:S02]  /*5dd0*/  HADD2.F32 R48, -RZ, R76.H0_H0 ;  /* 0x2000004cff307230 */ /* 0x000fe40000004100 */
[----:B------:R-:W-:Y:S02]  /*5de0*/  HADD2.F32 R80, -RZ, R80.H1_H1 ;  /* 0x30000050ff507230 */ /* 0x000fe40000004100 */
[-C--:B------:R-:W-:Y:S01]  /*5df0*/  FMUL.FTZ R155, R79, R151.reuse ;  /* 0x000000974f9b7220 */ /* 0x080fe20000410000 */
[----:B------:R-:W-:Y:S02]  /*5e00*/  HADD2.F32 R76, -RZ, R76.H1_H1 ;  /* 0x3000004cff4c7230 */ /* 0x000fe40000004100 */
[----:B------:R-:W-:Y:S02]  /*5e10*/  HADD2.F32 R83, -RZ, R44.H0_H0 ;  /* 0x2000002cff537230 */ /* 0x000fe40000004100 */
[----:B------:R-:W-:Y:S01]  /*5e20*/  FMUL.FTZ R44, R48, R151 ;  /* 0x00000097302c7220 */ /* 0x000fe20000410000 */
[----:B------:R-:W-:Y:S01]  /*5e30*/  FMUL.FTZ R151, R80, R153 ;  /* 0x0000009950977220 */ /* 0x000fe20000410000 */
[----:B------:R-:W-:-:S02]  /*5e40*/  HADD2.F32 R81, -RZ, R146.H0_H0 ;  /* 0x20000092ff517230 */ /* 0x000fc40000004100 */
[C---:B------:R-:W-:Y:S01]  /*5e50*/  FMUL.FTZ R153, R76.reuse, R153 ;  /* 0x000000994c997220 */ /* 0x040fe20000410000 */
[----:B------:R-:W-:Y:S02]  /*5e60*/  HADD2.F32 R45, -RZ, R45.H0_H0 ;  /* 0x2000002dff2d7230 */ /* 0x000fe40000004100 */
[-C--:B------:R-:W-:Y:S01]  /*5e70*/  FFMA.FTZ R76, R76, R83.reuse, -R151 ;  /* 0x000000534c4c7223 */ /* 0x080fe20000010897 */
[----:B------:R-:W-:Y:S01]  /*5e80*/  FFMA.FTZ R153, R80, R83, R153 ;  /* 0x0000005350997223 */ /* 0x000fe20000010099 */
[-C--:B------:R-:W-:Y:S01]  /*5e90*/  FFMA.FTZ R155, R48, R81.reuse, -R155 ;  /* 0x00000051309b7223 */ /* 0x080fe2000001089b */
[----:B------:R-:W-:Y:S02]  /*5ea0*/  HADD2.F32 R83, -RZ, R46.H0_H0 ;  /* 0x2000002eff537230 */ /* 0x000fe40000004100 */
[----:B------:R-:W-:Y:S01]  /*5eb0*/  FFMA.FTZ R48, R79, R81, R44 ;  /* 0x000000514f307223 */ /* 0x000fe2000001002c */
[----:B------:R-:W-:Y:S02]  /*5ec0*/  HADD2.F32 R46, -RZ, R82.H0_H0 ;  /* 0x20000052ff2e7230 */ /* 0x000fe40000004100 */
[----:B------:R-:W-:Y:S01]  /*5ed0*/  HADD2.F32 R81, -RZ, R148.H0_H0 ;  /* 0x20000094ff517230 */ /* 0x000fe20000004100 */
[----:B------:R-:W-:Y:S01]  /*5ee0*/  F2FP.F16.F32.PACK_AB R76, R76, R155 ;  /* 0x0000009b4c4c723e */ /* 0x000fe200000000ff */
[----:B------:R-:W-:Y:S01]  /*5ef0*/  HADD2.F32 R44, -RZ, R78.H0_H0 ;  /* 0x2000004eff2c7230 */ /* 0x000fe20000004100 */
[----:B------:R-:W-:Y:S01]  /*5f00*/  F2FP.F16.F32.PACK_AB R80, R153, R48 ;  /* 0x000000309950723e */ /* 0x000fe200000000ff */
[----:B------:R-:W-:-:S02]  /*5f10*/  HADD2.F32 R82, -RZ, R82.H1_H1 ;  /* 0x30000052ff527230 */ /* 0x000fc40000004100 */
[-C--:B------:R-:W-:Y:S01]  /*5f20*/  FMUL.FTZ R151, R46, R81.reuse ;  /* 0x000000512e977220 */ /* 0x080fe20000410000 */
[----:B------:R-:W-:Y:S02]  /*5f30*/  HADD2.F32 R78, -RZ, R78.H1_H1 ;  /* 0x3000004eff4e7230 */ /* 0x000fe40000004100 */
[----:B------:R-:W-:Y:S01]  /*5f40*/  FMUL.FTZ R81, R44, R81 ;  /* 0x000000512c517220 */ /* 0x000fe20000410000 */
[----:B------:R-:W-:Y:S02]  /*5f50*/  HADD2.F32 R79, -RZ, R146.H1_H1 ;  /* 0x30000092ff4f7230 */ /* 0x000fe40000004100 */
[-C--:B------:R-:W-:Y:S01]  /*5f60*/  FMUL.FTZ R157, R82, R83.reuse ;  /* 0x00000053529d7220 */ /* 0x080fe20000410000 */
[----:B------:R-:W-:Y:S02]  /*5f70*/  FMUL.FTZ R83, R78, R83 ;  /* 0x000000534e537220 */ /* 0x000fe40000410000 */
[-C--:B------:R-:W-:Y:S01]  /*5f80*/  FFMA.FTZ R81, R46, R79.reuse, R81 ;  /* 0x0000004f2e517223 */ /* 0x080fe20000010051 */
[----:B------:R-:W-:Y:S01]  /*5f90*/  FFMA.FTZ R151, R44, R79, -R151 ;  /* 0x0000004f2c977223 */ /* 0x000fe20000010897 */
[-C--:B------:R-:W-:Y:S01]  /*5fa0*/  FFMA.FTZ R82, R82, R45.reuse, R83 ;  /* 0x0000002d52527223 */ /* 0x080fe20000010053 */
[----:B------:R-:W-:Y:S01]  /*5fb0*/  FFMA.FTZ R78, R78, R45, -R157 ;  /* 0x0000002d4e4e7223 */ /* 0x000fe2000001089d */
[----:B------:R-:W-:-:S02]  /*5fc0*/  F2FP.F16.F32.PACK_AB R83, R154, R77 ;  /* 0x0000004d9a53723e */ /* 0x000fc400000000ff */
[----:B------:R-:W-:Y:S02]  /*5fd0*/  F2FP.F16.F32.PACK_AB R79, R150, R51 ;  /* 0x00000033964f723e */ /* 0x000fe400000000ff */
[----:B------:R-:W-:Y:S01]  /*5fe0*/  F2FP.F16.F32.PACK_AB R82, R82, R81 ;  /* 0x000000515252723e */ /* 0x000fe200000000ff */
[----:B------:R-:W-:Y:S01]  /*5ff0*/  IMAD.MOV.U32 R81, RZ, RZ, R49 ;  /* 0x000000ffff517224 */ /* 0x000fe200078e0031 */
[----:B------:R-:W-:Y:S02]  /*6000*/  F2FP.F16.F32.PACK_AB R78, R78, R151 ;  /* 0x000000974e4e723e */ /* 0x000fe400000000ff */
[----:B------:R-:W-:-:S07]  /*6010*/  MOV R77, R47 ;  /* 0x0000002f004d7202 */ /* 0x000fce0000000f00 */
.L_x_1386:
[----:B------:R-:W-:Y:S05]  /*6020*/  BSYNC B2 ;  /* 0x0000000000027941 */ /* 0x000fea0003800000 */
.L_x_1385:
[----:B------:R-:W-:Y:S01]  /*6030*/  ISETP.GE.AND P4, PT, R149, R131, PT ;  /* 0x000000839500720c */ /* 0x000fe20003f86270 */
[----:B------:R-:W-:-:S12]  /*6040*/  ULDC.64 UR4, c[0x0][0x2d8] ;  /* 0x0000b60000047ab9 */ /* 0x000fd80000000a00 */
        /* <DEDUP_REMOVED lines=9> */
.L_x_1384:
[----:B------:R-:W-:Y:S05]  /*60e0*/  BSYNC B1 ;  /* 0x0000000000017941 */ /* 0x000fea0003800000 */
.L_x_1383:
[----:B------:R-:W-:Y:S01]  /*60f0*/  ISETP.GE.OR P4, PT, R189, R112, P2 ;  /* 0x00000070bd00720c */ /* 0x000fe20001786670 */
[----:B------:R-:W-:-:S12]  /*6100*/  BSSY B1, `(.L_x_1387) ;  /* 0x0000080000017945 */ /* 0x000fd80003800000 */
[----:B------:R-:W-:Y:S05]  /*6110*/  @P4 BRA `(.L_x_1388) ;  /* 0x0000000400f84947 */ /* 0x000fea0003800000 */
[-C--:B-12---:R-:W-:Y:S01]  /*6120*/  IMAD R44, R217, R122.reuse, RZ ;  /* 0x0000007ad92c7224 */ /* 0x086fe200078e02ff */
[----:B------:R-:W-:Y:S01]  /*6130*/  ISETP.NE.AND P6, PT, R0, RZ, PT ;  /* 0x000000ff0000720c */ /* 0x000fe20003fc5270 */
[C---:B------:R-:W-:Y:S01]  /*6140*/  IMAD.WIDE.U32 R76, R189.reuse, R122, R120 ;  /* 0x0000007abd4c7225 */ /* 0x040fe200078e0078 */
[----:B------:R-:W-:Y:S03]  /*6150*/  BSSY B2, `(.L_x_1389) ;  /* 0x000006f000027945 */ /* 0x000fe60003800000 */
[----:B------:R-:W-:Y:S01]  /*6160*/  IMAD R81, R189, R123, R44 ;  /* 0x0000007bbd517224 */ /* 0x000fe200078e022c */
[----:B------:R-:W-:Y:S02]  /*6170*/  SEL R44, R116, R135, !P6 ;  /* 0x00000087742c7207 */ /* 0x000fe40007000000 */
[----:B------:R-:W-:Y:S01]  /*6180*/  IADD3 R78, P4, P5, R98, R76, R32 ;  /* 0x0000004c624e7210 */ /* 0x000fe20007d9e020 */
[----:B------:R-:W-:Y:S01]  /*6190*/  IMAD.IADD R81, R77, 0x1, R81 ;  /* 0x000000014d517824 */ /* 0x000fe200078e0251 */
[----:B------:R-:W-:-:S04]  /*61a0*/  SHF.R.S32.HI R45, RZ, 0x1f, R44 ;  /* 0x0000001fff2d7819 */ /* 0x000fc8000001142c */
[----:B------:R-:W-:Y:S02]  /*61b0*/  LEA.HI R44, R45, R44, RZ, 0x4 ;  /* 0x0000002c2d2c7211 */ /* 0x000fe400078f20ff */
[----:B------:R-:W-:Y:S02]  /*61c0*/  IADD3.X R79, R30, R81, R39, P4, P5 ;  /* 0x000000511e4f7210 */ /* 0x000fe400027ea427 */
[----:B------:R-:W-:-:S04]  /*61d0*/  LEA.HI.SX32 R44, R44, R37, 0x1c ;  /* 0x000000252c2c7211 */ /* 0x000fc800078fe2ff */
[----:B------:R-:W-:Y:S01]  /*61e0*/  SHF.R.S32.HI R45, RZ, 0x1f, R44 ;  /* 0x0000001fff2d7819 */ /* 0x000fe2000001142c */
[----:B------:R-:W-:-:S03]  /*61f0*/  IMAD.SHL.U32 R83, R44, 0x8, RZ ;  /* 0x000000082c537824 */ /* 0x000fc600078e00ff */
[----:B------:R-:W-:Y:S02]  /*6200*/  LEA.HI R45, R45, R44, RZ, 0x3 ;  /* 0x0000002c2d2d7211 */ /* 0x000fe400078f18ff */
[----:B------:R-:W-:-:S03]  /*6210*/  LOP3.LUT R44, R202, 0x38, R83, 0xf8, !PT ;  /* 0x00000038ca2c7812 */ /* 0x000fc600078ef853 */
[----:B------:R-:W-:Y:S01]  /*6220*/  IMAD.SHL.U32 R46, R45, 0x400, RZ ;  /* 0x000004002d2e7824 */ /* 0x000fe200078e00ff */
[----:B------:R-:W-:-:S04]  /*6230*/  LOP3.LUT R45, R44, R209, RZ, 0x3c, !PT ;  /* 0x000000d12c2d7212 */ /* 0x000fc800078e3cff */
[----:B------:R-:W-:-:S04]  /*6240*/  LOP3.LUT R44, R46, 0x7fffe000, RZ, 0xc0, !PT ;  /* 0x7fffe0002e2c7812 */ /* 0x000fc800078ec0ff */
[----:B------:R-:W-:Y:S01]  /*6250*/  IADD3 R44, R45, R44, R210 ;  /* 0x0000002c2d2c7210 */ /* 0x000fe20007ffe0d2 */
[----:B------:R-:W-:-:S04]  /*6260*/  IMAD R45, R185, 0x4000, R114 ;  /* 0x00004000b92d7824 */ /* 0x000fc800078e0272 */
[----:B------:R-:W-:Y:S01]  /*6270*/  IMAD R47, R185, 0x4000, R44 ;  /* 0x00004000b92f7824 */ /* 0x000fe200078e022c */
[----:B------:R-:W-:-:S03]  /*6280*/  LEA R45, R45, R2, 0x1 ;  /* 0x000000022d2d7211 */ /* 0x000fc600078e08ff */
[----:B------:R-:W-:-:S03]  /*6290*/  IMAD R48, R47, 0x2, R2 ;  /* 0x000000022f307824 */ /* 0x000fc600078e0202 */
[----:B------:R-:W1:Y:S04]  /*62a0*/  LDS.128 R44, [R45+0x18400] ;  /* 0x018400002d2c7984 */ /* 0x000e680000000c00 */
[----:B------:R-:W2:Y:S01]  /*62b0*/  LDS.128 R48, [R48+0x18400] ;  /* 0x0184000030307984 */ /* 0x000ea20000000c00 */
[----:B------:R-:W-:Y:S05]  /*62c0*/  @P3 BRA `(.L_x_1390) ;  /* 0x00000004005c3947 */ /* 0x000fea0003800000 */
[----:B------:R-:W-:Y:S01]  /*62d0*/  SHF.R.U64 R80, R52, 0x10, R53 ;  /* 0x0000001034507819 */ /* 0x000fe20000001235 */
[----:B------:R-:W-:Y:S01]  /*62e0*/  HADD2.F32 R127, -RZ, R140.H0_H0 ;  /* 0x2000008cff7f7230 */ /* 0x000fe20000004100 */
[----:B------:R-:W-:Y:S01]  /*62f0*/  SHF.R.U64 R52, R54, 0x10, R55 ;  /* 0x0000001036347819 */ /* 0x000fe20000001237 */
[----:B-1----:R-:W-:Y:S01]  /*6300*/  IMAD.MOV.U32 R54, RZ, RZ, R44 ;  /* 0x000000ffff367224 */ /* 0x002fe200078e002c */
[----:B------:R-:W-:Y:S01]  /*6310*/  SHF.R.U32.HI R82, RZ, 0x10, R57 ;  /* 0x00000010ff527819 */ /* 0x000fe20000011639 */
[----:B--2---:R-:W-:Y:S01]  /*6320*/  IMAD.MOV.U32 R44, RZ, RZ, R49 ;  /* 0x000000ffff2c7224 */ /* 0x004fe200078e0031 */
[----:B------:R-:W-:Y:S01]  /*6330*/  SHF.R.U64 R56, R56, 0x10, R57 ;  /* 0x0000001038387819 */ /* 0x000fe20000001239 */
[----:B------:R-:W-:Y:S01]  /*6340*/  IMAD.MOV.U32 R57, RZ, RZ, R51 ;  /* 0x000000ffff397224 */ /* 0x000fe200078e0033 */
[----:B------:R-:W-:Y:S01]  /*6350*/  SHF.R.U32.HI R145, RZ, 0x10, R55 ;  /* 0x00000010ff917819 */ /* 0x000fe20000011637 */
[----:B------:R-:W-:Y:S01]  /*6360*/  IMAD.MOV.U32 R55, RZ, RZ, R48 ;  /* 0x000000ffff377224 */ /* 0x000fe200078e0030 */
[----:B------:R-:W-:Y:S01]  /*6370*/  SHF.R.U32.HI R126, RZ, 0x10, R53 ;  /* 0x00000010ff7e7819 */ /* 0x000fe20000011635 */
[--C-:B------:R-:W-:Y:S01]  /*6380*/  HADD2.F32 R48, -RZ, R44.reuse.H0_H0 ;  /* 0x2000002cff307230 */ /* 0x100fe20000004100 */
[--C-:B------:R-:W-:Y:S01]  /*6390*/  SHF.R.U64 R53, R58, 0x10, R59.reuse ;  /* 0x000000103a357819 */ /* 0x100fe2000000123b */
[----:B------:R-:W-:Y:S01]  /*63a0*/  HADD2.F32 R51, -RZ, R44.H1_H1 ;  /* 0x3000002cff337230 */ /* 0x000fe20000004100 */
[----:B------:R-:W-:Y:S01]  /*63b0*/  SHF.R.U32.HI R144, RZ, 0x10, R59 ;  /* 0x00000010ff907819 */ /* 0x000fe2000001163b */
[----:B------:R-:W-:-:S02]  /*63c0*/  IMAD.MOV.U32 R49, RZ, RZ, R47 ;  /* 0x000000ffff317224 */ /* 0x000fc400078e002f */
[--C-:B------:R-:W-:Y:S02]  /*63d0*/  HADD2.F32 R44, -RZ, R45.reuse.H0_H0 ;  /* 0x2000002dff2c7230 */ /* 0x100fe40000004100 */
[----:B------:R-:W-:Y:S02]  /*63e0*/  HADD2.F32 R82, -RZ, R82.H0_H0 ;  /* 0x20000052ff527230 */ /* 0x000fe40000004100 */
[----:B------:R-:W-:Y:S02]  /*63f0*/  HADD2.F32 R47, -RZ, R45.H1_H1 ;  /* 0x3000002dff2f7230 */ /* 0x000fe40000004100 */
[-C--:B------:R-:W-:Y:S01]  /*6400*/  FMUL.FTZ R45, R48, R127.reuse ;  /* 0x0000007f302d7220 */ /* 0x080fe20000410000 */
[----:B------:R-:W-:Y:S02]  /*6410*/  HADD2.F32 R59, -RZ, R142.H0_H0 ;  /* 0x2000008eff3b7230 */ /* 0x000fe40000004100 */
[----:B------:R-:W-:Y:S01]  /*6420*/  FMUL.FTZ R127, R44, R127 ;  /* 0x0000007f2c7f7220 */ /* 0x000fe20000410000 */
[----:B------:R-:W-:-:S02]  /*6430*/  HADD2.F32 R58, -RZ, R126.H0_H0 ;  /* 0x2000007eff3a7230 */ /* 0x000fc40000004100 */
[-C--:B------:R-:W-:Y:S01]  /*6440*/  FMUL.FTZ R126, R51, R82.reuse ;  /* 0x00000052337e7220 */ /* 0x080fe20000410000 */
[C---:B------:R-:W-:Y:S01]  /*6450*/  FMUL.FTZ R82, R47.reuse, R82 ;  /* 0x000000522f527220 */ /* 0x040fe20000410000 */
[-C--:B------:R-:W-:Y:S01]  /*6460*/  FFMA.FTZ R44, R44, R59.reuse, -R45 ;  /* 0x0000003b2c2c7223 */ /* 0x080fe2000001082d */
[----:B------:R-:W-:Y:S01]  /*6470*/  FFMA.FTZ R45, R48, R59, R127 ;  /* 0x0000003b302d7223 */ /* 0x000fe2000001007f */
[-C--:B------:R-:W-:Y:S01]  /*6480*/  FFMA.FTZ R47, R47, R58.reuse, -R126 ;  /* 0x0000003a2f2f7223 */ /* 0x080fe2000001087e */
[----:B------:R-:W-:Y:S01]  /*6490*/  FFMA.FTZ R48, R51, R58, R82 ;  /* 0x0000003a33307223 */ /* 0x000fe20000010052 */
[----:B------:R-:W-:Y:S02]  /*64a0*/  HADD2.F32 R126, -RZ, R141.H0_H0 ;  /* 0x2000008dff7e7230 */ /* 0x000fe40000004100 */
[--C-:B------:R-:W-:Y:S01]  /*64b0*/  HADD2.F32 R58, -RZ, R57.reuse.H0_H0 ;  /* 0x20000039ff3a7230 */ /* 0x100fe20000004100 */
[----:B------:R-:W-:Y:S01]  /*64c0*/  F2FP.F16.F32.PACK_AB R47, R47, R44 ;  /* 0x0000002c2f2f723e */ /* 0x000fe200000000ff */
[----:B------:R-:W-:-:S02]  /*64d0*/  HADD2.F32 R57, -RZ, R57.H1_H1 ;  /* 0x30000039ff397230 */ /* 0x000fc40000004100 */
[----:B------:R-:W-:Y:S02]  /*64e0*/  HADD2.F32 R144, -RZ, R144.H0_H0 ;  /* 0x20000090ff907230 */ /* 0x000fe40000004100 */
[----:B------:R-:W-:Y:S01]  /*64f0*/  FMUL.FTZ R146, R58, R126 ;  /* 0x0000007e3a927220 */ /* 0x000fe20000410000 */
[----:B------:R-:W-:Y:S02]  /*6500*/  HADD2.F32 R59, -RZ, R143.H0_H0 ;  /* 0x2000008fff3b7230 */ /* 0x000fe40000004100 */
[--C-:B------:R-:W-:Y:S02]  /*6510*/  HADD2.F32 R51, -RZ, R49.reuse.H0_H0 ;  /* 0x20000031ff337230 */ /* 0x100fe40000004100 */
[----:B------:R-:W-:Y:S01]  /*6520*/  FMUL.FTZ R148, R57, R144 ;  /* 0x0000009039947220 */ /* 0x000fe20000410000 */
[----:B------:R-:W-:Y:S02]  /*6530*/  HADD2.F32 R49, -RZ, R49.H1_H1 ;  /* 0x30000031ff317230 */ /* 0x000fe40000004100 */
[----:B------:R-:W-:-:S02]  /*6540*/  HADD2.F32 R82, -RZ, R145.H0_H0 ;  /* 0x20000091ff527230 */ /* 0x000fc40000004100 */
[C---:B------:R-:W-:Y:S01]  /*6550*/  FMUL.FTZ R127, R51.reuse, R126 ;  /* 0x0000007e337f7220 */ /* 0x040fe20000410000 */
[-C--:B------:R-:W-:Y:S01]  /*6560*/  FFMA.FTZ R146, R51, R59.reuse, -R146 ;  /* 0x0000003b33927223 */ /* 0x080fe20000010892 */
[C---:B------:R-:W-:Y:S01]  /*6570*/  FMUL.FTZ R144, R49.reuse, R144 ;  /* 0x0000009031907220 */ /* 0x040fe20000410000 */
[----:B------:R-:W-:Y:S02]  /*6580*/  HADD2.F32 R140, -RZ, R140.H1_H1 ;  /* 0x3000008cff8c7230 */ /* 0x000fe40000004100 */
[-C--:B------:R-:W-:Y:S01]  /*6590*/  FFMA.FTZ R145, R49, R82.reuse, -R148 ;  /* 0x0000005231917223 */ /* 0x080fe20000010894 */
[----:B------:R-:W-:Y:S02]  /*65a0*/  HADD2.F32 R51, -RZ, R55.H0_H0 ;  /* 0x20000037ff337230 */ /* 0x000fe40000004100 */
[----:B------:R-:W-:Y:S01]  /*65b0*/  FFMA.FTZ R126, R58, R59, R127 ;  /* 0x0000003b3a7e7223 */ /* 0x000fe2000001007f */
[----:B------:R-:W-:Y:S02]  /*65c0*/  HADD2.F32 R56, -RZ, R56.H0_H0 ;  /* 0x20000038ff387230 */ /* 0x000fe40000004100 */
[----:B------:R-:W-:Y:S01]  /*65d0*/  FFMA.FTZ R147, R57, R82, R144 ;  /* 0x0000005239937223 */ /* 0x000fe20000010090 */
[----:B------:R-:W-:-:S02]  /*65e0*/  HADD2.F32 R49, -RZ, R54.H0_H0 ;  /* 0x20000036ff317230 */ /* 0x000fc40000004100 */
[----:B------:R-:W-:Y:S01]  /*65f0*/  FMUL.FTZ R58, R51, R140 ;  /* 0x0000008c333a7220 */ /* 0x000fe20000410000 */
[----:B------:R-:W-:Y:S01]  /*6600*/  HADD2.F32 R55, -RZ, R55.H1_H1 ;  /* 0x30000037ff377230 */ /* 0x000fe20000004100 */
[----:B------:R-:W-:Y:S01]  /*6610*/  F2FP.F16.F32.PACK_AB R145, R145, R146 ;  /* 0x000000929191723e */ /* 0x000fe200000000ff */
[----:B------:R-:W-:Y:S02]  /*6620*/  HADD2.F32 R54, -RZ, R54.H1_H1 ;  /* 0x30000036ff367230 */ /* 0x000fe40000004100 */
[----:B------:R-:W-:Y:S01]  /*6630*/  FMUL.FTZ R140, R49, R140 ;  /* 0x0000008c318c7220 */ /* 0x000fe20000410000 */
[----:B------:R-:W-:Y:S02]  /*6640*/  HADD2.F32 R142, -RZ, R142.H1_H1 ;  /* 0x3000008eff8e7230 */ /* 0x000fe40000004100 */
[-C--:B------:R-:W-:Y:S01]  /*6650*/  FMUL.FTZ R57, R55, R56.reuse ;  /* 0x0000003837397220 */ /* 0x080fe20000410000 */
[----:B------:R-:W-:Y:S02]  /*6660*/  HADD2.F32 R80, -RZ, R80.H0_H0 ;  /* 0x20000050ff507230 */ /* 0x000fe40000004100 */
[----:B------:R-:W-:Y:S01]  /*6670*/  FMUL.FTZ R56, R54, R56 ;  /* 0x0000003836387220 */ /* 0x000fe20000410000 */
[-C--:B------:R-:W-:Y:S01]  /*6680*/  FFMA.FTZ R140, R51, R142.reuse, R140 ;  /* 0x0000008e338c7223 */ /* 0x080fe2000001008c */
[----:B------:R-:W-:-:S02]  /*6690*/  FFMA.FTZ R58, R49, R142, -R58 ;  /* 0x0000008e313a7223 */ /* 0x000fc4000001083a */
[-C--:B------:R-:W-:Y:S01]  /*66a0*/  FFMA.FTZ R59, R55, R80.reuse, R56 ;  /* 0x00000050373b7223 */ /* 0x080fe20000010038 */
[----:B------:R-:W-:Y:S02]  /*66b0*/  HADD2.F32 R51, -RZ, R50.H0_H0 ;  /* 0x20000032ff337230 */ /* 0x000fe40000004100 */
[----:B------:R-:W-:Y:S01]  /*66c0*/  FFMA.FTZ R57, R54, R80, -R57 ;  /* 0x0000005036397223 */ /* 0x000fe20000010839 */
[----:B------:R-:W-:Y:S02]  /*66d0*/  HADD2.F32 R56, -RZ, R141.H1_H1 ;  /* 0x3000008dff387230 */ /* 0x000fe40000004100 */
[----:B------:R-:W-:Y:S02]  /*66e0*/  HADD2.F32 R55, -RZ, R53.H0_H0 ;  /* 0x20000035ff377230 */ /* 0x000fe40000004100 */
[----:B------:R-:W-:Y:S01]  /*66f0*/  HADD2.F32 R49, -RZ, R46.H0_H0 ;  /* 0x2000002eff317230 */ /* 0x000fe20000004100 */
[----:B------:R-:W-:Y:S01]  /*6700*/  F2FP.F16.F32.PACK_AB R44, R57, R58 ;  /* 0x0000003a392c723e */ /* 0x000fe200000000ff */
[----:B------:R-:W-:-:S02]  /*6710*/  HADD2.F32 R50, -RZ, R50.H1_H1 ;  /* 0x30000032ff327230 */ /* 0x000fc40000004100 */
[----:B------:R-:W-:Y:S02]  /*6720*/  HADD2.F32 R46, -RZ, R46.H1_H1 ;  /* 0x3000002eff2e7230 */ /* 0x000fe40000004100 */
[----:B------:R-:W-:Y:S02]  /*6730*/  HADD2.F32 R53, -RZ, R52.H0_H0 ;  /* 0x20000034ff357230 */ /* 0x000fe40000004100 */
[-C--:B------:R-:W-:Y:S01]  /*6740*/  FMUL.FTZ R52, R51, R56.reuse ;  /* 0x0000003833347220 */ /* 0x080fe20000410000 */
[----:B------:R-:W-:Y:S02]  /*6750*/  HADD2.F32 R54, -RZ, R143.H1_H1 ;  /* 0x3000008fff367230 */ /* 0x000fe40000004100 */
[-C--:B------:R-:W-:Y:S01]  /*6760*/  FMUL.FTZ R127, R50, R55.reuse ;  /* 0x00000037327f7220 */ /* 0x080fe20000410000 */
[C---:B------:R-:W-:Y:S01]  /*6770*/  FMUL.FTZ R56, R49.reuse, R56 ;  /* 0x0000003831387220 */ /* 0x040fe20000410000 */
[----:B------:R-:W-:Y:S01]  /*6780*/  FMUL.FTZ R55, R46, R55 ;  /* 0x000000372e377220 */ /* 0x000fe20000410000 */
[----:B------:R-:W-:-:S02]  /*6790*/  FFMA.FTZ R52, R49, R54, -R52 ;  /* 0x0000003631347223 */ /* 0x000fc40000010834 */
[----:B------:R-:W-:Y:S01]  /*67a0*/  FFMA.FTZ R56, R51, R54, R56 ;  /* 0x0000003633387223 */ /* 0x000fe20000010038 */
[-C--:B------:R-:W-:Y:S01]  /*67b0*/  FFMA.FTZ R127, R46, R53.reuse, -R127 ;  /* 0x000000352e7f7223 */ /* 0x080fe2000001087f */
[----:B------:R-:W-:Y:S01]  /*67c0*/  FFMA.FTZ R55, R50, R53, R55 ;  /* 0x0000003532377223 */ /* 0x000fe20000010037 */
[----:B------:R-:W-:Y:S02]  /*67d0*/  F2FP.F16.F32.PACK_AB R49, R48, R45 ;  /* 0x0000002d3031723e */ /* 0x000fe400000000ff */
[----:B------:R-:W-:Y:S01]  /*67e0*/  MOV R45, R47 ;  /* 0x0000002f002d7202 */ /* 0x000fe20000000f00 */
[----:B------:R-:W-:Y:S01]  /*67f0*/  IMAD.MOV.U32 R47, RZ, RZ, R145 ;  /* 0x000000ffff2f7224 */ /* 0x000fe200078e0091 */
[----:B------:R-:W-:Y:S02]  /*6800*/  F2FP.F16.F32.PACK_AB R51, R147, R126 ;  /* 0x0000007e9333723e */ /* 0x000fe400000000ff */
[----:B------:R-:W-:Y:S02]  /*6810*/  F2FP.F16.F32.PACK_AB R48, R59, R140 ;  /* 0x0000008c3b30723e */ /* 0x000fe400000000ff */
[----:B------:R-:W-:-:S02]  /*6820*/  F2FP.F16.F32.PACK_AB R46, R127, R52 ;  /* 0x000000347f2e723e */ /* 0x000fc400000000ff */
[----:B------:R-:W-:-:S07]  /*6830*/  F2FP.F16.F32.PACK_AB R50, R55, R56 ;  /* 0x000000383732723e */ /* 0x000fce00000000ff */
.L_x_1390:
[----:B------:R-:W-:Y:S05]  /*6840*/  BSYNC B2 ;  /* 0x0000000000027941 */ /* 0x000fea0003800000 */
.L_x_1389:
        /* <DEDUP_REMOVED lines=11> */
.L_x_1388:
[----:B------:R-:W-:Y:S05]  /*6900*/  BSYNC B1 ;  /* 0x0000000000017941 */ /* 0x000fea0003800000 */
.L_x_1387:
[----:B------:R-:W-:Y:S01]  /*6910*/  ISETP.GE.OR P4, PT, R188, R112, P2 ;  /* 0x00000070bc00720c */ /* 0x000fe20001786670 */
[----:B------:R-:W-:-:S12]  /*6920*/  BSSY B1, `(.L_x_1391) ;  /* 0x000007f000017945 */ /* 0x000fd80003800000 */
[----:B------:R-:W-:Y:S05]  /*6930*/  @P4 BRA `(.L_x_1392) ;  /* 0x0000000400f44947 */ /* 0x000fea0003800000 */
[-C--:B-123--:R-:W-:Y:S01]  /*6940*/  IMAD R44, R216, R122.reuse, RZ ;  /* 0x0000007ad82c7224 */ /* 0x08efe200078e02ff */
        /* <DEDUP_REMOVED lines=26> */
[--C-:B------:R-:W-:Y:S02]  /*6af0*/  SHF.R.U64 R79, R64, 0x10, R65.reuse ;  /* 0x00000010404f7819 */ /* 0x100fe40000001241 */
[----:B------:R-:W-:Y:S01]  /*6b00*/  SHF.R.U32.HI R64, RZ, 0x10, R65 ;  /* 0x00000010ff407819 */ /* 0x000fe20000011641 */
[----:B------:R-:W-:Y:S01]  /*6b10*/  HADD2.F32 R65, -RZ, R139.H1_H1 ;  /* 0x3000008bff417230 */ /* 0x000fe20000004100 */
[--C-:B------:R-:W-:Y:S01]  /*6b20*/  SHF.R.U64 R80, R60, 0x10, R61.reuse ;  /* 0x000000103c507819 */ /* 0x100fe2000000123d */
[----:B--2---:R-:W-:Y:S01]  /*6b30*/  IMAD.MOV.U32 R60, RZ, RZ, R48 ;  /* 0x000000ffff3c7224 */ /* 0x004fe200078e0030 */
[----:B------:R-:W-:Y:S01]  /*6b40*/  SHF.R.U32.HI R76, RZ, 0x10, R61 ;  /* 0x00000010ff4c7819 */ /* 0x000fe2000001163d */
[----:B------:R-:W-:Y:S01]  /*6b50*/  IMAD.MOV.U32 R61, RZ, RZ, R50 ;  /* 0x000000ffff3d7224 */ /* 0x000fe200078e0032 */
[----:B------:R-:W-:Y:S01]  /*6b60*/  SHF.R.U64 R58, R62, 0x10, R63 ;  /* 0x000000103e3a7819 */ /* 0x000fe2000000123f */
[----:B-1----:R-:W-:Y:S01]  /*6b70*/  IMAD.MOV.U32 R48, RZ, RZ, R46 ;  /* 0x000000ffff307224 */ /* 0x002fe200078e002e */
[----:B------:R-:W-:Y:S01]  /*6b80*/  SHF.R.U64 R59, R66, 0x10, R67 ;  /* 0x00000010423b7819 */ /* 0x000fe20000001243 */
[--C-:B------:R-:W-:Y:S01]  /*6b90*/  HADD2.F32 R50, -RZ, R49.reuse.H0_H0 ;  /* 0x20000031ff327230 */ /* 0x100fe20000004100 */
[----:B------:R-:W-:Y:S01]  /*6ba0*/  SHF.R.U32.HI R78, RZ, 0x10, R63 ;  /* 0x00000010ff4e7819 */ /* 0x000fe2000001163f */
[----:B------:R-:W-:Y:S01]  /*6bb0*/  HADD2.F32 R49, -RZ, R49.H1_H1 ;  /* 0x30000031ff317230 */ /* 0x000fe20000004100 */
[----:B------:R-:W-:Y:S01]  /*6bc0*/  SHF.R.U32.HI R77, RZ, 0x10, R67 ;  /* 0x00000010ff4d7819 */ /* 0x000fe20000011643 */
[----:B------:R-:W-:-:S02]  /*6bd0*/  HADD2.F32 R46, -RZ, R45.H0_H0 ;  /* 0x2000002dff2e7230 */ /* 0x000fc40000004100 */
[-C--:B------:R-:W-:Y:S01]  /*6be0*/  FMUL.FTZ R67, R50, R65.reuse ;  /* 0x0000004132437220 */ /* 0x080fe20000410000 */
[----:B------:R-:W-:Y:S02]  /*6bf0*/  HADD2.F32 R64, -RZ, R64.H0_H0 ;  /* 0x20000040ff407230 */ /* 0x000fe40000004100 */
[----:B------:R-:W-:Y:S02]  /*6c00*/  HADD2.F32 R45, -RZ, R45.H1_H1 ;  /* 0x3000002dff2d7230 */ /* 0x000fe40000004100 */
[----:B------:R-:W-:Y:S01]  /*6c10*/  FMUL.FTZ R65, R46, R65 ;  /* 0x000000412e417220 */ /* 0x000fe20000410000 */
[----:B------:R-:W-:Y:S02]  /*6c20*/  HADD2.F32 R62, -RZ, R76.H0_H0 ;  /* 0x2000004cff3e7230 */ /* 0x000fe40000004100 */
[-C--:B------:R-:W-:Y:S01]  /*6c30*/  FMUL.FTZ R66, R49, R64.reuse ;  /* 0x0000004031427220 */ /* 0x080fe20000410000 */
[----:B------:R-:W-:Y:S02]  /*6c40*/  HADD2.F32 R63, -RZ, R137.H1_H1 ;  /* 0x30000089ff3f7230 */ /* 0x000fe40000004100 */
[----:B------:R-:W-:Y:S01]  /*6c50*/  FMUL.FTZ R64, R45, R64 ;  /* 0x000000402d407220 */ /* 0x000fe20000410000 */
[----:B------:R-:W-:-:S02]  /*6c60*/  HADD2.F32 R139, -RZ, R139.H0_H0 ;  /* 0x2000008bff8b7230 */ /* 0x000fc40000004100 */
[-C--:B------:R-:W-:Y:S01]  /*6c70*/  FFMA.FTZ R66, R45, R62.reuse, -R66 ;  /* 0x0000003e2d427223 */ /* 0x080fe20000010842 */
[----:B------:R-:W-:Y:S02]  /*6c80*/  HADD2.F32 R45, -RZ, R47.H0_H0 ;  /* 0x2000002fff2d7230 */ /* 0x000fe40000004100 */
[----:B------:R-:W-:Y:S01]  /*6c90*/  FFMA.FTZ R76, R49, R62, R64 ;  /* 0x0000003e314c7223 */ /* 0x000fe20000010040 */
[-C--:B------:R-:W-:Y:S01]  /*6ca0*/  FFMA.FTZ R67, R46, R63.reuse, -R67 ;  /* 0x0000003f2e437223 */ /* 0x080fe20000010843 */
[----:B------:R-:W-:Y:S02]  /*6cb0*/  HADD2.F32 R62, -RZ, R138.H1_H1 ;  /* 0x3000008aff3e7230 */ /* 0x000fe40000004100 */
[----:B------:R-:W-:Y:S01]  /*6cc0*/  FFMA.FTZ R65, R50, R63, R65 ;  /* 0x0000003f32417223 */ /* 0x000fe20000010041 */
[----:B------:R-:W-:Y:S02]  /*6cd0*/  HADD2.F32 R46, -RZ, R51.H0_H0 ;  /* 0x20000033ff2e7230 */ /* 0x000fe40000004100 */
[----:B------:R-:W-:-:S02]  /*6ce0*/  HADD2.F32 R49, -RZ, R136.H1_H1 ;  /* 0x30000088ff317230 */ /* 0x000fc40000004100 */
[-C--:B------:R-:W-:Y:S01]  /*6cf0*/  FMUL.FTZ R63, R45, R62.reuse ;  /* 0x0000003e2d3f7220 */ /* 0x080fe20000410000 */
[----:B------:R-:W-:Y:S02]  /*6d00*/  HADD2.F32 R51, -RZ, R51.H1_H1 ;  /* 0x30000033ff337230 */ /* 0x000fe40000004100 */
[----:B------:R-:W-:Y:S02]  /*6d10*/  HADD2.F32 R64, -RZ, R77.H0_H0 ;  /* 0x2000004dff407230 */ /* 0x000fe40000004100 */
[C---:B------:R-:W-:Y:S01]  /*6d20*/  FFMA.FTZ R63, R46.reuse, R49, R63 ;  /* 0x000000312e3f7223 */ /* 0x040fe2000001003f */
[----:B------:R-:W-:Y:S02]  /*6d30*/  HADD2.F32 R47, -RZ, R47.H1_H1 ;  /* 0x3000002fff2f7230 */ /* 0x000fe40000004100 */
[----:B------:R-:W-:Y:S02]  /*6d40*/  HADD2.F32 R50, -RZ, R78.H0_H0 ;  /* 0x2000004eff327230 */ /* 0x000fe40000004100 */
[----:B------:R-:W-:Y:S01]  /*6d50*/  FMUL.FTZ R78, R46, R62 ;  /* 0x0000003e2e4e7220 */ /* 0x000fe20000410000 */
[-C--:B------:R-:W-:Y:S01]  /*6d60*/  FMUL.FTZ R62, R51, R64.reuse ;  /* 0x00000040333e7220 */ /* 0x080fe20000410000 */
[----:B------:R-:W-:Y:S01]  /*6d70*/  FMUL.FTZ R64, R47, R64 ;  /* 0x000000402f407220 */ /* 0x000fe20000410000 */
[----:B------:R-:W-:-:S02]  /*6d80*/  HADD2.F32 R46, -RZ, R60.H0_H0 ;  /* 0x2000003cff2e7230 */ /* 0x000fc40000004100 */
[----:B------:R-:W-:Y:S01]  /*6d90*/  FFMA.FTZ R78, R45, R49, -R78 ;  /* 0x000000312d4e7223 */ /* 0x000fe2000001084e */
[----:B------:R-:W-:Y:S02]  /*6da0*/  HADD2.F32 R49, -RZ, R79.H0_H0 ;  /* 0x2000004fff317230 */ /* 0x000fe40000004100 */
[-C--:B------:R-:W-:Y:S01]  /*6db0*/  FFMA.FTZ R77, R47, R50.reuse, -R62 ;  /* 0x000000322f4d7223 */ /* 0x080fe2000001083e */
[----:B------:R-:W-:Y:S02]  /*6dc0*/  HADD2.F32 R60, -RZ, R60.H1_H1 ;  /* 0x3000003cff3c7230 */ /* 0x000fe40000004100 */
[----:B------:R-:W-:Y:S01]  /*6dd0*/  FFMA.FTZ R64, R51, R50, R64 ;  /* 0x0000003233407223 */ /* 0x000fe20000010040 */
[----:B------:R-:W-:Y:S02]  /*6de0*/  HADD2.F32 R137, -RZ, R137.H0_H0 ;  /* 0x20000089ff897230 */ /* 0x000fe40000004100 */
[----:B------:R-:W-:Y:S01]  /*6df0*/  FMUL.FTZ R50, R46, R139 ;  /* 0x0000008b2e327220 */ /* 0x000fe20000410000 */
[----:B------:R-:W-:-:S02]  /*6e00*/  HADD2.F32 R45, -RZ, R44.H0_H0 ;  /* 0x2000002cff2d7230 */ /* 0x000fc40000004100 */
[----:B------:R-:W-:Y:S01]  /*6e10*/  FMUL.FTZ R51, R60, R49 ;  /* 0x000000313c337220 */ /* 0x000fe20000410000 */
[----:B------:R-:W-:Y:S01]  /*6e20*/  HADD2.F32 R44, -RZ, R44.H1_H1 ;  /* 0x3000002cff2c7230 */ /* 0x000fe20000004100 */
[----:B------:R-:W-:Y:S01]  /*6e30*/  F2FP.F16.F32.PACK_AB R77, R77, R78 ;  /* 0x0000004e4d4d723e */ /* 0x000fe200000000ff */
[----:B------:R-:W-:Y:S02]  /*6e40*/  HADD2.F32 R47, -RZ, R80.H0_H0 ;  /* 0x20000050ff2f7230 */ /* 0x000fe40000004100 */
[C---:B------:R-:W-:Y:S01]  /*6e50*/  FMUL.FTZ R139, R45.reuse, R139 ;  /* 0x0000008b2d8b7220 */ /* 0x040fe20000410000 */
[----:B------:R-:W-:Y:S01]  /*6e60*/  FFMA.FTZ R50, R45, R137, -R50 ;  /* 0x000000892d327223 */ /* 0x000fe20000010832 */
[C---:B------:R-:W-:Y:S01]  /*6e70*/  FMUL.FTZ R49, R44.reuse, R49 ;  /* 0x000000312c317220 */ /* 0x040fe20000410000 */
[----:B------:R-:W-:Y:S02]  /*6e80*/  HADD2.F32 R45, -RZ, R61.H0_H0 ;  /* 0x2000003dff2d7230 */ /* 0x000fe40000004100 */
[----:B------:R-:W-:Y:S01]  /*6e90*/  FFMA.FTZ R51, R44, R47, -R51 ;  /* 0x0000002f2c337223 */ /* 0x000fe20000010833 */
[----:B------:R-:W-:-:S02]  /*6ea0*/  HADD2.F32 R138, -RZ, R138.H0_H0 ;  /* 0x2000008aff8a7230 */ /* 0x000fc40000004100 */
[----:B------:R-:W-:Y:S01]  /*6eb0*/  FFMA.FTZ R60, R60, R47, R49 ;  /* 0x0000002f3c3c7223 */ /* 0x000fe20000010031 */
[----:B------:R-:W-:Y:S02]  /*6ec0*/  HADD2.F32 R59, -RZ, R59.H0_H0 ;  /* 0x2000003bff3b7230 */ /* 0x000fe40000004100 */
[----:B------:R-:W-:Y:S01]  /*6ed0*/  FFMA.FTZ R139, R46, R137, R139 ;  /* 0x000000892e8b7223 */ /* 0x000fe2000001008b */
[--C-:B------:R-:W-:Y:S02]  /*6ee0*/  HADD2.F32 R44, -RZ, R48.reuse.H0_H0 ;  /* 0x20000030ff2c7230 */ /* 0x100fe40000004100 */
[-C--:B------:R-:W-:Y:S01]  /*6ef0*/  FMUL.FTZ R47, R45, R138.reuse ;  /* 0x0000008a2d2f7220 */ /* 0x080fe20000410000 */
[----:B------:R-:W-:Y:S01]  /*6f00*/  HADD2.F32 R61, -RZ, R61.H1_H1 ;  /* 0x3000003dff3d7230 */ /* 0x000fe20000004100 */
[----:B------:R-:W-:Y:S01]  /*6f10*/  F2FP.F16.F32.PACK_AB R63, R64, R63 ;  /* 0x0000003f403f723e */ /* 0x000fe200000000ff */
[----:B------:R-:W-:Y:S02]  /*6f20*/  HADD2.F32 R48, -RZ, R48.H1_H1 ;  /* 0x30000030ff307230 */ /* 0x000fe40000004100 */
[----:B------:R-:W-:Y:S01]  /*6f30*/  FMUL.FTZ R138, R44, R138 ;  /* 0x0000008a2c8a7220 */ /* 0x000fe20000410000 */
[----:B------:R-:W-:-:S02]  /*6f40*/  HADD2.F32 R136, -RZ, R136.H0_H0 ;  /* 0x20000088ff887230 */ /* 0x000fc40000004100 */
        /* <DEDUP_REMOVED lines=8> */
[----:B------:R-:W-:Y:S02]  /*6fd0*/  F2FP.F16.F32.PACK_AB R44, R51, R50 ;  /* 0x00000032332c723e */ /* 0x000fe400000000ff */
[----:B------:R-:W-:-:S02]  /*6fe0*/  F2FP.F16.F32.PACK_AB R45, R66, R67 ;  /* 0x00000043422d723e */ /* 0x000fc400000000ff */
[----:B------:R-:W-:Y:S01]  /*6ff0*/  F2FP.F16.F32.PACK_AB R46, R48, R47 ;  /* 0x0000002f302e723e */ /* 0x000fe200000000ff */
[----:B------:R-:W-:Y:S01]  /*7000*/  IMAD.MOV.U32 R48, RZ, RZ, R60 ;  /* 0x000000ffff307224 */ /* 0x000fe200078e003c */
[----:B------:R-:W-:Y:S01]  /*7010*/  F2FP.F16.F32.PACK_AB R49, R76, R65 ;  /* 0x000000414c31723e */ /* 0x000fe200000000ff */
[----:B------:R-:W-:Y:S01]  /*7020*/  IMAD.MOV.U32 R47, RZ, RZ, R77 ;  /* 0x000000ffff2f7224 */ /* 0x000fe200078e004d */
[----:B------:R-:W-:Y:S02]  /*7030*/  F2FP.F16.F32.PACK_AB R50, R61, R138 ;  /* 0x0000008a3d32723e */ /* 0x000fe400000000ff */
[----:B------:R-:W-:-:S07]  /*7040*/  MOV R51, R63 ;  /* 0x0000003f00337202 */ /* 0x000fce0000000f00 */
.L_x_1394:
[----:B------:R-:W-:Y:S05]  /*7050*/  BSYNC B2 ;  /* 0x0000000000027941 */ /* 0x000fea0003800000 */
.L_x_1393:
        /* <DEDUP_REMOVED lines=11> */
.L_x_1392:
[----:B------:R-:W-:Y:S05]  /*7110*/  BSYNC B1 ;  /* 0x0000000000017941 */ /* 0x000fea0003800000 */
.L_x_1391:
[C---:B------:R-:W-:Y:S01]  /*7120*/  ISETP.GE.OR P4, PT, R190.reuse, R112, P2 ;  /* 0x00000070be00720c */ /* 0x040fe20001786670 */
[-C--:B-1234-:R-:W-:Y:S02]  /*7130*/  IMAD R44, R215, R122.reuse, RZ ;  /* 0x0000007ad72c7224 */ /* 0x09efe400078e02ff */
[----:B------:R-:W-:-:S04]  /*7140*/  IMAD.WIDE.U32 R120, R190, R122, R120 ;  /* 0x0000007abe787225 */ /* 0x000fc800078e0078 */
[----:B------:R-:W-:-:S06]  /*7150*/  IMAD R57, R190, R123, R44 ;  /* 0x0000007bbe397224 */ /* 0x000fcc00078e022c */
[----:B------:R-:W-:Y:S05]  /*7160*/  @P4 BRA `(.L_x_1371) ;  /* 0x0000000c00704947 */ /* 0x000fea0003800000 */
[----:B------:R-:W1:Y:S01]  /*7170*/  LDC.64 R52, c[0x0][0x2d8] ;  /* 0x0000b600ff347b82 */ /* 0x000e620000000a00 */
[----:B------:R-:W-:Y:S01]  /*7180*/  IMAD.IADD R57, R121, 0x1, R57 ;  /* 0x0000000179397824 */ /* 0x000fe200078e0239 */
[----:B------:R-:W-:Y:S01]  /*7190*/  IADD3 R44, P4, P5, R98, R120, R32 ;  /* 0x00000078622c7210 */ /* 0x000fe20007d9e020 */
[----:B------:R-:W-:Y:S01]  /*71a0*/  BSSY B1, `(.L_x_1395) ;  /* 0x000006e000017945 */ /* 0x000fe20003800000 */
[----:B------:R-:W-:Y:S02]  /*71b0*/  ISETP.NE.AND P6, PT, R0, RZ, PT ;  /* 0x000000ff0000720c */ /* 0x000fe40003fc5270 */
[----:B------:R-:W-:Y:S02]  /*71c0*/  IADD3.X R45, R30, R57, R39, P4, P5 ;  /* 0x000000391e2d7210 */ /* 0x000fe400027ea427 */
[----:B------:R-:W-:Y:S02]  /*71d0*/  SEL R135, R116, R135, !P6 ;  /* 0x0000008774877207 */ /* 0x000fe40007000000 */
[----:B-1----:R-:W-:-:S04]  /*71e0*/  LEA R54, P4, R44, R52, 0x1 ;  /* 0x000000342c367211 */ /* 0x002fc800078808ff */
[----:B------:R-:W-:Y:S02]  /*71f0*/  LEA.HI.X R55, R44, R53, R45, 0x1, P4 ;  /* 0x000000352c377211 */ /* 0x000fe400020f0c2d */
[----:B------:R-:W-:-:S04]  /*7200*/  SHF.R.S32.HI R44, RZ, 0x1f, R135 ;  /* 0x0000001fff2c7819 */ /* 0x000fc80000011487 */
[----:B------:R-:W-:-:S04]  /*7210*/  LEA.HI R44, R44, R135, RZ, 0x4 ;  /* 0x000000872c2c7211 */ /* 0x000fc800078f20ff */
        /* <DEDUP_REMOVED lines=23> */
[--C-:B------:R-:W-:Y:S01]  /*7390*/  HADD2.F32 R50, -RZ, R49.reuse.H0_H0 ;  /* 0x20000031ff327230 */ /* 0x100fe20000004100 */
[----:B------:R-:W-:Y:S01]  /*73a0*/  SHF.R.U64 R76, R68, 0x10, R69 ;  /* 0x00000010444c7819 */ /* 0x000fe20000001245 */
[----:B------:R-:W-:Y:S01]  /*73b0*/  HADD2.F32 R49, -RZ, R49.H1_H1 ;  /* 0x30000031ff317230 */ /* 0x000fe20000004100 */
[----:B------:R-:W-:Y:S01]  /*73c0*/  SHF.R.U64 R69, R72, 0x10, R73 ;  /* 0x0000001048457819 */ /* 0x000fe20000001249 */
[--C-:B------:R-:W-:Y:S01]  /*73d0*/  HADD2.F32 R46, -RZ, R45.reuse.H0_H0 ;  /* 0x2000002dff2e7230 */ /* 0x100fe20000004100 */
[--C-:B------:R-:W-:Y:S01]  /*73e0*/  SHF.R.U64 R72, R70, 0x10, R71.reuse ;  /* 0x0000001046487819 */ /* 0x100fe20000001247 */
[----:B------:R-:W-:Y:S01]  /*73f0*/  HADD2.F32 R62, -RZ, R62.H0_H0 ;  /* 0x2000003eff3e7230 */ /* 0x000fe20000004100 */
[----:B------:R-:W-:Y:S01]  /*7400*/  SHF.R.U32.HI R70, RZ, 0x10, R71 ;  /* 0x00000010ff467819 */ /* 0x000fe20000011647 */
[----:B------:R-:W-:-:S02]  /*7410*/  HADD2.F32 R45, -RZ, R45.H1_H1 ;  /* 0x3000002dff2d7230 */ /* 0x000fc40000004100 */
[----:B------:R-:W-:Y:S02]  /*7420*/  HADD2.F32 R63, -RZ, R130.H0_H0 ;  /* 0x20000082ff3f7230 */ /* 0x000fe40000004100 */
[-C--:B------:R-:W-:Y:S01]  /*7430*/  FMUL.FTZ R64, R49, R62.reuse ;  /* 0x0000003e31407220 */ /* 0x080fe20000410000 */
[----:B------:R-:W-:Y:S02]  /*7440*/  HADD2.F32 R60, -RZ, R60.H0_H0 ;  /* 0x2000003cff3c7230 */ /* 0x000fe40000004100 */
[C---:B------:R-:W-:Y:S01]  /*7450*/  FMUL.FTZ R62, R45.reuse, R62 ;  /* 0x0000003e2d3e7220 */ /* 0x040fe20000410000 */
[----:B------:R-:W-:Y:S02]  /*7460*/  HADD2.F32 R61, -RZ, R133.H0_H0 ;  /* 0x20000085ff3d7230 */ /* 0x000fe40000004100 */
[-C--:B------:R-:W-:Y:S01]  /*7470*/  FMUL.FTZ R65, R50, R63.reuse ;  /* 0x0000003f32417220 */ /* 0x080fe20000410000 */
[C---:B------:R-:W-:Y:S01]  /*7480*/  FMUL.FTZ R63, R46.reuse, R63 ;  /* 0x0000003f2e3f7220 */ /* 0x040fe20000410000 */
[-C--:B------:R-:W-:Y:S01]  /*7490*/  FFMA.FTZ R64, R45, R60.reuse, -R64 ;  /* 0x0000003c2d407223 */ /* 0x080fe20000010840 */
[----:B------:R-:W-:Y:S01]  /*74a0*/  FFMA.FTZ R66, R49, R60, R62 ;  /* 0x0000003c31427223 */ /* 0x000fe2000001003e */
[----:B------:R-:W-:Y:S01]  /*74b0*/  FFMA.FTZ R65, R46, R61, -R65 ;  /* 0x0000003d2e417223 */ /* 0x000fe20000010841 */
[----:B------:R-:W-:-:S02]  /*74c0*/  HADD2.F32 R60, -RZ, R132.H0_H0 ;  /* 0x20000084ff3c7230 */ /* 0x000fc40000004100 */
[----:B------:R-:W-:Y:S01]  /*74d0*/  FFMA.FTZ R63, R50, R61, R63 ;  /* 0x0000003d323f7223 */ /* 0x000fe2000001003f */
[----:B------:R-:W-:Y:S02]  /*74e0*/  HADD2.F32 R45, -RZ, R47.H0_H0 ;  /* 0x2000002fff2d7230 */ /* 0x000fe40000004100 */
[--C-:B------:R-:W-:Y:S02]  /*74f0*/  HADD2.F32 R46, -RZ, R51.reuse.H0_H0 ;  /* 0x20000033ff2e7230 */ /* 0x100fe40000004100 */
[----:B------:R-:W-:Y:S02]  /*7500*/  HADD2.F32 R49, -RZ, R134.H0_H0 ;  /* 0x20000086ff317230 */ /* 0x000fe40000004100 */
[-C--:B------:R-:W-:Y:S01]  /*7510*/  FMUL.FTZ R61, R45, R60.reuse ;  /* 0x0000003c2d3d7220 */ /* 0x080fe20000410000 */
[----:B------:R-:W-:Y:S02]  /*7520*/  HADD2.F32 R51, -RZ, R51.H1_H1 ;  /* 0x30000033ff337230 */ /* 0x000fe40000004100 */
[----:B------:R-:W-:Y:S01]  /*7530*/  FMUL.FTZ R68, R46, R60 ;  /* 0x0000003c2e447220 */ /* 0x000fe20000410000 */
[----:B------:R-:W-:-:S02]  /*7540*/  HADD2.F32 R62, -RZ, R74.H0_H0 ;  /* 0x2000004aff3e7230 */ /* 0x000fc40000004100 */
[-C--:B------:R-:W-:Y:S01]  /*7550*/  FFMA.FTZ R60, R46, R49.reuse, R61 ;  /* 0x000000312e3c7223 */ /* 0x080fe2000001003d */
[----:B------:R-:W-:Y:S02]  /*7560*/  HADD2.F32 R47, -RZ, R47.H1_H1 ;  /* 0x3000002fff2f7230 */ /* 0x000fe40000004100 */
[----:B------:R-:W-:Y:S01]  /*7570*/  FFMA.FTZ R68, R45, R49, -R68 ;  /* 0x000000312d447223 */ /* 0x000fe20000010844 */
[----:B------:R-:W-:Y:S02]  /*7580*/  HADD2.F32 R50, -RZ, R70.H0_H0 ;  /* 0x20000046ff327230 */ /* 0x000fe40000004100 */
[-C--:B------:R-:W-:Y:S01]  /*7590*/  FMUL.FTZ R70, R51, R62.reuse ;  /* 0x0000003e33467220 */ /* 0x080fe20000410000 */
[----:B------:R-:W-:Y:S02]  /*75a0*/  HADD2.F32 R46, -RZ, R56.H0_H0 ;  /* 0x20000038ff2e7230 */ /* 0x000fe40000004100 */
[----:B------:R-:W-:Y:S01]  /*75b0*/  FMUL.FTZ R62, R47, R62 ;  /* 0x0000003e2f3e7220 */ /* 0x000fe20000410000 */
[----:B------:R-:W-:-:S02]  /*75c0*/  HADD2.F32 R130, -RZ, R130.H1_H1 ;  /* 0x30000082ff827230 */ /* 0x000fc40000004100 */
[-C--:B------:R-:W-:Y:S01]  /*75d0*/  FFMA.FTZ R71, R47, R50.reuse, -R70 ;  /* 0x000000322f477223 */ /* 0x080fe20000010846 */
[----:B------:R-:W-:Y:S02]  /*75e0*/  HADD2.F32 R49, -RZ, R69.H0_H0 ;  /* 0x20000045ff317230 */ /* 0x000fe40000004100 */
[----:B------:R-:W-:Y:S01]  /*75f0*/  FFMA.FTZ R73, R51, R50, R62 ;  /* 0x0000003233497223 */ /* 0x000fe2000001003e */
[----:B------:R-:W-:Y:S02]  /*7600*/  HADD2.F32 R45, -RZ, R44.H0_H0 ;  /* 0x2000002cff2d7230 */ /* 0x000fe40000004100 */
[-C--:B------:R-:W-:Y:S01]  /*7610*/  FMUL.FTZ R50, R46, R130.reuse ;  /* 0x000000822e327220 */ /* 0x080fe20000410000 */
[----:B------:R-:W-:Y:S01]  /*7620*/  HADD2.F32 R56, -RZ, R56.H1_H1 ;  /* 0x30000038ff387230 */ /* 0x000fe20000004100 */
[----:B------:R-:W-:Y:S01]  /*7630*/  F2FP.F16.F32.PACK_AB R63, R66, R63 ;  /* 0x0000003f423f723e */ /* 0x000fe200000000ff */
[----:B------:R-:W-:Y:S02]  /*7640*/  HADD2.F32 R44, -RZ, R44.H1_H1 ;  /* 0x3000002cff2c7230 */ /* 0x000fe40000004100 */
[----:B------:R-:W-:Y:S01]  /*7650*/  FMUL.FTZ R51, R45, R130 ;  /* 0x000000822d337220 */ /* 0x000fe20000410000 */
[----:B------:R-:W-:-:S02]  /*7660*/  HADD2.F32 R133, -RZ, R133.H1_H1 ;  /* 0x30000085ff857230 */ /* 0x000fc40000004100 */
[-C--:B------:R-:W-:Y:S01]  /*7670*/  FMUL.FTZ R61, R56, R49.reuse ;  /* 0x00000031383d7220 */ /* 0x080fe20000410000 */
[----:B------:R-:W-:Y:S02]  /*7680*/  HADD2.F32 R47, -RZ, R76.H0_H0 ;  /* 0x2000004cff2f7230 */ /* 0x000fe40000004100 */
[C---:B------:R-:W-:Y:S01]  /*7690*/  FMUL.FTZ R49, R44.reuse, R49 ;  /* 0x000000312c317220 */ /* 0x040fe20000410000 */
[----:B------:R-:W-:Y:S02]  /*76a0*/  HADD2.F32 R132, -RZ, R132.H1_H1 ;  /* 0x30000084ff847230 */ /* 0x000fe40000004100 */
[----:B------:R-:W-:Y:S01]  /*76b0*/  FFMA.FTZ R50, R45, R133, -R50 ;  /* 0x000000852d327223 */ /* 0x000fe20000010832 */
[----:B------:R-:W-:Y:S02]  /*76c0*/  HADD2.F32 R45, -RZ, R58.H0_H0 ;  /* 0x2000003aff2d7230 */ /* 0x000fe40000004100 */
[-C--:B------:R-:W-:Y:S01]  /*76d0*/  FFMA.FTZ R61, R44, R47.reuse, -R61 ;  /* 0x0000002f2c3d7223 */ /* 0x080fe2000001083d */
[----:B------:R-:W-:Y:S01]  /*76e0*/  FFMA.FTZ R56, R56, R47, R49 ;  /* 0x0000002f38387223 */ /* 0x000fe20000010031 */
[----:B------:R-:W-:-:S02]  /*76f0*/  HADD2.F32 R49, -RZ, R67.H0_H0 ;  /* 0x20000043ff317230 */ /* 0x000fc40000004100 */
[----:B------:R-:W-:Y:S01]  /*7700*/  FFMA.FTZ R51, R46, R133, R51 ;  /* 0x000000852e337223 */ /* 0x000fe20000010033 */
[----:B------:R-:W-:Y:S02]  /*7710*/  HADD2.F32 R44, -RZ, R48.H0_H0 ;  /* 0x20000030ff2c7230 */ /* 0x000fe40000004100 */
[----:B------:R-:W-:Y:S01]  /*7720*/  FMUL.FTZ R67, R45, R132 ;  /* 0x000000842d437220 */ /* 0x000fe20000410000 */
[----:B------:R-:W-:Y:S01]  /*7730*/  HADD2.F32 R58, -RZ, R58.H1_H1 ;  /* 0x3000003aff3a7230 */ /* 0x000fe20000004100 */
[----:B------:R-:W-:Y:S01]  /*7740*/  F2FP.F16.F32.PACK_AB R60, R73, R60 ;  /* 0x0000003c493c723e */ /* 0x000fe200000000ff */
[----:B------:R-:W-:Y:S02]  /*7750*/  HADD2.F32 R48, -RZ, R48.H1_H1 ;  /* 0x30000030ff307230 */ /* 0x000fe40000004100 */
[----:B------:R-:W-:Y:S01]  /*7760*/  FMUL.FTZ R132, R44, R132 ;  /* 0x000000842c847220 */ /* 0x000fe20000410000 */
[----:B------:R-:W-:Y:S02]  /*7770*/  HADD2.F32 R134, -RZ, R134.H1_H1 ;  /* 0x30000086ff867230 */ /* 0x000fe40000004100 */
[----:B------:R-:W-:Y:S01]  /*7780*/  FMUL.FTZ R69, R58, R49 ;  /* 0x000000313a457220 */ /* 0x000fe20000410000 */
[----:B------:R-:W-:-:S02]  /*7790*/  HADD2.F32 R47, -RZ, R72.H0_H0 ;  /* 0x20000048ff2f7230 */ /* 0x000fc40000004100 */
[----:B------:R-:W-:Y:S01]  /*77a0*/  FMUL.FTZ R49, R48, R49 ;  /* 0x0000003130317220 */ /* 0x000fe20000410000 */
[----:B------:R-:W-:Y:S01]  /*77b0*/  F2FP.F16.F32.PACK_AB R62, R56, R51 ;  /* 0x00000033383e723e */ /* 0x000fe200000000ff */
[-C--:B------:R-:W-:Y:S01]  /*77c0*/  FFMA.FTZ R67, R44, R134.reuse, -R67 ;  /* 0x000000862c437223 */ /* 0x080fe20000010843 */
[----:B------:R-:W-:Y:S01]  /*77d0*/  FFMA.FTZ R132, R45, R134, R132 ;  /* 0x000000862d847223 */ /* 0x000fe20000010084 */
[-C--:B------:R-:W-:Y:S01]  /*77e0*/  FFMA.FTZ R48, R48, R47.reuse, -R69 ;  /* 0x0000002f30307223 */ /* 0x080fe20000010845 */
[----:B------:R-:W-:Y:S01]  /*77f0*/  FFMA.FTZ R49, R58, R47, R49 ;  /* 0x0000002f3a317223 */ /* 0x000fe20000010031 */
[----:B------:R-:W-:Y:S01]  /*7800*/  F2FP.F16.F32.PACK_AB R44, R61, R50 ;  /* 0x000000323d2c723e */ /* 0x000fe200000000ff */
[----:B------:R-:W-:Y:S01]  /*7810*/  IMAD.MOV.U32 R51, RZ, RZ, R60 ;  /* 0x000000ffff337224 */ /* 0x000fe200078e003c */
[----:B------:R-:W-:Y:S02]  /*7820*/  F2FP.F16.F32.PACK_AB R45, R64, R65 ;  /* 0x00000041402d723e */ /* 0x000fe400000000ff */
[----:B------:R-:W-:Y:S01]  /*7830*/  F2FP.F16.F32.PACK_AB R46, R48, R67 ;  /* 0x00000043302e723e */ /* 0x000fe200000000ff */
[----:B------:R-:W-:Y:S01]  /*7840*/  IMAD.MOV.U32 R48, RZ, RZ, R62 ;  /* 0x000000ffff307224 */ /* 0x000fe200078e003e */
[----:B------:R-:W-:Y:S01]  /*7850*/  F2FP.F16.F32.PACK_AB R50, R49, R132 ;  /* 0x000000843132723e */ /* 0x000fe200000000ff */
[----:B------:R-:W-:Y:S01]  /*7860*/  IMAD.MOV.U32 R49, RZ, RZ, R63 ;  /* 0x000000ffff317224 */ /* 0x000fe200078e003f */
[----:B------:R-:W-:-:S07]  /*7870*/  F2FP.F16.F32.PACK_AB R47, R71, R68 ;  /* 0x00000044472f723e */ /* 0x000fce00000000ff */
.L_x_1396:
[----:B------:R-:W-:Y:S05]  /*7880*/  BSYNC B1 ;  /* 0x0000000000017941 */ /* 0x000fea0003800000 */
.L_x_1395:
[----:B-1----:R1:W-:Y:S01]  /*7890*/  STG.E.128 desc[UR56][R54.64], R44 ;  /* 0x0000002c36007986 */ /* 0x0023e2000c101d38 */
[----:B------:R-:W-:-:S13]  /*78a0*/  ISETP.GE.AND P3, PT, R59, R131, PT ;  /* 0x000000833b00720c */ /* 0x000fda0003f66270 */
[----:B------:R-:W-:Y:S05]  /*78b0*/  @P3 BRA `(.L_x_1371) ;  /* 0x00000004009c3947 */ /* 0x000fea0003800000 */
[--C-:B-1----:R-:W-:Y:S02]  /*78c0*/  SHF.R.S32.HI R44, RZ, 0x1f, R59.reuse ;  /* 0x0000001fff2c7819 */ /* 0x102fe4000001143b */
[----:B------:R-:W-:-:S04]  /*78d0*/  IADD3 R59, P3, P4, R98, R120, R59 ;  /* 0x00000078623b7210 */ /* 0x000fc80007c7e03b */
[----:B------:R-:W-:Y:S02]  /*78e0*/  IADD3.X R44, R30, R57, R44, P3, P4 ;  /* 0x000000391e2c7210 */ /* 0x000fe40001fe842c */
[----:B------:R-:W-:-:S04]  /*78f0*/  LEA R52, P3, R59, R52, 0x1 ;  /* 0x000000343b347211 */ /* 0x000fc800078608ff */
[----:B------:R-:W-:-:S05]  /*7900*/  LEA.HI.X R53, R59, R53, R44, 0x1, P3 ;  /* 0x000000353b357211 */ /* 0x000fca00018f0c2c */
[----:B--2---:R1:W-:Y:S01]  /*7910*/  STG.E.128 desc[UR56][R52.64], R48 ;  /* 0x0000003034007986 */ /* 0x0043e2000c101d38 */
[----:B------:R-:W-:Y:S05]  /*7920*/  BRA `(.L_x_1371) ;  /* 0x0000000400807947 */ /* 0x000fea0003800000 */
.L_x_1334:
[----:B------:R-:W-:-:S06]  /*7930*/  UISETP.NE.AND UP0, UPT, UR39, 0x3, UPT ;  /* 0x000000032700788c */ /* 0x000fcc000bf05270 */
[----:B------:R-:W-:-:S13]  /*7940*/  PLOP3.LUT P0, PT, PT, PT, UP0, 0x80, 0x0 ;  /* 0x000000000000781c */ /* 0x000fda0003f0f008 */
[----:B------:R-:W-:Y:S05]  /*7950*/  @!P0 BRA `(.L_x_1397) ;  /* 0x0000000000048947 */ /* 0x000fea0003800000 */
[----:B------:R-:W-:Y:S01]  /*7960*/  BPT.TRAP 0x1 ;  /* 0x000000040000795c */ /* 0x000fe20000300000 */
.L_x_1397:
[----:B------:R-:W-:Y:S01]  /*7970*/  LEA R103, R185, R2, 0x3 ;  /* 0x00000002b9677211 */ /* 0x000fe200078e18ff */
[----:B------:R-:W-:Y:S01]  /*7980*/  IMAD R112, R26, -0x80, R24 ;  /* 0xffffff801a707824 */ /* 0x000fe200078e0218 */
[----:B------:R-:W-:Y:S01]  /*7990*/  SHF.L.U32 R124, R194, 0x1f, RZ ;  /* 0x0000001fc27c7819 */ /* 0x000fe200000006ff */
[----:B------:R-:W-:Y:S01]  /*79a0*/  BSSY B1, `(.L_x_1398) ;  /* 0x0000006000017945 */ /* 0x000fe20003800000 */
[----:B------:R-:W-:Y:S01]  /*79b0*/  SHF.R.S32.HI R45, RZ, 0x1f, R26 ;  /* 0x0000001fff2d7819 */ /* 0x000fe2000001141a */
[----:B------:R-:W-:Y:S01]  /*79c0*/  IMAD R44, R3, R26, RZ ;  /* 0x0000001a032c7224 */ /* 0x000fe200078e02ff */
[----:B------:R-:W0:Y:S01]  /*79d0*/  SYNCS.PHASECHK.TRANS64.TRYWAIT P3, [R103+URZ+0x28890], R124 ;  /* 0x0288907c670075a7 */ /* 0x000e22000806017f */
[----:B------:R-:W-:Y:S01]  /*79e0*/  VIMNMX R112, R112, 0x80, PT ;  /* 0x0000008070707848 */ /* 0x000fe20003fe0100 */
[----:B0-----:R-:W-:Y:S06]  /*79f0*/  @!P3 BRA `(.L_x_1399) ;  /* 0x000001cc0070b947 */ /* 0x001fec0003800000 */
.L_x_1718:
[----:B------:R-:W-:Y:S05]  /*7a00*/  BSYNC B1 ;  /* 0x0000000000017941 */ /* 0x000fea0003800000 */
.L_x_1398:
        /* <DEDUP_REMOVED lines=8> */
[----:B------:R-:W-:-:S03]  /*7a90*/  @!P2 IADD3 R58, P3, R31, R52, RZ ;  /* 0x000000341f3aa210 */ /* 0x000fc60007f7e0ff */
[----:B------:R-:W3:Y:S02]  /*7aa0*/  @!P1 LDS.128 R48, [R108+0x1c400] ;  /* 0x01c400006c309984 */ /* 0x000ee40000000c00 */
[----:B------:R-:W-:Y:S01]  /*7ab0*/  @!P2 IMAD.X R59, R61, 0x1, R34, P3 ;  /* 0x000000013d3ba824 */ /* 0x000fe200018e0622 */
[----:B------:R-:W4:Y:S01]  /*7ac0*/  @!P1 LDC.64 R56, c[0x0][0x2d8] ;  /* 0x0000b600ff389b82 */ /* 0x000f220000000a00 */
        /* <DEDUP_REMOVED lines=8> */
.L_x_1401:
[----:B------:R-:W-:Y:S05]  /*7b50*/  BSYNC B1 ;  /* 0x0000000000017941 */ /* 0x000fea0003800000 */
.L_x_1400:
[----:B------:R-:W-:Y:S01]  /*7b60*/  ISETP.GE.AND P3, PT, R189, R112, PT ;  /* 0x00000070bd00720c */ /* 0x000fe20003f66270 */
[----:B------:R-:W-:-:S12]  /*7b70*/  BSSY B1, `(.L_x_1402) ;  /* 0x0000012000017945 */ /* 0x000fd80003800000 */
[----:B------:R-:W-:Y:S05]  /*7b80*/  @P3 BRA `(.L_x_1403) ;  /* 0x0000000000403947 */ /* 0x000fea0003800000 */
[----:B-1----:R-:W1:Y:S01]  /*7b90*/  @!P2 LDC.64 R54, c[0x0][0x2d8] ;  /* 0x0000b600ff36ab82 */ /* 0x002e620000000a00 */
[----:B------:R-:W2:Y:S01]  /*7ba0*/  @!P2 LDS.128 R44, [R108+0x19400] ;  /* 0x019400006c2ca984 */ /* 0x000ea20000000c00 */
[----:B------:R-:W-:-:S03]  /*7bb0*/  IADD3 R60, P3, R90, R52, RZ ;  /* 0x000000345a3c7210 */ /* 0x000fc60007f7e0ff */
        /* <DEDUP_REMOVED lines=13> */
.L_x_1403:
[----:B------:R-:W-:Y:S05]  /*7c90*/  BSYNC B1 ;  /* 0x0000000000017941 */ /* 0x000fea0003800000 */
.L_x_1402:
[----:B------:R-:W-:Y:S01]  /*7ca0*/  ISETP.GE.AND P3, PT, R188, R112, PT ;  /* 0x00000070bc00720c */ /* 0x000fe20003f66270 */
[----:B------:R-:W-:-:S12]  /*7cb0*/  BSSY B1, `(.L_x_1404) ;  /* 0x0000012000017945 */ /* 0x000fd80003800000 */
[----:B------:R-:W-:Y:S05]  /*7cc0*/  @P3 BRA `(.L_x_1405) ;  /* 0x0000000000403947 */ /* 0x000fea0003800000 */
[----:B-12---:R-:W1:Y:S01]  /*7cd0*/  @!P2 LDC.64 R54, c[0x0][0x2d8] ;  /* 0x0000b600ff36ab82 */ /* 0x006e620000000a00 */
[----:B------:R-:W2:Y:S01]  /*7ce0*/  @!P2 LDS.128 R44, [R108+0x1a400] ;  /* 0x01a400006c2ca984 */ /* 0x000ea20000000c00 */
[----:B------:R-:W-:-:S03]  /*7cf0*/  LEA R60, P3, R38, R52, 0x6 ;  /* 0x00000034263c7211 */ /* 0x000fc600078630ff */
        /* <DEDUP_REMOVED lines=13> */
.L_x_1405:
[----:B------:R-:W-:Y:S05]  /*7dd0*/  BSYNC B1 ;  /* 0x0000000000017941 */ /* 0x000fea0003800000 */
.L_x_1404:
[----:B------:R-:W-:-:S13]  /*7de0*/  ISETP.GE.AND P3, PT, R190, R112, PT ;  /* 0x00000070be00720c */ /* 0x000fda0003f66270 */
[----:B------:R-:W-:Y:S05]  /*7df0*/  @P3 BRA `(.L_x_1371) ;  /* 0x00000000004c3947 */ /* 0x000fea0003800000 */
[----:B------:R-:W3:Y:S01]  /*7e00*/  LDC.64 R58, c[0x0][0x2f0] ;  /* 0x0000bc00ff3a7b82 */ /* 0x000ee20000000a00 */
[----:B-12-4-:R-:W1:Y:S01]  /*7e10*/  @!P2 LDS.128 R44, [R108+0x1b400] ;  /* 0x01b400006c2ca984 */ /* 0x016e620000000c00 */
[----:B------:R-:W-:-:S03]  /*7e20*/  IMAD.MOV.U32 R53, RZ, RZ, R61 ;  /* 0x000000ffff357224 */ /* 0x000fc600078e003d */
[----:B------:R-:W2:Y:S03]  /*7e30*/  @!P1 LDS.128 R48, [R108+0x1f400] ;  /* 0x01f400006c309984 */ /* 0x000ea60000000c00 */
[----:B------:R-:W4:Y:S08]  /*7e40*/  @!P2 LDC.64 R54, c[0x0][0x2d8] ;  /* 0x0000b600ff36ab82 */ /* 0x000f300000000a00 */
[----:B------:R-:W5:Y:S01]  /*7e50*/  @!P1 LDC.64 R56, c[0x0][0x2d8] ;  /* 0x0000b600ff389b82 */ /* 0x000f620000000a00 */
[----:B---3--:R-:W-:-:S04]  /*7e60*/  IMAD.WIDE.U32 R52, R58, 0x60, R52 ;  /* 0x000000603a347825 */ /* 0x008fc800078e0034 */
[----:B------:R-:W-:-:S04]  /*7e70*/  IMAD R59, R59, 0x60, RZ ;  /* 0x000000603b3b7824 */ /* 0x000fc800078e02ff */
[----:B------:R-:W-:Y:S01]  /*7e80*/  IMAD.IADD R59, R53, 0x1, R59 ;  /* 0x00000001353b7824 */ /* 0x000fe200078e023b */
[----:B------:R-:W-:-:S05]  /*7e90*/  @!P2 IADD3 R53, P3, R31, R52, RZ ;  /* 0x000000341f35a210 */ /* 0x000fca0007f7e0ff */
        /* <DEDUP_REMOVED lines=9> */
.L_x_1371:
[----:B------:R-:W-:Y:S05]  /*7f30*/  BSYNC B0 ;  /* 0x0000000000007941 */ /* 0x000fea0003800000 */
.L_x_1333:
        /* <DEDUP_REMOVED lines=12> */
[----:B------:R-:W-:-:S04]  /*8000*/  @!P3 IADD3 R44, R103, 0x288a0, RZ ;  /* 0x000288a0672cb810 */ /* 0x000fc80007ffe0ff */
[----:B------:R-:W-:-:S04]  /*8010*/  @!P3 PRMT R44, RZ, 0x654, R44 ;  /* 0x00000654ff2cb816 */ /* 0x000fc8000000002c */
[----:B------:R1:W-:Y:S01]  /*8020*/  @!P3 SYNCS.ARRIVE.TRANS64.RED.A1T0 RZ, [R44+URZ], RZ ;  /* 0x000000ff2cffb9a7 */ /* 0x0003e2000810043f */
[----:B------:R-:W-:Y:S05]  /*8030*/  @!P0 BRA `(.L_x_1407) ;  /* 0x0000000000048947 */ /* 0x000fea0003800000 */
[----:B------:R-:W-:Y:S01]  /*8040*/  BPT.TRAP 0x1 ;  /* 0x000000040000795c */ /* 0x000fe20000300000 */
.L_x_1407:
[----:B------:R-:W-:Y:S05]  /*8050*/  BSYNC B0 ;  /* 0x0000000000007941 */ /* 0x000fea0003800000 */
.L_x_1406:
[----:B------:R-:W2:Y:S01]  /*8060*/  SYNCS.PHASECHK.TRANS64.TRYWAIT P0, [R103+URZ+0x288b0], R124 ;  /* 0x0288b07c670075a7 */ /* 0x000ea2000800017f */
[----:B------:R-:W-:Y:S01]  /*8070*/  ULDC UR37, c[0x0][0x2e4] ;  /* 0x0000b90000257ab9 */ /* 0x000fe20000000800 */
[----:B------:R-:W-:Y:S01]  /*8080*/  ULDC.64 UR40, c[0x0][0x318] ;  /* 0x0000c60000287ab9 */ /* 0x000fe20000000a00 */
[----:B------:R-:W-:Y:S01]  /*8090*/  ULDC.64 UR42, c[0x0][0x308] ;  /* 0x0000c200002a7ab9 */ /* 0x000fe20000000a00 */
[----:B------:R-:W-:Y:S04]  /*80a0*/  BSSY B0, `(.L_x_1408) ;  /* 0x0000002000007945 */ /* 0x000fe80003800000 */
[----:B--2---:R-:W-:Y:S05]  /*80b0*/  @!P0 BRA `(.L_x_1409) ;  /* 0x000001c400d48947 */ /* 0x004fea0003800000 */
.L_x_1719:
[----:B------:R-:W-:Y:S05]  /*80c0*/  BSYNC B0 ;  /* 0x0000000000007941 */ /* 0x000fea0003800000 */
.L_x_1408:
[----:B------:R-:W-:Y:S01]  /*80d0*/  ISETP.GE.AND P0, PT, R18, R112, PT ;  /* 0x000000701200720c */ /* 0x000fe20003f06270 */
[----:B------:R-:W-:Y:S01]  /*80e0*/  BSSY B0, `(.L_x_1410) ;  /* 0x0000011000007945 */ /* 0x000fe20003800000 */
[----:B------:R-:W-:-:S11]  /*80f0*/  IMAD.WIDE R48, R26, 0x80, R42 ;  /* 0x000000801a307825 */ /* 0x000fd600078e022a */
[----:B------:R-:W-:Y:S05]  /*8100*/  @P0 BRA `(.L_x_1411) ;  /* 0x0000000000380947 */ /* 0x000fea0003800000 */
[----:B------:R-:W-:Y:S02]  /*8110*/  IMAD R47, R49, UR40, RZ ;  /* 0x00000028312f7c24 */ /* 0x000fe4000f8e02ff */
[----:B-1----:R-:W-:Y:S02]  /*8120*/  IMAD.MOV.U32 R44, RZ, RZ, R96 ;  /* 0x000000ffff2c7224 */ /* 0x002fe400078e0060 */
        /* <DEDUP_REMOVED lines=12> */
.L_x_1411:
[----:B------:R-:W-:Y:S05]  /*81f0*/  BSYNC B0 ;  /* 0x0000000000007941 */ /* 0x000fea0003800000 */
.L_x_1410:
[----:B------:R-:W-:Y:S01]  /*8200*/  ISETP.GE.AND P0, PT, R189, R112, PT ;  /* 0x00000070bd00720c */ /* 0x000fe20003f06270 */
[----:B------:R-:W-:-:S12]  /*8210*/  BSSY B0, `(.L_x_1412) ;  /* 0x0000012000007945 */ /* 0x000fd80003800000 */
[----:B------:R-:W-:Y:S05]  /*8220*/  @P0 BRA `(.L_x_1413) ;  /* 0x0000000000400947 */ /* 0x000fea0003800000 */
[----:B---3--:R-:W-:Y:S01]  /*8230*/  IADD3 R47, P0, R48, 0x20, RZ ;  /* 0x00000020302f7810 */ /* 0x008fe20007f1e0ff */
[----:B------:R-:W-:-:S04]  /*8240*/  IMAD.MOV.U32 R45, RZ, RZ, R102 ;  /* 0x000000ffff2d7224 */ /* 0x000fc800078e0066 */
[----:B-1----:R-:W-:-:S04]  /*8250*/  IMAD.X R44, RZ, RZ, R49, P0 ;  /* 0x000000ffff2c7224 */ /* 0x002fc800000e0631 */
[----:B------:R-:W-:Y:S02]  /*8260*/  IMAD R46, R44, UR40, RZ ;  /* 0x000000282c2e7c24 */ /* 0x000fe4000f8e02ff */
[----:B------:R-:W-:-:S04]  /*8270*/  IMAD.MOV.U32 R44, RZ, RZ, R96 ;  /* 0x000000ffff2c7224 */ /* 0x000fc800078e0060 */
[----:B------:R-:W-:-:S04]  /*8280*/  IMAD.WIDE.U32 R44, R47, UR40, R44 ;  /* 0x000000282f2c7c25 */ /* 0x000fc8000f8e002c */
[----:B------:R-:W-:Y:S01]  /*8290*/  IMAD R47, R47, UR41, R46 ;  /* 0x000000292f2f7c24 */ /* 0x000fe2000f8e022e */
[----:B------:R-:W-:-:S04]  /*82a0*/  LEA R50, P0, R44, UR42, 0x1 ;  /* 0x0000002a2c327c11 */ /* 0x000fc8000f8008ff */
[----:B------:R-:W-:-:S04]  /*82b0*/  IADD3 R45, R45, R47, RZ ;  /* 0x0000002f2d2d7210 */ /* 0x000fc80007ffe0ff */
[----:B------:R-:W-:Y:S02]  /*82c0*/  LEA.HI.X R51, R44, UR43, R45, 0x1, P0 ;  /* 0x0000002b2c337c11 */ /* 0x000fe400080f0c2d */
[----:B------:R-:W-:-:S13]  /*82d0*/  ISETP.GE.AND P0, PT, R16, UR37, PT ;  /* 0x0000002510007c0c */ /* 0x000fda000bf06270 */
[----:B------:R-:W1:Y:S04]  /*82e0*/  @!P0 LDS.128 R44, [R108+0x1400] ;  /* 0x001400006c2c8984 */ /* 0x000e680000000c00 */
[----:B-1----:R-:W-:Y:S01]  /*82f0*/  @!P0 STG.E.128 desc[UR56][R50.64], R44 ;  /* 0x0000002c32008986 */ /* 0x002fe2000c101d38 */
[----:B------:R-:W-:-:S13]  /*8300*/  ISETP.GE.AND P0, PT, R195, UR37, PT ;  /* 0x00000025c3007c0c */ /* 0x000fda000bf06270 */
[----:B------:R-:W1:Y:S04]  /*8310*/  @!P0 LDS.128 R44, [R108+0x5400] ;  /* 0x005400006c2c8984 */ /* 0x000e680000000c00 */
[----:B-1----:R4:W-:Y:S02]  /*8320*/  @!P0 STG.E.128 desc[UR56][R50.64+0x80], R44 ;  /* 0x0000802c32008986 */ /* 0x0029e4000c101d38 */
.L_x_1413:
[----:B------:R-:W-:Y:S05]  /*8330*/  BSYNC B0 ;  /* 0x0000000000007941 */ /* 0x000fea0003800000 */
.L_x_1412:
[----:B------:R-:W-:Y:S01]  /*8340*/  ISETP.GE.AND P0, PT, R188, R112, PT ;  /* 0x00000070bc00720c */ /* 0x000fe20003f06270 */
[----:B------:R-:W-:-:S12]  /*8350*/  BSSY B0, `(.L_x_1414) ;  /* 0x0000012000007945 */ /* 0x000fd80003800000 */
[----:B------:R-:W-:Y:S05]  /*8360*/  @P0 BRA `(.L_x_1415) ;  /* 0x0000000000400947 */ /* 0x000fea0003800000 */
[----:B---34-:R-:W-:Y:S01]  /*8370*/  IADD3 R47, P0, R48, 0x40, RZ ;  /* 0x00000040302f7810 */ /* 0x018fe20007f1e0ff */
[----:B------:R-:W-:-:S04]  /*8380*/  IMAD.MOV.U32 R45, RZ, RZ, R102 ;  /* 0x000000ffff2d7224 */ /* 0x000fc800078e0066 */
[----:B-1----:R-:W-:-:S04]  /*8390*/  IMAD.X R44, RZ, RZ, R49, P0 ;  /* 0x000000ffff2c7224 */ /* 0x002fc800000e0631 */
[----:B------:R-:W-:Y:S02]  /*83a0*/  IMAD R46, R44, UR40, RZ ;  /* 0x000000282c2e7c24 */ /* 0x000fe4000f8e02ff */
[----:B------:R-:W-:-:S04]  /*83b0*/  IMAD.MOV.U32 R44, RZ, RZ, R96 ;  /* 0x000000ffff2c7224 */ /* 0x000fc800078e0060 */
[----:B------:R-:W-:-:S04]  /*83c0*/  IMAD.WIDE.U32 R44, R47, UR40, R44 ;  /* 0x000000282f2c7c25 */ /* 0x000fc8000f8e002c */
[----:B------:R-:W-:Y:S01]  /*83d0*/  IMAD R47, R47, UR41, R46 ;  /* 0x000000292f2f7c24 */ /* 0x000fe2000f8e022e */
[----:B------:R-:W-:-:S03]  /*83e0*/  LEA R50, P0, R44, UR42, 0x1 ;  /* 0x0000002a2c327c11 */ /* 0x000fc6000f8008ff */
[----:B------:R-:W-:-:S05]  /*83f0*/  IMAD.IADD R45, R45, 0x1, R47 ;  /* 0x000000012d2d7824 */ /* 0x000fca00078e022f */
[----:B------:R-:W-:Y:S02]  /*8400*/  LEA.HI.X R51, R44, UR43, R45, 0x1, P0 ;  /* 0x0000002b2c337c11 */ /* 0x000fe400080f0c2d */
[----:B------:R-:W-:-:S13]  /*8410*/  ISETP.GE.AND P0, PT, R16, UR37, PT ;  /* 0x0000002510007c0c */ /* 0x000fda000bf06270 */
[----:B------:R-:W1:Y:S04]  /*8420*/  @!P0 LDS.128 R44, [R108+0x2400] ;  /* 0x002400006c2c8984 */ /* 0x000e680000000c00 */
[----:B-1----:R-:W-:Y:S01]  /*8430*/  @!P0 STG.E.128 desc[UR56][R50.64], R44 ;  /* 0x0000002c32008986 */ /* 0x002fe2000c101d38 */
[----:B------:R-:W-:-:S13]  /*8440*/  ISETP.GE.AND P0, PT, R195, UR37, PT ;  /* 0x00000025c3007c0c */ /* 0x000fda000bf06270 */
[----:B------:R-:W1:Y:S04]  /*8450*/  @!P0 LDS.128 R44, [R108+0x6400] ;  /* 0x006400006c2c8984 */ /* 0x000e680000000c00 */
[----:B-1----:R1:W-:Y:S02]  /*8460*/  @!P0 STG.E.128 desc[UR56][R50.64+0x80], R44 ;  /* 0x0000802c32008986 */ /* 0x0023e4000c101d38 */
.L_x_1415:
[----:B------:R-:W-:Y:S05]  /*8470*/  BSYNC B0 ;  /* 0x0000000000007941 */ /* 0x000fea0003800000 */
.L_x_1414:
[----:B------:R-:W-:Y:S01]  /*8480*/  ISETP.GE.AND P0, PT, R190, R112, PT ;  /* 0x00000070be00720c */ /* 0x000fe20003f06270 */
[----:B------:R-:W-:-:S12]  /*8490*/  BSSY B0, `(.L_x_1416) ;  /* 0x0000012000007945 */ /* 0x000fd80003800000 */
[----:B------:R-:W-:Y:S05]  /*84a0*/  @P0 BRA `(.L_x_1417) ;  /* 0x0000000000400947 */ /* 0x000fea0003800000 */
[----:B-1-34-:R-:W-:Y:S01]  /*84b0*/  IADD3 R47, P0, R48, 0x60, RZ ;  /* 0x00000060302f7810 */ /* 0x01afe20007f1e0ff */
[----:B------:R-:W-:Y:S01]  /*84c0*/  IMAD.MOV.U32 R44, RZ, RZ, R96 ;  /* 0x000000ffff2c7224 */ /* 0x000fe200078e0060 */
[----:B------:R-:W-:-:S03]  /*84d0*/  MOV R45, R102 ;  /* 0x00000066002d7202 */ /* 0x000fc60000000f00 */
        /* <DEDUP_REMOVED lines=13> */
.L_x_1417:
[----:B------:R-:W-:Y:S05]  /*85b0*/  BSYNC B0 ;  /* 0x0000000000007941 */ /* 0x000fea0003800000 */
.L_x_1416:
[----:B------:R-:W-:Y:S01]  /*85c0*/  @!PT LDS RZ, [RZ] ;  /* 0x00000000fffff984 */ /* 0x000fe20000000800 */
[----:B------:R-:W-:Y:S01]  /*85d0*/  @!PT LDS RZ, [RZ] ;  /* 0x00000000fffff984 */ /* 0x000fe20000000800 */
[----:B------:R-:W-:Y:S01]  /*85e0*/  @!PT LDS RZ, [RZ] ;  /* 0x00000000fffff984 */ /* 0x000fe20000000800 */
[----:B------:R-:W-:Y:S01]  /*85f0*/  @!PT LDS RZ, [RZ] ;  /* 0x00000000fffff984 */ /* 0x000fe20000000800 */
[----:B------:R5:W-:Y:S06]  /*8600*/  MEMBAR.ALL.CTA ;  /* 0x0000000000007992 */ /* 0x000bec0000008000 */
[----:B-----5:R-:W5:Y:S02]  /*8610*/  FENCE.VIEW.ASYNC.S ;  /* 0x00000000000073c6 */ /* 0x020f640000000000 */
[----:B-----5:R1:W-:Y:S01]  /*8620*/  BAR.SYNC.DEFER_BLOCKING R125, 0x80 ;  /* 0x0002007d0000751d */ /* 0x0203e20000010000 */
[----:B------:R-:W-:Y:S01]  /*8630*/  ISETP.NE.AND P4, PT, R104, RZ, PT ;  /* 0x000000ff6800720c */ /* 0x000fe20003f85270 */
[----:B------:R-:W-:-:S02]  /*8640*/  VIADD R185, R185, 0x1 ;  /* 0x00000001b9b97836 */ /* 0x000fc40000000000 */
[----:B0-2---:R-:W-:-:S03]  /*8650*/  @!P3 VIADD R103, R103, 0x288c0 ;  /* 0x000288c06767b836 */ /* 0x005fc60000000000 */
[C---:B------:R-:W-:Y:S02]  /*8660*/  ISETP.NE.AND P0, PT, R185.reuse, 0x2, PT ;  /* 0x00000002b900780c */ /* 0x040fe40003f05270 */
[----:B------:R-:W-:Y:S02]  /*8670*/  @!P3 PRMT R103, RZ, 0x654, R103 ;  /* 0x00000654ff67b816 */ /* 0x000fe40000000067 */
[----:B-1-34-:R-:W-:Y:S02]  /*8680*/  SEL R45, RZ, 0x1, P0 ;  /* 0x00000001ff2d7807 */ /* 0x01afe40000000000 */
[----:B------:R-:W-:Y:S02]  /*8690*/  SEL R185, R185, RZ, P0 ;  /* 0x000000ffb9b97207 */ /* 0x000fe40000000000 */
[----:B------:R-:W-:Y:S01]  /*86a0*/  LOP3.LUT R194, R194, R45, RZ, 0x3c, !PT ;  /* 0x0000002dc2c27212 */ /* 0x000fe200078e3cff */
[----:B------:R0:W-:Y:S01]  /*86b0*/  @!P3 SYNCS.ARRIVE.TRANS64.RED.A1T0 RZ, [R103+URZ], RZ ;  /* 0x000000ff67ffb9a7 */ /* 0x0001e2000810043f */
[----:B------:R-:W-:Y:S05]  /*86c0*/  @P4 BRA `(.L_x_1418) ;  /* 0xffffff9c00e04947 */ /* 0x000fea000383ffff */
[----:B------:R-:W1:Y:S01]  /*86d0*/  S2R R44, SR_TID.X ;  /* 0x00000000002c7919 */ /* 0x000e620000002100 */
[----:B------:R-:W-:Y:S02]  /*86e0*/  PLOP3.LUT P0, PT, PT, PT, PT, 0x8, 0x0 ;  /* 0x000000000000781c */ /* 0x000fe40003f0e170 */
[----:B-1----:R-:W-:-:S04]  /*86f0*/  SHF.R.U32.HI R44, RZ, 0x7, R44 ;  /* 0x00000007ff2c7819 */ /* 0x002fc8000001162c */
[----:B------:R-:W-:-:S13]  /*8700*/  ISETP.NE.AND P4, PT, R44, 0x1, PT ;  /* 0x000000012c00780c */ /* 0x000fda0003f85270 */
[----:B------:R-:W-:Y:S06]  /*8710*/  @!P4 BAR.ARV 0x9, 0x100 ;  /* 0x024400000000cb1d */ /* 0x000fec0000002000 */
.L_x_1328:
[----:B------:R-:W1:Y:S02]  /*8720*/  LDC.64 R6, c[0x0][0x9e0] ;  /* 0x00027800ff067b82 */ /* 0x000e640000000a00 */
[----:B-1----:R-:W-:Y:S01]  /*8730*/  ISETP.GE.AND P1, PT, R7, 0x1, PT ;  /* 0x000000010700780c */ /* 0x002fe20003f26270 */
[----:B------:R-:W-:-:S12]  /*8740*/  @P0 BRA `(.L_x_1419) ;  /* 0x00000000000c0947 */ /* 0x000fd80003800000 */
[----:B------:R-:W1:Y:S01]  /*8750*/  FENCE.VIEW.ASYNC.G ;  /* 0x00000000000073c6 */ /* 0x000e620000000100 */
[----:B------:R-:W-:Y:S05]  /*8760*/  WARPSYNC.ALL ;  /* 0x0000000000007948 */ /* 0x000fea0003800000 */
[----:B-1----:R-:W-:Y:S06]  /*8770*/  BAR.ARV 0xc, 0x120 ;  /* 0x0304800000007b1d */ /* 0x002fec0000002000 */
.L_x_1419:
[----:B------:R-:W-:Y:S01]  /*8780*/  IMAD.IADD R0, R119, 0x1, R6 ;  /* 0x0000000177007824 */ /* 0x000fe200078e0206 */
[----:B------:R-:W-:Y:S06]  /*8790*/  @!P1 BRA `(.L_x_1420) ;  /* 0x0000000000489947 */ /* 0x000fec0003800000 */
[C---:B------:R-:W-:Y:S01]  /*87a0*/  ISETP.GT.AND P0, PT, R119.reuse, RZ, PT ;  /* 0x000000ff7700720c */ /* 0x040fe20003f04270 */
[----:B------:R-:W-:Y:S01]  /*87b0*/  BSSY B0, `(.L_x_1421) ;  /* 0x000000e000007945 */ /* 0x000fe20003800000 */
[----:B------:R-:W-:-:S11]  /*87c0*/  VIADD R3, R119, 0xffffffff ;  /* 0xffffffff77037836 */ /* 0x000fd60000000000 */
        /* <DEDUP_REMOVED lines=8> */
.L_x_1422:
[----:B------:R-:W-:-:S13]  /*8850*/  ISETP.NE.AND P0, PT, R7, 0x1, PT ;  /* 0x000000010700780c */ /* 0x000fda0003f05270 */
[----:B------:R-:W1:Y:S02]  /*8860*/  @P0 LDC.64 R4, c[0x0][0x9e8] ;  /* 0x00027a00ff040b82 */ /* 0x000e640000000a00 */
[----:B-1----:R-:W-:-:S05]  /*8870*/  @P0 IMAD.HI.U32 R4, R3, R4, RZ ;  /* 0x0000000403040227 */ /* 0x002fca00078e00ff */
[----:B------:R-:W-:-:S07]  /*8880*/  @P0 SHF.R.U32.HI R3, RZ, R5, R4 ;  /* 0x00000005ff030219 */ /* 0x000fce0000011604 */
.L_x_1423:
[----:B------:R-:W-:Y:S05]  /*8890*/  BSYNC B0 ;  /* 0x0000000000007941 */ /* 0x000fea0003800000 */
.L_x_1421:
[----:B------:R-:W-:-:S05]  /*88a0*/  IMAD R3, R3, R7, R7 ;  /* 0x0000000703037224 */ /* 0x000fca00078e0207 */
[----:B------:R-:W-:-:S07]  /*88b0*/  VIMNMX R0, R0, R3, PT ;  /* 0x0000000300007248 */ /* 0x000fce0003fe0100 */
.L_x_1420:
[----:B------:R-:W-:Y:S01]  /*88c0*/  IADD3 R0, R0, 0x7f, RZ ;  /* 0x0000007f00007810 */ /* 0x000fe20007ffe0ff */
[----:B------:R-:W-:-:S03]  /*88d0*/  ULDC UR4, c[0x0][0x9dc] ;  /* 0x0002770000047ab9 */ /* 0x000fc60000000800 */
[----:B------:R-:W-:-:S04]  /*88e0*/  SHF.R.S32.HI R3, RZ, 0x1f, R0 ;  /* 0x0000001fff037819 */ /* 0x000fc80000011400 */
[----:B------:R-:W-:-:S04]  /*88f0*/  LEA.HI R3, R3, R0, RZ, 0x7 ;  /* 0x0000000003037211 */ /* 0x000fc800078f38ff */
[----:B------:R-:W-:Y:S01]  /*8900*/  SHF.R.S32.HI R0, RZ, 0x7, R3 ;  /* 0x00000007ff007819 */ /* 0x000fe20000011403 */
[----:B------:R-:W-:-:S03]  /*8910*/  VIADD R3, R118, -UR4 ;  /* 0x8000000476037c36 */ /* 0x000fc60008000000 */
[----:B------:R-:W-:Y:S01]  /*8920*/  VIMNMX R129, R129, R0, PT ;  /* 0x0000000081817248 */ /* 0x000fe20003fe0100 */
[----:B------:R-:W-:Y:S06]  /*8930*/  @!P1 BRA `(.L_x_1424) ;  /* 0x0000000000449947 */ /* 0x000fec0003800000 */
[----:B------:R-:W-:Y:S01]  /*8940*/  ISETP.GT.AND P0, PT, R118, -0x1, PT ;  /* 0xffffffff7600780c */ /* 0x000fe20003f04270 */
[----:B------:R-:W-:-:S12]  /*8950*/  BSSY B0, `(.L_x_1425) ;  /* 0x000000d000007945 */ /* 0x000fd80003800000 */
        /* <DEDUP_REMOVED lines=8> */
.L_x_1426:
[----:B------:R-:W-:-:S13]  /*89e0*/  ISETP.NE.AND P0, PT, R7, 0x1, PT ;  /* 0x000000010700780c */ /* 0x000fda0003f05270 */
[----:B------:R-:W1:Y:S02]  /*89f0*/  @P0 LDC.64 R4, c[0x0][0x9e8] ;  /* 0x00027a00ff040b82 */ /* 0x000e640000000a00 */
[----:B-1----:R-:W-:-:S05]  /*8a00*/  @P0 IMAD.HI.U32 R4, R118, R4, RZ ;  /* 0x0000000476040227 */ /* 0x002fca00078e00ff */
[----:B------:R-:W-:-:S07]  /*8a10*/  @P0 SHF.R.U32.HI R118, RZ, R5, R4 ;  /* 0x00000005ff760219 */ /* 0x000fce0000011604 */
.L_x_1427:
[----:B------:R-:W-:Y:S05]  /*8a20*/  BSYNC B0 ;  /* 0x0000000000007941 */ /* 0x000fea0003800000 */
.L_x_1425:
[----:B------:R-:W-:-:S05]  /*8a30*/  IMAD R118, R118, R7, RZ ;  /* 0x0000000776767224 */ /* 0x000fca00078e02ff */
[----:B------:R-:W-:-:S07]  /*8a40*/  VIMNMX R3, R3, R118, !PT ;  /* 0x0000007603037248 */ /* 0x000fce0007fe0100 */
.L_x_1424:
[----:B------:R-:W-:Y:S01]  /*8a50*/  SHF.R.S32.HI R4, RZ, 0x1f, R3 ;  /* 0x0000001fff047819 */ /* 0x000fe20000011403 */
[----:B------:R-:W-:Y:S01]  /*8a60*/  IMAD.MOV.U32 R0, RZ, RZ, RZ ;  /* 0x000000ffff007224 */ /* 0x000fe200078e00ff */
[----:B------:R-:W-:Y:S02]  /*8a70*/  PLOP3.LUT P0, PT, PT, PT, PT, 0x80, 0x0 ;  /* 0x000000000000781c */ /* 0x000fe40003f0f070 */
[----:B------:R-:W-:Y:S02]  /*8a80*/  CS2R R150, SRZ ;  /* 0x0000000000967805 */ /* 0x000fe4000001ff00 */
[----:B------:R-:W-:Y:S01]  /*8a90*/  LEA.HI R4, R4, R3, RZ, 0x7 ;  /* 0x0000000304047211 */ /* 0x000fe200078f38ff */
[----:B------:R-:W-:Y:S01]  /*8aa0*/  IMAD.MOV.U32 R3, RZ, RZ, RZ ;  /* 0x000000ffff037224 */ /* 0x000fe200078e00ff */
[----:B------:R-:W-:Y:S02]  /*8ab0*/  CS2R R148, SRZ ;  /* 0x0000000000947805 */ /* 0x000fe4000001ff00 */
[----:B------:R-:W-:-:S02]  /*8ac0*/  CS2R R146, SRZ ;  /* 0x0000000000927805 */ /* 0x000fc4000001ff00 */
[----:B------:R-:W-:Y:S02]  /*8ad0*/  SHF.R.S32.HI R4, RZ, 0x7, R4 ;  /* 0x00000007ff047819 */ /* 0x000fe40000011404 */
[----:B------:R-:W-:Y:S02]  /*8ae0*/  CS2R R144, SRZ ;  /* 0x0000000000907805 */ /* 0x000fe4000001ff00 */
[----:B------:R-:W-:Y:S01]  /*8af0*/  CS2R R34, SRZ ;  /* 0x0000000000227805 */ /* 0x000fe2000001ff00 */
[----:B------:R-:W-:Y:S01]  /*8b00*/  IMAD.MOV.U32 R142, RZ, RZ, RZ ;  /* 0x000000ffff8e7224 */ /* 0x000fe200078e00ff */
[----:B------:R-:W-:Y:S01]  /*8b10*/  VIMNMX R198, RZ, R4, !PT ;  /* 0x00000004ffc67248 */ /* 0x000fe20007fe0100 */
[----:B------:R-:W-:Y:S01]  /*8b20*/  IMAD.MOV.U32 R141, RZ, RZ, RZ ;  /* 0x000000ffff8d7224 */ /* 0x000fe200078e00ff */
[----:B------:R-:W-:Y:S01]  /*8b30*/  CS2R R138, SRZ ;  /* 0x00000000008a7805 */ /* 0x000fe2000001ff00 */
[----:B------:R-:W-:Y:S01]  /*8b40*/  IMAD.MOV.U32 R137, RZ, RZ, RZ ;  /* 0x000000ffff897224 */ /* 0x000fe200078e00ff */
[----:B------:R-:W-:-:S02]  /*8b50*/  ISETP.GT.AND P1, PT, R129, R198, PT ;  /* 0x000000c68100720c */ /* 0x000fc40003f24270 */
[----:B------:R-:W-:Y:S02]  /*8b60*/  CS2R R32, SRZ ;  /* 0x0000000000207805 */ /* 0x000fe4000001ff00 */
[----:B------:R-:W-:Y:S02]  /*8b70*/  CS2R R134, SRZ ;  /* 0x0000000000867805 */ /* 0x000fe4000001ff00 */
[----:B------:R-:W-:Y:S02]  /*8b80*/  MOV R133, RZ ;  /* 0x000000ff00857202 */ /* 0x000fe40000000f00 */
[----:B------:R-:W-:Y:S02]  /*8b90*/  CS2R R30, SRZ ;  /* 0x00000000001e7805 */ /* 0x000fe4000001ff00 */
[----:B------:R-:W-:Y:S01]  /*8ba0*/  CS2R R130, SRZ ;  /* 0x0000000000827805 */ /* 0x000fe2000001ff00 */
[----:B------:R-:W-:Y:S01]  /*8bb0*/  IMAD.MOV.U32 R128, RZ, RZ, RZ ;  /* 0x000000ffff807224 */ /* 0x000fe200078e00ff */
[----:B------:R-:W-:-:S02]  /*8bc0*/  CS2R R126, SRZ ;  /* 0x00000000007e7805 */ /* 0x000fc4000001ff00 */
[----:B------:R-:W-:Y:S02]  /*8bd0*/  CS2R R124, SRZ ;  /* 0x00000000007c7805 */ /* 0x000fe4000001ff00 */
[----:B------:R-:W-:Y:S02]  /*8be0*/  CS2R R122, SRZ ;  /* 0x00000000007a7805 */ /* 0x000fe4000001ff00 */
[----:B------:R-:W-:Y:S02]  /*8bf0*/  CS2R R120, SRZ ;  /* 0x0000000000787805 */ /* 0x000fe4000001ff00 */
[----:B------:R-:W-:Y:S01]  /*8c00*/  CS2R R118, SRZ ;  /* 0x0000000000767805 */ /* 0x000fe2000001ff00 */
[----:B------:R-:W-:Y:S01]  /*8c10*/  IMAD.MOV.U32 R116, RZ, RZ, RZ ;  /* 0x000000ffff747224 */ /* 0x000fe200078e00ff */
[----:B------:R-:W-:Y:S02]  /*8c20*/  CS2R R114, SRZ ;  /* 0x0000000000727805 */ /* 0x000fe4000001ff00 */
[----:B------:R-:W-:-:S02]  /*8c30*/  CS2R R112, SRZ ;  /* 0x0000000000707805 */ /* 0x000fc4000001ff00 */
[----:B------:R-:W-:Y:S02]  /*8c40*/  CS2R R110, SRZ ;  /* 0x00000000006e7805 */ /* 0x000fe4000001ff00 */
[----:B------:R-:W-:Y:S02]  /*8c50*/  CS2R R108, SRZ ;  /* 0x00000000006c7805 */ /* 0x000fe4000001ff00 */
[----:B------:R-:W-:Y:S02]  /*8c60*/  CS2R R106, SRZ ;  /* 0x00000000006a7805 */ /* 0x000fe4000001ff00 */
[----:B------:R-:W-:Y:S02]  /*8c70*/  CS2R R104, SRZ ;  /* 0x0000000000687805 */ /* 0x000fe4000001ff00 */
[----:B0-----:R-:W-:Y:S02]  /*8c80*/  CS2R R102, SRZ ;  /* 0x0000000000667805 */ /* 0x001fe4000001ff00 */
[----:B------:R-:W-:-:S02]  /*8c90*/  CS2R R100, SRZ ;  /* 0x0000000000647805 */ /* 0x000fc4000001ff00 */
[----:B------:R-:W-:Y:S02]  /*8ca0*/  CS2R R98, SRZ ;  /* 0x0000000000627805 */ /* 0x000fe4000001ff00 */
[----:B------:R-:W-:Y:S02]  /*8cb0*/  CS2R R96, SRZ ;  /* 0x0000000000607805 */ /* 0x000fe4000001ff00 */
[----:B------:R-:W-:Y:S01]  /*8cc0*/  CS2R R6, SRZ ;  /* 0x0000000000067805 */ /* 0x000fe2000001ff00 */
[----:B------:R-:W-:Y:S01]  /*8cd0*/  IMAD.MOV.U32 R94, RZ, RZ, RZ ;  /* 0x000000ffff5e7224 */ /* 0x000fe200078e00ff */
[----:B------:R-:W-:Y:S01]  /*8ce0*/  CS2R R90, SRZ ;  /* 0x00000000005a7805 */ /* 0x000fe2000001ff00 */
[----:B------:R-:W-:Y:S01]  /*8cf0*/  IMAD.MOV.U32 R37, RZ, RZ, RZ ;  /* 0x000000ffff257224 */ /* 0x000fe200078e00ff */
[----:B------:R-:W-:Y:S01]  /*8d00*/  CS2R R88, SRZ ;  /* 0x0000000000587805 */ /* 0x000fe2000001ff00 */
[----:B------:R-:W-:Y:S06]  /*8d10*/  @!P1 BRA `(.L_x_1428) ;  /* 0x0000013800849947 */ /* 0x000fec0003800000 */
[----:B------:R-:W-:-:S03]  /*8d20*/  UMOV UR4, 0xffffffff ;  /* 0xffffffff00047882 */ /* 0x000fc60000000000 */
[----:B------:R-:W-:Y:S05]  /*8d30*/  BRA.DIV UR4, `(.L_x_1429) ;  /* 0x000001ba04c87947 */ /* 0x000fea000b800000 */
[----:B------:R0:W1:Y:S02]  /*8d40*/  SHFL.IDX PT, R196, R227, RZ, 0x1f ;  /* 0x00001fffe3c47589 */ /* 0x00006400000e0000 */
.L_x_1722:
[----:B-1----:R-:W-:-:S04]  /*8d50*/  LEA.HI R0, R196, R196, RZ, 0x1 ;  /* 0x000000c4c4007211 */ /* 0x002fc800078f08ff */
[----:B------:R-:W-:Y:S01]  /*8d60*/  LOP3.LUT R3, R0, 0x1e, RZ, 0xc0, !PT ;  /* 0x0000001e00037812 */ /* 0x000fe200078ec0ff */
[----:B------:R-:W-:-:S04]  /*8d70*/  IMAD.U32 R0, RZ, RZ, UR38 ;  /* 0x00000026ff007e24 */ /* 0x000fc8000f8e00ff */
[----:B------:R-:W-:Y:S01]  /*8d80*/  IMAD.IADD R3, R196, 0x1, -R3 ;  /* 0x00000001c4037824 */ /* 0x000fe200078e0a03 */
[----:B------:R-:W-:-:S04]  /*8d90*/  LOP3.LUT P0, RZ, R0, 0x3ff, RZ, 0xc0, !PT ;  /* 0x000003ff00ff7812 */ /* 0x000fc8000780c0ff */
[----:B------:R-:W-:Y:S02]  /*8da0*/  LEA R3, R3, UR38, 0xd ;  /* 0x0000002603037c11 */ /* 0x000fe4000f8e68ff */
[----:B------:R-:W-:Y:S02]  /*8db0*/  P2R R24, PR, RZ, 0x1 ;  /* 0x00000001ff187803 */ /* 0x000fe40000000000 */
[----:B------:R-:W-:-:S04]  /*8dc0*/  SHF.R.U32.HI R3, RZ, 0x4, R3 ;  /* 0x00000004ff037819 */ /* 0x000fc80000011603 */
[----:B------:R-:W-:Y:S01]  /*8dd0*/  LOP3.LUT R52, R3, 0x3fff, RZ, 0xc0, !PT ;  /* 0x00003fff03347812 */ /* 0x000fe200078ec0ff */
[----:B------:R-:W-:Y:S06]  /*8de0*/  @!P0 BRA `(.L_x_1430) ;  /* 0x0000000000408947 */ /* 0x000fec0003800000 */
[----:B------:R-:W-:Y:S01]  /*8df0*/  MOV R0, 0x0 ;  /* 0x0000000000007802 */ /* 0x000fe20000000f00 */
[----:B------:R-:W-:Y:S01]  /*8e00*/  ULDC.64 UR4, c[0x4][0xa0] ;  /* 0x0100280000047ab9 */ /* 0x000fe20000000a00 */
[----:B------:R-:W-:Y:S01]  /*8e10*/  ULDC.64 UR6, c[0x4][0xa8] ;  /* 0x01002a0000067ab9 */ /* 0x000fe20000000a00 */
[----:B------:R-:W-:Y:S01]  /*8e20*/  MOV R4, UR4 ;  /* 0x0000000400047c02 */ /* 0x000fe20008000f00 */
[----:B------:R1:W2:Y:S01]  /*8e30*/  LDC.64 R14, c[0x4][R0] ;  /* 0x01000000000e7b82 */ /* 0x0002a20000000a00 */
[----:B------:R-:W-:Y:S01]  /*8e40*/  IMAD.U32 R5, RZ, RZ, UR5 ;  /* 0x00000005ff057e24 */ /* 0x000fe2000f8e00ff */
[----:B------:R-:W-:Y:S01]  /*8e50*/  ULDC.64 UR4, c[0x4][0x20] ;  /* 0x0100080000047ab9 */ /* 0x000fe20000000a00 */
[----:B------:R-:W-:Y:S01]  /*8e60*/  IMAD.U32 R6, RZ, RZ, UR6 ;  /* 0x00000006ff067e24 */ /* 0x000fe2000f8e00ff */
[----:B------:R-:W-:Y:S01]  /*8e70*/  MOV R12, 0x1 ;  /* 0x00000001000c7802 */ /* 0x000fe20000000f00 */
[----:B------:R-:W-:Y:S02]  /*8e80*/  IMAD.U32 R7, RZ, RZ, UR7 ;  /* 0x00000007ff077e24 */ /* 0x000fe4000f8e00ff */
[----:B------:R-:W-:-:S02]  /*8e90*/  IMAD.U32 R10, RZ, RZ, UR4 ;  /* 0x00000004ff0a7e24 */ /* 0x000fc4000f8e00ff */
[----:B------:R-:W-:Y:S02]  /*8ea0*/  IMAD.U32 R11, RZ, RZ, UR5 ;  /* 0x00000005ff0b7e24 */ /* 0x000fe4000f8e00ff */
[----:B------:R-:W-:Y:S02]  /*8eb0*/  IMAD.MOV.U32 R8, RZ, RZ, 0x70 ;  /* 0x00000070ff087424 */ /* 0x000fe400078e00ff */
[----:B-1----:R-:W-:-:S07]  /*8ec0*/  IMAD.MOV.U32 R13, RZ, RZ, RZ ;  /* 0x000000ffff0d7224 */ /* 0x002fce00078e00ff */
[----:B------:R-:W-:-:S07]  /*8ed0*/  LEPC R20, `(.L_x_1430) ;  /* 0x000000001014794e */ /* 0x000fce0000000000 */
[----:B0-2--5:R-:W-:Y:S05]  /*8ee0*/  CALL.ABS.NOINC R14 ;  /* 0x000000000e007343 */ /* 0x025fea0003c00000 */
.L_x_1430:
[----:B------:R-:W-:Y:S02]  /*8ef0*/  ULDC UR4, c[0x0][0x3d4] ;  /* 0x0000f50000047ab9 */ /* 0x000fe40000000800 */
[----:B------:R-:W-:-:S13]  /*8f00*/  ISETP.LT.AND P0, PT, RZ, UR4, PT ;  /* 0x00000004ff007c0c */ /* 0x000fda000bf01270 */
[----:B------:R-:W-:Y:S05]  /*8f10*/  @P0 BRA `(.L_x_1431) ;  /* 0x00000000003c0947 */ /* 0x000fea0003800000 */
[----:B------:R-:W-:-:S04]  /*8f20*/  LEA.HI R0, R221, R221, RZ, 0x1 ;  /* 0x000000dddd007211 */ /* 0x000fc800078f08ff */
        /* <DEDUP_REMOVED lines=8> */
.L_x_1434:
[----:B--2---:R2:W3:Y:S02]  /*8fb0*/  SYNCS.PHASECHK.TRANS64.TRYWAIT P0, [R2+URZ+0x28800], R3 ;  /* 0x02880003020075a7 */ /* 0x0044e4000800017f */
[----:B---3--:R-:W-:Y:S05]  /*8fc0*/  @!P0 NANOSLEEP.SYNCS 0x989680 ;  /* 0x009896800000895d */ /* 0x008fea0003900000 */
[----:B------:R-:W3:Y:S02]  /*8fd0*/  @!P0 SYNCS.PHASECHK.TRANS64 P0, [R2+URZ+0x28800], R3 ;  /* 0x02880003020085a7 */ /* 0x000ee4000800007f */
[----:B---3--:R-:W-:Y:S05]  /*8fe0*/  @!P0 BRA `(.L_x_1434) ;  /* 0xfffffffc00f08947 */ /* 0x008fea000383ffff */
.L_x_1433:
[----:B------:R-:W-:Y:S05]  /*8ff0*/  BSYNC B0 ;  /* 0x0000000000007941 */ /* 0x000fea0003800000 */
.L_x_1432:
[----:B------:R-:W-:Y:S05]  /*9000*/  BRA `(.L_x_1435) ;  /* 0x0000005000347947 */ /* 0x000fea0003800000 */
.L_x_1431:
[----:B------:R-:W1:Y:S01]  /*9010*/  LDC.64 R12, c[0x0][0x3d8] ;  /* 0x0000f600ff0c7b82 */ /* 0x000e620000000a00 */
[----:B-----5:R-:W-:Y:S01]  /*9020*/  SHF.R.S32.HI R3, RZ, 0x1f, R117 ;  /* 0x0000001fff037819 */ /* 0x020fe20000011475 */
[----:B------:R-:W-:Y:S01]  /*9030*/  IMAD.MOV.U32 R6, RZ, RZ, R16 ;  /* 0x000000ffff067224 */ /* 0x000fe200078e0010 */
[----:B------:R-:W-:Y:S01]  /*9040*/  ISETP.NE.AND P4, PT, R24, RZ, PT ;  /* 0x000000ff1800720c */ /* 0x000fe20003f85270 */
[----:B------:R-:W-:Y:S01]  /*9050*/  IMAD.MOV.U32 R7, RZ, RZ, R17 ;  /* 0x000000ffff077224 */ /* 0x000fe200078e0011 */
[--C-:B------:R-:W-:Y:S01]  /*9060*/  SHF.R.S32.HI R5, RZ, 0x1f, R22.reuse ;  /* 0x0000001fff057819 */ /* 0x100fe20000011416 */
[----:B------:R-:W-:Y:S02]  /*9070*/  IMAD.MOV.U32 R4, RZ, RZ, R22 ;  /* 0x000000ffff047224 */ /* 0x000fe400078e0016 */
[----:B------:R-:W2:Y:S01]  /*9080*/  LDC.64 R14, c[0x0][0x3e8] ;  /* 0x0000fa00ff0e7b82 */ /* 0x000ea20000000a00 */
[-C--:B-1----:R-:W-:Y:S01]  /*9090*/  IMAD R0, R3, R12.reuse, RZ ;  /* 0x0000000c03007224 */ /* 0x082fe200078e02ff */
[----:B------:R-:W-:Y:S01]  /*90a0*/  SHF.L.U64.HI R30, R12, 0x5, R13 ;  /* 0x000000050c1e7819 */ /* 0x000fe2000001020d */
[----:B------:R-:W-:-:S04]  /*90b0*/  IMAD.WIDE.U32 R8, R18, R12, R6 ;  /* 0x0000000c12087225 */ /* 0x000fc800078e0006 */
[----:B------:R-:W-:Y:S02]  /*90c0*/  IMAD R21, R19, R12, RZ ;  /* 0x0000000c13157224 */ /* 0x000fe400078e02ff */
[-C--:B--2---:R-:W-:Y:S01]  /*90d0*/  IMAD R20, R3, R14.reuse, RZ ;  /* 0x0000000e03147224 */ /* 0x084fe200078e02ff */
[----:B------:R-:W-:Y:S01]  /*90e0*/  SHF.L.U64.HI R28, R14, 0x5, R15 ;  /* 0x000000050e1c7819 */ /* 0x000fe2000001020f */
[----:B------:R-:W-:-:S04]  /*90f0*/  IMAD.WIDE.U32 R10, R18, R14, R6 ;  /* 0x0000000e120a7225 */ /* 0x000fc800078e0006 */
[----:B------:R-:W-:-:S04]  /*9100*/  IMAD.WIDE.U32 R6, R18, R12, R4 ;  /* 0x0000000c12067225 */ /* 0x000fc800078e0004 */
[----:B------:R-:W-:-:S04]  /*9110*/  IMAD.WIDE.U32 R54, R117, R12, RZ ;  /* 0x0000000c75367225 */ /* 0x000fc800078e00ff */
[----:B------:R-:W-:Y:S01]  /*9120*/  IMAD R3, R19, R14, RZ ;  /* 0x0000000e13037224 */ /* 0x000fe200078e02ff */
[-C--:B------:R-:W-:Y:S01]  /*9130*/  IADD3 R27, P2, R8, R54.reuse, RZ ;  /* 0x00000036081b7210 */ /* 0x080fe20007f5e0ff */
[C---:B------:R-:W-:Y:S01]  /*9140*/  IMAD R59, R117.reuse, R13, R0 ;  /* 0x0000000d753b7224 */ /* 0x040fe200078e0200 */
[----:B------:R-:W-:Y:S01]  /*9150*/  IADD3 R63, P0, R6, R54, RZ ;  /* 0x00000036063f7210 */ /* 0x000fe20007f1e0ff */
[C---:B------:R-:W-:Y:S02]  /*9160*/  IMAD R53, R117.reuse, R15, R20 ;  /* 0x0000000f75357224 */ /* 0x040fe400078e0214 */
[----:B------:R-:W-:-:S04]  /*9170*/  IMAD.WIDE.U32 R56, R117, R14, RZ ;  /* 0x0000000e75387225 */ /* 0x000fc800078e00ff */
[----:B------:R-:W-:Y:S01]  /*9180*/  IMAD.WIDE.U32 R4, R18, R14, R4 ;  /* 0x0000000e12047225 */ /* 0x000fe200078e0004 */
[----:B------:R-:W-:Y:S02]  /*9190*/  IADD3 R53, R53, R57, RZ ;  /* 0x0000003935357210 */ /* 0x000fe40007ffe0ff */
[-C--:B------:R-:W-:Y:S01]  /*91a0*/  IADD3 R33, P3, R10, R56.reuse, RZ ;  /* 0x000000380a217210 */ /* 0x080fe20007f7e0ff */
[----:B------:R-:W-:Y:S01]  /*91b0*/  IMAD R21, R18, R13, R21 ;  /* 0x0000000d12157224 */ /* 0x000fe200078e0215 */
[----:B------:R-:W-:Y:S01]  /*91c0*/  IADD3 R61, P1, R4, R56, RZ ;  /* 0x00000038043d7210 */ /* 0x000fe20007f3e0ff */
[----:B------:R-:W-:Y:S02]  /*91d0*/  IMAD R3, R18, R15, R3 ;  /* 0x0000000f12037224 */ /* 0x000fe400078e0203 */
[----:B------:R-:W-:Y:S02]  /*91e0*/  IMAD.IADD R59, R59, 0x1, R55 ;  /* 0x000000013b3b7824 */ /* 0x000fe400078e0237 */
[----:B------:R-:W-:Y:S01]  /*91f0*/  IMAD.SHL.U32 R29, R12, 0x20, RZ ;  /* 0x000000200c1d7824 */ /* 0x000fe200078e00ff */
[----:B------:R-:W-:Y:S01]  /*9200*/  IADD3.X R75, R53, R5, R3, P1, !PT ;  /* 0x00000005354b7210 */ /* 0x000fe20000ffe403 */
[----:B------:R-:W-:Y:S01]  /*9210*/  IMAD.SHL.U32 R24, R14, 0x20, RZ ;  /* 0x000000200e187824 */ /* 0x000fe200078e00ff */
[----:B------:R-:W-:-:S02]  /*9220*/  IADD3.X R65, R59, R7, R21, P0, !PT ;  /* 0x000000073b417210 */ /* 0x000fc400007fe415 */
[----:B------:R-:W-:Y:S02]  /*9230*/  IADD3.X R31, R59, R21, R9, P2, !PT ;  /* 0x000000153b1f7210 */ /* 0x000fe400017fe409 */
[----:B------:R-:W-:Y:S01]  /*9240*/  IADD3.X R35, R53, R3, R11, P3, !PT ;  /* 0x0000000335237210 */ /* 0x000fe20001ffe40b */
[----:B------:R-:W-:Y:S06]  /*9250*/  @!P4 BRA `(.L_x_1436) ;  /* 0x000000000040c947 */ /* 0x000fec0003800000 */
        /* <DEDUP_REMOVED lines=15> */
[----:B0-2---:R-:W-:Y:S05]  /*9350*/  CALL.ABS.NOINC R14 ;  /* 0x000000000e007343 */ /* 0x005fea0003c00000 */
.L_x_1436:
[----:B------:R-:W1:Y:S01]  /*9360*/  LDC.64 R12, c[0x0][0x3d8] ;  /* 0x0000f600ff0c7b82 */ /* 0x000e620000000a00 */
[----:B------:R-:W-:Y:S01]  /*9370*/  SHF.R.S32.HI R3, RZ, 0x1f, R197 ;  /* 0x0000001fff037819 */ /* 0x000fe200000114c5 */
[----:B------:R-:W-:Y:S01]  /*9380*/  ULDC.U8 UR4, c[0x0][0x3f0] ;  /* 0x0000fc0000047ab9 */ /* 0x000fe20000000000 */
[----:B------:R-:W-:Y:S01]  /*9390*/  BSSY B0, `(.L_x_1437) ;  /* 0x00004cc000007945 */ /* 0x000fe20003800000 */
[----:B------:R-:W-:-:S04]  /*93a0*/  ISETP.NE.AND P0, PT, RZ, UR4, PT ;  /* 0x00000004ff007c0c */ /* 0x000fc8000bf05270 */
[----:B------:R-:W2:Y:S01]  /*93b0*/  LDC.64 R10, c[0x0][0x3e8] ;  /* 0x0000fa00ff0a7b82 */ /* 0x000ea20000000a00 */
[-C--:B-1----:R-:W-:Y:S02]  /*93c0*/  IMAD R0, R3, R12.reuse, RZ ;  /* 0x0000000c03007224 */ /* 0x082fe400078e02ff */
[----:B------:R-:W-:-:S04]  /*93d0*/  IMAD.WIDE.U32 R4, R197, R12, RZ ;  /* 0x0000000cc5047225 */ /* 0x000fc800078e00ff */
[-C--:B--2---:R-:W-:Y:S02]  /*93e0*/  IMAD R6, R3, R10.reuse, RZ ;  /* 0x0000000a03067224 */ /* 0x084fe400078e02ff */
[C---:B------:R-:W-:Y:S02]  /*93f0*/  IMAD R3, R197.reuse, R13, R0 ;  /* 0x0000000dc5037224 */ /* 0x040fe400078e0200 */
[----:B------:R-:W-:-:S04]  /*9400*/  IMAD.WIDE.U32 R8, R197, R10, RZ ;  /* 0x0000000ac5087225 */ /* 0x000fc800078e00ff */
[----:B------:R-:W-:Y:S01]  /*9410*/  IMAD R7, R197, R11, R6 ;  /* 0x0000000bc5077224 */ /* 0x000fe200078e0206 */
[C---:B------:R-:W-:Y:S01]  /*9420*/  SHF.L.U32 R6, R4.reuse, 0x7, RZ ;  /* 0x0000000704067819 */ /* 0x040fe200000006ff */
[----:B------:R-:W-:Y:S02]  /*9430*/  IMAD.IADD R5, R5, 0x1, R3 ;  /* 0x0000000105057824 */ /* 0x000fe400078e0203 */
[----:B------:R-:W-:Y:S02]  /*9440*/  IMAD R0, R197, -0x80, R193 ;  /* 0xffffff80c5007824 */ /* 0x000fe400078e02c1 */
[----:B------:R-:W-:Y:S01]  /*9450*/  IMAD.IADD R3, R9, 0x1, R7 ;  /* 0x0000000109037824 */ /* 0x000fe200078e0207 */
[----:B------:R-:W-:Y:S01]  /*9460*/  SHF.L.U64.HI R7, R4, 0x7, R5 ;  /* 0x0000000704077819 */ /* 0x000fe20000010205 */
[----:B------:R-:W-:Y:S01]  /*9470*/  IMAD.SHL.U32 R4, R8, 0x80, RZ ;  /* 0x0000008008047824 */ /* 0x000fe200078e00ff */
[----:B------:R-:W-:Y:S02]  /*9480*/  VIMNMX R73, R0, 0x80, PT ;  /* 0x0000008000497848 */ /* 0x000fe40003fe0100 */
[----:B------:R-:W-:Y:S01]  /*9490*/  SHF.L.U64.HI R5, R8, 0x7, R3 ;  /* 0x0000000708057819 */ /* 0x000fe20000010203 */
[----:B------:R-:W-:Y:S06]  /*94a0*/  @!P0 BRA `(.L_x_1438) ;  /* 0x0000002400b08947 */ /* 0x000fec0003800000 */
[----:B------:R-:W1:Y:S01]  /*94b0*/  LDC R0, c[0x0][0x428] ;  /* 0x00010a00ff007b82 */ /* 0x000e620000000800 */
[-C--:B------:R-:W-:Y:S01]  /*94c0*/  ISETP.GE.AND P0, PT, R18, R73.reuse, PT ;  /* 0x000000491200720c */ /* 0x080fe20003f06270 */
[----:B------:R-:W-:Y:S01]  /*94d0*/  BSSY B1, `(.L_x_1439) ;  /* 0x0000023000017945 */ /* 0x000fe20003800000 */
[----:B------:R-:W-:Y:S02]  /*94e0*/  ISETP.GE.AND P1, PT, R189, R73, PT ;  /* 0x00000049bd00720c */ /* 0x000fe40003f26270 */
        /* <DEDUP_REMOVED lines=8> */
[----:B-1----:R-:W-:-:S13]  /*9570*/  ISETP.NE.AND P4, PT, R0, 0x1, PT ;  /* 0x000000010000780c */ /* 0x002fda0003f85270 */
[----:B------:R-:W1:Y:S08]  /*9580*/  @P4 LDC R20, c[0x0][0x42c] ;  /* 0x00010b00ff144b82 */ /* 0x000e700000000800 */
[----:B------:R-:W2:Y:S01]  /*9590*/  @P4 LDC R21, c[0x0][0x430] ;  /* 0x00010c00ff154b82 */ /* 0x000ea20000000800 */
[----:B------:R-:W-:Y:S05]  /*95a0*/  @P0 BRA `(.L_x_1440) ;  /* 0x0000000000540947 */ /* 0x000fea0003800000 */
[----:B------:R-:W-:Y:S01]  /*95b0*/  IADD3 R3, P2, R6, R63, RZ ;  /* 0x0000003f06037210 */ /* 0x000fe20007f5e0ff */
[----:B------:R-:W-:Y:S01]  /*95c0*/  ULDC.64 UR4, c[0x0][0x3c8] ;  /* 0x0000f20000047ab9 */ /* 0x000fe20000000a00 */
[----:B------:R-:W-:Y:S01]  /*95d0*/  ULDC.64 UR6, c[0x0][0x3e0] ;  /* 0x0000f80000067ab9 */ /* 0x000fe20000000a00 */
[----:B------:R-:W-:Y:S02]  /*95e0*/  CS2R R50, SRZ ;  /* 0x0000000000327805 */ /* 0x000fe4000001ff00 */
[----:B------:R-:W-:Y:S01]  /*95f0*/  LEA R8, P3, R3, UR4, 0x1 ;  /* 0x0000000403087c11 */ /* 0x000fe2000f8608ff */
[----:B------:R-:W-:Y:S01]  /*9600*/  IMAD.X R14, R7, 0x1, R65, P2 ;  /* 0x00000001070e7824 */ /* 0x000fe200010e0641 */
[----:B------:R-:W-:Y:S01]  /*9610*/  ULDC UR4, c[0x0][0x3d4] ;  /* 0x0000f50000047ab9 */ /* 0x000fe20000000800 */
[----:B------:R-:W-:Y:S02]  /*9620*/  IADD3 R0, P2, R4, R61, RZ ;  /* 0x0000003d04007210 */ /* 0x000fe40007f5e0ff */
[----:B------:R-:W-:-:S02]  /*9630*/  CS2R R44, SRZ ;  /* 0x00000000002c7805 */ /* 0x000fc4000001ff00 */
[----:B------:R-:W-:Y:S02]  /*9640*/  ISETP.GE.AND P5, PT, R22, UR4, PT ;  /* 0x0000000416007c0c */ /* 0x000fe4000bfa6270 */
[----:B------:R-:W-:Y:S02]  /*9650*/  CS2R R48, SRZ ;  /* 0x0000000000307805 */ /* 0x000fe4000001ff00 */
[----:B------:R-:W-:Y:S01]  /*9660*/  LEA.HI.X R9, R3, UR5, R14, 0x1, P3 ;  /* 0x0000000503097c11 */ /* 0x000fe200098f0c0e */
[----:B------:R-:W-:Y:S01]  /*9670*/  IMAD.X R3, R5, 0x1, R75, P2 ;  /* 0x0000000105037824 */ /* 0x000fe200010e064b */
[----:B------:R-:W-:Y:S02]  /*9680*/  ISETP.GE.AND P3, PT, R187, UR4, PT ;  /* 0x00000004bb007c0c */ /* 0x000fe4000bf66270 */
[----:B------:R-:W-:Y:S02]  /*9690*/  CS2R R46, SRZ ;  /* 0x00000000002e7805 */ /* 0x000fe4000001ff00 */
[----:B------:R-:W-:-:S04]  /*96a0*/  LEA R14, P2, R0, UR6, 0x1 ;  /* 0x00000006000e7c11 */ /* 0x000fc8000f8408ff */
[----:B------:R-:W-:Y:S01]  /*96b0*/  LEA.HI.X R15, R0, UR7, R3, 0x1, P2 ;  /* 0x00000007000f7c11 */ /* 0x000fe200090f0c03 */
[----:B------:R3:W5:Y:S04]  /*96c0*/  @!P5 LDG.E.64 R50, desc[UR56][R8.64] ;  /* 0x000000380832d981 */ /* 0x000768000c1e1b00 */
[----:B------:R3:W5:Y:S04]  /*96d0*/  @!P3 LDG.E.64 R44, desc[UR56][R8.64+0x40] ;  /* 0x00004038082cb981 */ /* 0x000768000c1e1b00 */
[----:B------:R3:W5:Y:S04]  /*96e0*/  @!P5 LDG.E.64 R48, desc[UR56][R14.64] ;  /* 0x000000380e30d981 */ /* 0x000768000c1e1b00 */
[----:B------:R3:W5:Y:S02]  /*96f0*/  @!P3 LDG.E.64 R46, desc[UR56][R14.64+0x40] ;  /* 0x000040380e2eb981 */ /* 0x000764000c1e1b00 */
.L_x_1440:
[----:B------:R-:W-:Y:S05]  /*9700*/  BSYNC B1 ;  /* 0x0000000000017941 */ /* 0x000fea0003800000 */
.L_x_1439:
[----:B------:R-:W-:Y:S04]  /*9710*/  BSSY B1, `(.L_x_1441) ;  /* 0x0000017000017945 */ /* 0x000fe80003800000 */
[----:B------:R-:W-:Y:S05]  /*9720*/  @P1 BRA `(.L_x_1442) ;  /* 0x0000000000541947 */ /* 0x000fea0003800000 */
[----:B---3--:R-:W-:Y:S01]  /*9730*/  IADD3 R9, P2, P3, R63, R29, R6 ;  /* 0x0000001d3f097210 */ /* 0x008fe20007b5e006 */
[----:B------:R-:W-:Y:S01]  /*9740*/  ULDC.64 UR6, c[0x0][0x3c8] ;  /* 0x0000f20000067ab9 */ /* 0x000fe20000000a00 */
[----:B------:R-:W-:Y:S01]  /*9750*/  ULDC UR4, c[0x0][0x3d4] ;  /* 0x0000f50000047ab9 */ /* 0x000fe20000000800 */
[----:B------:R-:W-:Y:S01]  /*9760*/  ULDC.64 UR8, c[0x0][0x3e0] ;  /* 0x0000f80000087ab9 */ /* 0x000fe20000000a00 */
[----:B------:R-:W-:Y:S02]  /*9770*/  IADD3.X R14, R65, R30, R7, P2, P3 ;  /* 0x0000001e410e7210 */ /* 0x000fe400017e6407 */
[----:B------:R-:W-:Y:S02]  /*9780*/  CS2R R42, SRZ ;  /* 0x00000000002a7805 */ /* 0x000fe4000001ff00 */
[----:B------:R-:W-:Y:S02]  /*9790*/  IADD3 R0, P3, P5, R61, R24, R4 ;  /* 0x000000183d007210 */ /* 0x000fe40007d7e004 */
[----:B------:R-:W-:-:S02]  /*97a0*/  CS2R R36, SRZ ;  /* 0x0000000000247805 */ /* 0x000fc4000001ff00 */
[----:B------:R-:W-:Y:S02]  /*97b0*/  LEA R8, P2, R9, UR6, 0x1 ;  /* 0x0000000609087c11 */ /* 0x000fe4000f8408ff */
[----:B------:R-:W-:Y:S02]  /*97c0*/  CS2R R40, SRZ ;  /* 0x0000000000287805 */ /* 0x000fe4000001ff00 */
[----:B------:R-:W-:Y:S02]  /*97d0*/  IADD3.X R3, R75, R28, R5, P3, P5 ;  /* 0x0000001c4b037210 */ /* 0x000fe40001fea405 */
[----:B------:R-:W-:Y:S02]  /*97e0*/  CS2R R38, SRZ ;  /* 0x0000000000267805 */ /* 0x000fe4000001ff00 */
[----:B------:R-:W-:Y:S02]  /*97f0*/  ISETP.GE.AND P5, PT, R22, UR4, PT ;  /* 0x0000000416007c0c */ /* 0x000fe4000bfa6270 */
[----:B------:R-:W-:-:S02]  /*9800*/  ISETP.GE.AND P3, PT, R187, UR4, PT ;  /* 0x00000004bb007c0c */ /* 0x000fc4000bf66270 */
[----:B------:R-:W-:Y:S02]  /*9810*/  LEA.HI.X R9, R9, UR7, R14, 0x1, P2 ;  /* 0x0000000709097c11 */ /* 0x000fe400090f0c0e */
[----:B------:R-:W-:-:S04]  /*9820*/  LEA R14, P2, R0, UR8, 0x1 ;  /* 0x00000008000e7c11 */ /* 0x000fc8000f8408ff */
[----:B------:R-:W-:-:S03]  /*9830*/  LEA.HI.X R15, R0, UR9, R3, 0x1, P2 ;  /* 0x00000009000f7c11 */ /* 0x000fc600090f0c03 */
[----:B------:R4:W5:Y:S04]  /*9840*/  @!P5 LDG.E.64 R42, desc[UR56][R8.64] ;  /* 0x00000038082ad981 */ /* 0x000968000c1e1b00 */
[----:B------:R4:W5:Y:S04]  /*9850*/  @!P3 LDG.E.64 R36, desc[UR56][R8.64+0x40] ;  /* 0x000040380824b981 */ /* 0x000968000c1e1b00 */
[----:B------:R4:W5:Y:S04]  /*9860*/  @!P5 LDG.E.64 R40, desc[UR56][R14.64] ;  /* 0x000000380e28d981 */ /* 0x000968000c1e1b00 */
[----:B------:R4:W5:Y:S02]  /*9870*/  @!P3 LDG.E.64 R38, desc[UR56][R14.64+0x40] ;  /* 0x000040380e26b981 */ /* 0x000964000c1e1b00 */
.L_x_1442:
[----:B------:R-:W-:Y:S05]  /*9880*/  BSYNC B1 ;  /* 0x0000000000017941 */ /* 0x000fea0003800000 */
.L_x_1441:
[----:B-----5:R-:W-:Y:S01]  /*9890*/  IMAD.MOV.U32 R3, RZ, RZ, R48 ;  /* 0x000000ffff037224 */ /* 0x020fe200078e0030 */
[----:B---34-:R-:W-:Y:S01]  /*98a0*/  MOV R8, R56 ;  /* 0x0000003800087202 */ /* 0x018fe20000000f00 */
[----:B------:R-:W-:Y:S01]  /*98b0*/  IMAD R0, R197, 0x80, R18 ;  /* 0x00000080c5007824 */ /* 0x000fe200078e0212 */
[-C--:B------:R-:W-:Y:S01]  /*98c0*/  ISETP.GE.AND P2, PT, R188, R73.reuse, PT ;  /* 0x00000049bc00720c */ /* 0x080fe20003f46270 */
[----:B------:R-:W-:Y:S01]  /*98d0*/  IMAD.MOV.U32 R14, RZ, RZ, R49 ;  /* 0x000000ffff0e7224 */ /* 0x000fe200078e0031 */
[----:B------:R-:W-:Y:S01]  /*98e0*/  PRMT R62, R3, 0x7610, R62 ;  /* 0x00007610033e7816 */ /* 0x000fe2000000003e */
[----:B------:R-:W-:Y:S01]  /*98f0*/  IMAD R3, R219, 0x20, R0 ;  /* 0x00000020db037824 */ /* 0x000fe200078e0200 */
[----:B------:R-:W-:Y:S01]  /*9900*/  BSSY B1, `(.L_x_1443) ;  /* 0x0000043000017945 */ /* 0x000fe20003800000 */
[----:B------:R-:W-:Y:S01]  /*9910*/  IMAD.MOV.U32 R0, RZ, RZ, R46 ;  /* 0x000000ffff007224 */ /* 0x000fe200078e002e */
[----:B------:R-:W-:Y:S01]  /*9920*/  PRMT R60, R60, 0x5410, R14 ;  /* 0x000054103c3c7816 */ /* 0x000fe2000000000e */
[----:B------:R-:W-:Y:S01]  /*9930*/  IMAD.MOV.U32 R15, RZ, RZ, R47 ;  /* 0x000000ffff0f7224 */ /* 0x000fe200078e002f */
[----:B------:R-:W-:Y:S01]  /*9940*/  ISETP.GE.AND P3, PT, R190, R73, PT ;  /* 0x00000049be00720c */ /* 0x000fe20003f66270 */
[----:B------:R-:W-:Y:S01]  /*9950*/  IMAD.MOV.U32 R14, RZ, RZ, R50 ;  /* 0x000000ffff0e7224 */ /* 0x000fe200078e0032 */
[----:B------:R-:W-:Y:S01]  /*9960*/  PRMT R57, R57, 0x5410, R0 ;  /* 0x0000541039397816 */ /* 0x000fe20000000000 */
[----:B-1----:R-:W-:Y:S01]  /*9970*/  @P4 IMAD.HI.U32 R0, R3, R20, RZ ;  /* 0x0000001403004227 */ /* 0x002fe200078e00ff */
[----:B------:R-:W-:-:S02]  /*9980*/  PRMT R56, R56, 0x5410, R15 ;  /* 0x0000541038387816 */ /* 0x000fc4000000000f */
[----:B------:R-:W-:Y:S02]  /*9990*/  CS2R R26, SRZ ;  /* 0x00000000001a7805 */ /* 0x000fe4000001ff00 */
[----:B------:R-:W-:Y:S01]  /*99a0*/  PRMT R62, R62, 0x5410, R14 ;  /* 0x000054103e3e7816 */ /* 0x000fe2000000000e */
[----:B------:R-:W-:Y:S01]  /*99b0*/  IMAD.MOV.U32 R20, RZ, RZ, R45 ;  /* 0x000000ffff147224 */ /* 0x000fe200078e002d */
[----:B--2---:R-:W-:Y:S01]  /*99c0*/  @P4 SHF.R.U32.HI R3, RZ, R21, R0 ;  /* 0x00000015ff034219 */ /* 0x004fe20000011600 */
[----:B------:R-:W-:Y:S01]  /*99d0*/  IMAD.MOV.U32 R15, RZ, RZ, R44 ;  /* 0x000000ffff0f7224 */ /* 0x000fe200078e002c */
[----:B------:R-:W-:Y:S01]  /*99e0*/  MOV R14, R51 ;  /* 0x00000033000e7202 */ /* 0x000fe20000000f00 */
[----:B------:R-:W-:Y:S01]  /*99f0*/  IMAD.MOV.U32 R21, RZ, RZ, R39 ;  /* 0x000000ffff157224 */ /* 0x000fe200078e0027 */
[----:B------:R-:W-:Y:S01]  /*9a00*/  PRMT R56, R20, 0x7610, R56 ;  /* 0x0000761014387816 */ /* 0x000fe20000000038 */
[----:B------:R-:W-:Y:S01]  /*9a10*/  IMAD.MOV.U32 R20, RZ, RZ, R38 ;  /* 0x000000ffff147224 */ /* 0x000fe200078e0026 */
[----:B------:R-:W-:Y:S01]  /*9a20*/  PRMT R60, R15, 0x7610, R60 ;  /* 0x000076100f3c7816 */ /* 0x000fe2000000003c */
[----:B------:R-:W-:Y:S01]  /*9a30*/  IMAD.MOV.U32 R0, RZ, RZ, R40 ;  /* 0x000000ffff007224 */ /* 0x000fe200078e0028 */
[----:B------:R-:W-:Y:S01]  /*9a40*/  SHF.R.S32.HI R15, RZ, 0x1f, R3 ;  /* 0x0000001fff0f7819 */ /* 0x000fe20000011403 */
[----:B------:R-:W-:Y:S01]  /*9a50*/  IMAD.MOV.U32 R9, RZ, RZ, R53 ;  /* 0x000000ffff097224 */ /* 0x000fe200078e0035 */
[----:B------:R-:W-:Y:S01]  /*9a60*/  PRMT R70, R14, 0x7610, R70 ;  /* 0x000076100e467816 */ /* 0x000fe20000000046 */
[----:B------:R-:W-:Y:S01]  /*9a70*/  IMAD.MOV.U32 R14, RZ, RZ, R41 ;  /* 0x000000ffff0e7224 */ /* 0x000fe200078e0029 */
[----:B------:R-:W-:Y:S01]  /*9a80*/  PRMT R53, R20, 0x5410, R21 ;  /* 0x0000541014357816 */ /* 0x000fe20000000015 */
[----:B------:R-:W-:Y:S01]  /*9a90*/  IMAD.MOV.U32 R58, RZ, RZ, R54 ;  /* 0x000000ffff3a7224 */ /* 0x000fe200078e0036 */
[----:B------:R-:W-:Y:S01]  /*9aa0*/  PRMT R55, R55, 0x5410, R0 ;  /* 0x0000541037377816 */ /* 0x000fe20000000000 */
[C---:B------:R-:W-:Y:S01]  /*9ab0*/  IMAD R20, R15.reuse, R10, RZ ;  /* 0x0000000a0f147224 */ /* 0x040fe200078e02ff */
[----:B------:R-:W-:Y:S01]  /*9ac0*/  PRMT R54, R14, 0x7610, R54 ;  /* 0x000076100e367816 */ /* 0x000fe20000000036 */
[-C--:B------:R-:W-:Y:S01]  /*9ad0*/  IMAD R0, R15, R12.reuse, RZ ;  /* 0x0000000c0f007224 */ /* 0x080fe200078e02ff */
[----:B------:R-:W-:Y:S01]  /*9ae0*/  CS2R R32, SRZ ;  /* 0x0000000000207805 */ /* 0x000fe2000001ff00 */
[----:B------:R-:W-:Y:S01]  /*9af0*/  IMAD.WIDE.U32 R14, R3, R12, R58 ;  /* 0x0000000c030e7225 */ /* 0x000fe200078e003a */
[----:B------:R-:W-:-:S02]  /*9b00*/  CS2R R30, SRZ ;  /* 0x00000000001e7805 */ /* 0x000fc4000001ff00 */
[----:B------:R-:W-:Y:S02]  /*9b10*/  CS2R R34, SRZ ;  /* 0x0000000000227805 */ /* 0x000fe4000001ff00 */
[----:B------:R-:W-:Y:S01]  /*9b20*/  CS2R R24, SRZ ;  /* 0x0000000000187805 */ /* 0x000fe2000001ff00 */
[C---:B------:R-:W-:Y:S01]  /*9b30*/  IMAD.WIDE.U32 R58, R3.reuse, R10, R8 ;  /* 0x0000000a033a7225 */ /* 0x040fe200078e0008 */
[----:B------:R-:W-:Y:S02]  /*9b40*/  CS2R R8, SRZ ;  /* 0x0000000000087805 */ /* 0x000fe4000001ff00 */
[----:B------:R-:W-:Y:S01]  /*9b50*/  CS2R R28, SRZ ;  /* 0x00000000001c7805 */ /* 0x000fe2000001ff00 */
[C---:B------:R-:W-:Y:S01]  /*9b60*/  IMAD R73, R3.reuse, R11, R20 ;  /* 0x0000000b03497224 */ /* 0x040fe200078e0214 */
[----:B------:R-:W-:Y:S01]  /*9b70*/  CS2R R20, SRZ ;  /* 0x0000000000147805 */ /* 0x000fe2000001ff00 */
[----:B------:R-:W-:Y:S01]  /*9b80*/  IMAD R71, R3, R13, R0 ;  /* 0x0000000d03477224 */ /* 0x000fe200078e0200 */
[----:B------:R-:W-:Y:S06]  /*9b90*/  @P2 BRA `(.L_x_1444) ;  /* 0x0000000000642947 */ /* 0x000fec0003800000 */
[----:B------:R-:W-:Y:S01]  /*9ba0*/  LEA R28, P4, R12, R6, 0x6 ;  /* 0x000000060c1c7211 */ /* 0x000fe200078830ff */
[----:B------:R-:W-:Y:S01]  /*9bb0*/  ULDC.64 UR4, c[0x0][0x3c8] ;  /* 0x0000f20000047ab9 */ /* 0x000fe20000000a00 */
[----:B------:R-:W-:Y:S01]  /*9bc0*/  ULDC.64 UR6, c[0x0][0x3e0] ;  /* 0x0000f80000067ab9 */ /* 0x000fe20000000a00 */
[----:B------:R-:W-:Y:S02]  /*9bd0*/  CS2R R34, SRZ ;  /* 0x0000000000227805 */ /* 0x000fe4000001ff00 */
[----:B------:R-:W-:Y:S02]  /*9be0*/  IADD3 R28, P5, R28, R63, RZ ;  /* 0x0000003f1c1c7210 */ /* 0x000fe40007fbe0ff */
[----:B------:R-:W-:Y:S02]  /*9bf0*/  CS2R R32, SRZ ;  /* 0x0000000000207805 */ /* 0x000fe4000001ff00 */
[----:B------:R-:W-:Y:S02]  /*9c00*/  LEA.HI.X R30, R12, R7, R13, 0x6, P4 ;  /* 0x000000070c1e7211 */ /* 0x000fe400020f340d */
[----:B------:R-:W-:-:S02]  /*9c10*/  LEA R0, P4, R10, R4, 0x6 ;  /* 0x000000040a007211 */ /* 0x000fc400078830ff */
[----:B------:R-:W-:Y:S02]  /*9c20*/  IADD3.X R29, R30, R65, RZ, P5, !PT ;  /* 0x000000411e1d7210 */ /* 0x000fe40002ffe4ff */
[----:B------:R-:W-:Y:S02]  /*9c30*/  CS2R R30, SRZ ;  /* 0x00000000001e7805 */ /* 0x000fe4000001ff00 */
[----:B------:R-:W-:Y:S02]  /*9c40*/  IADD3 R0, P5, R0, R61, RZ ;  /* 0x0000003d00007210 */ /* 0x000fe40007fbe0ff */
[----:B------:R-:W-:Y:S02]  /*9c50*/  LEA.HI.X R3, R10, R5, R11, 0x6, P4 ;  /* 0x000000050a037211 */ /* 0x000fe400020f340b */
[----:B------:R-:W-:Y:S01]  /*9c60*/  LEA R66, P4, R28, UR4, 0x1 ;  /* 0x000000041c427c11 */ /* 0x000fe2000f8808ff */
[----:B------:R-:W-:Y:S02]  /*9c70*/  ULDC UR4, c[0x0][0x3d4] ;  /* 0x0000f50000047ab9 */ /* 0x000fe40000000800 */
[----:B------:R-:W-:Y:S01]  /*9c80*/  IMAD.X R3, R3, 0x1, R75, P5 ;  /* 0x0000000103037824 */ /* 0x000fe200028e064b */
[----:B------:R-:W-:-:S02]  /*9c90*/  LEA R68, P5, R0, UR6, 0x1 ;  /* 0x0000000600447c11 */ /* 0x000fc4000f8a08ff */
[----:B------:R-:W-:Y:S02]  /*9ca0*/  LEA.HI.X R67, R28, UR5, R29, 0x1, P4 ;  /* 0x000000051c437c11 */ /* 0x000fe4000a0f0c1d */
[----:B------:R-:W-:Y:S02]  /*9cb0*/  CS2R R28, SRZ ;  /* 0x00000000001c7805 */ /* 0x000fe4000001ff00 */
[----:B------:R-:W-:Y:S02]  /*9cc0*/  LEA.HI.X R69, R0, UR7, R3, 0x1, P5 ;  /* 0x0000000700457c11 */ /* 0x000fe4000a8f0c03 */
[----:B------:R-:W-:Y:S02]  /*9cd0*/  ISETP.GE.AND P4, PT, R22, UR4, PT ;  /* 0x0000000416007c0c */ /* 0x000fe4000bf86270 */
[----:B------:R-:W-:-:S11]  /*9ce0*/  ISETP.GE.AND P5, PT, R187, UR4, PT ;  /* 0x00000004bb007c0c */ /* 0x000fd6000bfa6270 */
[----:B------:R1:W5:Y:S04]  /*9cf0*/  @!P4 LDG.E.64 R34, desc[UR56][R66.64] ;  /* 0x000000384222c981 */ /* 0x000368000c1e1b00 */
[----:B------:R1:W5:Y:S04]  /*9d00*/  @!P5 LDG.E.64 R28, desc[UR56][R66.64+0x40] ;  /* 0x00004038421cd981 */ /* 0x000368000c1e1b00 */
[----:B------:R1:W5:Y:S04]  /*9d10*/  @!P4 LDG.E.64 R32, desc[UR56][R68.64] ;  /* 0x000000384420c981 */ /* 0x000368000c1e1b00 */
[----:B------:R1:W5:Y:S02]  /*9d20*/  @!P5 LDG.E.64 R30, desc[UR56][R68.64+0x40] ;  /* 0x00004038441ed981 */ /* 0x000364000c1e1b00 */
.L_x_1444:
[----:B------:R-:W-:Y:S05]  /*9d30*/  BSYNC B1 ;  /* 0x0000000000017941 */ /* 0x000fea0003800000 */
.L_x_1443:
[----:B------:R-:W-:Y:S04]  /*9d40*/  BSSY B1, `(.L_x_1445) ;  /* 0x000001b000017945 */ /* 0x000fe80003800000 */
[----:B------:R-:W-:Y:S05]  /*9d50*/  @P3 BRA `(.L_x_1446) ;  /* 0x0000000000643947 */ /* 0x000fea0003800000 */
[----:B------:R-:W-:Y:S01]  /*9d60*/  IMAD.WIDE.U32 R6, R12, 0x60, R6 ;  /* 0x000000600c067825 */ /* 0x000fe200078e0006 */
[----:B------:R-:W-:Y:S01]  /*9d70*/  ULDC.64 UR4, c[0x0][0x3c8] ;  /* 0x0000f20000047ab9 */ /* 0x000fe20000000a00 */
[----:B------:R-:W-:Y:S01]  /*9d80*/  ULDC.64 UR6, c[0x0][0x3e0] ;  /* 0x0000f80000067ab9 */ /* 0x000fe20000000a00 */
[----:B------:R-:W-:Y:S01]  /*9d90*/  CS2R R24, SRZ ;  /* 0x0000000000187805 */ /* 0x000fe2000001ff00 */
[----:B------:R-:W-:Y:S01]  /*9da0*/  IMAD.WIDE.U32 R4, R10, 0x60, R4 ;  /* 0x000000600a047825 */ /* 0x000fe200078e0004 */
[----:B------:R-:W-:Y:S02]  /*9db0*/  IADD3 R63, P4, R63, R6, RZ ;  /* 0x000000063f3f7210 */ /* 0x000fe40007f9e0ff */
[----:B------:R-:W-:Y:S02]  /*9dc0*/  CS2R R26, SRZ ;  /* 0x00000000001a7805 */ /* 0x000fe4000001ff00 */
[----:B------:R-:W-:Y:S01]  /*9dd0*/  CS2R R20, SRZ ;  /* 0x0000000000147805 */ /* 0x000fe2000001ff00 */
[----:B------:R-:W-:Y:S01]  /*9de0*/  IMAD R8, R13, 0x60, RZ ;  /* 0x000000600d087824 */ /* 0x000fe200078e02ff */
[----:B------:R-:W-:Y:S01]  /*9df0*/  IADD3 R61, P5, R61, R4, RZ ;  /* 0x000000043d3d7210 */ /* 0x000fe20007fbe0ff */
[----:B------:R-:W-:-:S03]  /*9e00*/  IMAD R0, R11, 0x60, RZ ;  /* 0x000000600b007824 */ /* 0x000fc600078e02ff */
[----:B------:R-:W-:Y:S02]  /*9e10*/  IADD3.X R8, R65, R8, R7, P4, !PT ;  /* 0x0000000841087210 */ /* 0x000fe400027fe407 */
[----:B------:R-:W-:Y:S02]  /*9e20*/  IADD3.X R0, R75, R0, R5, P5, !PT ;  /* 0x000000004b007210 */ /* 0x000fe40002ffe405 */
[----:B------:R-:W-:Y:S01]  /*9e30*/  LEA R4, P4, R63, UR4, 0x1 ;  /* 0x000000043f047c11 */ /* 0x000fe2000f8808ff */
[----:B------:R-:W-:Y:S01]  /*9e40*/  ULDC UR4, c[0x0][0x3d4] ;  /* 0x0000f50000047ab9 */ /* 0x000fe20000000800 */
[----:B------:R-:W-:Y:S02]  /*9e50*/  LEA R6, P5, R61, UR6, 0x1 ;  /* 0x000000063d067c11 */ /* 0x000fe4000f8a08ff */
[----:B------:R-:W-:Y:S02]  /*9e60*/  LEA.HI.X R5, R63, UR5, R8, 0x1, P4 ;  /* 0x000000053f057c11 */ /* 0x000fe4000a0f0c08 */
[----:B------:R-:W-:-:S02]  /*9e70*/  CS2R R8, SRZ ;  /* 0x0000000000087805 */ /* 0x000fc4000001ff00 */
[----:B------:R-:W-:Y:S02]  /*9e80*/  LEA.HI.X R7, R61, UR7, R0, 0x1, P5 ;  /* 0x000000073d077c11 */ /* 0x000fe4000a8f0c00 */
[----:B------:R-:W-:Y:S02]  /*9e90*/  ISETP.GE.AND P4, PT, R22, UR4, PT ;  /* 0x0000000416007c0c */ /* 0x000fe4000bf86270 */
[----:B------:R-:W-:-:S11]  /*9ea0*/  ISETP.GE.AND P5, PT, R187, UR4, PT ;  /* 0x00000004bb007c0c */ /* 0x000fd6000bfa6270 */
[----:B------:R2:W5:Y:S04]  /*9eb0*/  @!P4 LDG.E.64 R24, desc[UR56][R4.64] ;  /* 0x000000380418c981 */ /* 0x000568000c1e1b00 */
[----:B------:R2:W5:Y:S04]  /*9ec0*/  @!P5 LDG.E.64 R8, desc[UR56][R4.64+0x40] ;  /* 0x000040380408d981 */ /* 0x000568000c1e1b00 */
[----:B------:R2:W5:Y:S04]  /*9ed0*/  @!P4 LDG.E.64 R26, desc[UR56][R6.64] ;  /* 0x00000038061ac981 */ /* 0x000568000c1e1b00 */
[----:B------:R2:W5:Y:S02]  /*9ee0*/  @!P5 LDG.E.64 R20, desc[UR56][R6.64+0x40] ;  /* 0x000040380614d981 */ /* 0x000564000c1e1b00 */
.L_x_1446:
[----:B------:R-:W-:Y:S05]  /*9ef0*/  BSYNC B1 ;  /* 0x0000000000017941 */ /* 0x000fea0003800000 */
.L_x_1445:
[----:B------:R-:W-:Y:S01]  /*9f00*/  ULDC.64 UR4, c[0x0][0x3c8] ;  /* 0x0000f20000047ab9 */ /* 0x000fe20000000a00 */
[----:B------:R-:W-:Y:S01]  /*9f10*/  ULDC.64 UR6, c[0x0][0x3e0] ;  /* 0x0000f80000067ab9 */ /* 0x000fe20000000a00 */
[----:B--2---:R-:W-:Y:S01]  /*9f20*/  IMAD.IADD R5, R15, 0x1, R71 ;  /* 0x000000010f057824 */ /* 0x004fe200078e0247 */
[----:B------:R-:W-:Y:S01]  /*9f30*/  LEA R4, P4, R14, UR4, 0x1 ;  /* 0x000000040e047c11 */ /* 0x000fe2000f8808ff */
[----:B------:R-:W-:Y:S01]  /*9f40*/  IMAD.IADD R3, R59, 0x1, R73 ;  /* 0x000000013b037824 */ /* 0x000fe200078e0249 */
[----:B------:R-:W-:Y:S01]  /*9f50*/  LEA R0, P5, R58, UR6, 0x1 ;  /* 0x000000063a007c11 */ /* 0x000fe2000f8a08ff */
[----:B------:R-:W-:Y:S01]  /*9f60*/  IMAD.MOV.U32 R6, RZ, RZ, R42 ;  /* 0x000000ffff067224 */ /* 0x000fe200078e002a */
[----:B------:R-:W-:Y:S01]  /*9f70*/  UMOV UR4, 0xffffffff ;  /* 0xffffffff00047882 */ /* 0x000fe20000000000 */
[----:B------:R-:W-:Y:S01]  /*9f80*/  IMAD.MOV.U32 R7, RZ, RZ, R43 ;  /* 0x000000ffff077224 */ /* 0x000fe200078e002b */
[----:B------:R-:W-:Y:S02]  /*9f90*/  LEA.HI.X R5, R14, UR5, R5, 0x1, P4 ;  /* 0x000000050e057c11 */ /* 0x000fe4000a0f0c05 */
[----:B------:R-:W-:-:S02]  /*9fa0*/  LEA.HI.X R3, R58, UR7, R3, 0x1, P5 ;  /* 0x000000073a037c11 */ /* 0x000fc4000a8f0c03 */
[----:B------:R-:W-:Y:S02]  /*9fb0*/  PRMT R59, R6, 0x7610, R59 ;  /* 0x00007610063b7816 */ /* 0x000fe4000000003b */
[----:B------:R-:W-:Y:S02]  /*9fc0*/  PRMT R57, R7, 0x7610, R57 ;  /* 0x0000761007397816 */ /* 0x000fe40000000039 */
[----:B------:R-:W-:Y:S01]  /*9fd0*/  LEA.HI R6, R221, R221, RZ, 0x1 ;  /* 0x000000dddd067211 */ /* 0x000fe200078f08ff */
[----:B------:R-:W-:Y:S06]  /*9fe0*/  BRA.DIV UR4, `(.L_x_1447) ;  /* 0x000001aa04487947 */ /* 0x000fec000b800000 */
.L_x_1725:
[----:B------:R-:W-:-:S03]  /*9ff0*/  UMOV UR4, 0xffffffff ;  /* 0xffffffff00047882 */ /* 0x000fc60000000000 */
[----:B------:R-:W-:Y:S05]  /*a000*/  BRA.DIV UR4, `(.L_x_1448) ;  /* 0x000001aa04687947 */ /* 0x000fea000b800000 */
.L_x_1728:
[----:B------:R-:W-:-:S03]  /*a010*/  UMOV UR4, 0xffffffff ;  /* 0xffffffff00047882 */ /* 0x000fc60000000000 */
[----:B------:R-:W-:Y:S05]  /*a020*/  BRA.DIV UR4, `(.L_x_1449) ;  /* 0x000001aa04887947 */ /* 0x000fea000b800000 */
.L_x_1731:
[----:B------:R-:W-:-:S03]  /*a030*/  UMOV UR4, 0xffffffff ;  /* 0xffffffff00047882 */ /* 0x000fc60000000000 */
[----:B------:R-:W-:Y:S05]  /*a040*/  BRA.DIV UR4, `(.L_x_1450) ;  /* 0x000001aa04a87947 */ /* 0x000fea000b800000 */
.L_x_1734:
[----:B------:R-:W-:-:S03]  /*a050*/  UMOV UR4, 0xffffffff ;  /* 0xffffffff00047882 */ /* 0x000fc60000000000 */
[----:B------:R-:W-:Y:S05]  /*a060*/  BRA.DIV UR4, `(.L_x_1451) ;  /* 0x000001aa04c87947 */ /* 0x000fea000b800000 */
.L_x_1737:
[----:B------:R-:W-:-:S03]  /*a070*/  UMOV UR4, 0xffffffff ;  /* 0xffffffff00047882 */ /* 0x000fc60000000000 */
[----:B------:R-:W-:Y:S05]  /*a080*/  BRA.DIV UR4, `(.L_x_1452) ;  /* 0x000001aa04e87947 */ /* 0x000fea000b800000 */
.L_x_1740:
[----:B------:R-:W-:-:S03]  /*a090*/  UMOV UR4, 0xffffffff ;  /* 0xffffffff00047882 */ /* 0x000fc60000000000 */
[----:B------:R-:W-:Y:S05]  /*a0a0*/  BRA.DIV UR4, `(.L_x_1453) ;  /* 0x000001ae04087947 */ /* 0x000fea000b800000 */
.L_x_1743:
[----:B------:R-:W-:-:S03]  /*a0b0*/  UMOV UR4, 0xffffffff ;  /* 0xffffffff00047882 */ /* 0x000fc60000000000 */
[----:B------:R-:W-:Y:S05]  /*a0c0*/  BRA.DIV UR4, `(.L_x_1454) ;  /* 0x000001ae04287947 */ /* 0x000fea000b800000 */
.L_x_1746:
[----:B------:R-:W-:-:S03]  /*a0d0*/  UMOV UR4, 0xffffffff ;  /* 0xffffffff00047882 */ /* 0x000fc60000000000 */
[----:B------:R-:W-:Y:S05]  /*a0e0*/  BRA.DIV UR4, `(.L_x_1455) ;  /* 0x000001ae04487947 */ /* 0x000fea000b800000 */
.L_x_1749:
[----:B------:R-:W-:-:S03]  /*a0f0*/  UMOV UR4, 0xffffffff ;  /* 0xffffffff00047882 */ /* 0x000fc60000000000 */
[----:B------:R-:W-:Y:S05]  /*a100*/  BRA.DIV UR4, `(.L_x_1456) ;  /* 0x000001ae04687947 */ /* 0x000fea000b800000 */
.L_x_1752:
[----:B------:R-:W-:-:S03]  /*a110*/  UMOV UR4, 0xffffffff ;  /* 0xffffffff00047882 */ /* 0x000fc60000000000 */
[----:B------:R-:W-:Y:S05]  /*a120*/  BRA.DIV UR4, `(.L_x_1457) ;  /* 0x000001ae04887947 */ /* 0x000fea000b800000 */
.L_x_1755:
[----:B------:R-:W-:-:S03]  /*a130*/  UMOV UR4, 0xffffffff ;  /* 0xffffffff00047882 */ /* 0x000fc60000000000 */
[----:B------:R-:W-:Y:S05]  /*a140*/  BRA.DIV UR4, `(.L_x_1458) ;  /* 0x000001ae04a87947 */ /* 0x000fea000b800000 */
.L_x_1758:
[----:B------:R-:W-:-:S03]  /*a150*/  UMOV UR4, 0xffffffff ;  /* 0xffffffff00047882 */ /* 0x000fc60000000000 */
[----:B------:R-:W-:Y:S05]  /*a160*/  BRA.DIV UR4, `(.L_x_1459) ;  /* 0x000001ae04c87947 */ /* 0x000fea000b800000 */
.L_x_1761:
[----:B------:R-:W-:Y:S01]  /*a170*/  UMOV UR4, 0xffffffff ;  /* 0xffffffff00047882 */ /* 0x000fe20000000000 */
[----:B------:R-:W-:Y:S02]  /*a180*/  LOP3.LUT R6, R6, 0xfffffffe, RZ, 0xc0, !PT ;  /* 0xfffffffe06067812 */ /* 0x000fe400078ec0ff */
[----:B------:R-:W-:Y:S05]  /*a190*/  BRA.DIV UR4, `(.L_x_1460) ;  /* 0x000001ae04e47947 */ /* 0x000fea000b800000 */
.L_x_1764:
[----:B------:R-:W-:Y:S01]  /*a1a0*/  UMOV UR4, 0xffffffff ;  /* 0xffffffff00047882 */ /* 0x000fe20000000000 */
[----:B------:R-:W-:Y:S02]  /*a1b0*/  IMAD.IADD R6, R221, 0x1, -R6 ;  /* 0x00000001dd067824 */ /* 0x000fe400078e0a06 */
[----:B------:R-:W-:Y:S05]  /*a1c0*/  BRA.DIV UR4, `(.L_x_1461) ;  /* 0x000001b204007947 */ /* 0x000fea000b800000 */
.L_x_1767:
[----:B------:R-:W-:Y:S01]  /*a1d0*/  UMOV UR4, 0xffffffff ;  /* 0xffffffff00047882 */ /* 0x000fe20000000000 */
[----:B------:R-:W-:Y:S02]  /*a1e0*/  SHF.L.U32 R3, R6, 0x1f, RZ ;  /* 0x0000001f06037819 */ /* 0x000fe400000006ff */
[----:B------:R-:W-:Y:S05]  /*a1f0*/  BRA.DIV UR4, `(.L_x_1462) ;  /* 0x000001b2041c7947 */ /* 0x000fea000b800000 */
.L_x_1770:
[----:B------:R-:W2:Y:S01]  /*a200*/  SYNCS.PHASECHK.TRANS64.TRYWAIT P4, [R2+URZ+0x28800], R3 ;  /* 0x02880003020075a7 */ /* 0x000ea2000808017f */
[----:B------:R-:W-:Y:S01]  /*a210*/  IMAD.MOV.U32 R4, RZ, RZ, R37 ;  /* 0x000000ffff047224 */ /* 0x000fe200078e0025 */
[----:B------:R-:W-:Y:S01]  /*a220*/  MOV R0, R36 ;  /* 0x0000002400007202 */ /* 0x000fe20000000f00 */
[----:B-----5:R-:W-:Y:S01]  /*a230*/  IMAD.MOV.U32 R5, RZ, RZ, R32 ;  /* 0x000000ffff057224 */ /* 0x020fe200078e0020 */
        /* <DEDUP_REMOVED lines=25> */
[----:B--2---:R-:W-:Y:S06]  /*a3d0*/  @!P4 BRA `(.L_x_1464) ;  /* 0x000001ac00ccc947 */ /* 0x004fec0003800000 */
.L_x_1771:
[----:B------:R-:W-:Y:S05]  /*a3e0*/  BSYNC B1 ;  /* 0x0000000000017941 */ /* 0x000fea0003800000 */
.L_x_1463:
[----:B------:R-:W-:Y:S01]  /*a3f0*/  BSSY B1, `(.L_x_1465) ;  /* 0x000005e000017945 */ /* 0x000fe20003800000 */
[----:B--2---:R-:W-:-:S03]  /*a400*/  PRMT R3, R4, 0x5410, R5 ;  /* 0x0000541004037816 */ /* 0x004fc60000000005 */
[----:B------:R-:W-:Y:S05]  /*a410*/  @P0 BRA `(.L_x_1466) ;  /* 0x00000004006c0947 */ /* 0x000fea0003800000 */
[----:B------:R-:W2:Y:S01]  /*a420*/  LDC R4, c[0x0][0x3d4] ;  /* 0x0000f500ff047b82 */ /* 0x000ea20000000800 */
[----:B------:R-:W-:Y:S01]  /*a430*/  BSSY B2, `(.L_x_1467) ;  /* 0x000002e000027945 */ /* 0x000fe20003800000 */
[-C--:B--2---:R-:W-:Y:S02]  /*a440*/  ISETP.GE.AND P0, PT, R22, R4.reuse, PT ;  /* 0x000000041600720c */ /* 0x084fe40003f06270 */
[----:B------:R-:W-:-:S11]  /*a450*/  ISETP.GE.AND P4, PT, R187, R4, PT ;  /* 0x00000004bb00720c */ /* 0x000fd60003f86270 */
[----:B------:R-:W-:Y:S05]  /*a460*/  @P0 BRA `(.L_x_1468) ;  /* 0x0000000000a80947 */ /* 0x000fea0003800000 */
[----:B------:R-:W2:Y:S01]  /*a470*/  LDS.128 R4, [R213] ;  /* 0x00000000d5047984 */ /* 0x000ea20000000c00 */
[----:B------:R-:W-:Y:S01]  /*a480*/  SHF.R.U32.HI R61, RZ, 0x10, R51 ;  /* 0x00000010ff3d7819 */ /* 0x000fe20000011633 */
[--C-:B------:R-:W-:Y:S01]  /*a490*/  HADD2.F32 R58, -RZ, R62.reuse.H1_H1 ;  /* 0x3000003eff3a7230 */ /* 0x100fe20000004100 */
[----:B------:R-:W-:Y:S01]  /*a4a0*/  SHF.R.U32.HI R63, RZ, 0x10, R49 ;  /* 0x00000010ff3f7819 */ /* 0x000fe20000011631 */
[----:B------:R-:W-:Y:S01]  /*a4b0*/  HADD2.F32 R62, -RZ, R62.H0_H0 ;  /* 0x2000003eff3e7230 */ /* 0x000fe20000004100 */
[----:B-1----:R-:W-:Y:S01]  /*a4c0*/  SHF.R.U64 R69, R50, 0x10, R51 ;  /* 0x0000001032457819 */ /* 0x002fe20000001233 */
[----:B------:R-:W-:Y:S01]  /*a4d0*/  HADD2.F32 R61, -RZ, R61.H0_H0 ;  /* 0x2000003dff3d7230 */ /* 0x000fe20000004100 */
[----:B------:R-:W-:Y:S01]  /*a4e0*/  SHF.R.U64 R67, R48, 0x10, R49 ;  /* 0x0000001030437819 */ /* 0x000fe20000001231 */
[----:B------:R-:W-:Y:S02]  /*a4f0*/  HADD2.F32 R63, -RZ, R63.H0_H0 ;  /* 0x2000003fff3f7230 */ /* 0x000fe40000004100 */
[----:B--2---:R-:W-:-:S02]  /*a500*/  HADD2.F32 R50, -RZ, R7.H0_H0 ;  /* 0x20000007ff327230 */ /* 0x004fc40000004100 */
[----:B------:R-:W-:Y:S02]  /*a510*/  HADD2.F32 R51, -RZ, R7.H1_H1 ;  /* 0x30000007ff337230 */ /* 0x000fe40000004100 */
[--C-:B------:R-:W-:Y:S02]  /*a520*/  HADD2.F32 R7, -RZ, R4.reuse.H0_H0 ;  /* 0x20000004ff077230 */ /* 0x100fe40000004100 */
[----:B------:R-:W-:Y:S02]  /*a530*/  HADD2.F32 R4, -RZ, R4.H1_H1 ;  /* 0x30000004ff047230 */ /* 0x000fe40000004100 */
[C---:B------:R-:W-:Y:S01]  /*a540*/  FMUL.FTZ R66, R51.reuse, R61 ;  /* 0x0000003d33427220 */ /* 0x040fe20000410000 */
[-C--:B------:R-:W-:Y:S01]  /*a550*/  FMUL.FTZ R65, R51, R63.reuse ;  /* 0x0000003f33417220 */ /* 0x080fe20000410000 */
[--C-:B------:R-:W-:Y:S02]  /*a560*/  HADD2.F32 R48, -RZ, R6.reuse.H0_H0 ;  /* 0x20000006ff307230 */ /* 0x100fe40000004100 */
[----:B------:R-:W-:Y:S01]  /*a570*/  FMUL.FTZ R64, R4, R62 ;  /* 0x0000003e04407220 */ /* 0x000fe20000410000 */
[----:B------:R-:W-:Y:S01]  /*a580*/  FFMA.FTZ R68, R50, R63, R66 ;  /* 0x0000003f32447223 */ /* 0x000fe20000010042 */
[----:B------:R-:W-:-:S02]  /*a590*/  HADD2.F32 R49, -RZ, R6.H1_H1 ;  /* 0x30000006ff317230 */ /* 0x000fc40000004100 */
[-C--:B------:R-:W-:Y:S01]  /*a5a0*/  FMUL.FTZ R66, R4, R58.reuse ;  /* 0x0000003a04427220 */ /* 0x080fe20000410000 */
[C---:B------:R-:W-:Y:S01]  /*a5b0*/  FFMA.FTZ R64, R7.reuse, R58, -R64 ;  /* 0x0000003a07407223 */ /* 0x040fe20000010840 */
[--C-:B------:R-:W-:Y:S02]  /*a5c0*/  HADD2.F32 R6, -RZ, R5.reuse.H0_H0 ;  /* 0x20000005ff067230 */ /* 0x100fe40000004100 */
[----:B------:R-:W-:Y:S01]  /*a5d0*/  FFMA.FTZ R65, R50, R61, -R65 ;  /* 0x0000003d32417223 */ /* 0x000fe20000010841 */
[----:B------:R-:W-:Y:S02]  /*a5e0*/  HADD2.F32 R58, -RZ, R60.H1_H1 ;  /* 0x3000003cff3a7230 */ /* 0x000fe40000004100 */
[----:B------:R-:W-:Y:S01]  /*a5f0*/  FFMA.FTZ R61, R7, R62, R66 ;  /* 0x0000003e073d7223 */ /* 0x000fe20000010042 */
[----:B------:R-:W-:Y:S02]  /*a600*/  HADD2.F32 R5, -RZ, R5.H1_H1 ;  /* 0x30000005ff057230 */ /* 0x000fe40000004100 */
[----:B------:R-:W-:-:S02]  /*a610*/  HADD2.F32 R50, -RZ, R70.H0_H0 ;  /* 0x20000046ff327230 */ /* 0x000fc40000004100 */
[C---:B------:R-:W-:Y:S01]  /*a620*/  FMUL.FTZ R63, R49.reuse, R58 ;  /* 0x0000003a313f7220 */ /* 0x040fe20000410000 */
[----:B------:R-:W-:Y:S02]  /*a630*/  HADD2.F32 R51, -RZ, R67.H0_H0 ;  /* 0x20000043ff337230 */ /* 0x000fe40000004100 */
[----:B------:R-:W-:Y:S02]  /*a640*/  HADD2.F32 R4, -RZ, R69.H0_H0 ;  /* 0x20000045ff047230 */ /* 0x000fe40000004100 */
[-C--:B------:R-:W-:Y:S01]  /*a650*/  FMUL.FTZ R49, R49, R50.reuse ;  /* 0x0000003231317220 */ /* 0x080fe20000410000 */
[C---:B------:R-:W-:Y:S01]  /*a660*/  FFMA.FTZ R63, R48.reuse, R50, -R63 ;  /* 0x00000032303f7223 */ /* 0x040fe2000001083f */
[C---:B------:R-:W-:Y:S01]  /*a670*/  FMUL.FTZ R7, R5.reuse, R51 ;  /* 0x0000003305077220 */ /* 0x040fe20000410000 */
[----:B------:R-:W-:Y:S01]  /*a680*/  FMUL.FTZ R62, R5, R4 ;  /* 0x00000004053e7220 */ /* 0x000fe20000410000 */
[----:B------:R-:W-:Y:S02]  /*a690*/  FFMA.FTZ R48, R48, R58, R49 ;  /* 0x0000003a30307223 */ /* 0x000fe40000010031 */
[----:B------:R-:W-:Y:S01]  /*a6a0*/  FFMA.FTZ R5, R6, R4, -R7 ;  /* 0x0000000406057223 */ /* 0x000fe20000010807 */
[----:B------:R-:W-:Y:S01]  /*a6b0*/  F2FP.F16.F32.PACK_AB R7, R68, R65 ;  /* 0x000000414407723e */ /* 0x000fe200000000ff */
[----:B------:R-:W-:Y:S01]  /*a6c0*/  FFMA.FTZ R62, R6, R51, R62 ;  /* 0x00000033063e7223 */ /* 0x000fe2000001003e */
[----:B------:R-:W-:-:S02]  /*a6d0*/  F2FP.F16.F32.PACK_AB R4, R61, R64 ;  /* 0x000000403d04723e */ /* 0x000fc400000000ff */
[----:B------:R-:W-:Y:S02]  /*a6e0*/  F2FP.F16.F32.PACK_AB R6, R48, R63 ;  /* 0x0000003f3006723e */ /* 0x000fe400000000ff */
[----:B------:R-:W-:-:S05]  /*a6f0*/  F2FP.F16.F32.PACK_AB R5, R62, R5 ;  /* 0x000000053e05723e */ /* 0x000fca00000000ff */
[----:B------:R2:W-:Y:S02]  /*a700*/  STS.128 [R213], R4 ;  /* 0x00000004d5007388 */ /* 0x0005e40000000c00 */
.L_x_1468:
[----:B------:R-:W-:Y:S05]  /*a710*/  BSYNC B2 ;  /* 0x0000000000027941 */ /* 0x000fea0003800000 */
.L_x_1467:
[----:B------:R-:W-:Y:S05]  /*a720*/  @P4 BRA `(.L_x_1466) ;  /* 0x0000000000a84947 */ /* 0x000fea0003800000 */
[----:B--2---:R-:W2:Y:S01]  /*a730*/  LDS.128 R4, [R213+0x4000] ;  /* 0x00400000d5047984 */ /* 0x004ea20000000c00 */
[----:B------:R-:W-:Y:S01]  /*a740*/  SHF.R.U32.HI R50, RZ, 0x10, R47 ;  /* 0x00000010ff327819 */ /* 0x000fe2000001162f */
[----:B------:R-:W-:Y:S01]  /*a750*/  HADD2.F32 R60, -RZ, R60.H0_H0 ;  /* 0x2000003cff3c7230 */ /* 0x000fe20000004100 */
[----:B------:R-:W-:Y:S01]  /*a760*/  SHF.R.U32.HI R48, RZ, 0x10, R45 ;  /* 0x00000010ff307819 */ /* 0x000fe2000001162d */
[----:B------:R-:W-:Y:S01]  /*a770*/  HADD2.F32 R49, -RZ, R57.H1_H1 ;  /* 0x30000039ff317230 */ /* 0x000fe20000004100 */
[----:B------:R-:W-:Y:S01]  /*a780*/  SHF.R.U64 R62, R46, 0x10, R47 ;  /* 0x000000102e3e7819 */ /* 0x000fe2000000122f */
[----:B------:R-:W-:Y:S01]  /*a790*/  HADD2.F32 R50, -RZ, R50.H0_H0 ;  /* 0x20000032ff327230 */ /* 0x000fe20000004100 */
[----:B------:R-:W-:Y:S01]  /*a7a0*/  SHF.R.U64 R63, R44, 0x10, R45 ;  /* 0x000000102c3f7819 */ /* 0x000fe2000000122d */
[----:B------:R-:W-:Y:S02]  /*a7b0*/  HADD2.F32 R48, -RZ, R48.H0_H0 ;  /* 0x20000030ff307230 */ /* 0x000fe40000004100 */
[----:B--2---:R-:W-:-:S02]  /*a7c0*/  HADD2.F32 R47, -RZ, R7.H1_H1 ;  /* 0x30000007ff2f7230 */ /* 0x004fc40000004100 */
[----:B------:R-:W-:Y:S02]  /*a7d0*/  HADD2.F32 R46, -RZ, R7.H0_H0 ;  /* 0x20000007ff2e7230 */ /* 0x000fe40000004100 */
[--C-:B------:R-:W-:Y:S02]  /*a7e0*/  HADD2.F32 R7, -RZ, R4.reuse.H0_H0 ;  /* 0x20000004ff077230 */ /* 0x100fe40000004100 */
[C---:B------:R-:W-:Y:S01]  /*a7f0*/  FMUL.FTZ R51, R47.reuse, R50 ;  /* 0x000000322f337220 */ /* 0x040fe20000410000 */
[----:B------:R-:W-:Y:S01]  /*a800*/  FMUL.FTZ R47, R47, R48 ;  /* 0x000000302f2f7220 */ /* 0x000fe20000410000 */
[----:B------:R-:W-:Y:S02]  /*a810*/  HADD2.F32 R4, -RZ, R4.H1_H1 ;  /* 0x30000004ff047230 */ /* 0x000fe40000004100 */
[--C-:B------:R-:W-:Y:S02]  /*a820*/  HADD2.F32 R44, -RZ, R6.reuse.H0_H0 ;  /* 0x20000006ff2c7230 */ /* 0x100fe40000004100 */
[----:B------:R-:W-:Y:S01]  /*a830*/  FFMA.FTZ R50, R46, R50, R47 ;  /* 0x000000322e327223 */ /* 0x000fe2000001002f */
[----:B------:R-:W-:-:S02]  /*a840*/  HADD2.F32 R45, -RZ, R6.H1_H1 ;  /* 0x30000006ff2d7230 */ /* 0x000fc40000004100 */
[----:B------:R-:W-:Y:S01]  /*a850*/  FFMA.FTZ R61, R46, R48, -R51 ;  /* 0x000000302e3d7223 */ /* 0x000fe20000010833 */
[--C-:B------:R-:W-:Y:S02]  /*a860*/  HADD2.F32 R47, -RZ, R56.reuse.H1_H1 ;  /* 0x30000038ff2f7230 */ /* 0x100fe40000004100 */
[C---:B------:R-:W-:Y:S01]  /*a870*/  FMUL.FTZ R58, R4.reuse, R49 ;  /* 0x00000031043a7220 */ /* 0x040fe20000410000 */
[--C-:B------:R-:W-:Y:S02]  /*a880*/  HADD2.F32 R6, -RZ, R5.reuse.H0_H0 ;  /* 0x20000005ff067230 */ /* 0x100fe40000004100 */
[-C--:B------:R-:W-:Y:S01]  /*a890*/  FMUL.FTZ R48, R4, R60.reuse ;  /* 0x0000003c04307220 */ /* 0x080fe20000410000 */
[----:B------:R-:W-:Y:S02]  /*a8a0*/  HADD2.F32 R56, -RZ, R56.H0_H0 ;  /* 0x20000038ff387230 */ /* 0x000fe40000004100 */
[----:B------:R-:W-:Y:S01]  /*a8b0*/  FFMA.FTZ R58, R7, R60, -R58 ;  /* 0x0000003c073a7223 */ /* 0x000fe2000001083a */
[----:B------:R-:W-:-:S02]  /*a8c0*/  HADD2.F32 R5, -RZ, R5.H1_H1 ;  /* 0x30000005ff057230 */ /* 0x000fc40000004100 */
[----:B------:R-:W-:Y:S01]  /*a8d0*/  FFMA.FTZ R49, R7, R49, R48 ;  /* 0x0000003107317223 */ /* 0x000fe20000010030 */
[----:B------:R-:W-:Y:S02]  /*a8e0*/  HADD2.F32 R46, -RZ, R62.H0_H0 ;  /* 0x2000003eff2e7230 */ /* 0x000fe40000004100 */
[CC--:B------:R-:W-:Y:S01]  /*a8f0*/  FMUL.FTZ R51, R45.reuse, R47.reuse ;  /* 0x0000002f2d337220 */ /* 0x0c0fe20000410000 */
[----:B------:R-:W-:Y:S02]  /*a900*/  HADD2.F32 R4, -RZ, R63.H0_H0 ;  /* 0x2000003fff047230 */ /* 0x000fe40000004100 */
[----:B------:R-:W-:Y:S01]  /*a910*/  FMUL.FTZ R48, R45, R56 ;  /* 0x000000382d307220 */ /* 0x000fe20000410000 */
[C---:B------:R-:W-:Y:S01]  /*a920*/  FMUL.FTZ R7, R5.reuse, R46 ;  /* 0x0000002e05077220 */ /* 0x040fe20000410000 */
[C---:B------:R-:W-:Y:S01]  /*a930*/  FFMA.FTZ R51, R44.reuse, R56, -R51 ;  /* 0x000000382c337223 */ /* 0x040fe20000010833 */
[-C--:B------:R-:W-:Y:S01]  /*a940*/  FMUL.FTZ R45, R5, R4.reuse ;  /* 0x00000004052d7220 */ /* 0x080fe20000410000 */
[----:B------:R-:W-:Y:S01]  /*a950*/  FFMA.FTZ R48, R44, R47, R48 ;  /* 0x0000002f2c307223 */ /* 0x000fe20000010030 */
[----:B------:R-:W-:Y:S01]  /*a960*/  FFMA.FTZ R5, R6, R4, -R7 ;  /* 0x0000000406057223 */ /* 0x000fe20000010807 */
[----:B------:R-:W-:Y:S01]  /*a970*/  F2FP.F16.F32.PACK_AB R7, R50, R61 ;  /* 0x0000003d3207723e */ /* 0x000fe200000000ff */
[----:B------:R-:W-:Y:S01]  /*a980*/  FFMA.FTZ R46, R6, R46, R45 ;  /* 0x0000002e062e7223 */ /* 0x000fe2000001002d */
[----:B------:R-:W-:-:S02]  /*a990*/  F2FP.F16.F32.PACK_AB R4, R49, R58 ;  /* 0x0000003a3104723e */ /* 0x000fc400000000ff */
[----:B------:R-:W-:Y:S02]  /*a9a0*/  F2FP.F16.F32.PACK_AB R6, R48, R51 ;  /* 0x000000333006723e */ /* 0x000fe400000000ff */
[----:B------:R-:W-:-:S05]  /*a9b0*/  F2FP.F16.F32.PACK_AB R5, R46, R5 ;  /* 0x000000052e05723e */ /* 0x000fca00000000ff */
[----:B------:R3:W-:Y:S02]  /*a9c0*/  STS.128 [R213+0x4000], R4 ;  /* 0x00400004d5007388 */ /* 0x0007e40000000c00 */
.L_x_1466:
[----:B------:R-:W-:Y:S05]  /*a9d0*/  BSYNC B1 ;  /* 0x0000000000017941 */ /* 0x000fea0003800000 */
.L_x_1465:
[----:B------:R-:W-:Y:S04]  /*a9e0*/  BSSY B1, `(.L_x_1469) ;  /* 0x000005d000017945 */ /* 0x000fe80003800000 */
[----:B------:R-:W-:Y:S05]  /*a9f0*/  @P1 BRA `(.L_x_1470) ;  /* 0x00000004006c1947 */ /* 0x000fea0003800000 */
[----:B--23--:R-:W2:Y:S01]  /*aa00*/  LDC R4, c[0x0][0x3d4] ;  /* 0x0000f500ff047b82 */ /* 0x00cea20000000800 */
[----:B------:R-:W-:Y:S01]  /*aa10*/  BSSY B2, `(.L_x_1471) ;  /* 0x000002e000027945 */ /* 0x000fe20003800000 */
[-C--:B--2---:R-:W-:Y:S02]  /*aa20*/  ISETP.GE.AND P0, PT, R22, R4.reuse, PT ;  /* 0x000000041600720c */ /* 0x084fe40003f06270 */
[----:B------:R-:W-:-:S11]  /*aa30*/  ISETP.GE.AND P1, PT, R187, R4, PT ;  /* 0x00000004bb00720c */ /* 0x000fd60003f26270 */
[----:B------:R-:W-:Y:S05]  /*aa40*/  @P0 BRA `(.L_x_1472) ;  /* 0x0000000000a80947 */ /* 0x000fea0003800000 */
[----:B------:R-:W2:Y:S01]  /*aa50*/  LDS.128 R4, [R213+0x1000] ;  /* 0x00100000d5047984 */ /* 0x000ea20000000c00 */
[----:B------:R-:W-:Y:S01]  /*aa60*/  SHF.R.U32.HI R46, RZ, 0x10, R41 ;  /* 0x00000010ff2e7819 */ /* 0x000fe20000011629 */
[----:B------:R-:W-:Y:S01]  /*aa70*/  HADD2.F32 R59, -RZ, R59.H0_H0 ;  /* 0x2000003bff3b7230 */ /* 0x000fe20000004100 */
[--C-:B------:R-:W-:Y:S01]  /*aa80*/  SHF.R.U32.HI R44, RZ, 0x10, R43.reuse ;  /* 0x00000010ff2c7819 */ /* 0x100fe2000001162b */
[----:B------:R-:W-:Y:S01]  /*aa90*/  HADD2.F32 R45, -RZ, R55.H1_H1 ;  /* 0x30000037ff2d7230 */ /* 0x000fe20000004100 */
[----:B------:R-:W-:Y:S01]  /*aaa0*/  SHF.R.U64 R51, R42, 0x10, R43 ;  /* 0x000000102a337819 */ /* 0x000fe2000000122b */
[----:B------:R-:W-:Y:S01]  /*aab0*/  HADD2.F32 R46, -RZ, R46.H0_H0 ;  /* 0x2000002eff2e7230 */ /* 0x000fe20000004100 */
[----:B------:R-:W-:Y:S01]  /*aac0*/  SHF.R.U64 R50, R40, 0x10, R41 ;  /* 0x0000001028327819 */ /* 0x000fe20000001229 */
[----:B------:R-:W-:Y:S02]  /*aad0*/  HADD2.F32 R44, -RZ, R44.H0_H0 ;  /* 0x2000002cff2c7230 */ /* 0x000fe40000004100 */
[----:B------:R-:W-:-:S02]  /*aae0*/  HADD2.F32 R57, -RZ, R57.H0_H0 ;  /* 0x20000039ff397230 */ /* 0x000fc40000004100 */
[--C-:B--2---:R-:W-:Y:S02]  /*aaf0*/  HADD2.F32 R43, -RZ, R7.reuse.H1_H1 ;  /* 0x30000007ff2b7230 */ /* 0x104fe40000004100 */
[----:B------:R-:W-:Y:S02]  /*ab00*/  HADD2.F32 R42, -RZ, R7.H0_H0 ;  /* 0x20000007ff2a7230 */ /* 0x000fe40000004100 */
[--C-:B------:R-:W-:Y:S02]  /*ab10*/  HADD2.F32 R7, -RZ, R4.reuse.H0_H0 ;  /* 0x20000004ff077230 */ /* 0x100fe40000004100 */
[C---:B------:R-:W-:Y:S01]  /*ab20*/  FMUL.FTZ R47, R43.reuse, R46 ;  /* 0x0000002e2b2f7220 */ /* 0x040fe20000410000 */
[----:B------:R-:W-:Y:S02]  /*ab30*/  HADD2.F32 R4, -RZ, R4.H1_H1 ;  /* 0x30000004ff047230 */ /* 0x000fe40000004100 */
[----:B------:R-:W-:Y:S01]  /*ab40*/  FMUL.FTZ R43, R43, R44 ;  /* 0x0000002c2b2b7220 */ /* 0x000fe20000410000 */
[----:B------:R-:W-:-:S02]  /*ab50*/  HADD2.F32 R40, -RZ, R6.H0_H0 ;  /* 0x20000006ff287230 */ /* 0x000fc40000004100 */
[C---:B------:R-:W-:Y:S01]  /*ab60*/  FFMA.FTZ R49, R42.reuse, R44, -R47 ;  /* 0x0000002c2a317223 */ /* 0x040fe2000001082f */
[----:B------:R-:W-:Y:S02]  /*ab70*/  HADD2.F32 R41, -RZ, R6.H1_H1 ;  /* 0x30000006ff297230 */ /* 0x000fe40000004100 */
[----:B------:R-:W-:Y:S01]  /*ab80*/  FFMA.FTZ R46, R42, R46, R43 ;  /* 0x0000002e2a2e7223 */ /* 0x000fe2000001002b */
[--C-:B------:R-:W-:Y:S02]  /*ab90*/  HADD2.F32 R6, -RZ, R5.reuse.H0_H0 ;  /* 0x20000005ff067230 */ /* 0x100fe40000004100 */
[C---:B------:R-:W-:Y:S01]  /*aba0*/  FMUL.FTZ R48, R4.reuse, R45 ;  /* 0x0000002d04307220 */ /* 0x040fe20000410000 */
[----:B------:R-:W-:Y:S01]  /*abb0*/  FMUL.FTZ R44, R4, R59 ;  /* 0x0000003b042c7220 */ /* 0x000fe20000410000 */
[----:B------:R-:W-:Y:S02]  /*abc0*/  HADD2.F32 R43, -RZ, R54.H0_H0 ;  /* 0x20000036ff2b7230 */ /* 0x000fe40000004100 */
[----:B------:R-:W-:-:S02]  /*abd0*/  HADD2.F32 R5, -RZ, R5.H1_H1 ;  /* 0x30000005ff057230 */ /* 0x000fc40000004100 */
[C---:B------:R-:W-:Y:S01]  /*abe0*/  FFMA.FTZ R45, R7.reuse, R45, R44 ;  /* 0x0000002d072d7223 */ /* 0x040fe2000001002c */
[----:B------:R-:W-:Y:S02]  /*abf0*/  HADD2.F32 R42, -RZ, R50.H0_H0 ;  /* 0x20000032ff2a7230 */ /* 0x000fe40000004100 */
[----:B------:R-:W-:Y:S01]  /*ac00*/  FFMA.FTZ R48, R7, R59, -R48 ;  /* 0x0000003b07307223 */ /* 0x000fe20000010830 */
[----:B------:R-:W-:Y:S02]  /*ac10*/  HADD2.F32 R4, -RZ, R51.H0_H0 ;  /* 0x20000033ff047230 */ /* 0x000fe40000004100 */
[C---:B------:R-:W-:Y:S01]  /*ac20*/  FMUL.FTZ R47, R41.reuse, R43 ;  /* 0x0000002b292f7220 */ /* 0x040fe20000410000 */
[-C--:B------:R-:W-:Y:S01]  /*ac30*/  FMUL.FTZ R44, R41, R57.reuse ;  /* 0x00000039292c7220 */ /* 0x080fe20000410000 */
[C---:B------:R-:W-:Y:S01]  /*ac40*/  FMUL.FTZ R7, R5.reuse, R42 ;  /* 0x0000002a05077220 */ /* 0x040fe20000410000 */
[-C--:B------:R-:W-:Y:S01]  /*ac50*/  FMUL.FTZ R41, R5, R4.reuse ;  /* 0x0000000405297220 */ /* 0x080fe20000410000 */
[C---:B------:R-:W-:Y:S01]  /*ac60*/  FFMA.FTZ R47, R40.reuse, R57, -R47 ;  /* 0x00000039282f7223 */ /* 0x040fe2000001082f */
[----:B------:R-:W-:Y:S01]  /*ac70*/  FFMA.FTZ R44, R40, R43, R44 ;  /* 0x0000002b282c7223 */ /* 0x000fe2000001002c */
[C---:B------:R-:W-:Y:S01]  /*ac80*/  FFMA.FTZ R5, R6.reuse, R4, -R7 ;  /* 0x0000000406057223 */ /* 0x040fe20000010807 */
[----:B------:R-:W-:Y:S01]  /*ac90*/  FFMA.FTZ R42, R6, R42, R41 ;  /* 0x0000002a062a7223 */ /* 0x000fe20000010029 */
[----:B------:R-:W-:-:S02]  /*aca0*/  F2FP.F16.F32.PACK_AB R7, R46, R49 ;  /* 0x000000312e07723e */ /* 0x000fc400000000ff */
[----:B------:R-:W-:Y:S02]  /*acb0*/  F2FP.F16.F32.PACK_AB R6, R44, R47 ;  /* 0x0000002f2c06723e */ /* 0x000fe400000000ff */
[----:B------:R-:W-:Y:S02]  /*acc0*/  F2FP.F16.F32.PACK_AB R4, R45, R48 ;  /* 0x000000302d04723e */ /* 0x000fe400000000ff */
[----:B------:R-:W-:-:S05]  /*acd0*/  F2FP.F16.F32.PACK_AB R5, R42, R5 ;  /* 0x000000052a05723e */ /* 0x000fca00000000ff */
[----:B------:R2:W-:Y:S02]  /*ace0*/  STS.128 [R213+0x1000], R4 ;  /* 0x00100004d5007388 */ /* 0x0005e40000000c00 */
.L_x_1472:
[----:B------:R-:W-:Y:S05]  /*acf0*/  BSYNC B2 ;  /* 0x0000000000027941 */ /* 0x000fea0003800000 */
.L_x_1471:
[----:B------:R-:W-:Y:S05]  /*ad00*/  @P1 BRA `(.L_x_1470) ;  /* 0x0000000000a81947 */ /* 0x000fea0003800000 */
[----:B--2---:R-:W2:Y:S01]  /*ad10*/  LDS.128 R4, [R213+0x5000] ;  /* 0x00500000d5047984 */ /* 0x004ea20000000c00 */
[----:B------:R-:W-:Y:S01]  /*ad20*/  SHF.R.U32.HI R42, RZ, 0x10, R39 ;  /* 0x00000010ff2a7819 */ /* 0x000fe20000011627 */
[----:B------:R-:W-:Y:S01]  /*ad30*/  HADD2.F32 R55, -RZ, R55.H0_H0 ;  /* 0x20000037ff377230 */ /* 0x000fe20000004100 */
[----:B------:R-:W-:Y:S01]  /*ad40*/  SHF.R.U32.HI R40, RZ, 0x10, R37 ;  /* 0x00000010ff287819 */ /* 0x000fe20000011625 */
[--C-:B------:R-:W-:Y:S01]  /*ad50*/  HADD2.F32 R41, -RZ, R53.reuse.H0_H0 ;  /* 0x20000035ff297230 */ /* 0x100fe20000004100 */
[----:B------:R-:W-:Y:S01]  /*ad60*/  SHF.R.U64 R45, R38, 0x10, R39 ;  /* 0x00000010262d7819 */ /* 0x000fe20000001227 */
[----:B------:R-:W-:Y:S01]  /*ad70*/  HADD2.F32 R42, -RZ, R42.H0_H0 ;  /* 0x2000002aff2a7230 */ /* 0x000fe20000004100 */
[----:B------:R-:W-:Y:S01]  /*ad80*/  SHF.R.U64 R46, R36, 0x10, R37 ;  /* 0x00000010242e7819 */ /* 0x000fe20000001225 */
[----:B------:R-:W-:Y:S02]  /*ad90*/  HADD2.F32 R40, -RZ, R40.H0_H0 ;  /* 0x20000028ff287230 */ /* 0x000fe40000004100 */
[----:B------:R-:W-:-:S02]  /*ada0*/  HADD2.F32 R53, -RZ, R53.H1_H1 ;  /* 0x30000035ff357230 */ /* 0x000fc40000004100 */
[----:B------:R-:W-:Y:S02]  /*adb0*/  HADD2.F32 R54, -RZ, R54.H1_H1 ;  /* 0x30000036ff367230 */ /* 0x000fe40000004100 */
[--C-:B--2---:R-:W-:Y:S02]  /*adc0*/  HADD2.F32 R39, -RZ, R7.reuse.H1_H1 ;  /* 0x30000007ff277230 */ /* 0x104fe40000004100 */
[----:B------:R-:W-:Y:S02]  /*add0*/  HADD2.F32 R38, -RZ, R7.H0_H0 ;  /* 0x20000007ff267230 */ /* 0x000fe40000004100 */
[--C-:B------:R-:W-:Y:S02]  /*ade0*/  HADD2.F32 R7, -RZ, R4.reuse.H0_H0 ;  /* 0x20000004ff077230 */ /* 0x100fe40000004100 */
[C---:B------:R-:W-:Y:S01]  /*adf0*/  FMUL.FTZ R43, R39.reuse, R42 ;  /* 0x0000002a272b7220 */ /* 0x040fe20000410000 */
[----:B------:R-:W-:Y:S02]  /*ae00*/  HADD2.F32 R4, -RZ, R4.H1_H1 ;  /* 0x30000004ff047230 */ /* 0x000fe40000004100 */
[----:B------:R-:W-:Y:S01]  /*ae10*/  FMUL.FTZ R39, R39, R40 ;  /* 0x0000002827277220 */ /* 0x000fe20000410000 */
[----:B------:R-:W-:-:S02]  /*ae20*/  HADD2.F32 R36, -RZ, R6.H0_H0 ;  /* 0x20000006ff247230 */ /* 0x000fc40000004100 */
[----:B------:R-:W-:Y:S01]  /*ae30*/  FFMA.FTZ R43, R38, R40, -R43 ;  /* 0x00000028262b7223 */ /* 0x000fe2000001082b */
[----:B------:R-:W-:Y:S02]  /*ae40*/  HADD2.F32 R37, -RZ, R6.H1_H1 ;  /* 0x30000006ff257230 */ /* 0x000fe40000004100 */
[----:B------:R-:W-:Y:S01]  /*ae50*/  FMUL.FTZ R44, R4, R41 ;  /* 0x00000029042c7220 */ /* 0x000fe20000410000 */
[--C-:B------:R-:W-:Y:S02]  /*ae60*/  HADD2.F32 R6, -RZ, R5.reuse.H0_H0 ;  /* 0x20000005ff067230 */ /* 0x100fe40000004100 */
[----:B------:R-:W-:Y:S01]  /*ae70*/  FFMA.FTZ R42, R38, R42, R39 ;  /* 0x0000002a262a7223 */ /* 0x000fe20000010027 */
[-C--:B------:R-:W-:Y:S01]  /*ae80*/  FMUL.FTZ R40, R4, R55.reuse ;  /* 0x0000003704287220 */ /* 0x080fe20000410000 */
[----:B------:R-:W-:Y:S02]  /*ae90*/  HADD2.F32 R5, -RZ, R5.H1_H1 ;  /* 0x30000005ff057230 */ /* 0x000fe40000004100 */
[----:B------:R-:W-:Y:S01]  /*aea0*/  FFMA.FTZ R44, R7, R55, -R44 ;  /* 0x00000037072c7223 */ /* 0x000fe2000001082c */
[----:B------:R-:W-:-:S02]  /*aeb0*/  HADD2.F32 R38, -RZ, R45.H0_H0 ;  /* 0x2000002dff267230 */ /* 0x000fc40000004100 */
[----:B------:R-:W-:Y:S01]  /*aec0*/  FFMA.FTZ R41, R7, R41, R40 ;  /* 0x0000002907297223 */ /* 0x000fe20000010028 */
[----:B------:R-:W-:Y:S02]  /*aed0*/  HADD2.F32 R4, -RZ, R46.H0_H0 ;  /* 0x2000002eff047230 */ /* 0x000fe40000004100 */
[CC--:B------:R-:W-:Y:S01]  /*aee0*/  FMUL.FTZ R39, R37.reuse, R53.reuse ;  /* 0x0000003525277220 */ /* 0x0c0fe20000410000 */
[----:B------:R-:W-:Y:S01]  /*aef0*/  FMUL.FTZ R40, R37, R54 ;  /* 0x0000003625287220 */ /* 0x000fe20000410000 */
[C---:B------:R-:W-:Y:S01]  /*af00*/  FMUL.FTZ R7, R5.reuse, R38 ;  /* 0x0000002605077220 */ /* 0x040fe20000410000 */
[----:B------:R-:W-:Y:S01]  /*af10*/  FMUL.FTZ R37, R5, R4 ;  /* 0x0000000405257220 */ /* 0x000fe20000410000 */
        /* <DEDUP_REMOVED lines=9> */
.L_x_1470:
[----:B------:R-:W-:Y:S05]  /*afb0*/  BSYNC B1 ;  /* 0x0000000000017941 */ /* 0x000fea0003800000 */
.L_x_1469:
[----:B------:R-:W-:Y:S04]  /*afc0*/  BSSY B1, `(.L_x_1473) ;  /* 0x000005d000017945 */ /* 0x000fe80003800000 */
[----:B------:R-:W-:Y:S05]  /*afd0*/  @P2 BRA `(.L_x_1474) ;  /* 0x00000004006c2947 */ /* 0x000fea0003800000 */
[----:B--234-:R-:W2:Y:S01]  /*afe0*/  LDC R4, c[0x0][0x3d4] ;  /* 0x0000f500ff047b82 */ /* 0x01cea20000000800 */
[----:B------:R-:W-:Y:S01]  /*aff0*/  BSSY B2, `(.L_x_1475) ;  /* 0x000002e000027945 */ /* 0x000fe20003800000 */
[-C--:B--2---:R-:W-:Y:S02]  /*b000*/  ISETP.GE.AND P0, PT, R22, R4.reuse, PT ;  /* 0x000000041600720c */ /* 0x084fe40003f06270 */
[----:B------:R-:W-:-:S11]  /*b010*/  ISETP.GE.AND P1, PT, R187, R4, PT ;  /* 0x00000004bb00720c */ /* 0x000fd60003f26270 */
[----:B------:R-:W-:Y:S05]  /*b020*/  @P0 BRA `(.L_x_1476) ;  /* 0x0000000000a80947 */ /* 0x000fea0003800000 */
[----:B------:R-:W2:Y:S01]  /*b030*/  LDS.128 R4, [R213+0x2000] ;  /* 0x00200000d5047984 */ /* 0x000ea20000000c00 */
[----:B------:R-:W-:Y:S01]  /*b040*/  SHF.R.U32.HI R37, RZ, 0x10, R35 ;  /* 0x00000010ff257819 */ /* 0x000fe20000011623 */
[----:B------:R-:W-:Y:S01]  /*b050*/  HADD2.F32 R36, -RZ, R15.H0_H0 ;  /* 0x2000000fff247230 */ /* 0x000fe20000004100 */
[----:B------:R-:W-:Y:S01]  /*b060*/  SHF.R.U32.HI R39, RZ, 0x10, R33 ;  /* 0x00000010ff277819 */ /* 0x000fe20000011621 */
[----:B------:R-:W-:Y:S01]  /*b070*/  HADD2.F32 R38, -RZ, R14.H0_H0 ;  /* 0x2000000eff267230 */ /* 0x000fe20000004100 */
[----:B------:R-:W-:Y:S01]  /*b080*/  SHF.R.U64 R45, R34, 0x10, R35 ;  /* 0x00000010222d7819 */ /* 0x000fe20000001223 */
[----:B------:R-:W-:Y:S01]  /*b090*/  HADD2.F32 R37, -RZ, R37.H0_H0 ;  /* 0x20000025ff257230 */ /* 0x000fe20000004100 */
[----:B------:R-:W-:Y:S01]  /*b0a0*/  SHF.R.U64 R43, R32, 0x10, R33 ;  /* 0x00000010202b7819 */ /* 0x000fe20000001221 */
[----:B------:R-:W-:Y:S02]  /*b0b0*/  HADD2.F32 R39, -RZ, R39.H0_H0 ;  /* 0x20000027ff277230 */ /* 0x000fe40000004100 */
[----:B------:R-:W-:-:S02]  /*b0c0*/  HADD2.F32 R15, -RZ, R15.H1_H1 ;  /* 0x3000000fff0f7230 */ /* 0x000fc40000004100 */
        /* <DEDUP_REMOVED lines=13> */
[----:B------:R-:W-:Y:S02]  /*b1a0*/  HADD2.F32 R34, -RZ, R14.H1_H1 ;  /* 0x3000000eff227230 */ /* 0x000fe40000004100 */
[----:B------:R-:W-:Y:S01]  /*b1b0*/  FMUL.FTZ R39, R33, R15 ;  /* 0x0000000f21277220 */ /* 0x000fe20000410000 */
[----:B------:R-:W-:-:S02]  /*b1c0*/  HADD2.F32 R5, -RZ, R5.H1_H1 ;  /* 0x30000005ff057230 */ /* 0x000fc40000004100 */
[C---:B------:R-:W-:Y:S01]  /*b1d0*/  FFMA.FTZ R40, R7.reuse, R36, -R40 ;  /* 0x0000002407287223 */ /* 0x040fe20000010828 */
[----:B------:R-:W-:Y:S02]  /*b1e0*/  HADD2.F32 R14, -RZ, R43.H0_H0 ;  /* 0x2000002bff0e7230 */ /* 0x000fe40000004100 */
[----:B------:R-:W-:Y:S01]  /*b1f0*/  FFMA.FTZ R35, R7, R38, R42 ;  /* 0x0000002607237223 */ /* 0x000fe2000001002a */
[----:B------:R-:W-:Y:S02]  /*b200*/  HADD2.F32 R4, -RZ, R45.H0_H0 ;  /* 0x2000002dff047230 */ /* 0x000fe40000004100 */
[----:B------:R-:W-:Y:S01]  /*b210*/  FMUL.FTZ R37, R33, R34 ;  /* 0x0000002221257220 */ /* 0x000fe20000410000 */
[C---:B------:R-:W-:Y:S02]  /*b220*/  FMUL.FTZ R7, R5.reuse, R14 ;  /* 0x0000000e05077220 */ /* 0x040fe40000410000 */
        /* <DEDUP_REMOVED lines=10> */
.L_x_1476:
[----:B------:R-:W-:Y:S05]  /*b2d0*/  BSYNC B2 ;  /* 0x0000000000027941 */ /* 0x000fea0003800000 */
.L_x_1475:
[----:B------:R-:W-:Y:S05]  /*b2e0*/  @P1 BRA `(.L_x_1474) ;  /* 0x0000000000a81947 */ /* 0x000fea0003800000 */
[----:B--2---:R-:W2:Y:S01]  /*b2f0*/  LDS.128 R4, [R213+0x6000] ;  /* 0x00600000d5047984 */ /* 0x004ea20000000c00 */
[----:B------:R-:W-:Y:S01]  /*b300*/  SHF.R.U32.HI R14, RZ, 0x10, R29 ;  /* 0x00000010ff0e7819 */ /* 0x000fe2000001161d */
[----:B------:R-:W-:Y:S01]  /*b310*/  HADD2.F32 R32, -RZ, R12.H0_H0 ;  /* 0x2000000cff207230 */ /* 0x000fe20000004100 */
[----:B------:R-:W-:Y:S02]  /*b320*/  SHF.R.U32.HI R33, RZ, 0x10, R31 ;  /* 0x00000010ff217819 */ /* 0x000fe4000001161f */
[----:B------:R-:W-:Y:S02]  /*b330*/  SHF.R.U64 R39, R28, 0x10, R29 ;  /* 0x000000101c277819 */ /* 0x000fe4000000121d */
[----:B------:R-:W-:Y:S01]  /*b340*/  SHF.R.U64 R37, R30, 0x10, R31 ;  /* 0x000000101e257819 */ /* 0x000fe2000000121f */
[----:B------:R-:W-:Y:S02]  /*b350*/  HADD2.F32 R33, -RZ, R33.H0_H0 ;  /* 0x20000021ff217230 */ /* 0x000fe40000004100 */
[----:B------:R-:W-:-:S02]  /*b360*/  HADD2.F32 R31, -RZ, R14.H0_H0 ;  /* 0x2000000eff1f7230 */ /* 0x000fc40000004100 */
[--C-:B------:R-:W-:Y:S02]  /*b370*/  HADD2.F32 R30, -RZ, R13.reuse.H0_H0 ;  /* 0x2000000dff1e7230 */ /* 0x100fe40000004100 */
[----:B------:R-:W-:Y:S02]  /*b380*/  HADD2.F32 R13, -RZ, R13.H1_H1 ;  /* 0x3000000dff0d7230 */ /* 0x000fe40000004100 */
[--C-:B--2---:R-:W-:Y:S02]  /*b390*/  HADD2.F32 R29, -RZ, R7.reuse.H1_H1 ;  /* 0x30000007ff1d7230 */ /* 0x104fe40000004100 */
[----:B------:R-:W-:Y:S02]  /*b3a0*/  HADD2.F32 R28, -RZ, R7.H0_H0 ;  /* 0x20000007ff1c7230 */ /* 0x000fe40000004100 */
[--C-:B------:R-:W-:Y:S02]  /*b3b0*/  HADD2.F32 R7, -RZ, R4.reuse.H0_H0 ;  /* 0x20000004ff077230 */ /* 0x100fe40000004100 */
[----:B------:R-:W-:Y:S01]  /*b3c0*/  FMUL.FTZ R35, R29, R33 ;  /* 0x000000211d237220 */ /* 0x000fe20000410000 */
[----:B------:R-:W-:-:S02]  /*b3d0*/  HADD2.F32 R4, -RZ, R4.H1_H1 ;  /* 0x30000004ff047230 */ /* 0x000fc40000004100 */
[-C--:B------:R-:W-:Y:S01]  /*b3e0*/  FMUL.FTZ R36, R29, R31.reuse ;  /* 0x0000001f1d247220 */ /* 0x080fe20000410000 */
[--C-:B------:R-:W-:Y:S02]  /*b3f0*/  HADD2.F32 R14, -RZ, R6.reuse.H0_H0 ;  /* 0x20000006ff0e7230 */ /* 0x100fe40000004100 */
[C---:B------:R-:W-:Y:S01]  /*b400*/  FFMA.FTZ R35, R28.reuse, R31, -R35 ;  /* 0x0000001f1c237223 */ /* 0x040fe20000010823 */
[----:B------:R-:W-:Y:S02]  /*b410*/  HADD2.F32 R15, -RZ, R6.H1_H1 ;  /* 0x30000006ff0f7230 */ /* 0x000fe40000004100 */
[----:B------:R-:W-:Y:S01]  /*b420*/  FFMA.FTZ R38, R28, R33, R36 ;  /* 0x000000211c267223 */ /* 0x000fe20000010024 */
[----:B------:R-:W-:Y:S02]  /*b430*/  HADD2.F32 R6, -RZ, R5.H0_H0 ;  /* 0x20000005ff067230 */ /* 0x000fe40000004100 */
[C---:B------:R-:W-:Y:S01]  /*b440*/  FMUL.FTZ R34, R4.reuse, R32 ;  /* 0x0000002004227220 */ /* 0x040fe20000410000 */
[----:B------:R-:W-:Y:S01]  /*b450*/  FMUL.FTZ R36, R4, R30 ;  /* 0x0000001e04247220 */ /* 0x000fe20000410000 */
[----:B------:R-:W-:-:S02]  /*b460*/  HADD2.F32 R28, -RZ, R12.H1_H1 ;  /* 0x3000000cff1c7230 */ /* 0x000fc40000004100 */
[----:B------:R-:W-:Y:S01]  /*b470*/  FMUL.FTZ R33, R15, R13 ;  /* 0x0000000d0f217220 */ /* 0x000fe20000410000 */
[----:B------:R-:W-:Y:S02]  /*b480*/  HADD2.F32 R5, -RZ, R5.H1_H1 ;  /* 0x30000005ff057230 */ /* 0x000fe40000004100 */
[C---:B------:R-:W-:Y:S01]  /*b490*/  FFMA.FTZ R34, R7.reuse, R30, -R34 ;  /* 0x0000001e07227223 */ /* 0x040fe20000010822 */
[----:B------:R-:W-:Y:S02]  /*b4a0*/  HADD2.F32 R12, -RZ, R37.H0_H0 ;  /* 0x20000025ff0c7230 */ /* 0x000fe40000004100 */
[----:B------:R-:W-:Y:S01]  /*b4b0*/  FFMA.FTZ R29, R7, R32, R36 ;  /* 0x00000020071d7223 */ /* 0x000fe20000010024 */
[----:B------:R-:W-:Y:S02]  /*b4c0*/  HADD2.F32 R4, -RZ, R39.H0_H0 ;  /* 0x20000027ff047230 */ /* 0x000fe40000004100 */
[----:B------:R-:W-:Y:S01]  /*b4d0*/  FMUL.FTZ R31, R15, R28 ;  /* 0x0000001c0f1f7220 */ /* 0x000fe20000410000 */
[----:B------:R-:W-:-:S02]  /*b4e0*/  FMUL.FTZ R7, R5, R12 ;  /* 0x0000000c05077220 */ /* 0x000fc40000410000 */
[----:B------:R-:W-:Y:S01]  /*b4f0*/  FMUL.FTZ R15, R5, R4 ;  /* 0x00000004050f7220 */ /* 0x000fe20000410000 */
[C---:B------:R-:W-:Y:S01]  /*b500*/  FFMA.FTZ R31, R14.reuse, R13, -R31 ;  /* 0x0000000d0e1f7223 */ /* 0x040fe2000001081f */
[----:B------:R-:W-:Y:S01]  /*b510*/  FFMA.FTZ R14, R14, R28, R33 ;  /* 0x0000001c0e0e7223 */ /* 0x000fe20000010021 */
[C---:B------:R-:W-:Y:S01]  /*b520*/  FFMA.FTZ R5, R6.reuse, R4, -R7 ;  /* 0x0000000406057223 */ /* 0x040fe20000010807 */
[----:B------:R-:W-:Y:S01]  /*b530*/  FFMA.FTZ R12, R6, R12, R15 ;  /* 0x0000000c060c7223 */ /* 0x000fe2000001000f */
[----:B------:R-:W-:Y:S02]  /*b540*/  F2FP.F16.F32.PACK_AB R7, R38, R35 ;  /* 0x000000232607723e */ /* 0x000fe400000000ff */
[----:B------:R-:W-:Y:S02]  /*b550*/  F2FP.F16.F32.PACK_AB R6, R14, R31 ;  /* 0x0000001f0e06723e */ /* 0x000fe400000000ff */
[----:B------:R-:W-:Y:S02]  /*b560*/  F2FP.F16.F32.PACK_AB R4, R29, R34 ;  /* 0x000000221d04723e */ /* 0x000fe400000000ff */
[----:B------:R-:W-:-:S05]  /*b570*/  F2FP.F16.F32.PACK_AB R5, R12, R5 ;  /* 0x000000050c05723e */ /* 0x000fca00000000ff */
[----:B------:R2:W-:Y:S02]  /*b580*/  STS.128 [R213+0x6000], R4 ;  /* 0x00600004d5007388 */ /* 0x0005e40000000c00 */
.L_x_1474:
[----:B------:R-:W-:Y:S05]  /*b590*/  BSYNC B1 ;  /* 0x0000000000017941 */ /* 0x000fea0003800000 */
.L_x_1473:
[----:B------:R-:W-:Y:S05]  /*b5a0*/  @P3 BRA `(.L_x_1477) ;  /* 0x0000002800a83947 */ /* 0x000fea0003800000 */
[----:B--234-:R-:W2:Y:S01]  /*b5b0*/  LDC R4, c[0x0][0x3d4] ;  /* 0x0000f500ff047b82 */ /* 0x01cea20000000800 */
[----:B------:R-:W-:Y:S01]  /*b5c0*/  BSSY B1, `(.L_x_1478) ;  /* 0x000002e000017945 */ /* 0x000fe20003800000 */
[-C--:B--2---:R-:W-:Y:S02]  /*b5d0*/  ISETP.GE.AND P0, PT, R22, R4.reuse, PT ;  /* 0x000000041600720c */ /* 0x084fe40003f06270 */
[----:B------:R-:W-:-:S11]  /*b5e0*/  ISETP.GE.AND P1, PT, R187, R4, PT ;  /* 0x00000004bb00720c */ /* 0x000fd60003f26270 */
[----:B------:R-:W-:Y:S05]  /*b5f0*/  @P0 BRA `(.L_x_1479) ;  /* 0x0000000000a80947 */ /* 0x000fea0003800000 */
[----:B------:R-:W2:Y:S01]  /*b600*/  LDS.128 R4, [R213+0x3000] ;  /* 0x00300000d5047984 */ /* 0x000ea20000000c00 */
[----:B------:R-:W-:Y:S01]  /*b610*/  SHF.R.U64 R33, R24, 0x10, R25 ;  /* 0x0000001018217819 */ /* 0x000fe20000001219 */
[--C-:B------:R-:W-:Y:S01]  /*b620*/  HADD2.F32 R24, -RZ, R11.reuse.H0_H0 ;  /* 0x2000000bff187230 */ /* 0x100fe20000004100 */
[----:B------:R-:W-:Y:S01]  /*b630*/  SHF.R.U64 R31, R26, 0x10, R27 ;  /* 0x000000101a1f7819 */ /* 0x000fe2000000121b */
[----:B------:R-:W-:Y:S01]  /*b640*/  HADD2.F32 R26, -RZ, R10.H0_H0 ;  /* 0x2000000aff1a7230 */ /* 0x000fe20000004100 */
[----:B------:R-:W-:Y:S01]  /*b650*/  SHF.R.U32.HI R25, RZ, 0x10, R25 ;  /* 0x00000010ff197819 */ /* 0x000fe20000011619 */
[----:B------:R-:W-:Y:S01]  /*b660*/  HADD2.F32 R11, -RZ, R11.H1_H1 ;  /* 0x3000000bff0b7230 */ /* 0x000fe20000004100 */
[----:B------:R-:W-:-:S03]  /*b670*/  SHF.R.U32.HI R27, RZ, 0x10, R27 ;  /* 0x00000010ff1b7819 */ /* 0x000fc6000001161b */
[----:B------:R-:W-:Y:S02]  /*b680*/  HADD2.F32 R25, -RZ, R25.H0_H0 ;  /* 0x20000019ff197230 */ /* 0x000fe40000004100 */
[----:B------:R-:W-:Y:S02]  /*b690*/  HADD2.F32 R27, -RZ, R27.H0_H0 ;  /* 0x2000001bff1b7230 */ /* 0x000fe40000004100 */
        /* <DEDUP_REMOVED lines=32> */
.L_x_1479:
[----:B------:R-:W-:Y:S05]  /*b8a0*/  BSYNC B1 ;  /* 0x0000000000017941 */ /* 0x000fea0003800000 */
.L_x_1478:
[----:B------:R-:W-:Y:S05]  /*b8b0*/  @P1 BRA `(.L_x_1477) ;  /* 0x0000002400e41947 */ /* 0x000fea0003800000 */
[----:B--2---:R-:W2:Y:S01]  /*b8c0*/  LDS.128 R4, [R213+0x7000] ;  /* 0x00700000d5047984 */ /* 0x004ea20000000c00 */
[----:B------:R-:W-:Y:S01]  /*b8d0*/  SHF.R.U32.HI R13, RZ, 0x10, R9 ;  /* 0x00000010ff0d7819 */ /* 0x000fe20000011609 */
[----:B------:R-:W-:Y:S01]  /*b8e0*/  HADD2.F32 R12, -RZ, R3.H0_H0 ;  /* 0x20000003ff0c7230 */ /* 0x000fe20000004100 */
[--C-:B------:R-:W-:Y:S01]  /*b8f0*/  SHF.R.U32.HI R15, RZ, 0x10, R21.reuse ;  /* 0x00000010ff0f7819 */ /* 0x100fe20000011615 */
        /* <DEDUP_REMOVED lines=13> */
[----:B------:R-:W-:Y:S01]  /*b9d0*/  FFMA.FTZ R26, R10, R15, R24 ;  /* 0x0000000f0a1a7223 */ /* 0x000fe20000010018 */
[----:B------:R-:W-:Y:S02]  /*b9e0*/  HADD2.F32 R9, -RZ, R6.H1_H1 ;  /* 0x30000006ff097230 */ /* 0x000fe40000004100 */
[----:B------:R-:W-:Y:S01]  /*b9f0*/  FMUL.FTZ R20, R4, R14 ;  /* 0x0000000e04147220 */ /* 0x000fe20000410000 */
[--C-:B------:R-:W-:Y:S02]  /*ba00*/  HADD2.F32 R6, -RZ, R5.reuse.H0_H0 ;  /* 0x20000005ff067230 */ /* 0x100fe40000004100 */
[----:B------:R-:W-:Y:S01]  /*ba10*/  FFMA.FTZ R21, R10, R13, -R21 ;  /* 0x0000000d0a157223 */ /* 0x000fe20000010815 */
[-C--:B------:R-:W-:Y:S01]  /*ba20*/  FMUL.FTZ R24, R4, R12.reuse ;  /* 0x0000000c04187220 */ /* 0x080fe20000410000 */
[----:B------:R-:W-:Y:S02]  /*ba30*/  HADD2.F32 R5, -RZ, R5.H1_H1 ;  /* 0x30000005ff057230 */ /* 0x000fe40000004100 */
[----:B------:R-:W-:Y:S01]  /*ba40*/  FFMA.FTZ R20, R7, R12, -R20 ;  /* 0x0000000c07147223 */ /* 0x000fe20000010814 */
[----:B------:R-:W-:-:S02]  /*ba50*/  HADD2.F32 R10, -RZ, R0.H1_H1 ;  /* 0x30000000ff0a7230 */ /* 0x000fc40000004100 */
[----:B------:R-:W-:Y:S01]  /*ba60*/  FFMA.FTZ R11, R7, R14, R24 ;  /* 0x0000000e070b7223 */ /* 0x000fe20000010018 */
[----:B------:R-:W-:Y:S02]  /*ba70*/  HADD2.F32 R4, -RZ, R25.H0_H0 ;  /* 0x20000019ff047230 */ /* 0x000fe40000004100 */
[CC--:B------:R-:W-:Y:S01]  /*ba80*/  FMUL.FTZ R15, R9.reuse, R3.reuse ;  /* 0x00000003090f7220 */ /* 0x0c0fe20000410000 */
[----:B------:R-:W-:Y:S02]  /*ba90*/  HADD2.F32 R0, -RZ, R27.H0_H0 ;  /* 0x2000001bff007230 */ /* 0x000fe40000004100 */
[----:B------:R-:W-:Y:S01]  /*baa0*/  FMUL.FTZ R13, R9, R10 ;  /* 0x0000000a090d7220 */ /* 0x000fe20000410000 */
[C---:B------:R-:W-:Y:S02]  /*bab0*/  FMUL.FTZ R7, R5.reuse, R4 ;  /* 0x0000000405077220 */ /* 0x040fe40000410000 */
[-C--:B------:R-:W-:Y:S01]  /*bac0*/  FMUL.FTZ R9, R5, R0.reuse ;  /* 0x0000000005097220 */ /* 0x080fe20000410000 */
[----:B------:R-:W-:Y:S01]  /*bad0*/  FFMA.FTZ R13, R8, R3, -R13 ;  /* 0x00000003080d7223 */ /* 0x000fe2000001080d */
[----:B------:R-:W-:Y:S01]  /*bae0*/  FFMA.FTZ R5, R6, R0, -R7 ;  /* 0x0000000006057223 */ /* 0x000fe20000010807 */
[----:B------:R-:W-:Y:S01]  /*baf0*/  FFMA.FTZ R8, R8, R10, R15 ;  /* 0x0000000a08087223 */ /* 0x000fe2000001000f */
[----:B------:R-:W-:Y:S01]  /*bb00*/  FFMA.FTZ R0, R6, R4, R9 ;  /* 0x0000000406007223 */ /* 0x000fe20000010009 */
[----:B------:R-:W-:-:S02]  /*bb10*/  F2FP.F16.F32.PACK_AB R7, R26, R21 ;  /* 0x000000151a07723e */ /* 0x000fc400000000ff */
[----:B------:R-:W-:Y:S02]  /*bb20*/  F2FP.F16.F32.PACK_AB R4, R11, R20 ;  /* 0x000000140b04723e */ /* 0x000fe400000000ff */
[----:B------:R-:W-:Y:S02]  /*bb30*/  F2FP.F16.F32.PACK_AB R6, R8, R13 ;  /* 0x0000000d0806723e */ /* 0x000fe400000000ff */
[----:B------:R-:W-:-:S05]  /*bb40*/  F2FP.F16.F32.PACK_AB R5, R0, R5 ;  /* 0x000000050005723e */ /* 0x000fca00000000ff */
[----:B------:R2:W-:Y:S01]  /*bb50*/  STS.128 [R213+0x7000], R4 ;  /* 0x00700004d5007388 */ /* 0x0005e20000000c00 */
[----:B------:R-:W-:Y:S05]  /*bb60*/  BRA `(.L_x_1477) ;  /* 0x0000002400387947 */ /* 0x000fea0003800000 */
.L_x_1438:
[----:B------:R-:W1:Y:S01]  /*bb70*/  LDC R21, c[0x0][0x3d4] ;  /* 0x0000f500ff157b82 */ /* 0x000e620000000800 */
[-C--:B------:R-:W-:Y:S01]  /*bb80*/  ISETP.GE.AND P0, PT, R189, R73.reuse, PT ;  /* 0x00000049bd00720c */ /* 0x080fe20003f06270 */
[----:B------:R-:W-:Y:S01]  /*bb90*/  ULDC.64 UR4, c[0x0][0x3c8] ;  /* 0x0000f20000047ab9 */ /* 0x000fe20000000a00 */
[-C--:B------:R-:W-:Y:S01]  /*bba0*/  ISETP.GE.AND P1, PT, R188, R73.reuse, PT ;  /* 0x00000049bc00720c */ /* 0x080fe20003f26270 */
[----:B------:R-:W-:Y:S01]  /*bbb0*/  ULDC.64 UR6, c[0x0][0x3e0] ;  /* 0x0000f80000067ab9 */ /* 0x000fe20000000a00 */
[-C--:B------:R-:W-:Y:S02]  /*bbc0*/  ISETP.GE.AND P2, PT, R190, R73.reuse, PT ;  /* 0x00000049be00720c */ /* 0x080fe40003f46270 */
[----:B------:R-:W-:Y:S02]  /*bbd0*/  ISETP.GE.AND P3, PT, R18, R73, PT ;  /* 0x000000491200720c */ /* 0x000fe40003f66270 */
[CC--:B-1----:R-:W-:Y:S02]  /*bbe0*/  ISETP.GE.OR P0, PT, R16.reuse, R21.reuse, P0 ;  /* 0x000000151000720c */ /* 0x0c2fe40000706670 */
[----:B------:R-:W-:-:S02]  /*bbf0*/  ISETP.GE.OR P1, PT, R16, R21, P1 ;  /* 0x000000151000720c */ /* 0x000fc40000f26670 */
[CC--:B------:R-:W-:Y:S02]  /*bc00*/  ISETP.GE.OR P2, PT, R16.reuse, R21.reuse, P2 ;  /* 0x000000151000720c */ /* 0x0c0fe40001746670 */
[----:B------:R-:W-:-:S07]  /*bc10*/  ISETP.GE.OR P3, PT, R16, R21, P3 ;  /* 0x000000151000720c */ /* 0x000fce0001f66670 */
[--C-:B------:R-:W-:Y:S01]  /*bc20*/  @!P0 IADD3 R29, P4, P5, R27, R29, R6.reuse ;  /* 0x0000001d1b1d8210 */ /* 0x100fe20007d9e006 */
[----:B------:R-:W1:Y:S03]  /*bc30*/  @!P0 LDC.64 R62, c[0x0][0x3e0] ;  /* 0x0000f800ff3e8b82 */ /* 0x000e660000000a00 */
[--C-:B------:R-:W-:Y:S01]  /*bc40*/  @!P0 IADD3.X R30, R31, R30, R7.reuse, P4, P5 ;  /* 0x0000001e1f1e8210 */ /* 0x100fe200027ea407 */
[C---:B------:R-:W-:Y:S01]  /*bc50*/  @!P2 IMAD.WIDE.U32 R8, R12.reuse, 0x60, R6 ;  /* 0x000000600c08a825 */ /* 0x040fe200078e0006 */
[----:B------:R-:W-:-:S03]  /*bc60*/  @!P1 LEA R0, P4, R12, R6, 0x6 ;  /* 0x000000060c009211 */ /* 0x000fc600078830ff */
[----:B------:R-:W2:Y:S01]  /*bc70*/  @!P1 LDC.64 R66, c[0x0][0x3e0] ;  /* 0x0000f800ff429b82 */ /* 0x000ea20000000a00 */
[----:B------:R-:W-:Y:S01]  /*bc80*/  @!P1 IADD3 R25, P5, R0, R27, RZ ;  /* 0x0000001b00199210 */ /* 0x000fe20007fbe0ff */
[----:B------:R-:W-:Y:S01]  /*bc90*/  @!P2 IMAD R0, R13, 0x60, RZ ;  /* 0x000000600d00a824 */ /* 0x000fe200078e02ff */
[----:B------:R-:W-:Y:S02]  /*bca0*/  @!P1 LEA.HI.X R26, R12, R7, R13, 0x6, P4 ;  /* 0x000000070c1a9211 */ /* 0x000fe400020f340d */
[----:B------:R-:W-:-:S03]  /*bcb0*/  @!P3 IADD3 R3, P4, R6, R27, RZ ;  /* 0x0000001b0603b210 */ /* 0x000fc60007f9e0ff */
[--C-:B------:R-:W-:Y:S01]  /*bcc0*/  @!P1 IMAD.X R26, R26, 0x1, R31.reuse, P5 ;  /* 0x000000011a1a9824 */ /* 0x100fe200028e061f */
[----:B------:R-:W-:Y:S01]  /*bcd0*/  @!P2 IADD3 R6, P5, R27, R8, RZ ;  /* 0x000000081b06a210 */ /* 0x000fe20007fbe0ff */
[----:B------:R-:W-:Y:S01]  /*bce0*/  @!P3 IMAD.X R14, R7, 0x1, R31, P4 ;  /* 0x00000001070eb824 */ /* 0x000fe200020e061f */
[----:B------:R-:W3:Y:S02]  /*bcf0*/  @!P2 LDC.64 R70, c[0x0][0x3e0] ;  /* 0x0000f800ff46ab82 */ /* 0x000ee40000000a00 */
[----:B------:R-:W-:Y:S01]  /*bd00*/  @!P2 IADD3.X R7, R31, R0, R9, P5, !PT ;  /* 0x000000001f07a210 */ /* 0x000fe20002ffe409 */
[----:B------:R-:W-:Y:S01]  /*bd10*/  @!P2 IMAD R31, R11, 0x60, RZ ;  /* 0x000000600b1fa824 */ /* 0x000fe200078e02ff */
[----:B------:R-:W-:-:S04]  /*bd20*/  @!P0 IADD3 R27, P4, P5, R33, R24, R4 ;  /* 0x00000018211b8210 */ /* 0x000fc80007d9e004 */
[----:B------:R-:W-:Y:S01]  /*bd30*/  @!P0 IADD3.X R28, R35, R28, R5, P4, P5 ;  /* 0x0000001c231c8210 */ /* 0x000fe200027ea405 */
[----:B------:R-:W4:Y:S01]  /*bd40*/  @!P0 LDC.64 R60, c[0x0][0x3c8] ;  /* 0x0000f200ff3c8b82 */ /* 0x000f220000000a00 */
[----:B------:R-:W-:Y:S02]  /*bd50*/  @!P3 IADD3 R15, P4, R4, R33, RZ ;  /* 0x00000021040fb210 */ /* 0x000fe40007f9e0ff */
[----:B------:R-:W-:-:S03]  /*bd60*/  @!P1 LEA R20, P5, R10, R4, 0x6 ;  /* 0x000000040a149211 */ /* 0x000fc600078a30ff */
[----:B------:R-:W-:Y:S01]  /*bd70*/  @!P3 IMAD.X R32, R5, 0x1, R35, P4 ;  /* 0x000000010520b824 */ /* 0x000fe200020e0623 */
[C---:B------:R-:W-:Y:S01]  /*bd80*/  @!P3 LEA R8, P4, R3.reuse, UR4, 0x1 ;  /* 0x000000040308bc11 */ /* 0x040fe2000f8808ff */
[----:B------:R-:W0:Y:S01]  /*bd90*/  @!P1 LDC.64 R64, c[0x0][0x3c8] ;  /* 0x0000f200ff409b82 */ /* 0x000e220000000a00 */
[C---:B------:R-:W-:Y:S01]  /*bda0*/  @!P1 LEA.HI.X R24, R10.reuse, R5, R11, 0x6, P5 ;  /* 0x000000050a189211 */ /* 0x040fe200028f340b */
[----:B------:R-:W-:Y:S01]  /*bdb0*/  @!P2 IMAD.WIDE.U32 R4, R10, 0x60, R4 ;  /* 0x000000600a04a825 */ /* 0x000fe200078e0004 */
[----:B------:R-:W-:Y:S02]  /*bdc0*/  @!P3 LEA.HI.X R9, R3, UR5, R14, 0x1, P4 ;  /* 0x000000050309bc11 */ /* 0x000fe4000a0f0c0e */
[C---:B------:R-:W-:Y:S02]  /*bdd0*/  @!P3 LEA R14, P4, R15.reuse, UR6, 0x1 ;  /* 0x000000060f0ebc11 */ /* 0x040fe4000f8808ff */
[----:B------:R-:W-:Y:S01]  /*bde0*/  @!P1 IADD3 R20, P5, R20, R33, RZ ;  /* 0x0000002114149210 */ /* 0x000fe20007fbe0ff */
[----:B------:R-:W0:Y:S01]  /*bdf0*/  @!P2 LDC.64 R68, c[0x0][0x3c8] ;  /* 0x0000f200ff44ab82 */ /* 0x000e220000000a00 */
[----:B------:R-:W-:-:S02]  /*be00*/  @!P3 LEA.HI.X R15, R15, UR7, R32, 0x1, P4 ;  /* 0x000000070f0fbc11 */ /* 0x000fc4000a0f0c20 */
[C---:B-1----:R-:W-:Y:S02]  /*be10*/  @!P0 LEA R62, P4, R27.reuse, R62, 0x1 ;  /* 0x0000003e1b3e8211 */ /* 0x042fe400078808ff */
[----:B------:R-:W-:Y:S02]  /*be20*/  @!P1 IADD3.X R24, R24, R35, RZ, P5, !PT ;  /* 0x0000002318189210 */ /* 0x000fe40002ffe4ff */
[----:B------:R-:W-:Y:S02]  /*be30*/  @!P0 LEA.HI.X R63, R27, R63, R28, 0x1, P4 ;  /* 0x0000003f1b3f8211 */ /* 0x000fe400020f0c1c */
[C---:B--2---:R-:W-:Y:S02]  /*be40*/  @!P1 LEA R66, P4, R20.reuse, R66, 0x1 ;  /* 0x0000004214429211 */ /* 0x044fe400078808ff */
[----:B------:R-:W-:Y:S02]  /*be50*/  @!P2 IADD3 R0, P5, R33, R4, RZ ;  /* 0x000000042100a210 */ /* 0x000fe40007fbe0ff */
[----:B------:R-:W-:-:S02]  /*be60*/  @!P1 LEA.HI.X R67, R20, R67, R24, 0x1, P4 ;  /* 0x0000004314439211 */ /* 0x000fc400020f0c18 */
[----:B------:R-:W-:Y:S02]  /*be70*/  @!P2 IADD3.X R3, R35, R31, R5, P5, !PT ;  /* 0x0000001f2303a210 */ /* 0x000fe40002ffe405 */
[C---:B---3--:R-:W-:Y:S02]  /*be80*/  @!P2 LEA R70, P4, R0.reuse, R70, 0x1 ;  /* 0x000000460046a211 */ /* 0x048fe400078808ff */
[----:B------:R-:W-:Y:S02]  /*be90*/  CS2R R32, SRZ ;  /* 0x0000000000207805 */ /* 0x000fe4000001ff00 */
[----:B----4-:R-:W-:Y:S02]  /*bea0*/  @!P0 LEA R60, P5, R29, R60, 0x1 ;  /* 0x0000003c1d3c8211 */ /* 0x010fe400078a08ff */
[----:B------:R-:W-:Y:S02]  /*beb0*/  CS2R R34, SRZ ;  /* 0x0000000000227805 */ /* 0x000fe4000001ff00 */
[----:B------:R-:W-:-:S02]  /*bec0*/  @!P2 LEA.HI.X R71, R0, R71, R3, 0x1, P4 ;  /* 0x000000470047a211 */ /* 0x000fc400020f0c03 */
[----:B------:R-:W-:Y:S01]  /*bed0*/  CS2R R4, SRZ ;  /* 0x0000000000047805 */ /* 0x000fe2000001ff00 */
[----:B------:R-:W1:Y:S01]  /*bee0*/  LDC R0, c[0x0][0x428] ;  /* 0x00010a00ff007b82 */ /* 0x000e620000000800 */
[----:B------:R-:W-:Y:S02]  /*bef0*/  @!P0 LEA.HI.X R61, R29, R61, R30, 0x1, P5 ;  /* 0x0000003d1d3d8211 */ /* 0x000fe400028f0c1e */
[----:B------:R-:W-:Y:S02]  /*bf00*/  CS2R R28, SRZ ;  /* 0x00000000001c7805 */ /* 0x000fe4000001ff00 */
[----:B------:R-:W-:Y:S02]  /*bf10*/  CS2R R30, SRZ ;  /* 0x00000000001e7805 */ /* 0x000fe4000001ff00 */
[C---:B0-----:R-:W-:Y:S01]  /*bf20*/  @!P1 LEA R64, P5, R25.reuse, R64, 0x1 ;  /* 0x0000004019409211 */ /* 0x041fe200078a08ff */
[----:B------:R-:W5:Y:S03]  /*bf30*/  @!P0 LDG.E.128 R32, desc[UR56][R62.64] ;  /* 0x000000383e208981 */ /* 0x000f66000c1e1d00 */
[----:B------:R-:W-:Y:S01]  /*bf40*/  @!P1 LEA.HI.X R65, R25, R65, R26, 0x1, P5 ;  /* 0x0000004119419211 */ /* 0x000fe200028f0c1a */
[----:B------:R-:W5:Y:S01]  /*bf50*/  @!P0 LDG.E.128 R28, desc[UR56][R60.64] ;  /* 0x000000383c1c8981 */ /* 0x000f62000c1e1d00 */
[----:B------:R-:W-:-:S02]  /*bf60*/  @!P2 LEA R68, P5, R6, R68, 0x1 ;  /* 0x000000440644a211 */ /* 0x000fc400078a08ff */
[----:B------:R-:W-:Y:S02]  /*bf70*/  CS2R R24, SRZ ;  /* 0x0000000000187805 */ /* 0x000fe4000001ff00 */
[----:B------:R-:W-:Y:S02]  /*bf80*/  CS2R R26, SRZ ;  /* 0x00000000001a7805 */ /* 0x000fe4000001ff00 */
[----:B------:R-:W-:Y:S02]  /*bf90*/  @!P2 LEA.HI.X R69, R6, R69, R7, 0x1, P5 ;  /* 0x000000450645a211 */ /* 0x000fe400028f0c07 */
[----:B------:R-:W-:Y:S01]  /*bfa0*/  CS2R R6, SRZ ;  /* 0x0000000000067805 */ /* 0x000fe2000001ff00 */
[----:B------:R-:W-:Y:S01]  /*bfb0*/  IMAD.MOV.U32 R58, RZ, RZ, R54 ;  /* 0x000000ffff3a7224 */ /* 0x000fe200078e0036 */
[----:B------:R-:W5:Y:S04]  /*bfc0*/  @!P3 LDG.E.128 R24, desc[UR56][R14.64] ;  /* 0x000000380e18b981 */ /* 0x000f68000c1e1d00 */
[----:B------:R0:W5:Y:S01]  /*bfd0*/  @!P3 LDG.E.128 R4, desc[UR56][R8.64] ;  /* 0x000000380804b981 */ /* 0x000162000c1e1d00 */
[----:B-1----:R-:W-:-:S13]  /*bfe0*/  ISETP.NE.AND P0, PT, R0, 0x1, PT ;  /* 0x000000010000780c */ /* 0x002fda0003f05270 */
[----:B0-----:R-:W0:Y:S08]  /*bff0*/  @P0 LDC R8, c[0x0][0x42c] ;  /* 0x00010b00ff080b82 */ /* 0x001e300000000800 */
[----:B------:R-:W1:Y:S01]  /*c000*/  @P0 LDC R9, c[0x0][0x430] ;  /* 0x00010c00ff090b82 */ /* 0x000e620000000800 */
[----:B------:R-:W-:-:S04]  /*c010*/  IMAD R0, R197, 0x80, R18 ;  /* 0x00000080c5007824 */ /* 0x000fc800078e0212 */
[----:B------:R-:W-:-:S04]  /*c020*/  IMAD R3, R219, 0x20, R0 ;  /* 0x00000020db037824 */ /* 0x000fc800078e0200 */
[----:B0-----:R-:W-:-:S05]  /*c030*/  @P0 IMAD.HI.U32 R0, R3, R8, RZ ;  /* 0x0000000803000227 */ /* 0x001fca00078e00ff */
[----:B-1----:R-:W-:-:S04]  /*c040*/  @P0 SHF.R.U32.HI R3, RZ, R9, R0 ;  /* 0x00000009ff030219 */ /* 0x002fc80000011600 */
[----:B------:R-:W-:Y:S01]  /*c050*/  SHF.R.S32.HI R9, RZ, 0x1f, R3 ;  /* 0x0000001fff097819 */ /* 0x000fe20000011403 */
[----:B------:R-:W-:-:S04]  /*c060*/  IMAD.MOV.U32 R57, RZ, RZ, R53 ;  /* 0x000000ffff397224 */ /* 0x000fc800078e0035 */
[C---:B------:R-:W-:Y:S02]  /*c070*/  IMAD R0, R9.reuse, R12, RZ ;  /* 0x0000000c09007224 */ /* 0x040fe400078e02ff */
[----:B------:R-:W-:Y:S02]  /*c080*/  IMAD R8, R9, R10, RZ ;  /* 0x0000000a09087224 */ /* 0x000fe400078e02ff */
[----:B------:R-:W-:-:S04]  /*c090*/  IMAD.WIDE.U32 R14, R3, R12, R58 ;  /* 0x0000000c030e7225 */ /* 0x000fc800078e003a */
[C---:B------:R-:W-:Y:S02]  /*c0a0*/  IMAD R9, R3.reuse, R13, R0 ;  /* 0x0000000d03097224 */ /* 0x040fe400078e0200 */
[----:B------:R-:W-:-:S04]  /*c0b0*/  IMAD.WIDE.U32 R12, R3, R10, R56 ;  /* 0x0000000a030c7225 */ /* 0x000fc800078e0038 */
[----:B------:R-:W-:Y:S01]  /*c0c0*/  IMAD R3, R3, R11, R8 ;  /* 0x0000000b03037224 */ /* 0x000fe200078e0208 */
[----:B------:R-:W-:Y:S01]  /*c0d0*/  LEA R8, P4, R14, UR4, 0x1 ;  /* 0x000000040e087c11 */ /* 0x000fe2000f8808ff */
[----:B------:R-:W-:Y:S01]  /*c0e0*/  IMAD.IADD R9, R15, 0x1, R9 ;  /* 0x000000010f097824 */ /* 0x000fe200078e0209 */
        /* <DEDUP_REMOVED lines=8> */
[----:B------:R-:W-:Y:S01]  /*c170*/  LEA.HI.X R9, R14, UR5, R9, 0x1, P4 ;  /* 0x000000050e097c11 */ /* 0x000fe2000a0f0c09 */
[----:B------:R-:W-:Y:S01]  /*c180*/  IMAD.IADD R3, R13, 0x1, R3 ;  /* 0x000000010d037824 */ /* 0x000fe200078e0203 */
[----:B------:R-:W-:Y:S01]  /*c190*/  LEA R0, P4, R12, UR6, 0x1 ;  /* 0x000000060c007c11 */ /* 0x000fe2000f8808ff */
[----:B------:R-:W-:Y:S01]  /*c1a0*/  UMOV UR4, 0xffffffff ;  /* 0xffffffff00047882 */ /* 0x000fe20000000000 */
[----:B------:R-:W-:Y:S01]  /*c1b0*/  ISETP.GE.AND P0, PT, R16, R21, PT ;  /* 0x000000151000720c */ /* 0x000fe20003f06270 */
[----:B------:R0:W5:Y:S01]  /*c1c0*/  @!P1 LDG.E.128 R36, desc[UR56][R64.64] ;  /* 0x0000003840249981 */ /* 0x000162000c1e1d00 */
[----:B------:R-:W-:-:S02]  /*c1d0*/  LEA.HI.X R3, R12, UR7, R3, 0x1, P4 ;  /* 0x000000070c037c11 */ /* 0x000fc4000a0f0c03 */
[-C--:B------:R-:W-:Y:S01]  /*c1e0*/  ISETP.GE.OR P3, PT, R188, R73.reuse, P0 ;  /* 0x00000049bc00720c */ /* 0x080fe20000766670 */
[----:B------:R0:W5:Y:S01]  /*c1f0*/  @!P1 LDG.E.128 R40, desc[UR56][R66.64] ;  /* 0x0000003842289981 */ /* 0x000162000c1e1d00 */
[----:B------:R-:W-:-:S03]  /*c200*/  ISETP.GE.OR P1, PT, R18, R73, P0 ;  /* 0x000000491200720c */ /* 0x000fc60000726670 */
[----:B------:R0:W5:Y:S04]  /*c210*/  @!P2 LDG.E.128 R44, desc[UR56][R68.64] ;  /* 0x00000038442ca981 */ /* 0x000168000c1e1d00 */
[----:B------:R0:W5:Y:S01]  /*c220*/  @!P2 LDG.E.128 R48, desc[UR56][R70.64] ;  /* 0x000000384630a981 */ /* 0x000162000c1e1d00 */
[-C--:B------:R-:W-:Y:S02]  /*c230*/  ISETP.GE.OR P2, PT, R189, R73.reuse, P0 ;  /* 0x00000049bd00720c */ /* 0x080fe40000746670 */
[----:B------:R-:W-:Y:S01]  /*c240*/  ISETP.GE.OR P0, PT, R190, R73, P0 ;  /* 0x00000049be00720c */ /* 0x000fe20000706670 */
[----:B------:R-:W-:-:S12]  /*c250*/  BRA.DIV UR4, `(.L_x_1480) ;  /* 0x0000019204407947 */ /* 0x000fd8000b800000 */
.L_x_1774:
[----:B------:R-:W-:-:S03]  /*c260*/  UMOV UR4, 0xffffffff ;  /* 0xffffffff00047882 */ /* 0x000fc60000000000 */
[----:B------:R-:W-:Y:S05]  /*c270*/  BRA.DIV UR4, `(.L_x_1481) ;  /* 0x0000019204607947 */ /* 0x000fea000b800000 */
.L_x_1777:
[----:B------:R-:W-:-:S03]  /*c280*/  UMOV UR4, 0xffffffff ;  /* 0xffffffff00047882 */ /* 0x000fc60000000000 */
[----:B------:R-:W-:Y:S05]  /*c290*/  BRA.DIV UR4, `(.L_x_1482) ;  /* 0x0000019204807947 */ /* 0x000fea000b800000 */
.L_x_1780:
[----:B------:R-:W-:-:S03]  /*c2a0*/  UMOV UR4, 0xffffffff ;  /* 0xffffffff00047882 */ /* 0x000fc60000000000 */
[----:B------:R-:W-:Y:S05]  /*c2b0*/  BRA.DIV UR4, `(.L_x_1483) ;  /* 0x0000019204a07947 */ /* 0x000fea000b800000 */
.L_x_1783:
[----:B------:R-:W-:-:S03]  /*c2c0*/  UMOV UR4, 0xffffffff ;  /* 0xffffffff00047882 */ /* 0x000fc60000000000 */
[----:B------:R-:W-:Y:S05]  /*c2d0*/  BRA.DIV UR4, `(.L_x_1484) ;  /* 0x0000019204c07947 */ /* 0x000fea000b800000 */
.L_x_1786:
[----:B------:R-:W-:-:S03]  /*c2e0*/  UMOV UR4, 0xffffffff ;  /* 0xffffffff00047882 */ /* 0x000fc60000000000 */
[----:B------:R-:W-:Y:S05]  /*c2f0*/  BRA.DIV UR4, `(.L_x_1485) ;  /* 0x0000019204e07947 */ /* 0x000fea000b800000 */
.L_x_1789:
[----:B------:R-:W-:-:S03]  /*c300*/  UMOV UR4, 0xffffffff ;  /* 0xffffffff00047882 */ /* 0x000fc60000000000 */
[----:B------:R-:W-:Y:S05]  /*c310*/  BRA.DIV UR4, `(.L_x_1486) ;  /* 0x0000019604007947 */ /* 0x000fea000b800000 */
.L_x_1792:
[----:B------:R-:W-:-:S03]  /*c320*/  UMOV UR4, 0xffffffff ;  /* 0xffffffff00047882 */ /* 0x000fc60000000000 */
[----:B------:R-:W-:Y:S05]  /*c330*/  BRA.DIV UR4, `(.L_x_1487) ;  /* 0x0000019604207947 */ /* 0x000fea000b800000 */
.L_x_1795:
[----:B------:R-:W-:-:S03]  /*c340*/  UMOV UR4, 0xffffffff ;  /* 0xffffffff00047882 */ /* 0x000fc60000000000 */
[----:B------:R-:W-:Y:S05]  /*c350*/  BRA.DIV UR4, `(.L_x_1488) ;  /* 0x0000019604407947 */ /* 0x000fea000b800000 */
.L_x_1798:
[----:B------:R-:W-:-:S03]  /*c360*/  UMOV UR4, 0xffffffff ;  /* 0xffffffff00047882 */ /* 0x000fc60000000000 */
[----:B------:R-:W-:Y:S05]  /*c370*/  BRA.DIV UR4, `(.L_x_1489) ;  /* 0x0000019604607947 */ /* 0x000fea000b800000 */
.L_x_1801:
[----:B------:R-:W-:-:S03]  /*c380*/  UMOV UR4, 0xffffffff ;  /* 0xffffffff00047882 */ /* 0x000fc60000000000 */
[----:B------:R-:W-:Y:S05]  /*c390*/  BRA.DIV UR4, `(.L_x_1490) ;  /* 0x0000019604807947 */ /* 0x000fea000b800000 */
.L_x_1804:
[----:B------:R-:W-:-:S03]  /*c3a0*/  UMOV UR4, 0xffffffff ;  /* 0xffffffff00047882 */ /* 0x000fc60000000000 */
[----:B------:R-:W-:Y:S05]  /*c3b0*/  BRA.DIV UR4, `(.L_x_1491) ;  /* 0x0000019604a07947 */ /* 0x000fea000b800000 */
.L_x_1807:
[----:B------:R-:W-:-:S03]  /*c3c0*/  UMOV UR4, 0xffffffff ;  /* 0xffffffff00047882 */ /* 0x000fc60000000000 */
[----:B------:R-:W-:Y:S05]  /*c3d0*/  BRA.DIV UR4, `(.L_x_1492) ;  /* 0x0000019604c07947 */ /* 0x000fea000b800000 */
.L_x_1810:
[----:B------:R-:W-:-:S03]  /*c3e0*/  UMOV UR4, 0xffffffff ;  /* 0xffffffff00047882 */ /* 0x000fc60000000000 */
[----:B------:R-:W-:Y:S05]  /*c3f0*/  BRA.DIV UR4, `(.L_x_1493) ;  /* 0x0000019604e07947 */ /* 0x000fea000b800000 */
.L_x_1813:
[----:B------:R-:W-:-:S03]  /*c400*/  UMOV UR4, 0xffffffff ;  /* 0xffffffff00047882 */ /* 0x000fc60000000000 */
[----:B------:R-:W-:Y:S05]  /*c410*/  BRA.DIV UR4, `(.L_x_1494) ;  /* 0x0000019a04007947 */ /* 0x000fea000b800000 */
.L_x_1816:
[----:B------:R-:W-:-:S03]  /*c420*/  UMOV UR4, 0xffffffff ;  /* 0xffffffff00047882 */ /* 0x000fc60000000000 */
[----:B------:R-:W-:Y:S05]  /*c430*/  BRA.DIV UR4, `(.L_x_1495) ;  /* 0x0000019a04207947 */ /* 0x000fea000b800000 */
.L_x_1819:
[----:B-----5:R-:W-:Y:S01]  /*c440*/  IMAD.MOV.U32 R8, RZ, RZ, R6 ;  /* 0x000000ffff087224 */ /* 0x020fe200078e0006 */
[----:B------:R-:W-:Y:S01]  /*c450*/  MOV R0, R4 ;  /* 0x0000000400007202 */ /* 0x000fe20000000f00 */
[----:B------:R-:W-:Y:S01]  /*c460*/  IMAD.MOV.U32 R9, RZ, RZ, R7 ;  /* 0x000000ffff097224 */ /* 0x000fe200078e0007 */
[----:B------:R-:W-:Y:S01]  /*c470*/  BSSY B1, `(.L_x_1496) ;  /* 0x0000039000017945 */ /* 0x000fe20003800000 */
[----:B------:R-:W-:Y:S01]  /*c480*/  IMAD.MOV.U32 R3, RZ, RZ, R5 ;  /* 0x000000ffff037224 */ /* 0x000fe200078e0005 */
[----:B0-----:R-:W-:Y:S01]  /*c490*/  PRMT R71, R71, 0x5410, R0 ;  /* 0x0000541047477816 */ /* 0x001fe20000000000 */
[----:B------:R-:W-:Y:S01]  /*c4a0*/  IMAD.MOV.U32 R0, RZ, RZ, R24 ;  /* 0x000000ffff007224 */ /* 0x000fe200078e0018 */
[----:B------:R-:W-:Y:S01]  /*c4b0*/  PRMT R80, R8, 0x5410, R9 ;  /* 0x0000541008507816 */ /* 0x000fe20000000009 */
[----:B------:R-:W-:Y:S01]  /*c4c0*/  IMAD.MOV.U32 R8, RZ, RZ, R26 ;  /* 0x000000ffff087224 */ /* 0x000fe200078e001a */
[----:B------:R-:W-:Y:S01]  /*c4d0*/  MOV R9, R27 ;  /* 0x0000001b00097202 */ /* 0x000fe20000000f00 */
[----:B------:R-:W-:Y:S01]  /*c4e0*/  IMAD.MOV.U32 R10, RZ, RZ, R31 ;  /* 0x000000ffff0a7224 */ /* 0x000fe200078e001f */
[----:B------:R-:W-:Y:S01]  /*c4f0*/  PRMT R64, R3, 0x7610, R64 ;  /* 0x0000761003407816 */ /* 0x000fe20000000040 */
[----:B------:R-:W-:Y:S01]  /*c500*/  IMAD.MOV.U32 R3, RZ, RZ, R25 ;  /* 0x000000ffff037224 */ /* 0x000fe200078e0019 */
[----:B------:R-:W-:Y:S01]  /*c510*/  PRMT R69, R0, 0x5410, R8 ;  /* 0x0000541000457816 */ /* 0x000fe20000000008 */
[----:B------:R-:W-:Y:S01]  /*c520*/  IMAD.MOV.U32 R8, RZ, RZ, R29 ;  /* 0x000000ffff087224 */ /* 0x000fe200078e001d */
[----:B------:R-:W-:-:S02]  /*c530*/  LEA.HI R0, R221, R221, RZ, 0x1 ;  /* 0x000000dddd007211 */ /* 0x000fc400078f08ff */
[----:B------:R-:W-:Y:S01]  /*c540*/  PRMT R71, R9, 0x7610, R71 ;  /* 0x0000761009477816 */ /* 0x000fe20000000047 */
[----:B------:R-:W-:Y:S01]  /*c550*/  IMAD.MOV.U32 R9, RZ, RZ, R30 ;  /* 0x000000ffff097224 */ /* 0x000fe200078e001e */
[----:B------:R-:W-:Y:S02]  /*c560*/  LOP3.LUT R0, R0, 0xfffffffe, RZ, 0xc0, !PT ;  /* 0xfffffffe00007812 */ /* 0x000fe400078ec0ff */
[----:B------:R-:W-:Y:S01]  /*c570*/  PRMT R65, R3, 0x7610, R65 ;  /* 0x0000761003417816 */ /* 0x000fe20000000041 */
[----:B------:R-:W-:Y:S01]  /*c580*/  IMAD.MOV.U32 R3, RZ, RZ, R28 ;  /* 0x000000ffff037224 */ /* 0x000fe200078e001c */
[----:B------:R-:W-:Y:S01]  /*c590*/  PRMT R60, R9, 0x7610, R60 ;  /* 0x00007610093c7816 */ /* 0x000fe2000000003c */
[----:B------:R-:W-:Y:S01]  /*c5a0*/  IMAD.IADD R0, R221, 0x1, -R0 ;  /* 0x00000001dd007824 */ /* 0x000fe200078e0a00 */
[----:B------:R-:W-:Y:S02]  /*c5b0*/  PRMT R62, R8, 0x7610, R62 ;  /* 0x00007610083e7816 */ /* 0x000fe4000000003e */
[----:B------:R-:W-:Y:S01]  /*c5c0*/  PRMT R61, R3, 0x7610, R61 ;  /* 0x00007610033d7816 */ /* 0x000fe2000000003d */
[----:B------:R-:W-:Y:S01]  /*c5d0*/  IMAD.MOV.U32 R3, RZ, RZ, R32 ;  /* 0x000000ffff037224 */ /* 0x000fe200078e0020 */
[----:B------:R-:W-:Y:S01]  /*c5e0*/  SHF.L.U32 R9, R0, 0x1f, RZ ;  /* 0x0000001f00097819 */ /* 0x000fe200000006ff */
[----:B------:R-:W-:Y:S01]  /*c5f0*/  IMAD.MOV.U32 R0, RZ, RZ, R34 ;  /* 0x000000ffff007224 */ /* 0x000fe200078e0022 */
[----:B------:R-:W-:-:S02]  /*c600*/  MOV R8, R33 ;  /* 0x0000002100087202 */ /* 0x000fc40000000f00 */
[----:B------:R-:W0:Y:S01]  /*c610*/  SYNCS.PHASECHK.TRANS64.TRYWAIT P4, [R2+URZ+0x28800], R9 ;  /* 0x02880009020075a7 */ /* 0x000e22000808017f */
[----:B------:R-:W-:Y:S01]  /*c620*/  PRMT R61, R61, 0x5410, R3 ;  /* 0x000054103d3d7816 */ /* 0x000fe20000000003 */
[----:B------:R-:W-:Y:S01]  /*c630*/  IMAD.MOV.U32 R3, RZ, RZ, R35 ;  /* 0x000000ffff037224 */ /* 0x000fe200078e0023 */
[----:B------:R-:W-:Y:S01]  /*c640*/  PRMT R59, R59, 0x5410, R10 ;  /* 0x000054103b3b7816 */ /* 0x000fe2000000000a */
[----:B------:R-:W-:Y:S01]  /*c650*/  IMAD.MOV.U32 R10, RZ, RZ, R37 ;  /* 0x000000ffff0a7224 */ /* 0x000fe200078e0025 */
[----:B------:R-:W-:Y:S01]  /*c660*/  PRMT R62, R62, 0x5410, R8 ;  /* 0x000054103e3e7816 */ /* 0x000fe20000000008 */
[----:B------:R-:W-:Y:S01]  /*c670*/  IMAD.MOV.U32 R8, RZ, RZ, R36 ;  /* 0x000000ffff087224 */ /* 0x000fe200078e0024 */
[----:B------:R-:W-:Y:S01]  /*c680*/  PRMT R59, R3, 0x7610, R59 ;  /* 0x00007610033b7816 */ /* 0x000fe2000000003b */
[----:B------:R-:W-:Y:S01]  /*c690*/  IMAD.MOV.U32 R3, RZ, RZ, R41 ;  /* 0x000000ffff037224 */ /* 0x000fe200078e0029 */
[----:B------:R-:W-:Y:S02]  /*c6a0*/  PRMT R60, R60, 0x5410, R0 ;  /* 0x000054103c3c7816 */ /* 0x000fe40000000000 */
[----:B------:R-:W-:Y:S01]  /*c6b0*/  PRMT R55, R8, 0x5410, R10 ;  /* 0x0000541008377816 */ /* 0x000fe2000000000a */
[----:B------:R-:W-:Y:S01]  /*c6c0*/  IMAD.MOV.U32 R8, RZ, RZ, R38 ;  /* 0x000000ffff087224 */ /* 0x000fe200078e0026 */
[----:B------:R-:W-:Y:S01]  /*c6d0*/  MOV R0, R40 ;  /* 0x0000002800007202 */ /* 0x000fe20000000f00 */
[----:B------:R-:W-:-:S03]  /*c6e0*/  IMAD.MOV.U32 R10, RZ, RZ, R39 ;  /* 0x000000ffff0a7224 */ /* 0x000fc600078e0027 */
        /* <DEDUP_REMOVED lines=16> */
[----:B0-----:R-:W-:Y:S06]  /*c7f0*/  @!P4 BRA `(.L_x_1497) ;  /* 0x000001940058c947 */ /* 0x001fec0003800000 */
.L_x_1820:
[----:B------:R-:W-:Y:S05]  /*c800*/  BSYNC B1 ;  /* 0x0000000000017941 */ /* 0x000fea0003800000 */
.L_x_1496:
[----:B------:R-:W-:Y:S04]  /*c810*/  BSSY B1, `(.L_x_1498) ;  /* 0x0000061000017945 */ /* 0x000fe80003800000 */
[----:B------:R-:W-:Y:S05]  /*c820*/  @P1 BRA `(.L_x_1499) ;  /* 0x00000004007c1947 */ /* 0x000fea0003800000 */
[----:B------:R-:W-:Y:S01]  /*c830*/  LEA.HI R8, R21, R219, RZ, 0x1d ;  /* 0x000000db15087211 */ /* 0x000fe200078fe8ff */
[----:B------:R-:W-:Y:S01]  /*c840*/  HADD2.F32 R65, -RZ, R65.H0_H0 ;  /* 0x20000041ff417230 */ /* 0x000fe20000004100 */
[----:B------:R-:W-:Y:S01]  /*c850*/  SHF.R.U64 R76, R24, 0x10, R25 ;  /* 0x00000010184c7819 */ /* 0x000fe20000001219 */
[----:B------:R-:W-:Y:S01]  /*c860*/  HADD2.F32 R64, -RZ, R64.H0_H0 ;  /* 0x20000040ff407230 */ /* 0x000fe20000004100 */
[----:B------:R-:W-:Y:S01]  /*c870*/  SHF.R.S32.HI R11, RZ, 0x1f, R8 ;  /* 0x0000001fff0b7819 */ /* 0x000fe20000011408 */
[----:B0-----:R-:W-:Y:S01]  /*c880*/  IMAD.SHL.U32 R9, R8, 0x8, RZ ;  /* 0x0000000808097824 */ /* 0x001fe200078e00ff */
[----:B------:R-:W-:Y:S02]  /*c890*/  SHF.R.U64 R79, R4, 0x10, R5 ;  /* 0x00000010044f7819 */ /* 0x000fe40000001205 */
[----:B------:R-:W-:Y:S02]  /*c8a0*/  LEA.HI R11, R11, R8, RZ, 0x3 ;  /* 0x000000080b0b7211 */ /* 0x000fe400078f18ff */
[----:B------:R-:W-:-:S02]  /*c8b0*/  LOP3.LUT R10, R9, 0x38, RZ, 0xc0, !PT ;  /* 0x00000038090a7812 */ /* 0x000fc400078ec0ff */
[----:B------:R-:W-:Y:S01]  /*c8c0*/  SHF.R.U32.HI R67, RZ, 0x10, R5 ;  /* 0x00000010ff437819 */ /* 0x000fe20000011605 */
[----:B------:R-:W-:Y:S01]  /*c8d0*/  IMAD.SHL.U32 R11, R11, 0x400, RZ ;  /* 0x000004000b0b7824 */ /* 0x000fe200078e00ff */
[----:B------:R-:W-:Y:S02]  /*c8e0*/  LOP3.LUT R10, R10, 0x1c0, R203, 0xf8, !PT ;  /* 0x000001c00a0a7812 */ /* 0x000fe400078ef8cb */
[----:B------:R-:W-:Y:S02]  /*c8f0*/  SHF.R.U32.HI R66, RZ, 0x10, R25 ;  /* 0x00000010ff427819 */ /* 0x000fe40000011619 */
[----:B------:R-:W-:Y:S02]  /*c900*/  LOP3.LUT R12, R10, R211, RZ, 0x3c, !PT ;  /* 0x000000d30a0c7212 */ /* 0x000fe400078e3cff */
[----:B------:R-:W-:Y:S01]  /*c910*/  LOP3.LUT R13, R11, 0x7fffe000, RZ, 0xc0, !PT ;  /* 0x7fffe0000b0d7812 */ /* 0x000fe200078ec0ff */
[----:B------:R-:W-:Y:S01]  /*c920*/  HADD2.F32 R66, -RZ, R66.H0_H0 ;  /* 0x20000042ff427230 */ /* 0x000fe20000004100 */
[----:B------:R-:W0:Y:S01]  /*c930*/  LDS.128 R8, [R213] ;  /* 0x00000000d5087984 */ /* 0x000e220000000c00 */
[----:B------:R-:W-:-:S02]  /*c940*/  SHF.R.U64 R75, R26, 0x10, R27 ;  /* 0x000000101a4b7819 */ /* 0x000fc4000000121b */
[----:B------:R-:W-:Y:S02]  /*c950*/  IADD3 R13, R12, R13, R212 ;  /* 0x0000000d0c0d7210 */ /* 0x000fe40007ffe0d4 */
[----:B------:R-:W-:Y:S02]  /*c960*/  SHF.R.U32.HI R73, RZ, 0x10, R27 ;  /* 0x00000010ff497819 */ /* 0x000fe4000001161b */
[----:B------:R-:W-:Y:S02]  /*c970*/  LEA R63, R13, R2, 0x1 ;  /* 0x000000020d3f7211 */ /* 0x000fe400078e08ff */
[--C-:B------:R-:W-:Y:S02]  /*c980*/  SHF.R.U32.HI R77, RZ, 0x10, R7.reuse ;  /* 0x00000010ff4d7819 */ /* 0x100fe40000011607 */
[----:B------:R-:W-:Y:S01]  /*c990*/  SHF.R.U64 R78, R6, 0x10, R7 ;  /* 0x00000010064e7819 */ /* 0x000fe20000001207 */
[----:B------:R-:W1:Y:S01]  /*c9a0*/  LDS.128 R12, [R63+0x10400] ;  /* 0x010400003f0c7984 */ /* 0x000e620000000c00 */
[----:B0-----:R-:W-:-:S02]  /*c9b0*/  HADD2.F32 R5, -RZ, R9.H0_H0 ;  /* 0x20000009ff057230 */ /* 0x001fc40000004100 */
[----:B------:R-:W-:Y:S02]  /*c9c0*/  HADD2.F32 R9, -RZ, R9.H1_H1 ;  /* 0x30000009ff097230 */ /* 0x000fe40000004100 */
[----:B------:R-:W-:Y:S02]  /*c9d0*/  HADD2.F32 R4, -RZ, R8.H0_H0 ;  /* 0x20000008ff047230 */ /* 0x000fe40000004100 */
[----:B------:R-:W-:Y:S02]  /*c9e0*/  HADD2.F32 R6, -RZ, R10.H0_H0 ;  /* 0x2000000aff067230 */ /* 0x000fe40000004100 */
[--C-:B------:R-:W-:Y:S02]  /*c9f0*/  HADD2.F32 R7, -RZ, R11.reuse.H0_H0 ;  /* 0x2000000bff077230 */ /* 0x100fe40000004100 */
[----:B------:R-:W-:Y:S02]  /*ca00*/  HADD2.F32 R11, -RZ, R11.H1_H1 ;  /* 0x3000000bff0b7230 */ /* 0x000fe40000004100 */
[----:B-1----:R-:W-:-:S02]  /*ca10*/  HADD2.F32 R24, -RZ, R13.H0_H0 ;  /* 0x2000000dff187230 */ /* 0x002fc40000004100 */
[----:B------:R-:W-:Y:S02]  /*ca20*/  HADD2.F32 R25, -RZ, R13.H1_H1 ;  /* 0x3000000dff197230 */ /* 0x000fe40000004100 */
[----:B------:R-:W-:Y:S02]  /*ca30*/  HADD2.F32 R13, -RZ, R12.H0_H0 ;  /* 0x2000000cff0d7230 */ /* 0x000fe40000004100 */
[C---:B------:R-:W-:Y:S01]  /*ca40*/  FMUL.FTZ R68, R24.reuse, R65 ;  /* 0x0000004118447220 */ /* 0x040fe20000410000 */
[----:B------:R-:W-:Y:S01]  /*ca50*/  FMUL.FTZ R70, R24, R64 ;  /* 0x0000004018467220 */ /* 0x000fe20000410000 */
[----:B------:R-:W-:Y:S02]  /*ca60*/  HADD2.F32 R24, -RZ, R67.H0_H0 ;  /* 0x20000043ff187230 */ /* 0x000fe40000004100 */
[----:B------:R-:W-:Y:S01]  /*ca70*/  FMUL.FTZ R72, R25, R66 ;  /* 0x0000004219487220 */ /* 0x000fe20000410000 */
[----:B------:R-:W-:Y:S01]  /*ca80*/  FFMA.FTZ R68, R5, R64, -R68 ;  /* 0x0000004005447223 */ /* 0x000fe20000010844 */
[----:B------:R-:W-:-:S02]  /*ca90*/  HADD2.F32 R64, -RZ, R69.H0_H0 ;  /* 0x20000045ff407230 */ /* 0x000fc40000004100 */
[----:B------:R-:W-:Y:S01]  /*caa0*/  FFMA.FTZ R70, R5, R65, R70 ;  /* 0x0000004105467223 */ /* 0x000fe20000010046 */
[----:B------:R-:W-:Y:S02]  /*cab0*/  HADD2.F32 R5, -RZ, R71.H1_H1 ;  /* 0x30000047ff057230 */ /* 0x000fe40000004100 */
[----:B------:R-:W-:Y:S01]  /*cac0*/  FMUL.FTZ R74, R25, R24 ;  /* 0x00000018194a7220 */ /* 0x000fe20000410000 */
[----:B------:R-:W-:Y:S02]  /*cad0*/  HADD2.F32 R25, -RZ, R69.H1_H1 ;  /* 0x30000045ff197230 */ /* 0x000fe40000004100 */
[C---:B------:R-:W-:Y:S01]  /*cae0*/  FMUL.FTZ R65, R13.reuse, R64 ;  /* 0x000000400d417220 */ /* 0x040fe20000410000 */
[----:B------:R-:W-:Y:S02]  /*caf0*/  HADD2.F32 R26, -RZ, R14.H0_H0 ;  /* 0x2000000eff1a7230 */ /* 0x000fe40000004100 */
[-C--:B------:R-:W-:Y:S01]  /*cb00*/  FMUL.FTZ R13, R13, R5.reuse ;  /* 0x000000050d0d7220 */ /* 0x080fe20000410000 */
[----:B------:R-:W-:Y:S01]  /*cb10*/  FFMA.FTZ R69, R9, R66, R74 ;  /* 0x0000004209457223 */ /* 0x000fe2000001004a */
[----:B------:R-:W-:Y:S01]  /*cb20*/  FFMA.FTZ R65, R4, R5, -R65 ;  /* 0x0000000504417223 */ /* 0x000fe20000010841 */
[----:B------:R-:W-:-:S02]  /*cb30*/  HADD2.F32 R5, -RZ, R80.H0_H0 ;  /* 0x20000050ff057230 */ /* 0x000fc40000004100 */
[----:B------:R-:W-:Y:S01]  /*cb40*/  FFMA.FTZ R66, R4, R64, R13 ;  /* 0x0000004004427223 */ /* 0x000fe2000001000d */
[----:B------:R-:W-:Y:S02]  /*cb50*/  HADD2.F32 R27, -RZ, R15.H0_H0 ;  /* 0x2000000fff1b7230 */ /* 0x000fe40000004100 */
[----:B------:R-:W-:Y:S01]  /*cb60*/  FFMA.FTZ R67, R9, R24, -R72 ;  /* 0x0000001809437223 */ /* 0x000fe20000010848 */
[----:B------:R-:W-:Y:S02]  /*cb70*/  HADD2.F32 R64, -RZ, R71.H0_H0 ;  /* 0x20000047ff407230 */ /* 0x000fe40000004100 */
[C---:B------:R-:W-:Y:S01]  /*cb80*/  FMUL.FTZ R9, R26.reuse, R25 ;  /* 0x000000191a097220 */ /* 0x040fe20000410000 */
[----:B------:R-:W-:Y:S02]  /*cb90*/  HADD2.F32 R4, -RZ, R80.H1_H1 ;  /* 0x30000050ff047230 */ /* 0x000fe40000004100 */
[----:B------:R-:W-:Y:S01]  /*cba0*/  FMUL.FTZ R13, R26, R5 ;  /* 0x000000051a0d7220 */ /* 0x000fe20000410000 */
[----:B------:R-:W-:-:S02]  /*cbb0*/  HADD2.F32 R15, -RZ, R15.H1_H1 ;  /* 0x3000000fff0f7230 */ /* 0x000fc40000004100 */
[C---:B------:R-:W-:Y:S01]  /*cbc0*/  FMUL.FTZ R72, R27.reuse, R64 ;  /* 0x000000401b487220 */ /* 0x040fe20000410000 */
[----:B------:R-:W-:Y:S02]  /*cbd0*/  HADD2.F32 R26, -RZ, R73.H0_H0 ;  /* 0x20000049ff1a7230 */ /* 0x000fe40000004100 */
[-C--:B------:R-:W-:Y:S01]  /*cbe0*/  FMUL.FTZ R27, R27, R4.reuse ;  /* 0x000000041b1b7220 */ /* 0x080fe20000410000 */
[----:B------:R-:W-:Y:S02]  /*cbf0*/  HADD2.F32 R24, -RZ, R77.H0_H0 ;  /* 0x2000004dff187230 */ /* 0x000fe40000004100 */
[C---:B------:R-:W-:Y:S01]  /*cc00*/  FFMA.FTZ R71, R6.reuse, R5, -R9 ;  /* 0x0000000506477223 */ /* 0x040fe20000010809 */
[----:B------:R-:W-:Y:S01]  /*cc10*/  FFMA.FTZ R25, R6, R25, R13 ;  /* 0x0000001906197223 */ /* 0x000fe2000001000d */
[----:B------:R-:W-:Y:S01]  /*cc20*/  FFMA.FTZ R72, R7, R4, -R72 ;  /* 0x0000000407487223 */ /* 0x000fe20000010848 */
[----:B------:R-:W-:Y:S02]  /*cc30*/  HADD2.F32 R12, -RZ, R12.H1_H1 ;  /* 0x3000000cff0c7230 */ /* 0x000fe40000004100 */
[----:B------:R-:W-:Y:S01]  /*cc40*/  FMUL.FTZ R6, R15, R26 ;  /* 0x0000001a0f067220 */ /* 0x000fe20000410000 */
[----:B------:R-:W-:-:S02]  /*cc50*/  HADD2.F32 R14, -RZ, R14.H1_H1 ;  /* 0x3000000eff0e7230 */ /* 0x000fc40000004100 */
[----:B------:R-:W-:Y:S01]  /*cc60*/  FFMA.FTZ R64, R7, R64, R27 ;  /* 0x0000004007407223 */ /* 0x000fe2000001001b */
[-C--:B------:R-:W-:Y:S01]  /*cc70*/  FMUL.FTZ R4, R15, R24.reuse ;  /* 0x000000180f047220 */ /* 0x080fe20000410000 */
[----:B------:R-:W-:Y:S02]  /*cc80*/  HADD2.F32 R9, -RZ, R76.H0_H0 ;  /* 0x2000004cff097230 */ /* 0x000fe40000004100 */
        /* <DEDUP_REMOVED lines=8> */
[----:B------:R-:W-:Y:S01]  /*cd10*/  FMUL.FTZ R12, R12, R5 ;  /* 0x000000050c0c7220 */ /* 0x000fe20000410000 */
[----:B------:R-:W-:Y:S02]  /*cd20*/  HADD2.F32 R10, -RZ, R10.H1_H1 ;  /* 0x3000000aff0a7230 */ /* 0x000fe40000004100 */
        /* <DEDUP_REMOVED lines=15> */
.L_x_1499:
[----:B------:R-:W-:Y:S05]  /*ce20*/  BSYNC B1 ;  /* 0x0000000000017941 */ /* 0x000fea0003800000 */
.L_x_1498:
[----:B------:R-:W-:Y:S04]  /*ce30*/  BSSY B1, `(.L_x_1500) ;  /* 0x0000060000017945 */ /* 0x000fe80003800000 */
[----:B------:R-:W-:Y:S05]  /*ce40*/  @P2 BRA `(.L_x_1501) ;  /* 0x0000000400782947 */ /* 0x000fea0003800000 */
[----:B-1----:R-:W-:Y:S02]  /*ce50*/  LEA.HI R4, R21, R219, RZ, 0x1d ;  /* 0x000000db15047211 */ /* 0x002fe400078fe8ff */
[----:B------:R-:W-:Y:S01]  /*ce60*/  SHF.R.U64 R69, R30, 0x10, R31 ;  /* 0x000000101e457819 */ /* 0x000fe2000000121f */
[--C-:B------:R-:W-:Y:S01]  /*ce70*/  HADD2.F32 R30, -RZ, R62.reuse.H0_H0 ;  /* 0x2000003eff1e7230 */ /* 0x100fe20000004100 */
[----:B------:R-:W-:Y:S01]  /*ce80*/  SHF.R.S32.HI R7, RZ, 0x1f, R4 ;  /* 0x0000001fff077819 */ /* 0x000fe20000011404 */
[----:B------:R-:W-:Y:S01]  /*ce90*/  IMAD.SHL.U32 R5, R4, 0x8, RZ ;  /* 0x0000000804057824 */ /* 0x000fe200078e00ff */
[----:B------:R-:W-:Y:S01]  /*cea0*/  SHF.R.U64 R65, R32, 0x10, R33 ;  /* 0x0000001020417819 */ /* 0x000fe20000001221 */
[----:B------:R-:W-:Y:S01]  /*ceb0*/  HADD2.F32 R62, -RZ, R62.H1_H1 ;  /* 0x3000003eff3e7230 */ /* 0x000fe20000004100 */
[----:B------:R-:W-:Y:S02]  /*cec0*/  LEA.HI R7, R7, R4, RZ, 0x3 ;  /* 0x0000000407077211 */ /* 0x000fe400078f18ff */
[----:B------:R-:W-:-:S02]  /*ced0*/  LOP3.LUT R4, R202, 0x38, R5, 0xf8, !PT ;  /* 0x00000038ca047812 */ /* 0x000fc400078ef805 */
[--C-:B------:R-:W-:Y:S01]  /*cee0*/  SHF.R.U64 R70, R28, 0x10, R29.reuse ;  /* 0x000000101c467819 */ /* 0x100fe2000000121d */
[----:B------:R-:W-:Y:S01]  /*cef0*/  IMAD.SHL.U32 R7, R7, 0x400, RZ ;  /* 0x0000040007077824 */ /* 0x000fe200078e00ff */
[----:B0-----:R-:W-:Y:S02]  /*cf00*/  LOP3.LUT R9, R4, R209, RZ, 0x3c, !PT ;  /* 0x000000d104097212 */ /* 0x001fe400078e3cff */
[----:B------:R-:W-:Y:S02]  /*cf10*/  SHF.R.U32.HI R64, RZ, 0x10, R29 ;  /* 0x00000010ff407819 */ /* 0x000fe4000001161d */
[----:B------:R-:W-:Y:S02]  /*cf20*/  LOP3.LUT R8, R7, 0x7fffe000, RZ, 0xc0, !PT ;  /* 0x7fffe00007087812 */ /* 0x000fe400078ec0ff */
[----:B------:R-:W0:Y:S01]  /*cf30*/  LDS.128 R4, [R226] ;  /* 0x00000000e2047984 */ /* 0x000e220000000c00 */
[----:B------:R-:W-:Y:S02]  /*cf40*/  SHF.R.U32.HI R29, RZ, 0x10, R33 ;  /* 0x00000010ff1d7819 */ /* 0x000fe40000011621 */
[----:B------:R-:W-:-:S02]  /*cf50*/  IADD3 R9, R9, R8, R210 ;  /* 0x0000000809097210 */ /* 0x000fc40007ffe0d2 */
[----:B------:R-:W-:Y:S01]  /*cf60*/  SHF.R.U32.HI R67, RZ, 0x10, R31 ;  /* 0x00000010ff437819 */ /* 0x000fe2000001161f */
[----:B------:R-:W-:Y:S01]  /*cf70*/  HADD2.F32 R29, -RZ, R29.H0_H0 ;  /* 0x2000001dff1d7230 */ /* 0x000fe20000004100 */
[--C-:B------:R-:W-:Y:S01]  /*cf80*/  SHF.R.U64 R63, R34, 0x10, R35.reuse ;  /* 0x00000010223f7819 */ /* 0x100fe20000001223 */
[----:B------:R-:W-:Y:S01]  /*cf90*/  IMAD R12, R9, 0x2, R2 ;  /* 0x00000002090c7824 */ /* 0x000fe200078e0202 */
[----:B------:R-:W-:-:S04]  /*cfa0*/  SHF.R.U32.HI R35, RZ, 0x10, R35 ;  /* 0x00000010ff237819 */ /* 0x000fc80000011623 */
[----:B------:R-:W1:Y:S01]  /*cfb0*/  LDS.128 R8, [R12+0x10400] ;  /* 0x010400000c087984 */ /* 0x000e620000000c00 */
[--C-:B0-----:R-:W-:Y:S02]  /*cfc0*/  HADD2.F32 R13, -RZ, R5.reuse.H0_H0 ;  /* 0x20000005ff0d7230 */ /* 0x101fe40000004100 */
[----:B------:R-:W-:Y:S02]  /*cfd0*/  HADD2.F32 R14, -RZ, R5.H1_H1 ;  /* 0x30000005ff0e7230 */ /* 0x000fe40000004100 */
[----:B------:R-:W-:Y:S02]  /*cfe0*/  HADD2.F32 R5, -RZ, R4.H0_H0 ;  /* 0x20000004ff057230 */ /* 0x000fe40000004100 */
[----:B------:R-:W-:Y:S02]  /*cff0*/  HADD2.F32 R15, -RZ, R6.H0_H0 ;  /* 0x20000006ff0f7230 */ /* 0x000fe40000004100 */
[--C-:B------:R-:W-:Y:S02]  /*d000*/  HADD2.F32 R24, -RZ, R7.reuse.H0_H0 ;  /* 0x20000007ff187230 */ /* 0x100fe40000004100 */
[----:B------:R-:W-:-:S02]  /*d010*/  HADD2.F32 R7, -RZ, R7.H1_H1 ;  /* 0x30000007ff077230 */ /* 0x000fc40000004100 */
[----:B------:R-:W-:Y:S02]  /*d020*/  HADD2.F32 R4, -RZ, R4.H1_H1 ;  /* 0x30000004ff047230 */ /* 0x000fe40000004100 */
[--C-:B-1----:R-:W-:Y:S02]  /*d030*/  HADD2.F32 R25, -RZ, R9.reuse.H0_H0 ;  /* 0x20000009ff197230 */ /* 0x102fe40000004100 */
[----:B------:R-:W-:Y:S02]  /*d040*/  HADD2.F32 R26, -RZ, R9.H1_H1 ;  /* 0x30000009ff1a7230 */ /* 0x000fe40000004100 */
[----:B------:R-:W-:Y:S02]  /*d050*/  HADD2.F32 R9, -RZ, R8.H0_H0 ;  /* 0x20000008ff097230 */ /* 0x000fe40000004100 */
[C---:B------:R-:W-:Y:S01]  /*d060*/  FMUL.FTZ R32, R25.reuse, R62 ;  /* 0x0000003e19207220 */ /* 0x040fe20000410000 */
[----:B------:R-:W-:Y:S01]  /*d070*/  FMUL.FTZ R34, R25, R30 ;  /* 0x0000001e19227220 */ /* 0x000fe20000410000 */
[----:B------:R-:W-:-:S02]  /*d080*/  HADD2.F32 R25, -RZ, R64.H0_H0 ;  /* 0x20000040ff197230 */ /* 0x000fc40000004100 */
[C---:B------:R-:W-:Y:S01]  /*d090*/  FMUL.FTZ R33, R26.reuse, R29 ;  /* 0x0000001d1a217220 */ /* 0x040fe20000410000 */
[C---:B------:R-:W-:Y:S01]  /*d0a0*/  FFMA.FTZ R31, R13.reuse, R30, -R32 ;  /* 0x0000001e0d1f7223 */ /* 0x040fe20000010820 */
[--C-:B------:R-:W-:Y:S02]  /*d0b0*/  HADD2.F32 R32, -RZ, R61.reuse.H1_H1 ;  /* 0x3000003dff207230 */ /* 0x100fe40000004100 */
[----:B------:R-:W-:Y:S01]  /*d0c0*/  FFMA.FTZ R62, R13, R62, R34 ;  /* 0x0000003e0d3e7223 */ /* 0x000fe20000010022 */
[----:B------:R-:W-:Y:S02]  /*d0d0*/  HADD2.F32 R30, -RZ, R61.H0_H0 ;  /* 0x2000003dff1e7230 */ /* 0x000fe40000004100 */
[----:B------:R-:W-:Y:S01]  /*d0e0*/  FMUL.FTZ R13, R26, R25 ;  /* 0x000000191a0d7220 */ /* 0x000fe20000410000 */
[----:B------:R-:W-:Y:S02]  /*d0f0*/  HADD2.F32 R27, -RZ, R10.H0_H0 ;  /* 0x2000000aff1b7230 */ /* 0x000fe40000004100 */
[----:B------:R-:W-:Y:S01]  /*d100*/  FMUL.FTZ R34, R9, R32 ;  /* 0x0000002009227220 */ /* 0x000fe20000410000 */
[----:B------:R-:W-:-:S02]  /*d110*/  HADD2.F32 R26, -RZ, R60.H1_H1 ;  /* 0x3000003cff1a7230 */ /* 0x000fc40000004100 */
[-C--:B------:R-:W-:Y:S01]  /*d120*/  FMUL.FTZ R9, R9, R30.reuse ;  /* 0x0000001e09097220 */ /* 0x080fe20000410000 */
[----:B------:R-:W-:Y:S02]  /*d130*/  HADD2.F32 R60, -RZ, R60.H0_H0 ;  /* 0x2000003cff3c7230 */ /* 0x000fe40000004100 */
[C---:B------:R-:W-:Y:S01]  /*d140*/  FFMA.FTZ R34, R5.reuse, R30, -R34 ;  /* 0x0000001e05227223 */ /* 0x040fe20000010822 */
[----:B------:R-:W-:Y:S02]  /*d150*/  HADD2.F32 R28, -RZ, R11.H0_H0 ;  /* 0x2000000bff1c7230 */ /* 0x000fe40000004100 */
[----:B------:R-:W-:Y:S01]  /*d160*/  FFMA.FTZ R32, R5, R32, R9 ;  /* 0x0000002005207223 */ /* 0x000fe20000010009 */
[--C-:B------:R-:W-:Y:S02]  /*d170*/  HADD2.F32 R5, -RZ, R59.reuse.H1_H1 ;  /* 0x3000003bff057230 */ /* 0x100fe40000004100 */
[C---:B------:R-:W-:Y:S01]  /*d180*/  FFMA.FTZ R64, R14.reuse, R25, -R33 ;  /* 0x000000190e407223 */ /* 0x040fe20000010821 */
[----:B------:R-:W-:Y:S01]  /*d190*/  FFMA.FTZ R29, R14, R29, R13 ;  /* 0x0000001d0e1d7223 */ /* 0x000fe2000001000d */
[----:B------:R-:W-:-:S02]  /*d1a0*/  HADD2.F32 R59, -RZ, R59.H0_H0 ;  /* 0x2000003bff3b7230 */ /* 0x000fc40000004100 */
[C---:B------:R-:W-:Y:S01]  /*d1b0*/  FMUL.FTZ R14, R27.reuse, R26 ;  /* 0x0000001a1b0e7220 */ /* 0x040fe20000410000 */
[-C--:B------:R-:W-:Y:S01]  /*d1c0*/  FMUL.FTZ R66, R27, R60.reuse ;  /* 0x0000003c1b427220 */ /* 0x080fe20000410000 */
[----:B------:R-:W-:Y:S02]  /*d1d0*/  HADD2.F32 R11, -RZ, R11.H1_H1 ;  /* 0x3000000bff0b7230 */ /* 0x000fe40000004100 */
[C---:B------:R-:W-:Y:S01]  /*d1e0*/  FFMA.FTZ R60, R15.reuse, R60, -R14 ;  /* 0x0000003c0f3c7223 */ /* 0x040fe2000001080e */
[C---:B------:R-:W-:Y:S01]  /*d1f0*/  FMUL.FTZ R9, R28.reuse, R59 ;  /* 0x0000003b1c097220 */ /* 0x040fe20000410000 */
[----:B------:R-:W-:Y:S02]  /*d200*/  HADD2.F32 R30, -RZ, R35.H0_H0 ;  /* 0x20000023ff1e7230 */ /* 0x000fe40000004100 */
[-C--:B------:R-:W-:Y:S01]  /*d210*/  FMUL.FTZ R28, R28, R5.reuse ;  /* 0x000000051c1c7220 */ /* 0x080fe20000410000 */
[----:B------:R-:W-:Y:S02]  /*d220*/  HADD2.F32 R14, -RZ, R67.H0_H0 ;  /* 0x20000043ff0e7230 */ /* 0x000fe40000004100 */
[----:B------:R-:W-:Y:S01]  /*d230*/  FFMA.FTZ R66, R15, R26, R66 ;  /* 0x0000001a0f427223 */ /* 0x000fe20000010042 */
[C---:B------:R-:W-:Y:S01]  /*d240*/  FFMA.FTZ R26, R24.reuse, R5, -R9 ;  /* 0x00000005181a7223 */ /* 0x040fe20000010809 */
[----:B------:R-:W-:Y:S01]  /*d250*/  FFMA.FTZ R28, R24, R59, R28 ;  /* 0x0000003b181c7223 */ /* 0x000fe2000001001c */
[C---:B------:R-:W-:Y:S01]  /*d260*/  FMUL.FTZ R68, R11.reuse, R30 ;  /* 0x0000001e0b447220 */ /* 0x040fe20000410000 */
[----:B------:R-:W-:Y:S01]  /*d270*/  FMUL.FTZ R24, R11, R14 ;  /* 0x0000000e0b187220 */ /* 0x000fe20000410000 */
[----:B------:R-:W-:-:S02]  /*d280*/  HADD2.F32 R8, -RZ, R8.H1_H1 ;  /* 0x30000008ff087230 */ /* 0x000fc40000004100 */
[----:B------:R-:W-:Y:S02]  /*d290*/  HADD2.F32 R10, -RZ, R10.H1_H1 ;  /* 0x3000000aff0a7230 */ /* 0x000fe40000004100 */
[C---:B------:R-:W-:Y:S01]  /*d2a0*/  FFMA.FTZ R33, R7.reuse, R14, -R68 ;  /* 0x0000000e07217223 */ /* 0x040fe20000010844 */
[----:B------:R-:W-:Y:S02]  /*d2b0*/  HADD2.F32 R11, -RZ, R65.H0_H0 ;  /* 0x20000041ff0b7230 */ /* 0x000fe40000004100 */
[----:B------:R-:W-:Y:S01]  /*d2c0*/  FFMA.FTZ R35, R7, R30, R24 ;  /* 0x0000001e07237223 */ /* 0x000fe20000010018 */
[----:B------:R-:W-:Y:S02]  /*d2d0*/  HADD2.F32 R13, -RZ, R63.H0_H0 ;  /* 0x2000003fff0d7230 */ /* 0x000fe40000004100 */
[----:B------:R-:W-:Y:S02]  /*d2e0*/  HADD2.F32 R5, -RZ, R70.H0_H0 ;  /* 0x20000046ff057230 */ /* 0x000fe40000004100 */
[----:B------:R-:W-:Y:S01]  /*d2f0*/  FMUL.FTZ R7, R8, R11 ;  /* 0x0000000b08077220 */ /* 0x000fe20000410000 */
[----:B------:R-:W-:-:S02]  /*d300*/  HADD2.F32 R9, -RZ, R69.H0_H0 ;  /* 0x20000045ff097230 */ /* 0x000fc40000004100 */
[----:B------:R-:W-:Y:S01]  /*d310*/  FMUL.FTZ R27, R10, R13 ;  /* 0x0000000d0a1b7220 */ /* 0x000fe20000410000 */
[----:B------:R-:W-:Y:S02]  /*d320*/  HADD2.F32 R6, -RZ, R6.H1_H1 ;  /* 0x30000006ff067230 */ /* 0x000fe40000004100 */
[-C--:B------:R-:W-:Y:S01]  /*d330*/  FMUL.FTZ R8, R8, R5.reuse ;  /* 0x0000000508087220 */ /* 0x080fe20000410000 */
[----:B------:R-:W-:Y:S01]  /*d340*/  FFMA.FTZ R15, R4, R5, -R7 ;  /* 0x00000005040f7223 */ /* 0x000fe20000010807 */
[-C--:B------:R-:W-:Y:S01]  /*d350*/  FMUL.FTZ R10, R10, R9.reuse ;  /* 0x000000090a0a7220 */ /* 0x080fe20000410000 */
[----:B------:R-:W-:Y:S01]  /*d360*/  F2FP.F16.F32.PACK_AB R7, R33, R26 ;  /* 0x0000001a2107723e */ /* 0x000fe200000000ff */
[----:B------:R-:W-:Y:S01]  /*d370*/  FFMA.FTZ R27, R6, R9, -R27 ;  /* 0x00000009061b7223 */ /* 0x000fe2000001081b */
        /* <DEDUP_REMOVED lines=8> */
[----:B------:R-:W-:Y:S02]  /*d400*/  F2FP.F16.F32.PACK_AB R8, R25, R32 ;  /* 0x000000201908723e */ /* 0x000fe400000000ff */
[----:B------:R-:W-:-:S05]  /*d410*/  F2FP.F16.F32.PACK_AB R10, R13, R66 ;  /* 0x000000420d0a723e */ /* 0x000fca00000000ff */
[----:B------:R2:W-:Y:S02]  /*d420*/  STS.128 [R12+0x10400], R8 ;  /* 0x010400080c007388 */ /* 0x0005e40000000c00 */
.L_x_1501:
[----:B------:R-:W-:Y:S05]  /*d430*/  BSYNC B1 ;  /* 0x0000000000017941 */ /* 0x000fea0003800000 */
.L_x_1500:
[----:B------:R-:W-:Y:S04]  /*d440*/  BSSY B1, `(.L_x_1502) ;  /* 0x0000060000017945 */ /* 0x000fe80003800000 */
[----:B------:R-:W-:Y:S05]  /*d450*/  @P3 BRA `(.L_x_1503) ;  /* 0x0000000400783947 */ /* 0x000fea0003800000 */
[----:B-12---:R-:W-:Y:S01]  /*d460*/  LEA.HI R4, R21, R219, RZ, 0x1d ;  /* 0x000000db15047211 */ /* 0x006fe200078fe8ff */
[----:B------:R-:W-:Y:S01]  /*d470*/  HADD2.F32 R34, -RZ, R57.H1_H1 ;  /* 0x30000039ff227230 */ /* 0x000fe20000004100 */
[----:B------:R-:W-:Y:S01]  /*d480*/  SHF.R.U32.HI R33, RZ, 0x10, R37 ;  /* 0x00000010ff217819 */ /* 0x000fe20000011625 */
[----:B------:R-:W-:Y:S01]  /*d490*/  HADD2.F32 R30, -RZ, R55.H1_H1 ;  /* 0x30000037ff1e7230 */ /* 0x000fe20000004100 */
[----:B------:R-:W-:Y:S01]  /*d4a0*/  SHF.R.S32.HI R5, RZ, 0x1f, R4 ;  /* 0x0000001fff057819 */ /* 0x000fe20000011404 */
[----:B------:R-:W-:Y:S01]  /*d4b0*/  IMAD.SHL.U32 R6, R4, 0x8, RZ ;  /* 0x0000000804067824 */ /* 0x000fe200078e00ff */
[----:B------:R-:W-:Y:S02]  /*d4c0*/  SHF.R.U32.HI R29, RZ, 0x10, R41 ;  /* 0x00000010ff1d7819 */ /* 0x000fe40000011629 */
[----:B------:R-:W-:Y:S02]  /*d4d0*/  LEA.HI R5, R5, R4, RZ, 0x3 ;  /* 0x0000000405057211 */ /* 0x000fe400078f18ff */
[----:B------:R-:W-:Y:S01]  /*d4e0*/  LOP3.LUT R4, R201, 0x38, R6, 0xf8, !PT ;  /* 0x00000038c9047812 */ /* 0x000fe200078ef806 */
[----:B------:R-:W-:Y:S01]  /*d4f0*/  HADD2.F32 R29, -RZ, R29.H0_H0 ;  /* 0x2000001dff1d7230 */ /* 0x000fe20000004100 */
[----:B------:R-:W-:Y:S01]  /*d500*/  SHF.R.U64 R60, R36, 0x10, R37 ;  /* 0x00000010243c7819 */ /* 0x000fe20000001225 */
[----:B------:R-:W-:Y:S01]  /*d510*/  IMAD.SHL.U32 R5, R5, 0x400, RZ ;  /* 0x0000040005057824 */ /* 0x000fe200078e00ff */
[----:B0-----:R-:W-:-:S02]  /*d520*/  LOP3.LUT R9, R4, R207, RZ, 0x3c, !PT ;  /* 0x000000cf04097212 */ /* 0x001fc400078e3cff */
[----:B------:R-:W-:Y:S02]  /*d530*/  SHF.R.U64 R59, R40, 0x10, R41 ;  /* 0x00000010283b7819 */ /* 0x000fe40000001229 */
[----:B------:R-:W-:Y:S02]  /*d540*/  LOP3.LUT R8, R5, 0x7fffe000, RZ, 0xc0, !PT ;  /* 0x7fffe00005087812 */ /* 0x000fe400078ec0ff */
[----:B------:R-:W0:Y:S01]  /*d550*/  LDS.128 R4, [R225] ;  /* 0x00000000e1047984 */ /* 0x000e220000000c00 */
[----:B------:R-:W-:Y:S02]  /*d560*/  SHF.R.U64 R41, R38, 0x10, R39 ;  /* 0x0000001026297819 */ /* 0x000fe40000001227 */
[----:B------:R-:W-:Y:S02]  /*d570*/  IADD3 R9, R9, R8, R208 ;  /* 0x0000000809097210 */ /* 0x000fe40007ffe0d0 */
[----:B------:R-:W-:Y:S02]  /*d580*/  SHF.R.U64 R37, R42, 0x10, R43 ;  /* 0x000000102a257819 */ /* 0x000fe4000000122b */
[----:B------:R-:W-:Y:S01]  /*d590*/  SHF.R.U32.HI R39, RZ, 0x10, R39 ;  /* 0x00000010ff277819 */ /* 0x000fe20000011627 */
        /* <DEDUP_REMOVED lines=18> */
[----:B------:R-:W-:Y:S02]  /*d6c0*/  HADD2.F32 R32, -RZ, R57.H0_H0 ;  /* 0x20000039ff207230 */ /* 0x000fe40000004100 */
[----:B------:R-:W-:Y:S01]  /*d6d0*/  FFMA.FTZ R36, R13, R34, R36 ;  /* 0x000000220d247223 */ /* 0x000fe20000010024 */
[----:B------:R-:W-:Y:S02]  /*d6e0*/  HADD2.F32 R30, -RZ, R55.H0_H0 ;  /* 0x20000037ff1e7230 */ /* 0x000fe40000004100 */
[----:B------:R-:W-:Y:S01]  /*d6f0*/  FMUL.FTZ R13, R26, R25 ;  /* 0x000000191a0d7220 */ /* 0x000fe20000410000 */
[----:B------:R-:W-:Y:S02]  /*d700*/  HADD2.F32 R27, -RZ, R10.H0_H0 ;  /* 0x2000000aff1b7230 */ /* 0x000fe40000004100 */
[----:B------:R-:W-:Y:S01]  /*d710*/  FMUL.FTZ R34, R9, R32 ;  /* 0x0000002009227220 */ /* 0x000fe20000410000 */
[----:B------:R-:W-:-:S02]  /*d720*/  HADD2.F32 R26, -RZ, R58.H0_H0 ;  /* 0x2000003aff1a7230 */ /* 0x000fc40000004100 */
[----:B------:R-:W-:Y:S01]  /*d730*/  FMUL.FTZ R9, R9, R30 ;  /* 0x0000001e09097220 */ /* 0x000fe20000410000 */
[C---:B------:R-:W-:Y:S01]  /*d740*/  FFMA.FTZ R38, R14.reuse, R25, -R33 ;  /* 0x000000190e267223 */ /* 0x040fe20000010821 */
[----:B------:R-:W-:Y:S01]  /*d750*/  FFMA.FTZ R29, R14, R29, R13 ;  /* 0x0000001d0e1d7223 */ /* 0x000fe2000001000d */
[----:B------:R-:W-:Y:S02]  /*d760*/  HADD2.F32 R14, -RZ, R56.H0_H0 ;  /* 0x20000038ff0e7230 */ /* 0x000fe40000004100 */
[C---:B------:R-:W-:Y:S01]  /*d770*/  FFMA.FTZ R32, R5.reuse, R32, R9 ;  /* 0x0000002005207223 */ /* 0x040fe20000010009 */
[----:B------:R-:W-:Y:S02]  /*d780*/  HADD2.F32 R28, -RZ, R11.H0_H0 ;  /* 0x2000000bff1c7230 */ /* 0x000fe40000004100 */
[----:B------:R-:W-:Y:S01]  /*d790*/  FFMA.FTZ R34, R5, R30, -R34 ;  /* 0x0000001e05227223 */ /* 0x000fe20000010822 */
[----:B------:R-:W-:Y:S02]  /*d7a0*/  HADD2.F32 R9, -RZ, R58.H1_H1 ;  /* 0x3000003aff097230 */ /* 0x000fe40000004100 */
[----:B------:R-:W-:Y:S01]  /*d7b0*/  FMUL.FTZ R30, R27, R26 ;  /* 0x0000001a1b1e7220 */ /* 0x000fe20000410000 */
[----:B------:R-:W-:-:S02]  /*d7c0*/  HADD2.F32 R5, -RZ, R56.H1_H1 ;  /* 0x30000038ff057230 */ /* 0x000fc40000004100 */
        /* <DEDUP_REMOVED lines=16> */
[----:B------:R-:W-:Y:S02]  /*d8d0*/  HADD2.F32 R13, -RZ, R37.H0_H0 ;  /* 0x20000025ff0d7230 */ /* 0x000fe40000004100 */
[----:B------:R-:W-:Y:S01]  /*d8e0*/  FFMA.FTZ R37, R7, R30, R24 ;  /* 0x0000001e07257223 */ /* 0x000fe20000010018 */
        /* <DEDUP_REMOVED lines=21> */
.L_x_1503:
[----:B------:R-:W-:Y:S05]  /*da40*/  BSYNC B1 ;  /* 0x0000000000017941 */ /* 0x000fea0003800000 */
.L_x_1502:
[----:B------:R-:W-:Y:S01]  /*da50*/  PRMT R36, R0, 0x5410, R3 ;  /* 0x0000541000247816 */ /* 0x000fe20000000003 */
[----:B------:R-:W-:Y:S06]  /*da60*/  @P0 BRA `(.L_x_1477) ;  /* 0x0000000400780947 */ /* 0x000fec0003800000 */
[----:B------:R-:W-:Y:S01]  /*da70*/  LEA.HI R21, R21, R219, RZ, 0x1d ;  /* 0x000000db15157211 */ /* 0x000fe200078fe8ff */
[----:B-123--:R-:W1:Y:S01]  /*da80*/  LDS.128 R4, [R224] ;  /* 0x00000000e0047984 */ /* 0x00ee620000000c00 */
[----:B------:R-:W-:Y:S01]  /*da90*/  HADD2.F32 R27, -RZ, R54.H1_H1 ;  /* 0x30000036ff1b7230 */ /* 0x000fe20000004100 */
[----:B------:R-:W-:Y:S01]  /*daa0*/  SHF.R.U64 R35, R44, 0x10, R45 ;  /* 0x000000102c237819 */ /* 0x000fe2000000122d */
[----:B------:R-:W-:Y:S01]  /*dab0*/  HADD2.F32 R26, -RZ, R20.H1_H1 ;  /* 0x30000014ff1a7230 */ /* 0x000fe20000004100 */
[----:B------:R-:W-:Y:S01]  /*dac0*/  SHF.R.S32.HI R0, RZ, 0x1f, R21 ;  /* 0x0000001fff007819 */ /* 0x000fe20000011415 */
[----:B------:R-:W-:Y:S01]  /*dad0*/  HADD2.F32 R54, -RZ, R54.H0_H0 ;  /* 0x20000036ff367230 */ /* 0x000fe20000004100 */
[----:B------:R-:W-:Y:S01]  /*dae0*/  SHF.L.U32 R3, R21, 0x3, RZ ;  /* 0x0000000315037819 */ /* 0x000fe200000006ff */
[----:B------:R-:W-:Y:S01]  /*daf0*/  HADD2.F32 R20, -RZ, R20.H0_H0 ;  /* 0x20000014ff147230 */ /* 0x000fe20000004100 */
[----:B------:R-:W-:Y:S02]  /*db00*/  LEA.HI R21, R0, R21, RZ, 0x3 ;  /* 0x0000001500157211 */ /* 0x000fe400078f18ff */
[----:B------:R-:W-:-:S02]  /*db10*/  LOP3.LUT R0, R200, 0x38, R3, 0xf8, !PT ;  /* 0x00000038c8007812 */ /* 0x000fc400078ef803 */
[----:B------:R-:W-:Y:S01]  /*db20*/  SHF.R.U32.HI R44, RZ, 0x10, R45 ;  /* 0x00000010ff2c7819 */ /* 0x000fe2000001162d */
[----:B------:R-:W-:Y:S01]  /*db30*/  IMAD.SHL.U32 R21, R21, 0x400, RZ ;  /* 0x0000040015157824 */ /* 0x000fe200078e00ff */
[----:B------:R-:W-:Y:S02]  /*db40*/  LOP3.LUT R3, R0, R205, RZ, 0x3c, !PT ;  /* 0x000000cd00037212 */ /* 0x000fe400078e3cff */
[----:B------:R-:W-:Y:S02]  /*db50*/  SHF.R.U32.HI R28, RZ, 0x10, R49 ;  /* 0x00000010ff1c7819 */ /* 0x000fe40000011631 */
[----:B------:R-:W-:Y:S02]  /*db60*/  LOP3.LUT R21, R21, 0x7fffe000, RZ, 0xc0, !PT ;  /* 0x7fffe00015157812 */ /* 0x000fe400078ec0ff */
[----:B------:R-:W-:Y:S01]  /*db70*/  SHF.R.U64 R34, R46, 0x10, R47 ;  /* 0x000000102e227819 */ /* 0x000fe2000000122f */
[----:B------:R-:W-:Y:S01]  /*db80*/  HADD2.F32 R28, -RZ, R28.H0_H0 ;  /* 0x2000001cff1c7230 */ /* 0x000fe20000004100 */
[----:B------:R-:W-:-:S02]  /*db90*/  IADD3 R3, R3, R21, R206 ;  /* 0x0000001503037210 */ /* 0x000fc40007ffe0ce */
[----:B------:R-:W-:Y:S02]  /*dba0*/  SHF.R.U64 R31, R50, 0x10, R51 ;  /* 0x00000010321f7819 */ /* 0x000fe40000001233 */
[----:B------:R-:W-:Y:S01]  /*dbb0*/  SHF.R.U32.HI R46, RZ, 0x10, R47 ;  /* 0x00000010ff2e7819 */ /* 0x000fe2000001162f */
[----:B------:R-:W-:Y:S01]  /*dbc0*/  IMAD R3, R3, 0x2, R2 ;  /* 0x0000000203037824 */ /* 0x000fe200078e0202 */
[----:B------:R-:W-:Y:S02]  /*dbd0*/  SHF.R.U32.HI R50, RZ, 0x10, R51 ;  /* 0x00000010ff327819 */ /* 0x000fe40000011633 */
[----:B------:R-:W-:Y:S02]  /*dbe0*/  SHF.R.U64 R33, R48, 0x10, R49 ;  /* 0x0000001030217819 */ /* 0x000fe40000001231 */
[----:B0-----:R-:W0:Y:S01]  /*dbf0*/  LDS.128 R8, [R3+0x10400] ;  /* 0x0104000003087984 */ /* 0x001e220000000c00 */
[--C-:B-1----:R-:W-:Y:S02]  /*dc00*/  HADD2.F32 R12, -RZ, R5.reuse.H0_H0 ;  /* 0x20000005ff0c7230 */ /* 0x102fe40000004100 */
[----:B------:R-:W-:-:S02]  /*dc10*/  HADD2.F32 R5, -RZ, R5.H1_H1 ;  /* 0x30000005ff057230 */ /* 0x000fc40000004100 */
[----:B------:R-:W-:Y:S02]  /*dc20*/  HADD2.F32 R0, -RZ, R4.H0_H0 ;  /* 0x20000004ff007230 */ /* 0x000fe40000004100 */
[----:B------:R-:W-:Y:S02]  /*dc30*/  HADD2.F32 R13, -RZ, R6.H0_H0 ;  /* 0x20000006ff0d7230 */ /* 0x000fe40000004100 */
[--C-:B------:R-:W-:Y:S02]  /*dc40*/  HADD2.F32 R14, -RZ, R7.reuse.H0_H0 ;  /* 0x20000007ff0e7230 */ /* 0x100fe40000004100 */
[----:B------:R-:W-:Y:S02]  /*dc50*/  HADD2.F32 R7, -RZ, R7.H1_H1 ;  /* 0x30000007ff077230 */ /* 0x000fe40000004100 */
[----:B------:R-:W-:Y:S02]  /*dc60*/  HADD2.F32 R4, -RZ, R4.H1_H1 ;  /* 0x30000004ff047230 */ /* 0x000fe40000004100 */
[----:B------:R-:W-:-:S02]  /*dc70*/  HADD2.F32 R6, -RZ, R6.H1_H1 ;  /* 0x30000006ff067230 */ /* 0x000fc40000004100 */
[--C-:B0-----:R-:W-:Y:S02]  /*dc80*/  HADD2.F32 R15, -RZ, R9.reuse.H0_H0 ;  /* 0x20000009ff0f7230 */ /* 0x101fe40000004100 */
[----:B------:R-:W-:Y:S02]  /*dc90*/  HADD2.F32 R21, -RZ, R9.H1_H1 ;  /* 0x30000009ff157230 */ /* 0x000fe40000004100 */
[----:B------:R-:W-:Y:S02]  /*dca0*/  HADD2.F32 R9, -RZ, R8.H0_H0 ;  /* 0x20000008ff097230 */ /* 0x000fe40000004100 */
[C---:B------:R-:W-:Y:S01]  /*dcb0*/  FMUL.FTZ R29, R15.reuse, R27 ;  /* 0x0000001b0f1d7220 */ /* 0x040fe20000410000 */
[----:B------:R-:W-:Y:S01]  /*dcc0*/  FMUL.FTZ R15, R15, R26 ;  /* 0x0000001a0f0f7220 */ /* 0x000fe20000410000 */
[----:B------:R-:W-:Y:S01]  /*dcd0*/  FMUL.FTZ R30, R21, R28 ;  /* 0x0000001c151e7220 */ /* 0x000fe20000410000 */
[----:B------:R-:W-:Y:S02]  /*dce0*/  HADD2.F32 R24, -RZ, R10.H0_H0 ;  /* 0x2000000aff187230 */ /* 0x000fe40000004100 */
[----:B------:R-:W-:Y:S01]  /*dcf0*/  FFMA.FTZ R29, R12, R26, -R29 ;  /* 0x0000001a0c1d7223 */ /* 0x000fe2000001081d */
[----:B------:R-:W-:-:S02]  /*dd00*/  HADD2.F32 R26, -RZ, R44.H0_H0 ;  /* 0x2000002cff1a7230 */ /* 0x000fc40000004100 */
[----:B------:R-:W-:Y:S01]  /*dd10*/  FFMA.FTZ R27, R12, R27, R15 ;  /* 0x0000001b0c1b7223 */ /* 0x000fe2000001000f */
[C---:B------:R-:W-:Y:S01]  /*dd20*/  FMUL.FTZ R15, R9.reuse, R54 ;  /* 0x00000036090f7220 */ /* 0x040fe20000410000 */
[----:B------:R-:W-:Y:S02]  /*dd30*/  HADD2.F32 R12, -RZ, R36.H0_H0 ;  /* 0x20000024ff0c7230 */ /* 0x000fe40000004100 */
[----:B------:R-:W-:Y:S01]  /*dd40*/  FMUL.FTZ R9, R9, R20 ;  /* 0x0000001409097220 */ /* 0x000fe20000410000 */
[-C--:B------:R-:W-:Y:S01]  /*dd50*/  FMUL.FTZ R32, R21, R26.reuse ;  /* 0x0000001a15207220 */ /* 0x080fe20000410000 */
[C---:B------:R-:W-:Y:S01]  /*dd60*/  FFMA.FTZ R30, R5.reuse, R26, -R30 ;  /* 0x0000001a051e7223 */ /* 0x040fe2000001081e */
[C---:B------:R-:W-:Y:S01]  /*dd70*/  FFMA.FTZ R15, R0.reuse, R20, -R15 ;  /* 0x00000014000f7223 */ /* 0x040fe2000001080f */
[----:B------:R-:W-:Y:S01]  /*dd80*/  FFMA.FTZ R54, R0, R54, R9 ;  /* 0x0000003600367223 */ /* 0x000fe20000010009 */
[----:B------:R-:W-:Y:S01]  /*dd90*/  FFMA.FTZ R32, R5, R28, R32 ;  /* 0x0000001c05207223 */ /* 0x000fe20000010020 */
[----:B------:R-:W-:-:S02]  /*dda0*/  HADD2.F32 R5, -RZ, R53.H0_H0 ;  /* 0x20000035ff057230 */ /* 0x000fc40000004100 */
[C---:B------:R-:W-:Y:S01]  /*ddb0*/  FMUL.FTZ R0, R24.reuse, R12 ;  /* 0x0000000c18007220 */ /* 0x040fe20000410000 */
[----:B------:R-:W-:Y:S02]  /*ddc0*/  HADD2.F32 R25, -RZ, R11.H0_H0 ;  /* 0x2000000bff197230 */ /* 0x000fe40000004100 */
[----:B------:R-:W-:Y:S02]  /*ddd0*/  HADD2.F32 R53, -RZ, R53.H1_H1 ;  /* 0x30000035ff357230 */ /* 0x000fe40000004100 */
[-C--:B------:R-:W-:Y:S01]  /*dde0*/  FMUL.FTZ R26, R24, R5.reuse ;  /* 0x00000005181a7220 */ /* 0x080fe20000410000 */
[----:B------:R-:W-:Y:S02]  /*ddf0*/  HADD2.F32 R9, -RZ, R36.H1_H1 ;  /* 0x30000024ff097230 */ /* 0x000fe40000004100 */
[----:B------:R-:W-:Y:S01]  /*de00*/  FFMA.FTZ R24, R13, R5, -R0 ;  /* 0x000000050d187223 */ /* 0x000fe20000010800 */
[----:B------:R-:W-:Y:S02]  /*de10*/  HADD2.F32 R11, -RZ, R11.H1_H1 ;  /* 0x3000000bff0b7230 */ /* 0x000fe40000004100 */
[----:B------:R-:W-:Y:S01]  /*de20*/  FMUL.FTZ R28, R25, R53 ;  /* 0x00000035191c7220 */ /* 0x000fe20000410000 */
[----:B------:R-:W-:-:S02]  /*de30*/  HADD2.F32 R20, -RZ, R50.H0_H0 ;  /* 0x20000032ff147230 */ /* 0x000fc40000004100 */
[-C--:B------:R-:W-:Y:S01]  /*de40*/  FMUL.FTZ R5, R25, R9.reuse ;  /* 0x0000000919057220 */ /* 0x080fe20000410000 */
[----:B------:R-:W-:Y:S02]  /*de50*/  HADD2.F32 R0, -RZ, R46.H0_H0 ;  /* 0x2000002eff007230 */ /* 0x000fe40000004100 */
[----:B------:R-:W-:Y:S01]  /*de60*/  FFMA.FTZ R26, R13, R12, R26 ;  /* 0x0000000c0d1a7223 */ /* 0x000fe2000001001a */
[C---:B------:R-:W-:Y:S01]  /*de70*/  FFMA.FTZ R28, R14.reuse, R9, R28 ;  /* 0x000000090e1c7223 */ /* 0x040fe2000001001c */
[----:B------:R-:W-:Y:S01]  /*de80*/  FFMA.FTZ R53, R14, R53, -R5 ;  /* 0x000000350e357223 */ /* 0x000fe20000010805 */
[C---:B------:R-:W-:Y:S01]  /*de90*/  FMUL.FTZ R12, R11.reuse, R20 ;  /* 0x000000140b0c7220 */ /* 0x040fe20000410000 */
[----:B------:R-:W-:Y:S01]  /*dea0*/  FMUL.FTZ R14, R11, R0 ;  /* 0x000000000b0e7220 */ /* 0x000fe20000410000 */
[----:B------:R-:W-:Y:S02]  /*deb0*/  HADD2.F32 R8, -RZ, R8.H1_H1 ;  /* 0x30000008ff087230 */ /* 0x000fe40000004100 */
[----:B------:R-:W-:-:S02]  /*dec0*/  HADD2.F32 R10, -RZ, R10.H1_H1 ;  /* 0x3000000aff0a7230 */ /* 0x000fc40000004100 */
[C---:B------:R-:W-:Y:S01]  /*ded0*/  FFMA.FTZ R12, R7.reuse, R0, -R12 ;  /* 0x00000000070c7223 */ /* 0x040fe2000001080c */
[----:B------:R-:W-:Y:S02]  /*dee0*/  HADD2.F32 R11, -RZ, R33.H0_H0 ;  /* 0x20000021ff0b7230 */ /* 0x000fe40000004100 */
[----:B------:R-:W-:Y:S02]  /*def0*/  HADD2.F32 R13, -RZ, R31.H0_H0 ;  /* 0x2000001fff0d7230 */ /* 0x000fe40000004100 */
[----:B------:R-:W-:Y:S01]  /*df00*/  FFMA.FTZ R31, R7, R20, R14 ;  /* 0x00000014071f7223 */ /* 0x000fe2000001000e */
[----:B------:R-:W-:Y:S02]  /*df10*/  HADD2.F32 R5, -RZ, R35.H0_H0 ;  /* 0x20000023ff057230 */ /* 0x000fe40000004100 */
[----:B------:R-:W-:Y:S01]  /*df20*/  FMUL.FTZ R7, R8, R11 ;  /* 0x0000000b08077220 */ /* 0x000fe20000410000 */
[----:B------:R-:W-:Y:S02]  /*df30*/  HADD2.F32 R9, -RZ, R34.H0_H0 ;  /* 0x20000022ff097230 */ /* 0x000fe40000004100 */
[----:B------:R-:W-:Y:S01]  /*df40*/  FMUL.FTZ R25, R10, R13 ;  /* 0x0000000d0a197220 */ /* 0x000fe20000410000 */
[-C--:B------:R-:W-:Y:S01]  /*df50*/  FMUL.FTZ R8, R8, R5.reuse ;  /* 0x0000000508087220 */ /* 0x080fe20000410000 */
[----:B------:R-:W-:Y:S01]  /*df60*/  FFMA.FTZ R0, R4, R5, -R7 ;  /* 0x0000000504007223 */ /* 0x000fe20000010807 */
[-C--:B------:R-:W-:Y:S01]  /*df70*/  FMUL.FTZ R10, R10, R9.reuse ;  /* 0x000000090a0a7220 */ /* 0x080fe20000410000 */
[----:B------:R-:W-:Y:S01]  /*df80*/  FFMA.FTZ R25, R6, R9, -R25 ;  /* 0x0000000906197223 */ /* 0x000fe20000010819 */
[----:B------:R-:W-:Y:S01]  /*df90*/  FFMA.FTZ R21, R4, R11, R8 ;  /* 0x0000000b04157223 */ /* 0x000fe20000010008 */
[----:B------:R-:W-:Y:S01]  /*dfa0*/  F2FP.F16.F32.PACK_AB R7, R12, R53 ;  /* 0x000000350c07723e */ /* 0x000fe200000000ff */
        /* <DEDUP_REMOVED lines=10> */
.L_x_1477:
[----:B------:R-:W-:Y:S05]  /*e050*/  BSYNC B0 ;  /* 0x0000000000007941 */ /* 0x000fea0003800000 */
.L_x_1437:
        /* <DEDUP_REMOVED lines=8> */
.L_x_1435:
[----:B------:R-:W-:-:S05]  /*e0e0*/  IMAD.U32 R0, RZ, RZ, UR39 ;  /* 0x00000027ff007e24 */ /* 0x000fca000f8e00ff */
[----:B------:R-:W-:-:S13]  /*e0f0*/  ISETP.NE.AND P0, PT, R0, 0x3, PT ;  /* 0x000000030000780c */ /* 0x000fda0003f05270 */
[----:B------:R-:W-:Y:S05]  /*e100*/  @!P0 BRA `(.L_x_1504) ;  /* 0x0000000000048947 */ /* 0x000fea0003800000 */
[----:B------:R-:W-:Y:S01]  /*e110*/  BPT.TRAP 0x1 ;  /* 0x000000040000795c */ /* 0x000fe20000300000 */
.L_x_1504:
[----:B-1234-:R-:W-:Y:S01]  /*e120*/  IMAD R8, R184, 0x8, R2 ;  /* 0x00000008b8087824 */ /* 0x01efe200078e0202 */
[----:B------:R-:W-:-:S04]  /*e130*/  SHF.L.U32 R3, R186, 0x1f, RZ ;  /* 0x0000001fba037819 */ /* 0x000fc800000006ff */
[----:B------:R1:W2:Y:S01]  /*e140*/  SYNCS.PHASECHK.TRANS64.TRYWAIT P2, [R8+URZ+0x28830], R3 ;  /* 0x02883003080075a7 */ /* 0x0002a2000804017f */
[----:B------:R-:W-:Y:S05]  /*e150*/  @!P0 BRA `(.L_x_1505) ;  /* 0x0000000000048947 */ /* 0x000fea0003800000 */
[----:B------:R-:W-:Y:S01]  /*e160*/  BPT.TRAP 0x1 ;  /* 0x000000040000795c */ /* 0x000fe20000300000 */
.L_x_1505:
[----:B------:R-:W3:Y:S02]  /*e170*/  S2R R0, SR_TID.X ;  /* 0x0000000000007919 */ /* 0x000ee40000002100 */
[----:B---3--:R-:W-:-:S04]  /*e180*/  LOP3.LUT R0, R0, 0x7f, RZ, 0xc0, !PT ;  /* 0x0000007f00007812 */ /* 0x008fc800078ec0ff */
[----:B------:R-:W-:Y:S01]  /*e190*/  ISETP.NE.AND P1, PT, R0, RZ, PT ;  /* 0x000000ff0000720c */ /* 0x000fe20003f25270 */
[----:B--2---:R-:W-:-:S12]  /*e1a0*/  @P2 BRA `(.L_x_1506) ;  /* 0x0000000000082947 */ /* 0x004fd80003800000 */
[----:B------:R-:W2:Y:S02]  /*e1b0*/  SYNCS.PHASECHK.TRANS64.TRYWAIT P2, [R8+URZ+0x28830], R3 ;  /* 0x02883003080075a7 */ /* 0x000ea4000804017f */
[----:B--2---:R-:W-:Y:S05]  /*e1c0*/  @!P2 BRA `(.L_x_1507) ;  /* 0x0000017800f8a947 */ /* 0x004fea0003800000 */
.L_x_1506:
[----:B------:R-:W-:Y:S05]  /*e1d0*/  WARPSYNC.ALL ;  /* 0x0000000000007948 */ /* 0x000fea0003800000 */
[----:B------:R-:W-:Y:S01]  /*e1e0*/  VIADD R0, R2, 0x18400 ;  /* 0x0001840002007836 */ /* 0x000fe20000000000 */
[----:B------:R-:W-:Y:S01]  /*e1f0*/  R2UR UR32, R52 ;  /* 0x00000000342072ca */ /* 0x000fe200000e0000 */
[----:B------:R-:W-:Y:S01]  /*e200*/  UMOV UR33, 0x40000040 ;  /* 0x4000004000217882 */ /* 0x000fe20000000000 */
[----:B------:R-:W-:Y:S01]  /*e210*/  MOV R7, 0x40000040 ;  /* 0x4000004000077802 */ /* 0x000fe20000000f00 */
[----:B------:R-:W-:Y:S01]  /*e220*/  WARPGROUP.ARRIVE ;  /* 0x00000000000079c5 */ /* 0x000fe20000000000 */
[----:B------:R-:W-:Y:S01]  /*e230*/  SHF.R.U32.HI R0, RZ, 0x4, R0 ;  /* 0x00000004ff007819 */ /* 0x000fe20000011600 */
[----:B------:R-:W-:Y:S01]  /*e240*/  IMAD.MOV.U32 R11, RZ, RZ, 0x40000040 ;  /* 0x40000040ff0b7424 */ /* 0x000fe200078e00ff */
[----:B------:R-:W-:Y:S01]  /*e250*/  R2UR UR35, R7 ;  /* 0x00000000072372ca */ /* 0x000fe200000e0000 */
[----:B------:R-:W-:Y:S01]  /*e260*/  UMOV UR5, 0x40000040 ;  /* 0x4000004000057882 */ /* 0x000fe20000000000 */
[----:B------:R-:W-:Y:S01]  /*e270*/  LOP3.LUT R0, R0, 0x3fff, RZ, 0xc0, !PT ;  /* 0x00003fff00007812 */ /* 0x000fe200078ec0ff */
[----:B------:R-:W-:Y:S01]  /*e280*/  UMOV UR9, 0x40000040 ;  /* 0x4000004000097882 */ /* 0x000fe20000000000 */
[----:B------:R-:W-:Y:S01]  /*e290*/  R2UR UR7, R11 ;  /* 0x000000000b0772ca */ /* 0x000fe200000e0000 */
[----:B------:R-:W-:Y:S01]  /*e2a0*/  IMAD.MOV.U32 R11, RZ, RZ, 0x40000040 ;  /* 0x40000040ff0b7424 */ /* 0x000fe200078e00ff */
[----:B------:R-:W-:Y:S01]  /*e2b0*/  LOP3.LUT R5, R0, 0x10000, RZ, 0xfc, !PT ;  /* 0x0001000000057812 */ /* 0x000fe200078efcff */
[----:B------:R-:W-:Y:S01]  /*e2c0*/  ULOP3.LUT UR32, UR32, 0x10000, URZ, 0xfc, !UPT ;  /* 0x0001000020207892 */ /* 0x000fe2000f8efc3f */
[----:B------:R-:W-:Y:S01]  /*e2d0*/  MOV R7, 0x40000040 ;  /* 0x4000004000077802 */ /* 0x000fe20000000f00 */
[----:B------:R-:W-:Y:S01]  /*e2e0*/  UMOV UR13, 0x40000040 ;  /* 0x40000040000d7882 */ /* 0x000fe20000000000 */
[----:B------:R-:W-:Y:S01]  /*e2f0*/  R2UR UR11, R11 ;  /* 0x000000000b0b72ca */ /* 0x000fe200000e0000 */
[----:B------:R-:W-:Y:S01]  /*e300*/  IMAD R6, R184, 0x800, R5 ;  /* 0x00000800b8067824 */ /* 0x000fe200078e0205 */
[----:B------:R-:W-:Y:S01]  /*e310*/  UIADD3 UR4, UR32, 0x2, URZ ;  /* 0x0000000220047890 */ /* 0x000fe2000fffe03f */
[----:B------:R-:W-:Y:S01]  /*e320*/  IMAD.MOV.U32 R11, RZ, RZ, 0x40000040 ;  /* 0x40000040ff0b7424 */ /* 0x000fe200078e00ff */
[----:B------:R-:W-:Y:S01]  /*e330*/  UIADD3 UR8, UR32, 0x4, URZ ;  /* 0x0000000420087890 */ /* 0x000fe2000fffe03f */
[C---:B------:R-:W-:Y:S01]  /*e340*/  VIADD R10, R6.reuse, 0x2 ;  /* 0x00000002060a7836 */ /* 0x040fe20000000000 */
[----:B------:R-:W-:Y:S01]  /*e350*/  R2UR UR34, R6 ;  /* 0x00000000062272ca */ /* 0x000fe200000e0000 */
[----:B------:R-:W-:Y:S01]  /*e360*/  UIADD3 UR12, UR32, 0x6, URZ ;  /* 0x00000006200c7890 */ /* 0x000fe2000fffe03f */
[----:B------:R-:W-:Y:S01]  /*e370*/  R2UR UR15, R11 ;  /* 0x000000000b0f72ca */ /* 0x000fe200000e0000 */
[----:B------:R-:W-:Y:S01]  /*e380*/  IMAD.MOV.U32 R11, RZ, RZ, 0x40000040 ;  /* 0x40000040ff0b7424 */ /* 0x000fe200078e00ff */
[----:B------:R-:W-:Y:S01]  /*e390*/  R2UR UR6, R10 ;  /* 0x000000000a0672ca */ /* 0x000fe200000e0000 */
[----:B------:R-:W-:Y:S01]  /*e3a0*/  VIADD R10, R6, 0x4 ;  /* 0x00000004060a7836 */ /* 0x000fe20000000000 */
[----:B------:R-:W-:Y:S01]  /*e3b0*/  UIADD3 UR16, UR32, 0x400, URZ ;  /* 0x0000040020107890 */ /* 0x000fe2000fffe03f */
[----:B------:R-:W-:Y:S01]  /*e3c0*/  R2UR UR31, R7 ;  /* 0x00000000071f72ca */ /* 0x000fe200000e0000 */
[----:B------:R-:W-:Y:S01]  /*e3d0*/  UMOV UR17, 0x40000040 ;  /* 0x4000004000117882 */ /* 0x000fe20000000000 */
[----:B------:R-:W-:Y:S01]  /*e3e0*/  R2UR UR19, R11 ;  /* 0x000000000b1372ca */ /* 0x000fe200000e0000 */
[----:B------:R-:W-:Y:S01]  /*e3f0*/  IMAD.MOV.U32 R11, RZ, RZ, 0x40000040 ;  /* 0x40000040ff0b7424 */ /* 0x000fe200078e00ff */
[----:B------:R-:W-:Y:S01]  /*e400*/  R2UR UR10, R10 ;  /* 0x000000000a0a72ca */ /* 0x000fe200000e0000 */
[----:B------:R-:W-:Y:S01]  /*e410*/  VIADD R10, R6, 0x6 ;  /* 0x00000006060a7836 */ /* 0x000fe20000000000 */
[----:B------:R-:W-:Y:S01]  /*e420*/  HGMMA.64x128x16.F32 R24, gdesc[UR32], RZ, !UPT, gsb0 ;  /* 0x01e00000201879f0 */ /* 0x000fe2000c0008ff */
[----:B------:R-:W-:Y:S01]  /*e430*/  UIADD3 UR20, UR32, 0x402, URZ ;  /* 0x0000040220147890 */ /* 0x000fe2000fffe03f */
[----:B------:R-:W-:Y:S01]  /*e440*/  R2UR UR23, R11 ;  /* 0x000000000b1772ca */ /* 0x000fe200000e0000 */
[----:B------:R-:W-:Y:S01]  /*e450*/  UMOV UR21, 0x40000040 ;  /* 0x4000004000157882 */ /* 0x000fe20000000000 */
[----:B------:R-:W-:Y:S01]  /*e460*/  R2UR UR14, R10 ;  /* 0x000000000a0e72ca */ /* 0x000fe200000e0000 */
[----:B------:R-:W-:Y:S01]  /*e470*/  IMAD.MOV.U32 R11, RZ, RZ, 0x40000040 ;  /* 0x40000040ff0b7424 */ /* 0x000fe200078e00ff */
[----:B------:R-:W-:Y:S01]  /*e480*/  IADD3 R10, R6, 0x400, RZ ;  /* 0x00000400060a7810 */ /* 0x000fe20007ffe0ff */
[----:B------:R-:W-:Y:S01]  /*e490*/  UIADD3 UR24, UR32, 0x404, URZ ;  /* 0x0000040420187890 */ /* 0x000fe2000fffe03f */
[----:B------:R-:W-:Y:S01]  /*e4a0*/  IMAD.MOV.U32 R12, RZ, RZ, -0x80 ;  /* 0xffffff80ff0c7424 */ /* 0x000fe200078e00ff */
[----:B------:R-:W-:Y:S01]  /*e4b0*/  UMOV UR25, 0x40000040 ;  /* 0x4000004000197882 */ /* 0x000fe20000000000 */
[----:B------:R-:W-:Y:S01]  /*e4c0*/  R2UR UR18, R10 ;  /* 0x000000000a1272ca */ /* 0x000fe200000e0000 */
[----:B------:R-:W-:Y:S01]  /*e4d0*/  VIADD R10, R6, 0x402 ;  /* 0x00000402060a7836 */ /* 0x000fe20000000000 */
[----:B------:R-:W-:Y:S01]  /*e4e0*/  R2UR UR27, R11 ;  /* 0x000000000b1b72ca */ /* 0x000fe200000e0000 */
[----:B------:R-:W-:Y:S01]  /*e4f0*/  UIADD3 UR28, UR32, 0x406, URZ ;  /* 0x00000406201c7890 */ /* 0x000fe2000fffe03f */
[----:B-12---:R-:W-:Y:S01]  /*e500*/  @!P1 VIADD R8, R8, 0x28840 ;  /* 0x0002884008089836 */ /* 0x006fe20000000000 */
[----:B------:R-:W-:Y:S01]  /*e510*/  UMOV UR29, 0x40000040 ;  /* 0x40000040001d7882 */ /* 0x000fe20000000000 */
[----:B------:R-:W-:Y:S01]  /*e520*/  R2UR UR22, R10 ;  /* 0x000000000a1672ca */ /* 0x000fe200000e0000 */
[C---:B------:R-:W-:Y:S01]  /*e530*/  VIADD R10, R6.reuse, 0x404 ;  /* 0x00000404060a7836 */ /* 0x040fe20000000000 */
[----:B------:R-:W-:Y:S01]  /*e540*/  ULDC.64 UR54, c[0x0][0x9d8] ;  /* 0x0002760000367ab9 */ /* 0x000fe20000000a00 */
[----:B------:R-:W-:Y:S01]  /*e550*/  VIADD R6, R6, 0x406 ;  /* 0x0000040606067836 */ /* 0x000fe20000000000 */
[----:B------:R-:W-:Y:S01]  /*e560*/  @!P1 PRMT R8, RZ, 0x654, R8 ;  /* 0x00000654ff089816 */ /* 0x000fe20000000008 */
[----:B------:R-:W-:Y:S01]  /*e570*/  ULOP3.LUT UR55, URZ, UR55, URZ, 0x33, !UPT ;  /* 0x000000373f377292 */ /* 0x000fe2000f8e333f */
[----:B------:R-:W-:-:S02]  /*e580*/  R2UR UR26, R10 ;  /* 0x000000000a1a72ca */ /* 0x000fc400000e0000 */
[----:B------:R-:W-:Y:S02]  /*e590*/  R2UR UR30, R6 ;  /* 0x00000000061e72ca */ /* 0x000fe400000e0000 */
[----:B------:R-:W1:Y:S02]  /*e5a0*/  LDC.64 R6, c[0x0][0x9e0] ;  /* 0x00027800ff067b82 */ /* 0x000e640000000a00 */
[----:B-1----:R-:W-:Y:S01]  /*e5b0*/  ISETP.GE.AND P2, PT, R7, 0x1, PT ;  /* 0x000000010700780c */ /* 0x002fe20003f46270 */
        /* <DEDUP_REMOVED lines=25> */
[----:B0-----:R-:W-:Y:S01]  /*e750*/  FMUL.FTZ R9, R25, UR54 ;  /* 0x0000003619097c20 */ /* 0x001fe20008410000 */
[----:B------:R-:W-:Y:S01]  /*e760*/  FMUL.FTZ R60, R60, UR54 ;  /* 0x000000363c3c7c20 */ /* 0x000fe20008410000 */
[----:B------:R-:W-:Y:S01]  /*e770*/  FMUL.FTZ R61, R61, UR54 ;  /* 0x000000363d3d7c20 */ /* 0x000fe20008410000 */
[----:B------:R-:W-:-:S02]  /*e780*/  IMAD R79, R129, R12, 0x80 ;  /* 0x00000080814f7424 */ /* 0x000fc400078e020c */
        /* <DEDUP_REMOVED lines=26> */
[----:B------:R-:W-:-:S02]  /*e930*/  IMAD.IADD R42, R192, 0x1, R79 ;  /* 0x00000001c02a7824 */ /* 0x000fc400078e024f */
        /* <DEDUP_REMOVED lines=17> */
[----:B0-----:R-:W-:Y:S01]  /*ea50*/  FMUL.FTZ R60, R75, UR54 ;  /* 0x000000364b3c7c20 */ /* 0x001fe20008410000 */
[----:B------:R-:W-:Y:S01]  /*ea60*/  FMUL.FTZ R77, R77, UR54 ;  /* 0x000000364d4d7c20 */ /* 0x000fe20008410000 */
[----:B--2---:R-:W-:Y:S01]  /*ea70*/  FMUL.FTZ R61, R78, UR54 ;  /* 0x000000364e3d7c20 */ /* 0x004fe20008410000 */
        /* <DEDUP_REMOVED lines=14> */
[----:B------:R0:W-:Y:S01]  /*eb60*/  @!P1 SYNCS.ARRIVE.TRANS64.RED.A1T0 RZ, [R8+URZ], RZ ;  /* 0x000000ff08ff99a7 */ /* 0x0001e2000810043f */
[----:B------:R-:W2:Y:S01]  /*eb70*/  MUFU.TANH R4, R4 ;  /* 0x0000000400047308 */ /* 0x000ea20000002400 */
[----:B------:R-:W-:Y:S01]  /*eb80*/  IMAD R12, R197, 0x80, R204 ;  /* 0x00000080c50c7824 */ /* 0x000fe200078e02cc */
[----:B------:R-:W-:Y:S01]  /*eb90*/  LEA R82, R129, 0xffffff80, 0x7 ;  /* 0xffffff8081527811 */ /* 0x000fe200078e38ff */
[--C-:B------:R-:W-:Y:S01]  /*eba0*/  IMAD R83, R191, -0x2, R42.reuse ;  /* 0xfffffffebf537824 */ /* 0x100fe200078e022a */
[----:B0-----:R-:W-:-:S04]  /*ebb0*/  IADD3 R8, -R193, 0x1, R42 ;  /* 0x00000001c1087810 */ /* 0x001fc80007ffe12a */
[----:B------:R-:W0:Y:S01]  /*ebc0*/  MUFU.TANH R9, R9 ;  /* 0x0000000900097308 */ /* 0x000e220000002400 */
[----:B------:R-:W-:-:S07]  /*ebd0*/  IMAD R43, R191, -0x2, R8 ;  /* 0xfffffffebf2b7824 */ /* 0x000fce00078e0208 */
[----:B------:R-:W4:Y:S01]  /*ebe0*/  MUFU.TANH R0, R0 ;  /* 0x0000000000007308 */ /* 0x000f220000002400 */
[C---:B------:R-:W-:Y:S02]  /*ebf0*/  VIADD R87, R43.reuse, UR55 ;  /* 0x000000372b577c36 */ /* 0x040fe40008000000 */
[----:B------:R-:W-:-:S03]  /*ec00*/  IMAD.IADD R86, R43, 0x1, R6 ;  /* 0x000000012b567824 */ /* 0x000fc600078e0206 */
[----:B------:R-:W-:Y:S02]  /*ec10*/  IADD3 R58, R87, R12, RZ ;  /* 0x0000000c573a7210 */ /* 0x000fe40007ffe0ff */
[----:B------:R-:W0:Y:S01]  /*ec20*/  MUFU.TANH R3, R3 ;  /* 0x0000000300037308 */ /* 0x000e220000002400 */
[----:B------:R-:W-:-:S07]  /*ec30*/  VIADDMNMX R8, R12, R86, R83, PT ;  /* 0x000000560c087246 */ /* 0x000fce0003800153 */
        /* <DEDUP_REMOVED lines=38> */
[----:B------:R0:W0:Y:S08]  /*eea0*/  MUFU.TANH R95, R68 ;  /* 0x00000044005f7308 */ /* 0x0000300000002400 */
        /* <DEDUP_REMOVED lines=19> */
[----:B-1234-:R-:W-:Y:S05]  /*efe0*/  @!P2 BRA `(.L_x_1508) ;  /* 0x000000000050a947 */ /* 0x01efea0003800000 */
[----:B------:R-:W-:Y:S01]  /*eff0*/  IADD3 R50, -R193, R192, R12 ;  /* 0x000000c0c1327210 */ /* 0x000fe20007ffe10c */
[----:B------:R-:W-:Y:S03]  /*f000*/  BSSY B0, `(.L_x_1509) ;  /* 0x000000e000007945 */ /* 0x000fe60003800000 */
        /* <DEDUP_REMOVED lines=9> */
.L_x_1510:
[----:B------:R-:W-:-:S13]  /*f0a0*/  ISETP.NE.AND P3, PT, R7, 0x1, PT ;  /* 0x000000010700780c */ /* 0x000fda0003f65270 */
[----:B------:R-:W1:Y:S02]  /*f0b0*/  @P3 LDC.64 R42, c[0x0][0x9e8] ;  /* 0x00027a00ff2a3b82 */ /* 0x000e640000000a00 */
[----:B-1----:R-:W-:-:S05]  /*f0c0*/  @P3 IMAD.HI.U32 R42, R50, R42, RZ ;  /* 0x0000002a322a3227 */ /* 0x002fca00078e00ff */
[----:B------:R-:W-:-:S07]  /*f0d0*/  @P3 SHF.R.U32.HI R50, RZ, R43, R42 ;  /* 0x0000002bff323219 */ /* 0x000fce000001162a */
.L_x_1511:
[----:B------:R-:W-:Y:S05]  /*f0e0*/  BSYNC B0 ;  /* 0x0000000000007941 */ /* 0x000fea0003800000 */
.L_x_1509:
[----:B------:R-:W-:-:S04]  /*f0f0*/  IMAD R50, R50, R7, -R82 ;  /* 0x0000000732327224 */ /* 0x000fc800078e0a52 */
[----:B------:R-:W-:-:S05]  /*f100*/  IMAD R43, R191, -0x2, R50 ;  /* 0xfffffffebf2b7824 */ /* 0x000fca00078e0232 */
[----:B------:R-:W-:Y:S02]  /*f110*/  VIMNMX R58, R58, R43, !PT ;  /* 0x0000002b3a3a7248 */ /* 0x000fe40007fe0100 */
[----:B------:R-:W-:-:S07]  /*f120*/  VIADDMNMX R8, R43, R7, R8, PT ;  /* 0x000000072b087246 */ /* 0x000fce0003800108 */
.L_x_1508:
[C---:B------:R-:W-:Y:S02]  /*f130*/  ISETP.GE.AND P3, PT, R79.reuse, 0x2, PT ;  /* 0x000000024f00780c */ /* 0x040fe40003f66270 */
[----:B------:R-:W-:Y:S02]  /*f140*/  ISETP.GE.AND P5, PT, R79, 0x9, PT ;  /* 0x000000094f00780c */ /* 0x000fe40003fa6270 */
[----:B------:R-:W-:Y:S02]  /*f150*/  ISETP.GT.AND P4, PT, R58, 0x1, !P3 ;  /* 0x000000013a00780c */ /* 0x000fe40005f84270 */
[----:B------:R-:W-:Y:S02]  /*f160*/  P2R R100, PR, RZ, 0x20 ;  /* 0x00000020ff647803 */ /* 0x000fe40000000000 */
[----:B------:R-:W-:-:S04]  /*f170*/  ISETP.LT.OR P4, PT, R8, 0x2, P4 ;  /* 0x000000020800780c */ /* 0x000fc80002781670 */
[----:B0-----:R-:W-:Y:S02]  /*f180*/  FSEL R73, R9, -INF , !P4 ;  /* 0xff80000009497808 */ /* 0x001fe40006000000 */
[----:B------:R-:W-:Y:S02]  /*f190*/  ISETP.GT.AND P4, PT, R58, 0x8, !P5 ;  /* 0x000000083a00780c */ /* 0x000fe40006f84270 */
[----:B------:R-:W-:Y:S02]  /*f1a0*/  ISETP.GE.AND P5, PT, R79, 0xa, PT ;  /* 0x0000000a4f00780c */ /* 0x000fe40003fa6270 */
[----:B------:R-:W-:Y:S02]  /*f1b0*/  ISETP.LT.OR P4, PT, R8, 0x9, P4 ;  /* 0x000000090800780c */ /* 0x000fe40002781670 */
[----:B------:R-:W-:Y:S02]  /*f1c0*/  P2R R101, PR, RZ, 0x20 ;  /* 0x00000020ff657803 */ /* 0x000fe40000000000 */
[----:B------:R-:W-:-:S02]  /*f1d0*/  FSEL R88, R88, -INF , !P4 ;  /* 0xff80000058587808 */ /* 0x000fc40006000000 */
[----:B------:R-:W-:Y:S02]  /*f1e0*/  ISETP.GT.AND P4, PT, R58, 0x9, !P5 ;  /* 0x000000093a00780c */ /* 0x000fe40006f84270 */
[----:B------:R-:W-:Y:S02]  /*f1f0*/  ISETP.GE.AND P5, PT, R79, 0x11, PT ;  /* 0x000000114f00780c */ /* 0x000fe40003fa6270 */
[----:B------:R-:W-:Y:S02]  /*f200*/  ISETP.LT.OR P4, PT, R8, 0xa, P4 ;  /* 0x0000000a0800780c */ /* 0x000fe40002781670 */
[----:B------:R-:W-:Y:S02]  /*f210*/  P2R R102, PR, RZ, 0x20 ;  /* 0x00000020ff667803 */ /* 0x000fe40000000000 */
[----:B------:R-:W-:Y:S02]  /*f220*/  FSEL R75, R29, -INF , !P4 ;  /* 0xff8000001d4b7808 */ /* 0x000fe40006000000 */
[----:B------:R-:W-:-:S02]  /*f230*/  ISETP.GT.AND P4, PT, R58, 0x10, !P5 ;  /* 0x000000103a00780c */ /* 0x000fc40006f84270 */
[C---:B------:R-:W-:Y:S02]  /*f240*/  ISETP.GE.AND P5, PT, R79.reuse, 0x12, PT ;  /* 0x000000124f00780c */ /* 0x040fe40003fa6270 */
[----:B------:R-:W-:Y:S02]  /*f250*/  ISETP.LT.OR P4, PT, R8, 0x11, P4 ;  /* 0x000000110800780c */ /* 0x000fe40002781670 */
[----:B------:R-:W-:Y:S02]  /*f260*/  P2R R103, PR, RZ, 0x20 ;  /* 0x00000020ff677803 */ /* 0x000fe40000000000 */
[----:B------:R-:W-:Y:S02]  /*f270*/  FSEL R76, R32, -INF , !P4 ;  /* 0xff800000204c7808 */ /* 0x000fe40006000000 */
[----:B------:R-:W-:Y:S02]  /*f280*/  ISETP.GT.AND P4, PT, R58, 0x11, !P5 ;  /* 0x000000113a00780c */ /* 0x000fe40006f84270 */
[----:B------:R-:W-:-:S02]  /*f290*/  ISETP.GE.AND P5, PT, R79, 0x19, PT ;  /* 0x000000194f00780c */ /* 0x000fc40003fa6270 */
[----:B------:R-:W-:Y:S02]  /*f2a0*/  ISETP.LT.OR P4, PT, R8, 0x12, P4 ;  /* 0x000000120800780c */ /* 0x000fe40002781670 */
[----:B------:R-:W-:Y:S02]  /*f2b0*/  P2R R104, PR, RZ, 0x20 ;  /* 0x00000020ff687803 */ /* 0x000fe40000000000 */
[----:B------:R-:W-:Y:S02]  /*f2c0*/  FSEL R74, R33, -INF , !P4 ;  /* 0xff800000214a7808 */ /* 0x000fe40006000000 */
[----:B------:R-:W-:Y:S02]  /*f2d0*/  ISETP.GT.AND P4, PT, R58, 0x18, !P5 ;  /* 0x000000183a00780c */ /* 0x000fe40006f84270 */
[----:B------:R-:W-:Y:S02]  /*f2e0*/  ISETP.GE.AND P5, PT, R79, 0x1a, PT ;  /* 0x0000001a4f00780c */ /* 0x000fe40003fa6270 */
[----:B------:R-:W-:-:S02]  /*f2f0*/  ISETP.LT.OR P4, PT, R8, 0x19, P4 ;  /* 0x000000190800780c */ /* 0x000fc40002781670 */
[----:B------:R-:W-:Y:S02]  /*f300*/  P2R R105, PR, RZ, 0x20 ;  /* 0x00000020ff697803 */ /* 0x000fe40000000000 */
[----:B------:R-:W-:Y:S02]  /*f310*/  FSEL R89, R89, -INF , !P4 ;  /* 0xff80000059597808 */ /* 0x000fe40006000000 */
[----:B------:R-:W-:Y:S02]  /*f320*/  ISETP.GT.AND P4, PT, R58, 0x19, !P5 ;  /* 0x000000193a00780c */ /* 0x000fe40006f84270 */
[----:B------:R-:W-:Y:S02]  /*f330*/  ISETP.GE.AND P5, PT, R79, 0x21, PT ;  /* 0x000000214f00780c */ /* 0x000fe40003fa6270 */
[----:B------:R-:W-:-:S04]  /*f340*/  ISETP.LT.OR P4, PT, R8, 0x1a, P4 ;  /* 0x0000001a0800780c */ /* 0x000fc80002781670 */
        /* <DEDUP_REMOVED lines=104> */
[----:B------:R-:W-:Y:S02]  /*f9d0*/  IADD3 R64, R87, 0x8, R12 ;  /* 0x0000000857407810 */ /* 0x000fe40007ffe00c */
        /* <DEDUP_REMOVED lines=16> */
[----:B------:R-:W-:Y:S01]  /*fae0*/  ISETP.GT.AND P6, PT, R58, 0x79, !P6 ;  /* 0x000000793a00780c */ /* 0x000fe200077c4270 */
[----:B------:R-:W-:-:S03]  /*faf0*/  VIADD R58, R12, 0x8 ;  /* 0x000000080c3a7836 */ /* 0x000fc60000000000 */
[----:B------:R-:W-:Y:S02]  /*fb00*/  ISETP.LT.OR P6, PT, R8, 0x7a, P6 ;  /* 0x0000007a0800780c */ /* 0x000fe400037c1670 */
[----:B------:R-:W-:Y:S02]  /*fb10*/  VIADDMNMX R58, R58, R86, R83, PT ;  /* 0x000000563a3a7246 */ /* 0x000fe40003800153 */
[----:B------:R-:W-:Y:S01]  /*fb20*/  FSEL R4, R85, -INF , !P6 ;  /* 0xff80000055047808 */ /* 0x000fe20007000000 */
[----:B------:R-:W-:Y:S08]  /*fb30*/  @!P2 BRA `(.L_x_1512) ;  /* 0x000000000054a947 */ /* 0x000ff00003800000 */
[----:B------:R-:W-:Y:S01]  /*fb40*/  IADD3 R8, R192, 0x8, R12 ;  /* 0x00000008c0087810 */ /* 0x000fe20007ffe00c */
[----:B------:R-:W-:Y:S04]  /*fb50*/  BSSY B0, `(.L_x_1513) ;  /* 0x000000f000007945 */ /* 0x000fe80003800000 */
[----:B------:R-:W-:-:S05]  /*fb60*/  IMAD.IADD R77, R8, 0x1, -R193 ;  /* 0x00000001084d7824 */ /* 0x000fca00078e0ac1 */
        /* <DEDUP_REMOVED lines=9> */
.L_x_1514:
[----:B------:R-:W-:-:S13]  /*fc00*/  ISETP.NE.AND P6, PT, R7, 0x1, PT ;  /* 0x000000010700780c */ /* 0x000fda0003fc5270 */
[----:B------:R-:W0:Y:S02]  /*fc10*/  @P6 LDC.64 R8, c[0x0][0x9e8] ;  /* 0x00027a00ff086b82 */ /* 0x000e240000000a00 */
[----:B0-----:R-:W-:-:S05]  /*fc20*/  @P6 IMAD.HI.U32 R8, R77, R8, RZ ;  /* 0x000000084d086227 */ /* 0x001fca00078e00ff */
[----:B------:R-:W-:-:S07]  /*fc30*/  @P6 SHF.R.U32.HI R77, RZ, R9, R8 ;  /* 0x00000009ff4d6219 */ /* 0x000fce0000011608 */
.L_x_1515:
[----:B------:R-:W-:Y:S05]  /*fc40*/  BSYNC B0 ;  /* 0x0000000000007941 */ /* 0x000fea0003800000 */
.L_x_1513:
[----:B------:R-:W-:-:S04]  /*fc50*/  IMAD R8, R77, R7, -R82 ;  /* 0x000000074d087224 */ /* 0x000fc800078e0a52 */
[----:B------:R-:W-:-:S05]  /*fc60*/  IMAD R9, R191, -0x2, R8 ;  /* 0xfffffffebf097824 */ /* 0x000fca00078e0208 */
[----:B------:R-:W-:Y:S02]  /*fc70*/  VIMNMX R64, R64, R9, !PT ;  /* 0x0000000940407248 */ /* 0x000fe40007fe0100 */
[----:B------:R-:W-:-:S07]  /*fc80*/  VIADDMNMX R58, R9, R7, R58, PT ;  /* 0x00000007093a7246 */ /* 0x000fce000380013a */
.L_x_1512:
[----:B------:R-:W-:Y:S01]  /*fc90*/  ISETP.GT.AND P3, PT, R64, 0x1, !P3 ;  /* 0x000000014000780c */ /* 0x000fe20005f64270 */
[----:B------:R-:W-:Y:S01]  /*fca0*/  ULDC UR44, c[0x0][0x988] ;  /* 0x00026200002c7ab9 */ /* 0x000fe20000000800 */
[----:B------:R-:W-:Y:S02]  /*fcb0*/  ISETP.NE.AND P6, PT, R104, RZ, PT ;  /* 0x000000ff6800720c */ /* 0x000fe40003fc5270 */
[----:B------:R-:W-:Y:S02]  /*fcc0*/  ISETP.LT.OR P3, PT, R58, 0x2, P3 ;  /* 0x000000023a00780c */ /* 0x000fe40001f61670 */
[----:B------:R-:W-:Y:S02]  /*fcd0*/  ISETP.GT.AND P4, PT, R64, 0x71, !P4 ;  /* 0x000000714000780c */ /* 0x000fe40006784270 */
[----:B------:R-:W-:Y:S02]  /*fce0*/  FSEL R9, R3, -INF , !P3 ;  /* 0xff80000003097808 */ /* 0x000fe40005800000 */
[----:B------:R-:W-:-:S02]  /*fcf0*/  ISETP.NE.AND P3, PT, R100, RZ, PT ;  /* 0x000000ff6400720c */ /* 0x000fc40003f65270 */
[C---:B------:R-:W-:Y:S02]  /*fd00*/  ISETP.GT.AND P5, PT, R64.reuse, 0x78, !P5 ;  /* 0x000000784000780c */ /* 0x040fe40006fa4270 */
[----:B------:R-:W-:Y:S02]  /*fd10*/  ISETP.GT.AND P3, PT, R64, 0x8, !P3 ;  /* 0x000000084000780c */ /* 0x000fe40005f64270 */
[C---:B------:R-:W-:Y:S02]  /*fd20*/  ISETP.LT.OR P4, PT, R58.reuse, 0x72, P4 ;  /* 0x000000723a00780c */ /* 0x040fe40002781670 */
[C---:B------:R-:W-:Y:S02]  /*fd30*/  ISETP.LT.OR P3, PT, R58.reuse, 0x9, P3 ;  /* 0x000000093a00780c */ /* 0x040fe40001f61670 */
[----:B------:R-:W-:Y:S02]  /*fd40*/  ISETP.LT.OR P5, PT, R58, 0x79, P5 ;  /* 0x000000793a00780c */ /* 0x000fe40002fa1670 */
[----:B------:R-:W-:-:S02]  /*fd50*/  FSEL R3, R10, -INF , !P3 ;  /* 0xff8000000a037808 */ /* 0x000fc40005800000 */
[----:B------:R-:W-:Y:S02]  /*fd60*/  ISETP.NE.AND P3, PT, R101, RZ, PT ;  /* 0x000000ff6500720c */ /* 0x000fe40003f65270 */
[----:B------:R-:W-:Y:S02]  /*fd70*/  FSEL R38, R38, -INF , !P4 ;  /* 0xff80000026267808 */ /* 0x000fe40006000000 */
[----:B------:R-:W-:-:S04]  /*fd80*/  ISETP.GT.AND P3, PT, R64, 0x9, !P3 ;  /* 0x000000094000780c */ /* 0x000fc80005f64270 */
[----:B------:R-:W-:-:S04]  /*fd90*/  ISETP.LT.OR P3, PT, R58, 0xa, P3 ;  /* 0x0000000a3a00780c */ /* 0x000fc80001f61670 */
        /* <DEDUP_REMOVED lines=15> */
[----:B------:R-:W-:Y:S02]  /*fe90*/  ISETP.GT.AND P3, PT, R64, 0x18, !P6 ;  /* 0x000000184000780c */ /* 0x000fe40007764270 */
[----:B------:R-:W-:Y:S02]  /*fea0*/  ISETP.NE.AND P6, PT, R113, RZ, PT ;  /* 0x000000ff7100720c */ /* 0x000fe40003fc5270 */
        /* <DEDUP_REMOVED lines=59> */
[----:B------:R-:W-:Y:S01]  /*10260*/  ISETP.NE.AND P3, PT, R111, RZ, PT ;  /* 0x000000ff6f00720c */ /* 0x000fe20003f65270 */
[----:B------:R-:W0:Y:S03]  /*10270*/  SHFL.BFLY PT, R11, R10, 0x2, 0x1f ;  /* 0x0c401f000a0b7f89 */ /* 0x000e2600000e0000 */
[----:B------:R-:W-:-:S04]  /*10280*/  ISETP.GT.AND P3, PT, R64, 0x39, !P3 ;  /* 0x000000394000780c */ /* 0x000fc80005f64270 */
[----:B------:R-:W-:-:S04]  /*10290*/  ISETP.LT.OR P3, PT, R58, 0x3a, P3 ;  /* 0x0000003a3a00780c */ /* 0x000fc80001f61670 */
[----:B------:R-:W-:Y:S02]  /*102a0*/  FSEL R31, R31, -INF , !P3 ;  /* 0xff8000001f1f7808 */ /* 0x000fe40005800000 */
[----:B------:R-:W-:-:S04]  /*102b0*/  ISETP.NE.AND P3, PT, R112, RZ, PT ;  /* 0x000000ff7000720c */ /* 0x000fc80003f65270 */
[----:B------:R-:W-:-:S04]  /*102c0*/  ISETP.GT.AND P3, PT, R64, 0x40, !P3 ;  /* 0x000000404000780c */ /* 0x000fc80005f64270 */
[----:B------:R-:W-:Y:S02]  /*102d0*/  ISETP.LT.OR P3, PT, R58, 0x41, P3 ;  /* 0x000000413a00780c */ /* 0x000fe40001f61670 */
[----:B0-----:R-:W-:Y:S02]  /*102e0*/  FMNMX.FTZ R77, R10, R11, !PT ;  /* 0x0000000b0a4d7209 */ /* 0x001fe40007810000 */
[----:B------:R-:W-:Y:S02]  /*102f0*/  FSEL R34, R34, -INF , !P3 ;  /* 0xff80000022227808 */ /* 0x000fe40005800000 */
[----:B------:R-:W-:Y:S02]  /*10300*/  ISETP.GT.AND P3, PT, R64, 0x41, !P6 ;  /* 0x000000414000780c */ /* 0x000fe40007764270 */
[----:B------:R-:W-:Y:S02]  /*10310*/  ISETP.NE.AND P6, PT, R116, RZ, PT ;  /* 0x000000ff7400720c */ /* 0x000fe40003fc5270 */
        /* <DEDUP_REMOVED lines=44> */
[----:B------:R-:W0:Y:S01]  /*105e0*/  SHFL.BFLY PT, R80, R77, 0x1, 0x1f ;  /* 0x0c201f004d507f89 */ /* 0x000e2200000e0000 */
[----:B------:R-:W-:-:S04]  /*105f0*/  ISETP.LT.OR P3, PT, R58, 0x71, P3 ;  /* 0x000000713a00780c */ /* 0x000fc80001f61670 */
[----:B------:R-:W-:Y:S02]  /*10600*/  FSEL R63, R63, -INF , !P3 ;  /* 0xff8000003f3f7808 */ /* 0x000fe40005800000 */
[----:B0-----:R-:W-:-:S04]  /*10610*/  FMNMX.FTZ R11, R77, R80, !PT ;  /* 0x000000504d0b7209 */ /* 0x001fc80007810000 */
[C---:B------:R-:W-:Y:S01]  /*10620*/  FSETP.NEU.FTZ.AND P3, PT, R11.reuse, -INF , PT ;  /* 0xff8000000b00780b */ /* 0x040fe20003f7d000 */
[----:B------:R-:W-:-:S05]  /*10630*/  FMUL.FTZ R79, R11, UR44 ;  /* 0x0000002c0b4f7c20 */ /* 0x000fca0008410000 */
[----:B------:R-:W-:Y:S02]  /*10640*/  FSEL R82, R79, RZ, P3 ;  /* 0x000000ff4f527208 */ /* 0x000fe40001800000 */
[----:B------:R-:W-:Y:S02]  /*10650*/  ISETP.GT.AND P3, PT, R64, RZ, !P6 ;  /* 0x000000ff4000720c */ /* 0x000fe40007764270 */
[----:B------:R-:W-:Y:S01]  /*10660*/  ISETP.NE.AND P6, PT, R81, RZ, PT ;  /* 0x000000ff5100720c */ /* 0x000fe20003fc5270 */
[--C-:B------:R-:W-:Y:S01]  /*10670*/  FFMA.FTZ R172, R71, UR44, -R82.reuse ;  /* 0x0000002c47ac7c23 */ /* 0x100fe20008010852 */
[----:B------:R-:W-:Y:S01]  /*10680*/  ISETP.LT.OR P3, PT, R58, 0x1, P3 ;  /* 0x000000013a00780c */ /* 0x000fe20001f61670 */
[--C-:B------:R-:W-:Y:S01]  /*10690*/  FFMA.FTZ R174, R69, UR44, -R82.reuse ;  /* 0x0000002c45ae7c23 */ /* 0x100fe20008010852 */
[--C-:B------:R-:W-:Y:S01]  /*106a0*/  FFMA.FTZ R170, R65, UR44, -R82.reuse ;  /* 0x0000002c41aa7c23 */ /* 0x100fe20008010852 */
[--C-:B------:R-:W-:Y:S01]  /*106b0*/  FFMA.FTZ R164, R52, UR44, -R82.reuse ;  /* 0x0000002c34a47c23 */ /* 0x100fe20008010852 */
[----:B------:R-:W-:Y:S01]  /*106c0*/  FSEL R80, R0, -INF , !P3 ;  /* 0xff80000000507808 */ /* 0x000fe20005800000 */
[--C-:B------:R-:W-:Y:S01]  /*106d0*/  FFMA.FTZ R52, R51, UR44, -R82.reuse ;  /* 0x0000002c33347c23 */ /* 0x100fe20008010852 */
[----:B------:R-:W-:Y:S01]  /*106e0*/  ISETP.GT.AND P3, PT, R64, 0x79, !P6 ;  /* 0x000000794000780c */ /* 0x000fe20007764270 */
[--C-:B------:R-:W-:Y:S01]  /*106f0*/  FFMA.FTZ R156, R44, UR44, -R82.reuse ;  /* 0x0000002c2c9c7c23 */ /* 0x100fe20008010852 */
[----:B------:R-:W-:Y:S01]  /*10700*/  FMNMX.FTZ R0, R80, R9, !PT ;  /* 0x0000000950007209 */ /* 0x000fe20007810000 */
[--C-:B------:R-:W-:Y:S01]  /*10710*/  FFMA.FTZ R180, R78, UR44, -R82.reuse ;  /* 0x0000002c4eb47c23 */ /* 0x100fe20008010852 */
[----:B------:R-:W-:Y:S01]  /*10720*/  ISETP.LT.OR P3, PT, R58, 0x7a, P3 ;  /* 0x0000007a3a00780c */ /* 0x000fe20001f61670 */
[--C-:B------:R-:W-:Y:S01]  /*10730*/  FFMA.FTZ R73, R73, UR44, -R82.reuse ;  /* 0x0000002c49497c23 */ /* 0x100fe20008010852 */
[----:B------:R-:W-:Y:S01]  /*10740*/  FMNMX.FTZ R77, R3, R0, !PT ;  /* 0x00000000034d7209 */ /* 0x000fe20007810000 */
[--C-:B------:R-:W-:Y:S01]  /*10750*/  FFMA.FTZ R182, R88, UR44, -R82.reuse ;  /* 0x0000002c58b67c23 */ /* 0x100fe20008010852 */
[----:B------:R-:W-:Y:S01]  /*10760*/  FSEL R40, R40, -INF , !P3 ;  /* 0xff80000028287808 */ /* 0x000fe20005800000 */
[----:B------:R-:W-:Y:S01]  /*10770*/  MUFU.EX2 R180, R180 ;  /* 0x000000b400b47308 */ /* 0x000fe20000000800 */
[----:B------:R-:W-:Y:S01]  /*10780*/  FMNMX.FTZ R0, R8, R77, !PT ;  /* 0x0000004d08007209 */ /* 0x000fe20007810000 */
[--C-:B------:R-:W-:Y:S01]  /*10790*/  FFMA.FTZ R75, R75, UR44, -R82.reuse ;  /* 0x0000002c4b4b7c23 */ /* 0x100fe20008010852 */
[--C-:B------:R-:W-:Y:S01]  /*107a0*/  FFMA.FTZ R152, R33, UR44, -R82.reuse ;  /* 0x0000002c21987c23 */ /* 0x100fe20008010852 */
[--C-:B------:R-:W-:Y:S01]  /*107b0*/  FFMA.FTZ R33, R32, UR44, -R82.reuse ;  /* 0x0000002c20217c23 */ /* 0x100fe20008010852 */
[----:B------:R-:W-:Y:S01]  /*107c0*/  FMNMX.FTZ R79, R13, R0, !PT ;  /* 0x000000000d4f7209 */ /* 0x000fe20007810000 */
[--C-:B------:R-:W-:Y:S01]  /*107d0*/  FFMA.FTZ R176, R76, UR44, -R82.reuse ;  /* 0x0000002c4cb07c23 */ /* 0x100fe20008010852 */
[--C-:B------:R-:W-:Y:S01]  /*107e0*/  FFMA.FTZ R77, R74, UR44, -R82.reuse ;  /* 0x0000002c4a4d7c23 */ /* 0x100fe20008010852 */
[----:B------:R-:W0:Y:S01]  /*107f0*/  MUFU.EX2 R73, R73 ;  /* 0x0000004900497308 */ /* 0x000e220000000800 */
[----:B------:R-:W-:Y:S01]  /*10800*/  FMNMX.FTZ R0, R14, R79, !PT ;  /* 0x0000004f0e007209 */ /* 0x000fe20007810000 */
[--C-:B------:R-:W-:Y:S01]  /*10810*/  FFMA.FTZ R178, R89, UR44, -R82.reuse ;  /* 0x0000002c59b27c23 */ /* 0x100fe20008010852 */
[--C-:B------:R-:W-:Y:S01]  /*10820*/  FFMA.FTZ R154, R29, UR44, -R82.reuse ;  /* 0x0000002c1d9a7c23 */ /* 0x100fe20008010852 */
[--C-:B------:R-:W-:Y:S01]  /*10830*/  FFMA.FTZ R29, R4, UR44, -R82.reuse ;  /* 0x0000002c041d7c23 */ /* 0x100fe20008010852 */
[----:B------:R-:W-:Y:S01]  /*10840*/  FMNMX.FTZ R79, R15, R0, !PT ;  /* 0x000000000f4f7209 */ /* 0x000fe20007810000 */
[--C-:B------:R-:W-:Y:S01]  /*10850*/  FFMA.FTZ R68, R68, UR44, -R82.reuse ;  /* 0x0000002c44447c23 */ /* 0x100fe20008010852 */
[--C-:B------:R-:W-:Y:S01]  /*10860*/  FFMA.FTZ R168, R67, UR44, -R82.reuse ;  /* 0x0000002c43a87c23 */ /* 0x100fe20008010852 */
[----:B------:R-:W1:Y:S01]  /*10870*/  MUFU.EX2 R182, R182 ;  /* 0x000000b600b67308 */ /* 0x000e620000000800 */
[----:B------:R-:W-:Y:S01]  /*10880*/  FMNMX.FTZ R0, R20, R79, !PT ;  /* 0x0000004f14007209 */ /* 0x000fe20007810000 */
[--C-:B------:R-:W-:Y:S01]  /*10890*/  FFMA.FTZ R79, R72, UR44, -R82.reuse ;  /* 0x0000002c484f7c23 */ /* 0x100fe20008010852 */
[--C-:B------:R-:W-:Y:S01]  /*108a0*/  FFMA.FTZ R67, R66, UR44, -R82.reuse ;  /* 0x0000002c42437c23 */ /* 0x100fe20008010852 */
[--C-:B------:R-:W-:Y:S01]  /*108b0*/  FFMA.FTZ R158, R42, UR44, -R82.reuse ;  /* 0x0000002c2a9e7c23 */ /* 0x100fe20008010852 */
[----:B------:R-:W-:Y:S01]  /*108c0*/  FMNMX.FTZ R81, R21, R0, !PT ;  /* 0x0000000015517209 */ /* 0x000fe20007810000 */
[--C-:B------:R-:W-:Y:S01]  /*108d0*/  FFMA.FTZ R59, R59, UR44, -R82.reuse ;  /* 0x0000002c3b3b7c23 */ /* 0x100fe20008010852 */
[--C-:B------:R-:W-:Y:S01]  /*108e0*/  FFMA.FTZ R166, R50, UR44, -R82.reuse ;  /* 0x0000002c32a67c23 */ /* 0x100fe20008010852 */
[----:B------:R-:W2:Y:S01]  /*108f0*/  MUFU.EX2 R75, R75 ;  /* 0x0000004b004b7308 */ /* 0x000ea20000000800 */
[----:B------:R-:W-:Y:S01]  /*10900*/  FMNMX.FTZ R0, R24, R81, !PT ;  /* 0x0000005118007209 */ /* 0x000fe20007810000 */
[--C-:B------:R-:W-:Y:S01]  /*10910*/  FFMA.FTZ R49, R49, UR44, -R82.reuse ;  /* 0x0000002c31317c23 */ /* 0x100fe20008010852 */
[--C-:B------:R-:W-:Y:S01]  /*10920*/  FFMA.FTZ R160, R48, UR44, -R82.reuse ;  /* 0x0000002c30a07c23 */ /* 0x100fe20008010852 */
[--C-:B------:R-:W-:Y:S01]  /*10930*/  FFMA.FTZ R47, R47, UR44, -R82.reuse ;  /* 0x0000002c2f2f7c23 */ /* 0x100fe20008010852 */
[----:B------:R-:W-:Y:S01]  /*10940*/  FMNMX.FTZ R71, R25, R0, !PT ;  /* 0x0000000019477209 */ /* 0x000fe20007810000 */
[--C-:B------:R-:W-:Y:S01]  /*10950*/  FFMA.FTZ R162, R46, UR44, -R82.reuse ;  /* 0x0000002c2ea27c23 */ /* 0x100fe20008010852 */
[--C-:B------:R-:W-:Y:S01]  /*10960*/  FFMA.FTZ R45, R45, UR44, -R82.reuse ;  /* 0x0000002c2d2d7c23 */ /* 0x100fe20008010852 */
[----:B------:R-:W3:Y:S01]  /*10970*/  MUFU.EX2 R176, R176 ;  /* 0x000000b000b07308 */ /* 0x000ee20000000800 */
[----:B------:R-:W-:Y:S01]  /*10980*/  FMNMX.FTZ R0, R26, R71, !PT ;  /* 0x000000471a007209 */ /* 0x000fe20007810000 */
[--C-:B------:R-:W-:Y:S01]  /*10990*/  FFMA.FTZ R71, R70, UR44, -R82.reuse ;  /* 0x0000002c46477c23 */ /* 0x100fe20008010852 */
[--C-:B------:R-:W-:Y:S01]  /*109a0*/  FFMA.FTZ R43, R43, UR44, -R82.reuse ;  /* 0x0000002c2b2b7c23 */ /* 0x100fe20008010852 */
[----:B------:R-:W-:Y:S01]  /*109b0*/  FFMA.FTZ R41, R41, UR44, -R82 ;  /* 0x0000002c29297c23 */ /* 0x000fe20008010852 */
[----:B------:R-:W-:-:S03]  /*109c0*/  FMNMX.FTZ R81, R27, R0, !PT ;  /* 0x000000001b517209 */ /* 0x000fc60007810000 */
[----:B------:R-:W4:Y:S01]  /*109d0*/  MUFU.EX2 R77, R77 ;  /* 0x0000004d004d7308 */ /* 0x000f220000000800 */
[----:B------:R-:W-:-:S04]  /*109e0*/  FMNMX.FTZ R81, R28, R81, !PT ;  /* 0x000000511c517209 */ /* 0x000fc80007810000 */
        /* <DEDUP_REMOVED lines=16> */
[----:B------:R-:W-:Y:S01]  /*10af0*/  MUFU.EX2 R69, R68 ;  /* 0x0000004400457308 */ /* 0x000fe20000000800 */
[----:B------:R-:W-:-:S04]  /*10b00*/  FMNMX.FTZ R0, R60, R65, !PT ;  /* 0x000000413c007209 */ /* 0x000fc80007810000 */
[----:B------:R-:W-:-:S03]  /*10b10*/  FMNMX.FTZ R65, R61, R0, !PT ;  /* 0x000000003d417209 */ /* 0x000fc60007810000 */
[----:B------:R-:W-:Y:S01]  /*10b20*/  MUFU.EX2 R168, R168 ;  /* 0x000000a800a87308 */ /* 0x000fe20000000800 */
[----:B------:R-:W-:-:S04]  /*10b30*/  FMNMX.FTZ R0, R62, R65, !PT ;  /* 0x000000413e007209 */ /* 0x000fc80007810000 */
[----:B------:R-:W-:Y:S02]  /*10b40*/  FMNMX.FTZ R51, R63, R0, !PT ;  /* 0x000000003f337209 */ /* 0x000fe40007810000 */
[----:B------:R-:W-:Y:S01]  /*10b50*/  FSEL R0, R39, -INF , !P5 ;  /* 0xff80000027007808 */ /* 0x000fe20006800000 */
        /* <DEDUP_REMOVED lines=12> */
[----:B------:R-:W-:Y:S08]  /*10c20*/  MUFU.EX2 R49, R49 ;  /* 0x0000003100317308 */ /* 0x000ff00000000800 */
[----:B------:R-:W-:Y:S08]  /*10c30*/  MUFU.EX2 R160, R160 ;  /* 0x000000a000a07308 */ /* 0x000ff00000000800 */
[----:B------:R-:W-:Y:S01]  /*10c40*/  MUFU.EX2 R47, R47 ;  /* 0x0000002f002f7308 */ /* 0x000fe20000000800 */
[----:B0-----:R-:W-:-:S04]  /*10c50*/  FMNMX.FTZ R10, R44, R51, !PT ;  /* 0x000000332c0a7209 */ /* 0x001fc80007810000 */
[C---:B------:R-:W-:Y:S01]  /*10c60*/  FSETP.NEU.FTZ.AND P3, PT, R10.reuse, -INF , PT ;  /* 0xff8000000a00780b */ /* 0x040fe20003f7d000 */
[----:B------:R-:W-:Y:S02]  /*10c70*/  FMUL.FTZ R32, R10, UR44 ;  /* 0x0000002c0a207c20 */ /* 0x000fe40008410000 */
[----:B------:R-:W-:Y:S03]  /*10c80*/  MUFU.EX2 R162, R162 ;  /* 0x000000a200a27308 */ /* 0x000fe60000000800 */
[----:B------:R-:W-:-:S05]  /*10c90*/  FSEL R51, R32, RZ, P3 ;  /* 0x000000ff20337208 */ /* 0x000fca0001800000 */
[----:B------:R-:W-:Y:S01]  /*10ca0*/  MUFU.EX2 R45, R45 ;  /* 0x0000002d002d7308 */ /* 0x000fe20000000800 */
[----:B------:R-:W-:Y:S01]  /*10cb0*/  FFMA.FTZ R183, R3, UR44, -R51 ;  /* 0x0000002c03b77c23 */ /* 0x000fe20008010833 */
[----:B------:R-:W-:Y:S01]  /*10cc0*/  FADD.FTZ R3, R180, R73 ;  /* 0x00000049b4037221 */ /* 0x000fe20000010000 */
[--C-:B------:R-:W-:Y:S01]  /*10cd0*/  FFMA.FTZ R181, R80, UR44, -R51.reuse ;  /* 0x0000002c50b57c23 */ /* 0x100fe20008010833 */
[--C-:B------:R-:W-:Y:S01]  /*10ce0*/  FFMA.FTZ R32, R9, UR44, -R51.reuse ;  /* 0x0000002c09207c23 */ /* 0x100fe20008010833 */
[----:B------:R-:W-:Y:S01]  /*10cf0*/  FFMA.FTZ R8, R8, UR44, -R51 ;  /* 0x0000002c08087c23 */ /* 0x000fe20008010833 */
[----:B-1----:R-:W-:Y:S01]  /*10d00*/  FADD.FTZ R4, R182, R3 ;  /* 0x00000003b6047221 */ /* 0x002fe20000010000 */
[--C-:B------:R-:W-:Y:S01]  /*10d10*/  FFMA.FTZ R177, R13, UR44, -R51.reuse ;  /* 0x0000002c0db17c23 */ /* 0x100fe20008010833 */
[----:B------:R-:W-:Y:S01]  /*10d20*/  MUFU.EX2 R183, R183 ;  /* 0x000000b700b77308 */ /* 0x000fe20000000800 */
[--C-:B------:R-:W-:Y:S01]  /*10d30*/  FFMA.FTZ R14, R14, UR44, -R51.reuse ;  /* 0x0000002c0e0e7c23 */ /* 0x100fe20008010833 */
[----:B--2---:R-:W-:Y:S01]  /*10d40*/  FADD.FTZ R3, R75, R4 ;  /* 0x000000044b037221 */ /* 0x004fe20000010000 */
[--C-:B------:R-:W-:Y:S01]  /*10d50*/  FFMA.FTZ R179, R15, UR44, -R51.reuse ;  /* 0x0000002c0fb37c23 */ /* 0x100fe20008010833 */
[--C-:B------:R-:W-:Y:S01]  /*10d60*/  FFMA.FTZ R20, R20, UR44, -R51.reuse ;  /* 0x0000002c14147c23 */ /* 0x100fe20008010833 */
[----:B------:R-:W-:Y:S01]  /*10d70*/  FFMA.FTZ R173, R21, UR44, -R51 ;  /* 0x0000002c15ad7c23 */ /* 0x000fe20008010833 */
[----:B---3--:R-:W-:Y:S01]  /*10d80*/  FADD.FTZ R4, R176, R3 ;  /* 0x00000003b0047221 */ /* 0x008fe20000010000 */
[--C-:B------:R-:W-:Y:S01]  /*10d90*/  FFMA.FTZ R24, R24, UR44, -R51.reuse ;  /* 0x0000002c18187c23 */ /* 0x100fe20008010833 */
[----:B------:R-:W-:Y:S01]  /*10da0*/  MUFU.EX2 R181, R181 ;  /* 0x000000b500b57308 */ /* 0x000fe20000000800 */
[--C-:B------:R-:W-:Y:S01]  /*10db0*/  FFMA.FTZ R175, R25, UR44, -R51.reuse ;  /* 0x0000002c19af7c23 */ /* 0x100fe20008010833 */
[----:B----4-:R-:W-:Y:S01]  /*10dc0*/  FADD.FTZ R3, R77, R4 ;  /* 0x000000044d037221 */ /* 0x010fe20000010000 */
[--C-:B------:R-:W-:Y:S01]  /*10dd0*/  FFMA.FTZ R26, R26, UR44, -R51.reuse ;  /* 0x0000002c1a1a7c23 */ /* 0x100fe20008010833 */
[--C-:B------:R-:W-:Y:S01]  /*10de0*/  FFMA.FTZ R169, R27, UR44, -R51.reuse ;  /* 0x0000002c1ba97c23 */ /* 0x100fe20008010833 */
[----:B------:R-:W-:Y:S01]  /*10df0*/  FFMA.FTZ R28, R28, UR44, -R51 ;  /* 0x0000002c1c1c7c23 */ /* 0x000fe20008010833 */
[----:B------:R-:W-:Y:S01]  /*10e00*/  FADD.FTZ R4, R178, R3 ;  /* 0x00000003b2047221 */ /* 0x000fe20000010000 */
[--C-:B------:R-:W-:Y:S01]  /*10e10*/  FFMA.FTZ R171, R30, UR44, -R51.reuse ;  /* 0x0000002c1eab7c23 */ /* 0x100fe20008010833 */
[----:B------:R-:W0:Y:S01]  /*10e20*/  MUFU.EX2 R32, R32 ;  /* 0x0000002000207308 */ /* 0x000e220000000800 */
[--C-:B------:R-:W-:Y:S01]  /*10e30*/  FFMA.FTZ R30, R31, UR44, -R51.reuse ;  /* 0x0000002c1f1e7c23 */ /* 0x100fe20008010833 */
[----:B------:R-:W-:Y:S01]  /*10e40*/  FADD.FTZ R3, R79, R4 ;  /* 0x000000044f037221 */ /* 0x000fe20000010000 */
[--C-:B------:R-:W-:Y:S01]  /*10e50*/  FFMA.FTZ R34, R34, UR44, -R51.reuse ;  /* 0x0000002c22227c23 */ /* 0x100fe20008010833 */
[--C-:B------:R-:W-:Y:S01]  /*10e60*/  FFMA.FTZ R35, R35, UR44, -R51.reuse ;  /* 0x0000002c23237c23 */ /* 0x100fe20008010833 */
[----:B------:R-:W-:Y:S01]  /*10e70*/  FFMA.FTZ R36, R36, UR44, -R51 ;  /* 0x0000002c24247c23 */ /* 0x000fe20008010833 */
[----:B------:R-:W-:Y:S01]  /*10e80*/  FADD.FTZ R42, R172, R3 ;  /* 0x00000003ac2a7221 */ /* 0x000fe20000010000 */
[--C-:B------:R-:W-:Y:S01]  /*10e90*/  FFMA.FTZ R37, R37, UR44, -R51.reuse ;  /* 0x0000002c25257c23 */ /* 0x100fe20008010833 */
[----:B------:R-:W1:Y:S01]  /*10ea0*/  MUFU.EX2 R8, R8 ;  /* 0x0000000800087308 */ /* 0x000e620000000800 */
[--C-:B------:R-:W-:Y:S01]  /*10eb0*/  FFMA.FTZ R53, R53, UR44, -R51.reuse ;  /* 0x0000002c35357c23 */ /* 0x100fe20008010833 */
[----:B------:R-:W-:Y:S01]  /*10ec0*/  FADD.FTZ R9, R71, R42 ;  /* 0x0000002a47097221 */ /* 0x000fe20000010000 */
[--C-:B------:R-:W-:Y:S01]  /*10ed0*/  FFMA.FTZ R54, R54, UR44, -R51.reuse ;  /* 0x0000002c36367c23 */ /* 0x100fe20008010833 */
[--C-:B------:R-:W-:Y:S01]  /*10ee0*/  FFMA.FTZ R55, R55, UR44, -R51.reuse ;  /* 0x0000002c37377c23 */ /* 0x100fe20008010833 */
[----:B------:R-:W-:Y:S01]  /*10ef0*/  FFMA.FTZ R56, R56, UR44, -R51 ;  /* 0x0000002c38387c23 */ /* 0x000fe20008010833 */
[----:B------:R-:W-:Y:S01]  /*10f00*/  FADD.FTZ R42, R174, R9 ;  /* 0x00000009ae2a7221 */ /* 0x000fe20000010000 */
[--C-:B------:R-:W-:Y:S01]  /*10f10*/  FFMA.FTZ R57, R57, UR44, -R51.reuse ;  /* 0x0000002c39397c23 */ /* 0x100fe20008010833 */
[----:B------:R-:W2:Y:S01]  /*10f20*/  MUFU.EX2 R177, R177 ;  /* 0x000000b100b17308 */ /* 0x000ea20000000800 */
[----:B0-----:R-:W-:Y:S01]  /*10f30*/  FADD.FTZ R4, R181, R32 ;  /* 0x00000020b5047221 */ /* 0x001fe20000010000 */
[----:B------:R-:W-:Y:S01]  /*10f40*/  FADD.FTZ R9, R69, R42 ;  /* 0x0000002a45097221 */ /* 0x000fe20000010000 */
[--C-:B------:R-:W-:Y:S01]  /*10f50*/  FFMA.FTZ R60, R60, UR44, -R51.reuse ;  /* 0x0000002c3c3c7c23 */ /* 0x100fe20008010833 */
[----:B------:R-:W-:Y:S01]  /*10f60*/  FFMA.FTZ R61, R61, UR44, -R51 ;  /* 0x0000002c3d3d7c23 */ /* 0x000fe20008010833 */
[----:B------:R-:W-:Y:S01]  /*10f70*/  FADD.FTZ R3, R183, R4 ;  /* 0x00000004b7037221 */ /* 0x000fe20000010000 */
[----:B------:R-:W-:Y:S01]  /*10f80*/  FADD.FTZ R42, R168, R9 ;  /* 0x00000009a82a7221 */ /* 0x000fe20000010000 */
[----:B------:R-:W-:Y:S01]  /*10f90*/  FFMA.FTZ R62, R62, UR44, -R51 ;  /* 0x0000002c3e3e7c23 */ /* 0x000fe20008010833 */
[----:B------:R-:W0:Y:S01]  /*10fa0*/  MUFU.EX2 R14, R14 ;  /* 0x0000000e000e7308 */ /* 0x000e220000000800 */
[----:B-1----:R-:W-:Y:S01]  /*10fb0*/  FADD.FTZ R4, R8, R3 ;  /* 0x0000000308047221 */ /* 0x002fe20000010000 */
[----:B------:R-:W-:Y:S01]  /*10fc0*/  FADD.FTZ R9, R67, R42 ;  /* 0x0000002a43097221 */ /* 0x000fe20000010000 */
[--C-:B------:R-:W-:Y:S01]  /*10fd0*/  FFMA.FTZ R63, R63, UR44, -R51.reuse ;  /* 0x0000002c3f3f7c23 */ /* 0x100fe20008010833 */
[--C-:B------:R-:W-:Y:S01]  /*10fe0*/  FFMA.FTZ R38, R38, UR44, -R51.reuse ;  /* 0x0000002c26267c23 */ /* 0x100fe20008010833 */
[----:B------:R-:W-:Y:S01]  /*10ff0*/  FFMA.FTZ R0, R0, UR44, -R51 ;  /* 0x0000002c00007c23 */ /* 0x000fe20008010833 */
[----:B------:R-:W-:Y:S01]  /*11000*/  FADD.FTZ R42, R170, R9 ;  /* 0x00000009aa2a7221 */ /* 0x000fe20000010000 */
[----:B------:R-:W-:Y:S01]  /*11010*/  FFMA.FTZ R40, R40, UR44, -R51 ;  /* 0x0000002c28287c23 */ /* 0x000fe20008010833 */
[----:B------:R-:W1:Y:S01]  /*11020*/  MUFU.EX2 R179, R179 ;  /* 0x000000b300b37308 */ /* 0x000e620000000800 */
[----:B--2---:R-:W-:Y:S01]  /*11030*/  FADD.FTZ R3, R177, R4 ;  /* 0x00000004b1037221 */ /* 0x004fe20000010000 */
[----:B------:R-:W-:Y:S01]  /*11040*/  FADD.FTZ R9, R59, R42 ;  /* 0x0000002a3b097221 */ /* 0x000fe20000010000 */
[----:B------:R-:W-:Y:S01]  /*11050*/  F2FP.F16.F32.PACK_AB R183, R8, R183 ;  /* 0x000000b708b7723e */ /* 0x000fe200000000ff */
[----:B------:R-:W-:Y:S01]  /*11060*/  IMAD.IADD R13, R192, 0x1, -R193 ;  /* 0x00000001c00d7824 */ /* 0x000fe200078e0ac1 */
[----:B------:R-:W-:Y:S01]  /*11070*/  F2FP.F16.F32.PACK_AB R180, R73, R180 ;  /* 0x000000b449b4723e */ /* 0x000fe200000000ff */
[----:B------:R-:W-:Y:S01]  /*11080*/  FADD.FTZ R42, R164, R9 ;  /* 0x00000009a42a7221 */ /* 0x000fe20000010000 */
[----:B------:R-:W-:Y:S01]  /*11090*/  F2FP.F16.F32.PACK_AB R182, R75, R182 ;  /* 0x000000b64bb6723e */ /* 0x000fe200000000ff */
[----:B------:R-:W2:Y:S01]  /*110a0*/  MUFU.EX2 R20, R20 ;  /* 0x0000001400147308 */ /* 0x000ea20000000800 */
[----:B0-----:R-:W-:Y:S01]  /*110b0*/  FADD.FTZ R4, R14, R3 ;  /* 0x000000030e047221 */ /* 0x001fe20000010000 */
[----:B------:R-:W-:Y:S01]  /*110c0*/  FADD.FTZ R9, R39, R42 ;  /* 0x0000002a27097221 */ /* 0x000fe20000010000 */
[----:B------:R-:W-:-:S02]  /*110d0*/  F2FP.F16.F32.PACK_AB R176, R77, R176 ;  /* 0x000000b04db0723e */ /* 0x000fc400000000ff */
[----:B------:R-:W-:Y:S01]  /*110e0*/  F2FP.F16.F32.PACK_AB R178, R79, R178 ;  /* 0x000000b24fb2723e */ /* 0x000fe200000000ff */
        /* <DEDUP_REMOVED lines=18> */
[C---:B------:R-:W-:Y:S01]  /*11210*/  FADD.FTZ R9, R45.reuse, R42 ;  /* 0x0000002a2d097221 */ /* 0x040fe20000010000 */
[----:B------:R-:W-:Y:S02]  /*11220*/  F2FP.F16.F32.PACK_AB R162, R45, R162 ;  /* 0x000000a22da2723e */ /* 0x000fe400000000ff */
[----:B------:R-:W-:Y:S02]  /*11230*/  F2FP.F16.F32.PACK_AB R181, R32, R181 ;  /* 0x000000b520b5723e */ /* 0x000fe400000000ff */
[----:B------:R-:W-:Y:S01]  /*11240*/  F2FP.F16.F32.PACK_AB R177, R14, R177 ;  /* 0x000000b10eb1723e */ /* 0x000fe200000000ff */
[----:B------:R-:W0:Y:S01]  /*11250*/  MUFU.EX2 R26, R26 ;  /* 0x0000001a001a7308 */ /* 0x000e220000000800 */
[----:B-1----:R-:W-:Y:S01]  /*11260*/  FADD.FTZ R4, R24, R3 ;  /* 0x0000000318047221 */ /* 0x002fe20000010000 */
[----:B------:R-:W-:-:S02]  /*11270*/  F2FP.F16.F32.PACK_AB R179, R20, R179 ;  /* 0x000000b314b3723e */ /* 0x000fc400000000ff */
[----:B------:R-:W-:-:S04]  /*11280*/  F2FP.F16.F32.PACK_AB R173, R24, R173 ;  /* 0x000000ad18ad723e */ /* 0x000fc800000000ff */
        /* <DEDUP_REMOVED lines=51> */
[----:B-1----:R-:W-:Y:S01]  /*115c0*/  FADD.FTZ R42, R154, R9 ;  /* 0x000000099a2a7221 */ /* 0x002fe20000010000 */
[----:B------:R-:W-:-:S04]  /*115d0*/  IMAD R9, R197, 0x80, R13 ;  /* 0x00000080c5097824 */ /* 0x000fc800078e020d */
[----:B------:R-:W-:Y:S02]  /*115e0*/  IMAD.IADD R6, R9, 0x1, R6 ;  /* 0x0000000109067824 */ /* 0x000fe400078e0206 */
        /* <DEDUP_REMOVED lines=13> */
[----:B------:R2:W0:Y:S01]  /*116c0*/  MUFU.EX2 R155, R0 ;  /* 0x00000000009b7308 */ /* 0x0004220000000800 */
[----:B-1----:R-:W-:-:S07]  /*116d0*/  FADD.FTZ R3, R63, R8 ;  /* 0x000000083f037221 */ /* 0x002fce0000010000 */
[----:B------:R-:W1:Y:S01]  /*116e0*/  MUFU.EX2 R40, R40 ;  /* 0x0000002800287308 */ /* 0x000e620000000800 */
[C---:B--2---:R-:W-:Y:S01]  /*116f0*/  FADD.FTZ R0, R38.reuse, R3 ;  /* 0x0000000326007221 */ /* 0x044fe20000010000 */
[----:B------:R-:W-:-:S03]  /*11700*/  F2FP.F16.F32.PACK_AB R153, R38, R63 ;  /* 0x0000003f2699723e */ /* 0x000fc600000000ff */
[----:B0-----:R-:W-:-:S04]  /*11710*/  FADD.FTZ R3, R155, R0 ;  /* 0x000000009b037221 */ /* 0x001fc80000010000 */
[C---:B-1----:R-:W-:Y:S01]  /*11720*/  FADD.FTZ R0, R40.reuse, R3 ;  /* 0x0000000328007221 */ /* 0x042fe20000010000 */
[----:B------:R-:W-:Y:S01]  /*11730*/  F2FP.F16.F32.PACK_AB R155, R40, R155 ;  /* 0x0000009b289b723e */ /* 0x000fe200000000ff */
[----:B------:R-:W-:Y:S01]  /*11740*/  VIADD R3, R129, 0xfffffffe ;  /* 0xfffffffe81037836 */ /* 0x000fe20000000000 */
[----:B------:R-:W-:Y:S06]  /*11750*/  @!P2 BRA `(.L_x_1516) ;  /* 0x000000000048a947 */ /* 0x000fec0003800000 */
[C---:B------:R-:W-:Y:S01]  /*11760*/  ISETP.GT.AND P3, PT, R9.reuse, RZ, PT ;  /* 0x000000ff0900720c */ /* 0x040fe20003f64270 */
[----:B------:R-:W-:Y:S01]  /*11770*/  BSSY B0, `(.L_x_1517) ;  /* 0x000000e000007945 */ /* 0x000fe20003800000 */
[----:B------:R-:W-:-:S11]  /*11780*/  IADD3 R8, R9, -0x1, RZ ;  /* 0xffffffff09087810 */ /* 0x000fd60007ffe0ff */
        /* <DEDUP_REMOVED lines=8> */
.L_x_1518:
[----:B------:R-:W-:-:S13]  /*11810*/  ISETP.NE.AND P3, PT, R7, 0x1, PT ;  /* 0x000000010700780c */ /* 0x000fda0003f65270 */
[----:B------:R-:W0:Y:S02]  /*11820*/  @P3 LDC.64 R14, c[0x0][0x9e8] ;  /* 0x00027a00ff0e3b82 */ /* 0x000e240000000a00 */
[----:B0-----:R-:W-:-:S05]  /*11830*/  @P3 IMAD.HI.U32 R14, R8, R14, RZ ;  /* 0x0000000e080e3227 */ /* 0x001fca00078e00ff */
[----:B------:R-:W-:-:S07]  /*11840*/  @P3 SHF.R.U32.HI R8, RZ, R15, R14 ;  /* 0x0000000fff083219 */ /* 0x000fce000001160e */
.L_x_1519:
[----:B------:R-:W-:Y:S05]  /*11850*/  BSYNC B0 ;  /* 0x0000000000007941 */ /* 0x000fea0003800000 */
.L_x_1517:
[----:B------:R-:W-:-:S05]  /*11860*/  IMAD R7, R8, R7, R7 ;  /* 0x0000000708077224 */ /* 0x000fca00078e0207 */
[----:B------:R-:W-:-:S07]  /*11870*/  VIMNMX R6, R6, R7, PT ;  /* 0x0000000706067248 */ /* 0x000fce0003fe0100 */
.L_x_1516:
[----:B------:R-:W-:Y:S01]  /*11880*/  SHF.R.S32.HI R7, RZ, 0x1f, R6 ;  /* 0x0000001fff077819 */ /* 0x000fe20000011406 */
[----:B------:R-:W-:Y:S01]  /*11890*/  ULDC UR49, c[0x0][0x9e4] ;  /* 0x0002790000317ab9 */ /* 0x000fe20000000800 */
[----:B------:R-:W-:Y:S01]  /*118a0*/  ULDC UR46, c[0x0][0x9e4] ;  /* 0x00027900002e7ab9 */ /* 0x000fe20000000800 */
[----:B------:R-:W-:Y:S01]  /*118b0*/  ULDC UR45, c[0x0][0x988] ;  /* 0x00026200002d7ab9 */ /* 0x000fe20000000800 */
[----:B------:R-:W-:Y:S01]  /*118c0*/  LEA.HI R7, R7, R6, RZ, 0x7 ;  /* 0x0000000607077211 */ /* 0x000fe200078f38ff */
[----:B------:R-:W-:Y:S01]  /*118d0*/  ULDC UR48, c[0x0][0x988] ;  /* 0x0002620000307ab9 */ /* 0x000fe20000000800 */
[----:B------:R-:W-:Y:S01]  /*118e0*/  ULDC UR47, c[0x0][0x988] ;  /* 0x00026200002f7ab9 */ /* 0x000fe20000000800 */
[----:B------:R-:W-:Y:S01]  /*118f0*/  ULDC UR54, c[0x0][0x9d8] ;  /* 0x0002760000367ab9 */ /* 0x000fe20000000800 */
[----:B------:R-:W-:Y:S01]  /*11900*/  SHF.R.S32.HI R7, RZ, 0x7, R7 ;  /* 0x00000007ff077819 */ /* 0x000fe20000011407 */
[----:B------:R-:W-:Y:S01]  /*11910*/  ULDC UR52, c[0x0][0x9d8] ;  /* 0x0002760000347ab9 */ /* 0x000fe20000000800 */
[----:B------:R-:W-:Y:S01]  /*11920*/  ULDC UR51, c[0x0][0x9d8] ;  /* 0x0002760000337ab9 */ /* 0x000fe20000000800 */
[----:B------:R-:W-:Y:S01]  /*11930*/  ULDC UR53, c[0x0][0x9e0] ;  /* 0x0002780000357ab9 */ /* 0x000fe20000000800 */
[----:B------:R-:W-:Y:S01]  /*11940*/  VIMNMX R14, R198, R7, !PT ;  /* 0x00000007c60e7248 */ /* 0x000fe20007fe0100 */
[----:B------:R-:W-:Y:S01]  /*11950*/  ULDC UR50, c[0x0][0x9e0] ;  /* 0x0002780000327ab9 */ /* 0x000fe20000000800 */
[----:B------:R-:W-:-:S02]  /*11960*/  CS2R R150, SRZ ;  /* 0x0000000000967805 */ /* 0x000fc4000001ff00 */
[----:B------:R-:W-:Y:S02]  /*11970*/  CS2R R148, SRZ ;  /* 0x0000000000947805 */ /* 0x000fe4000001ff00 */
        /* <DEDUP_REMOVED lines=16> */
[----:B-----5:R-:W-:-:S02]  /*11a80*/  CS2R R116, SRZ ;  /* 0x0000000000747805 */ /* 0x020fc4000001ff00 */
        /* <DEDUP_REMOVED lines=15> */
[----:B------:R-:W-:Y:S02]  /*11b80*/  IMAD.IADD R15, R12, 0x1, R13 ;  /* 0x000000010c0f7824 */ /* 0x000fe400078e020d */
[----:B------:R-:W-:Y:S02]  /*11b90*/  IMAD.MOV.U32 R151, RZ, RZ, RZ ;  /* 0x000000ffff977224 */ /* 0x000fe400078e00ff */
[----:B------:R-:W-:-:S07]  /*11ba0*/  VIADD R20, R15, 0x8 ;  /* 0x000000080f147836 */ /* 0x000fce0000000000 */
.L_x_1538:
[----:B------:R-:W-:Y:S01]  /*11bb0*/  ISETP.NE.AND P3, PT, R196, RZ, PT ;  /* 0x000000ffc400720c */ /* 0x000fe20003f65270 */
[----:B------:R-:W-:Y:S01]  /*11bc0*/  VIADD R21, R184, 0x1 ;  /* 0x00000001b8157836 */ /* 0x000fe20000000000 */
[----:B------:R-:W-:Y:S05]  /*11bd0*/  YIELD ;  /* 0x0000000000007946 */ /* 0x000fea0003800000 */
[----:B------:R-:W-:-:S04]  /*11be0*/  ISETP.NE.AND P4, PT, R21, 0x2, PT ;  /* 0x000000021500780c */ /* 0x000fc80003f85270 */
[----:B------:R-:W-:Y:S02]  /*11bf0*/  SEL R199, RZ, 0x1, P4 ;  /* 0x00000001ffc77807 */ /* 0x000fe40002000000 */
[----:B------:R-:W-:Y:S02]  /*11c00*/  SEL R21, R21, RZ, P4 ;  /* 0x000000ff15157207 */ /* 0x000fe40002000000 */
[----:B------:R-:W-:Y:S01]  /*11c10*/  LOP3.LUT R199, R186, R199, RZ, 0x3c, !PT ;  /* 0x000000c7bac77212 */ /* 0x000fe200078e3cff */
[----:B------:R-:W-:Y:S06]  /*11c20*/  @P3 BRA `(.L_x_1521) ;  /* 0x0000000000303947 */ /* 0x000fec0003800000 */
[----:B------:R-:W-:Y:S05]  /*11c30*/  @!P0 BRA `(.L_x_1522) ;  /* 0x0000000000048947 */ /* 0x000fea0003800000 */
[----:B------:R-:W-:Y:S01]  /*11c40*/  BPT.TRAP 0x1 ;  /* 0x000000040000795c */ /* 0x000fe20000300000 */
.L_x_1522:
[----:B------:R-:W-:Y:S01]  /*11c50*/  IMAD R7, R21, 0x8, R2 ;  /* 0x0000000815077824 */ /* 0x000fe200078e0202 */
[----:B------:R-:W-:-:S04]  /*11c60*/  SHF.L.U32 R6, R199, 0x1f, RZ ;  /* 0x0000001fc7067819 */ /* 0x000fc800000006ff */
[----:B------:R0:W1:Y:S01]  /*11c70*/  SYNCS.PHASECHK.TRANS64.TRYWAIT P4, [R7+URZ+0x28830], R6 ;  /* 0x02883006070075a7 */ /* 0x000062000808017f */
[----:B------:R-:W-:Y:S05]  /*11c80*/  @!P0 BRA `(.L_x_1523) ;  /* 0x0000000000048947 */ /* 0x000fea0003800000 */
[----:B------:R-:W-:Y:S01]  /*11c90*/  BPT.TRAP 0x1 ;  /* 0x000000040000795c */ /* 0x000fe20000300000 */
.L_x_1523:
[----:B------:R-:W-:Y:S04]  /*11ca0*/  BSSY B0, `(.L_x_1521) ;  /* 0x0000004000007945 */ /* 0x000fe80003800000 */
[----:B-1----:R-:W-:Y:S05]  /*11cb0*/  @P4 BRA `(.L_x_1524) ;  /* 0x0000000000084947 */ /* 0x002fea0003800000 */
[----:B------:R-:W1:Y:S02]  /*11cc0*/  SYNCS.PHASECHK.TRANS64.TRYWAIT P4, [R7+URZ+0x28830], R6 ;  /* 0x02883006070075a7 */ /* 0x000e64000808017f */
[----:B-1----:R-:W-:Y:S05]  /*11cd0*/  @!P4 BRA `(.L_x_1525) ;  /* 0x000001400048c947 */ /* 0x002fea0003800000 */
.L_x_1524:
[----:B------:R-:W-:Y:S05]  /*11ce0*/  BSYNC B0 ;  /* 0x0000000000007941 */ /* 0x000fea0003800000 */
.L_x_1521:
[----:B------:R-:W2:Y:S01]  /*11cf0*/  S2R R8, SR_TID.X ;  /* 0x0000000000087919 */ /* 0x000ea20000002100 */
[----:B01----:R-:W-:Y:S01]  /*11d00*/  IMAD.MOV.U32 R7, RZ, RZ, 0x40000040 ;  /* 0x40000040ff077424 */ /* 0x003fe200078e00ff */
[----:B------:R-:W-:Y:S05]  /*11d10*/  WARPSYNC.ALL ;  /* 0x0000000000007948 */ /* 0x000fea0003800000 */
[----:B------:R-:W-:Y:S01]  /*11d20*/  R2UR UR35, R7 ;  /* 0x00000000072372ca */ /* 0x000fe200000e0000 */
[----:B------:R-:W-:Y:S01]  /*11d30*/  IMAD.MOV.U32 R9, RZ, RZ, 0x40000040 ;  /* 0x40000040ff097424 */ /* 0x000fe200078e00ff */
[----:B------:R-:W-:-:S04]  /*11d40*/  LEA R6, R21, R5, 0xb ;  /* 0x0000000515067211 */ /* 0x000fc800078e58ff */
[----:B------:R-:W-:Y:S02]  /*11d50*/  R2UR UR34, R6 ;  /* 0x00000000062272ca */ /* 0x000fe400000e0000 */
[----:B------:R-:W-:Y:S01]  /*11d60*/  R2UR UR7, R9 ;  /* 0x00000000090772ca */ /* 0x000fe200000e0000 */
[----:B------:R-:W-:-:S05]  /*11d70*/  IMAD.MOV.U32 R9, RZ, RZ, 0x40000040 ;  /* 0x40000040ff097424 */ /* 0x000fca00078e00ff */
[----:B------:R-:W-:Y:S01]  /*11d80*/  R2UR UR11, R9 ;  /* 0x00000000090b72ca */ /* 0x000fe200000e0000 */
[----:B------:R-:W-:-:S05]  /*11d90*/  IMAD.MOV.U32 R9, RZ, RZ, 0x40000040 ;  /* 0x40000040ff097424 */ /* 0x000fca00078e00ff */
[----:B------:R-:W-:Y:S01]  /*11da0*/  R2UR UR15, R9 ;  /* 0x00000000090f72ca */ /* 0x000fe200000e0000 */
[----:B------:R-:W-:Y:S01]  /*11db0*/  IMAD.MOV.U32 R9, RZ, RZ, 0x40000040 ;  /* 0x40000040ff097424 */ /* 0x000fe200078e00ff */
[----:B--2---:R-:W-:-:S04]  /*11dc0*/  SHF.R.U32.HI R8, RZ, 0x7, R8 ;  /* 0x00000007ff087819 */ /* 0x004fc80000011608 */
[----:B------:R-:W-:Y:S01]  /*11dd0*/  R2UR UR19, R9 ;  /* 0x00000000091372ca */ /* 0x000fe200000e0000 */
[----:B------:R-:W-:Y:S02]  /*11de0*/  IMAD.MOV.U32 R9, RZ, RZ, 0x40000040 ;  /* 0x40000040ff097424 */ /* 0x000fe400078e00ff */
[----:B------:R-:W-:Y:S02]  /*11df0*/  VIADD R7, R8, 0x8 ;  /* 0x0000000808077836 */ /* 0x000fe40000000000 */
[----:B------:R-:W-:Y:S01]  /*11e00*/  VIADD R8, R6, 0x2 ;  /* 0x0000000206087836 */ /* 0x000fe20000000000 */
[----:B------:R-:W-:Y:S02]  /*11e10*/  R2UR UR23, R9 ;  /* 0x00000000091772ca */ /* 0x000fe400000e0000 */
[----:B------:R0:W-:Y:S01]  /*11e20*/  BAR.SYNC.DEFER_BLOCKING R7, 0x100 ;  /* 0x000400070000751d */ /* 0x0001e20000010000 */
[----:B------:R-:W-:Y:S02]  /*11e30*/  MOV R9, 0x40000040 ;  /* 0x4000004000097802 */ /* 0x000fe40000000f00 */
[----:B------:R-:W-:Y:S01]  /*11e40*/  R2UR UR6, R8 ;  /* 0x00000000080672ca */ /* 0x000fe200000e0000 */
[----:B------:R-:W-:Y:S01]  /*11e50*/  VIADD R8, R6, 0x4 ;  /* 0x0000000406087836 */ /* 0x000fe20000000000 */
[----:B------:R-:W-:Y:S01]  /*11e60*/  R2UR UR27, R9 ;  /* 0x00000000091b72ca */ /* 0x000fe200000e0000 */
[----:B0-----:R-:W-:-:S03]  /*11e70*/  IMAD.MOV.U32 R7, RZ, RZ, 0x40000040 ;  /* 0x40000040ff077424 */ /* 0x001fc600078e00ff */
[----:B------:R-:W-:Y:S02]  /*11e80*/  R2UR UR10, R8 ;  /* 0x00000000080a72ca */ /* 0x000fe400000e0000 */
[----:B------:R-:W-:Y:S02]  /*11e90*/  IADD3 R8, R6, 0x6, RZ ;  /* 0x0000000606087810 */ /* 0x000fe40007ffe0ff */
[----:B------:R-:W-:Y:S02]  /*11ea0*/  R2UR UR31, R7 ;  /* 0x00000000071f72ca */ /* 0x000fe400000e0000 */
[----:B------:R-:W-:Y:S01]  /*11eb0*/  R2UR UR14, R8 ;  /* 0x00000000080e72ca */ /* 0x000fe200000e0000 */
[----:B------:R-:W-:-:S05]  /*11ec0*/  VIADD R8, R6, 0x400 ;  /* 0x0000040006087836 */ /* 0x000fca0000000000 */
[----:B------:R-:W-:Y:S01]  /*11ed0*/  R2UR UR18, R8 ;  /* 0x00000000081272ca */ /* 0x000fe200000e0000 */
[----:B------:R-:W-:Y:S01]  /*11ee0*/  VIADD R8, R6, 0x402 ;  /* 0x0000040206087836 */ /* 0x000fe20000000000 */
[----:B------:R-:W-:-:S04]  /*11ef0*/  WARPGROUP.ARRIVE ;  /* 0x00000000000079c5 */ /* 0x000fc80000000000 */
[----:B------:R-:W-:Y:S01]  /*11f00*/  R2UR UR22, R8 ;  /* 0x00000000081672ca */ /* 0x000fe200000e0000 */
[C---:B------:R-:W-:Y:S01]  /*11f10*/  VIADD R8, R6.reuse, 0x404 ;  /* 0x0000040406087836 */ /* 0x040fe20000000000 */
[----:B------:R-:W-:Y:S01]  /*11f20*/  HGMMA.64x128x16.F32 R24, gdesc[UR32], RZ, !UPT, gsb0 ;  /* 0x01e00000201879f0 */ /* 0x000fe2000c0008ff */
[----:B------:R-:W-:-:S03]  /*11f30*/  VIADD R6, R6, 0x406 ;  /* 0x0000040606067836 */ /* 0x000fc60000000000 */
[----:B------:R-:W-:Y:S02]  /*11f40*/  R2UR UR26, R8 ;  /* 0x00000000081a72ca */ /* 0x000fe400000e0000 */
[----:B------:R-:W-:Y:S01]  /*11f50*/  R2UR UR30, R6 ;  /* 0x00000000061e72ca */ /* 0x000fe200000e0000 */
        /* <DEDUP_REMOVED lines=22> */
[----:B------:R-:W-:Y:S05]  /*120c0*/  @P3 BRA `(.L_x_1526) ;  /* 0x0000000000283947 */ /* 0x000fea0003800000 */
[----:B------:R-:W-:Y:S05]  /*120d0*/  @!P0 BRA `(.L_x_1527) ;  /* 0x0000000000048947 */ /* 0x000fea0003800000 */
[----:B------:R-:W-:Y:S01]  /*120e0*/  BPT.TRAP 0x1 ;  /* 0x000000040000795c */ /* 0x000fe20000300000 */
.L_x_1527:
[----:B------:R-:W-:Y:S01]  /*120f0*/  SHF.L.U32 R6, R186, 0x1f, RZ ;  /* 0x0000001fba067819 */ /* 0x000fe200000006ff */
[----:B------:R-:W-:-:S04]  /*12100*/  IMAD R7, R184, 0x8, R2 ;  /* 0x00000008b8077824 */ /* 0x000fc800078e0202 */
[----:B------:R0:W1:Y:S01]  /*12110*/  SYNCS.PHASECHK.TRANS64.TRYWAIT P3, [R7+URZ+0x28850], R6 ;  /* 0x02885006070075a7 */ /* 0x000062000806017f */
[----:B------:R-:W-:Y:S05]  /*12120*/  @!P0 BRA `(.L_x_1528) ;  /* 0x0000000000048947 */ /* 0x000fea0003800000 */
[----:B------:R-:W-:Y:S01]  /*12130*/  BPT.TRAP 0x1 ;  /* 0x000000040000795c */ /* 0x000fe20000300000 */
.L_x_1528:
[----:B-1----:R-:W-:Y:S05]  /*12140*/  @P3 BRA `(.L_x_1526) ;  /* 0x0000000000083947 */ /* 0x002fea0003800000 */
[----:B------:R-:W1:Y:S02]  /*12150*/  SYNCS.PHASECHK.TRANS64.TRYWAIT P3, [R7+URZ+0x28850], R6 ;  /* 0x02885006070075a7 */ /* 0x000e64000806017f */
[----:B-1----:R-:W-:Y:S05]  /*12160*/  @!P3 BRA `(.L_x_1529) ;  /* 0x0000013c0038b947 */ /* 0x002fea0003800000 */
.L_x_1526:
[----:B01----:R-:W-:Y:S01]  /*12170*/  VIADD R6, R2, 0x400 ;  /* 0x0000040002067836 */ /* 0x003fe20000000000 */
[----:B------:R-:W-:Y:S05]  /*12180*/  WARPSYNC.ALL ;  /* 0x0000000000007948 */ /* 0x000fea0003800000 */
[----:B------:R-:W-:Y:S01]  /*12190*/  SHF.R.U32.HI R6, RZ, 0x4, R6 ;  /* 0x00000004ff067819 */ /* 0x000fe20000011606 */
[----:B------:R-:W-:Y:S01]  /*121a0*/  WARPGROUP.ARRIVE ;  /* 0x00000000000079c5 */ /* 0x000fe20000000000 */
[----:B------:R-:W-:-:S05]  /*121b0*/  IMAD.MOV.U32 R9, RZ, RZ, 0x40000040 ;  /* 0x40000040ff097424 */ /* 0x000fca00078e00ff */
[----:B------:R-:W0:Y:S01]  /*121c0*/  S2R R186, SR_TID.X ;  /* 0x0000000000ba7919 */ /* 0x000e220000002100 */
[----:B------:R-:W-:Y:S01]  /*121d0*/  LOP3.LUT R6, R6, 0x3fff, RZ, 0xc0, !PT ;  /* 0x00003fff06067812 */ /* 0x000fe200078ec0ff */
[----:B------:R-:W-:Y:S01]  /*121e0*/  FMUL.FTZ R28, R28, UR54 ;  /* 0x000000361c1c7c20 */ /* 0x000fe20008410000 */
[----:B------:R-:W-:Y:S01]  /*121f0*/  FMUL.FTZ R29, R29, UR54 ;  /* 0x000000361d1d7c20 */ /* 0x000fe20008410000 */
[----:B------:R-:W-:Y:S01]  /*12200*/  FMUL.FTZ R32, R32, UR54 ;  /* 0x0000003620207c20 */ /* 0x000fe20008410000 */
[----:B------:R-:W-:Y:S01]  /*12210*/  LOP3.LUT R7, R6, 0x4000000, RZ, 0xfc, !PT ;  /* 0x0400000006077812 */ /* 0x000fe200078efcff */
[----:B------:R-:W-:Y:S01]  /*12220*/  FMUL.FTZ R33, R33, UR54 ;  /* 0x0000003621217c20 */ /* 0x000fe20008410000 */
[----:B------:R-:W-:Y:S01]  /*12230*/  FMUL.FTZ R40, R40, UR54 ;  /* 0x0000003628287c20 */ /* 0x000fe20008410000 */
[----:B------:R-:W-:Y:S01]  /*12240*/  FMUL.FTZ R41, R41, UR54 ;  /* 0x0000003629297c20 */ /* 0x000fe20008410000 */
[----:B------:R-:W-:Y:S01]  /*12250*/  FMUL.FTZ R44, R44, UR54 ;  /* 0x000000362c2c7c20 */ /* 0x000fe20008410000 */
[----:B------:R-:W-:-:S02]  /*12260*/  IMAD R6, R184, 0x800, R7 ;  /* 0x00000800b8067824 */ /* 0x000fc400078e0207 */
[----:B------:R-:W-:Y:S01]  /*12270*/  FMUL.FTZ R45, R45, UR54 ;  /* 0x000000362d2d7c20 */ /* 0x000fe20008410000 */
[----:B------:R-:W-:Y:S02]  /*12280*/  IMAD.MOV.U32 R7, RZ, RZ, 0x40000040 ;  /* 0x40000040ff077424 */ /* 0x000fe400078e00ff */
[----:B------:R-:W-:Y:S01]  /*12290*/  FMUL.FTZ R48, R48, UR54 ;  /* 0x0000003630307c20 */ /* 0x000fe20008410000 */
[----:B------:R-:W-:Y:S01]  /*122a0*/  FMUL.FTZ R49, R49, UR54 ;  /* 0x0000003631317c20 */ /* 0x000fe20008410000 */
[C---:B------:R-:W-:Y:S01]  /*122b0*/  R2UR UR6, R6.reuse ;  /* 0x00000000060672ca */ /* 0x040fe200000e0000 */
[----:B------:R-:W-:Y:S01]  /*122c0*/  FMUL.FTZ R77, R77, UR54 ;  /* 0x000000364d4d7c20 */ /* 0x000fe20008410000 */
[----:B------:R-:W-:Y:S01]  /*122d0*/  R2UR UR7, R7 ;  /* 0x00000000070772ca */ /* 0x000fe200000e0000 */
[----:B------:R-:W-:Y:S01]  /*122e0*/  IMAD.MOV.U32 R7, RZ, RZ, 0x40000040 ;  /* 0x40000040ff077424 */ /* 0x000fe200078e00ff */
[----:B------:R-:W-:Y:S01]  /*122f0*/  IADD3 R8, R6, 0x80, RZ ;  /* 0x0000008006087810 */ /* 0x000fe20007ffe0ff */
[----:B------:R-:W-:Y:S01]  /*12300*/  FMUL.FTZ R81, R81, UR54 ;  /* 0x0000003651517c20 */ /* 0x000fe20008410000 */
[----:B------:R-:W1:Y:S08]  /*12310*/  MUFU.TANH R28, R28 ;  /* 0x0000001c001c7308 */ /* 0x000e700000002400 */
[----:B------:R-:W2:Y:S01]  /*12320*/  MUFU.TANH R29, R29 ;  /* 0x0000001d001d7308 */ /* 0x000ea20000002400 */
[----:B------:R-:W-:Y:S01]  /*12330*/  HGMMA.64x128x16.F32 R88, R180, gdesc[UR4].tnspB, R88, gsb0 ;  /* 0x41e00004b4587df0 */ /* 0x000fe20008000858 */
[----:B------:R-:W-:Y:S01]  /*12340*/  R2UR UR6, R8 ;  /* 0x00000000080672ca */ /* 0x000fe200000e0000 */
[----:B------:R-:W-:Y:S01]  /*12350*/  VIADD R8, R6, 0x100 ;  /* 0x0000010006087836 */ /* 0x000fe20000000000 */
[----:B------:R-:W-:Y:S01]  /*12360*/  R2UR UR7, R9 ;  /* 0x00000000090772ca */ /* 0x000fe200000e0000 */
[----:B------:R-:W-:Y:S01]  /*12370*/  IMAD.MOV.U32 R9, RZ, RZ, 0x40000040 ;  /* 0x40000040ff097424 */ /* 0x000fe200078e00ff */
[----:B0-----:R-:W-:-:S02]  /*12380*/  SHF.R.U32.HI R186, RZ, 0x7, R186 ;  /* 0x00000007ffba7819 */ /* 0x001fc400000116ba */
[----:B------:R-:W0:Y:S08]  /*12390*/  MUFU.TANH R32, R32 ;  /* 0x0000002000207308 */ /* 0x000e300000002400 */
        /* <DEDUP_REMOVED lines=46> */
[----:B------:R-:W-:Y:S01]  /*12680*/  R2UR UR6, R8 ;  /* 0x00000000080672ca */ /* 0x000fe200000e0000 */
[----:B------:R-:W-:Y:S01]  /*12690*/  FMUL.FTZ R30, R34, UR54 ;  /* 0x00000036221e7c20 */ /* 0x000fe20008410000 */
[----:B------:R-:W-:Y:S01]  /*126a0*/  R2UR UR7, R9 ;  /* 0x00000000090772ca */ /* 0x000fe200000e0000 */
        /* <DEDUP_REMOVED lines=57> */
[----:B------:R-:W-:Y:S02]  /*12a40*/  R2UR UR6, R6 ;  /* 0x00000000060672ca */ /* 0x000fe400000e0000 */
[----:B------:R-:W-:Y:S02]  /*12a50*/  R2UR UR7, R7 ;  /* 0x00000000070772ca */ /* 0x000fe400000e0000 */
[----:B------:R-:W-:Y:S02]  /*12a60*/  @!P1 LEA R7, R21, R2, 0x3 ;  /* 0x0000000215079211 */ /* 0x000fe400078e18ff */
[----:B------:R-:W0:Y:S01]  /*12a70*/  MUFU.TANH R42, R42 ;  /* 0x0000002a002a7308 */ /* 0x000e220000002400 */
[----:B------:R-:W-:Y:S02]  /*12a80*/  IADD3 R6, -R186, 0xb, RZ ;  /* 0x0000000bba067810 */ /* 0x000fe40007ffe1ff */
[----:B------:R-:W-:-:S05]  /*12a90*/  @!P1 VIADD R7, R7, 0x28840 ;  /* 0x0002884007079836 */ /* 0x000fca0000000000 */
        /* <DEDUP_REMOVED lines=21> */
[----:B------:R-:W-:Y:S01]  /*12bf0*/  FMUL.FTZ R72, R82, UR54 ;  /* 0x0000003652487c20 */ /* 0x000fe20008410000 */
[----:B------:R-:W-:Y:S01]  /*12c00*/  FMUL.FTZ R73, R83, UR54 ;  /* 0x0000003653497c20 */ /* 0x000fe20008410000 */
[----:B------:R-:W0:Y:S01]  /*12c10*/  MUFU.TANH R64, R64 ;  /* 0x0000004000407308 */ /* 0x000e220000002400 */
[----:B------:R-:W-:Y:S07]  /*12c20*/  HGMMA.64x128x16.F32 R88, R152, gdesc[UR4].tnspB, R88, gsb0 ;  /* 0x41e0000498587df0 */ /* 0x000fee0008000858 */
        /* <DEDUP_REMOVED lines=18> */
[----:B------:R-:W-:Y:S02]  /*12d50*/  IMAD.SHL.U32 R153, R3, 0x80, RZ ;  /* 0x0000008003997824 */ /* 0x000fe400078e00ff */
[----:B------:R-:W-:Y:S01]  /*12d60*/  FMUL.FTZ R152, R76, UR54 ;  /* 0x000000364c987c20 */ /* 0x000fe20008410000 */
[----:B------:R-:W-:Y:S02]  /*12d70*/  FMUL.FTZ R154, R84, UR54 ;  /* 0x00000036549a7c20 */ /* 0x000fe40008410000 */
[----:B------:R-:W0:Y:S01]  /*12d80*/  MUFU.TANH R75, R75 ;  /* 0x0000004b004b7308 */ /* 0x000e220000002400 */
[----:B------:R0:W-:Y:S06]  /*12d90*/  BAR.ARV R6, 0x100 ;  /* 0x000400060000751d */ /* 0x0001ec0000002000 */
[----:B------:R-:W-:Y:S01]  /*12da0*/  IADD3 R76, R192, 0x1, -R153 ;  /* 0x00000001c04c7810 */ /* 0x000fe20007ffe899 */
[----:B------:R-:W0:Y:S01]  /*12db0*/  MUFU.TANH R152, R152 ;  /* 0x0000009800987308 */ /* 0x000e220000002400 */
[----:B------:R0:W-:Y:S03]  /*12dc0*/  @!P1 SYNCS.ARRIVE.TRANS64.RED.A1T0 RZ, [R7+URZ], RZ ;  /* 0x000000ff07ff99a7 */ /* 0x0001e6000810043f */
[----:B------:R-:W-:-:S04]  /*12dd0*/  IMAD.IADD R76, R76, 0x1, -R193 ;  /* 0x000000014c4c7824 */ /* 0x000fc800078e0ac1 */
[----:B------:R-:W0:Y:S01]  /*12de0*/  MUFU.TANH R154, R154 ;  /* 0x0000009a009a7308 */ /* 0x000e220000002400 */
[----:B------:R-:W-:-:S04]  /*12df0*/  IMAD R76, R191, -0x2, R76 ;  /* 0xfffffffebf4c7824 */ /* 0x000fc800078e024c */
[C---:B------:R-:W-:Y:S02]  /*12e00*/  VIADD R87, R76.reuse, UR55 ;  /* 0x000000374c577c36 */ /* 0x040fe40008000000 */
[----:B------:R-:W-:-:S03]  /*12e10*/  VIADD R85, R76, UR53 ;  /* 0x000000354c557c36 */ /* 0x000fc60008000000 */
[C---:B------:R-:W-:Y:S01]  /*12e20*/  IADD3 R86, R12.reuse, R87, RZ ;  /* 0x000000570c567210 */ /* 0x040fe20007ffe0ff */
[----:B------:R-:W-:Y:S01]  /*12e30*/  IMAD.IADD R84, R12, 0x1, R85 ;  /* 0x000000010c547824 */ /* 0x000fe200078e0255 */
[----:B-1234-:R-:W-:Y:S06]  /*12e40*/  @!P2 BRA `(.L_x_1530) ;  /* 0x00000000005ca947 */ /* 0x01efec0003800000 */
[----:B------:R-:W-:Y:S01]  /*12e50*/  IMAD.IADD R83, R12, 0x1, R13 ;  /* 0x000000010c537824 */ /* 0x000fe200078e020d */
[----:B------:R-:W-:Y:S04]  /*12e60*/  BSSY B0, `(.L_x_1531) ;  /* 0x0000011000007945 */ /* 0x000fe80003800000 */
[----:B------:R-:W-:-:S13]  /*12e70*/  ISETP.GT.AND P3, PT, R83, -0x1, PT ;  /* 0xffffffff5300780c */ /* 0x000fda0003f64270 */
[----:B------:R-:W-:Y:S05]  /*12e80*/  @P3 BRA `(.L_x_1532) ;  /* 0x0000000000203947 */ /* 0x000fea0003800000 */
[----:B------:R-:W-:Y:S01]  /*12e90*/  IMAD.U32 R78, RZ, RZ, UR49 ;  /* 0x00000031ff4e7e24 */ /* 0x000fe2000f8e00ff */
[----:B------:R-:W-:-:S04]  /*12ea0*/  LOP3.LUT R83, RZ, R83, RZ, 0x33, !PT ;  /* 0x00000053ff537212 */ /* 0x000fc800078e33ff */
[----:B------:R-:W-:-:S13]  /*12eb0*/  ISETP.NE.AND P3, PT, R78, 0x1, PT ;  /* 0x000000014e00780c */ /* 0x000fda0003f65270 */
[----:B0-----:R-:W0:Y:S02]  /*12ec0*/  @P3 LDC.64 R6, c[0x0][0x9e8] ;  /* 0x00027a00ff063b82 */ /* 0x001e240000000a00 */
[----:B0-----:R-:W-:-:S05]  /*12ed0*/  @P3 IMAD.HI.U32 R6, R83, R6, RZ ;  /* 0x0000000653063227 */ /* 0x001fca00078e00ff */
[----:B------:R-:W-:-:S04]  /*12ee0*/  @P3 SHF.R.U32.HI R83, RZ, R7, R6 ;  /* 0x00000007ff533219 */ /* 0x000fc80000011606 */
[----:B------:R-:W-:Y:S01]  /*12ef0*/  LOP3.LUT R6, RZ, R83, RZ, 0x33, !PT ;  /* 0x00000053ff067212 */ /* 0x000fe200078e33ff */
[----:B------:R-:W-:Y:S06]  /*12f00*/  BRA `(.L_x_1533) ;  /* 0x0000000000187947 */ /* 0x000fec0003800000 */
.L_x_1532:
[----:B------:R-:W-:-:S05]  /*12f10*/  IMAD.U32 R78, RZ, RZ, UR49 ;  /* 0x00000031ff4e7e24 */ /* 0x000fca000f8e00ff */
[----:B------:R-:W-:-:S13]  /*12f20*/  ISETP.NE.AND P3, PT, R78, 0x1, PT ;  /* 0x000000014e00780c */ /* 0x000fda0003f65270 */
[----:B0-----:R-:W0:Y:S02]  /*12f30*/  @P3 LDC.64 R6, c[0x0][0x9e8] ;  /* 0x00027a00ff063b82 */ /* 0x001e240000000a00 */
[----:B0-----:R-:W-:-:S04]  /*12f40*/  @P3 IMAD.HI.U32 R76, R83, R6, RZ ;  /* 0x00000006534c3227 */ /* 0x001fc800078e00ff */
[----:B------:R-:W-:Y:S01]  /*12f50*/  IMAD.MOV.U32 R6, RZ, RZ, R83 ;  /* 0x000000ffff067224 */ /* 0x000fe200078e0053 */
[----:B------:R-:W-:-:S07]  /*12f60*/  @P3 SHF.R.U32.HI R6, RZ, R7, R76 ;  /* 0x00000007ff063219 */ /* 0x000fce000001164c */
.L_x_1533:
[----:B------:R-:W-:Y:S05]  /*12f70*/  BSYNC B0 ;  /* 0x0000000000007941 */ /* 0x000fea0003800000 */
.L_x_1531:
[----:B------:R-:W-:-:S04]  /*12f80*/  IMAD R6, R6, R78, -R153 ;  /* 0x0000004e06067224 */ /* 0x000fc800078e0a99 */
[----:B------:R-:W-:-:S05]  /*12f90*/  IMAD R7, R191, -0x2, R6 ;  /* 0xfffffffebf077824 */ /* 0x000fca00078e0206 */
[----:B------:R-:W-:Y:S02]  /*12fa0*/  VIADDMNMX R84, R7, R78, R84, PT ;  /* 0x0000004e07547246 */ /* 0x000fe40003800154 */
[----:B------:R-:W-:-:S07]  /*12fb0*/  VIMNMX R86, R86, R7, !PT ;  /* 0x0000000756567248 */ /* 0x000fce0007fe0100 */
.L_x_1530:
[----:B------:R-:W-:Y:S02]  /*12fc0*/  ISETP.GT.AND P3, PT, R3, -0x1, PT ;  /* 0xffffffff0300780c */ /* 0x000fe40003f64270 */
[----:B------:R-:W-:Y:S02]  /*12fd0*/  IADD3 R85, R85, 0x8, R12 ;  /* 0x0000000855557810 */ /* 0x000fe40007ffe00c */
[C---:B------:R-:W-:Y:S02]  /*12fe0*/  ISETP.GT.AND P5, PT, R86.reuse, RZ, P3 ;  /* 0x000000ff5600720c */ /* 0x040fe40001fa4270 */
[----:B------:R-:W-:Y:S02]  /*12ff0*/  ISETP.GT.AND P4, PT, R86, 0x1, P3 ;  /* 0x000000015600780c */ /* 0x000fe40001f84270 */
[C---:B------:R-:W-:Y:S02]  /*13000*/  ISETP.LT.OR P5, PT, R84.reuse, 0x1, P5 ;  /* 0x000000015400780c */ /* 0x040fe40002fa1670 */
[----:B------:R-:W-:-:S02]  /*13010*/  ISETP.LT.OR P4, PT, R84, 0x2, P4 ;  /* 0x000000025400780c */ /* 0x000fc40002781670 */
[----:B0-----:R-:W-:Y:S02]  /*13020*/  FSEL R164, R164, -INF , !P5 ;  /* 0xff800000a4a47808 */ /* 0x001fe40006800000 */
[----:B------:R-:W-:Y:S02]  /*13030*/  FSEL R165, R165, -INF , !P4 ;  /* 0xff800000a5a57808 */ /* 0x000fe40006000000 */
[C---:B------:R-:W-:Y:S02]  /*13040*/  ISETP.GT.AND P5, PT, R86.reuse, 0x8, P3 ;  /* 0x000000085600780c */ /* 0x040fe40001fa4270 */
[----:B------:R-:W-:Y:S02]  /*13050*/  ISETP.GT.AND P4, PT, R86, 0x9, P3 ;  /* 0x000000095600780c */ /* 0x000fe40001f84270 */
[C---:B------:R-:W-:Y:S02]  /*13060*/  ISETP.LT.OR P5, PT, R84.reuse, 0x9, P5 ;  /* 0x000000095400780c */ /* 0x040fe40002fa1670 */
[----:B------:R-:W-:-:S02]  /*13070*/  ISETP.LT.OR P4, PT, R84, 0xa, P4 ;  /* 0x0000000a5400780c */ /* 0x000fc40002781670 */
[----:B------:R-:W-:Y:S02]  /*13080*/  FSEL R28, R28, -INF , !P5 ;  /* 0xff8000001c1c7808 */ /* 0x000fe40006800000 */
        /* <DEDUP_REMOVED lines=83> */
[----:B------:R-:W-:Y:S02]  /*135c0*/  IADD3 R84, R87, 0x8, R12 ;  /* 0x0000000857547810 */ /* 0x000fe40007ffe00c */
[----:B------:R-:W-:Y:S02]  /*135d0*/  FSEL R77, R154, -INF , !P5 ;  /* 0xff8000009a4d7808 */ /* 0x000fe40006800000 */
[----:B------:R-:W-:Y:S01]  /*135e0*/  FSEL R80, R80, -INF , !P4 ;  /* 0xff80000050507808 */ /* 0x000fe20006000000 */
[----:B------:R-:W-:Y:S06]  /*135f0*/  @!P2 BRA `(.L_x_1534) ;  /* 0x00000000005ca947 */ /* 0x000fec0003800000 */
[----:B------:R-:W-:Y:S01]  /*13600*/  ISETP.GT.AND P4, PT, R20, -0x1, PT ;  /* 0xffffffff1400780c */ /* 0x000fe20003f84270 */
[----:B------:R-:W-:-:S12]  /*13610*/  BSSY B0, `(.L_x_1535) ;  /* 0x0000011000007945 */ /* 0x000fd80003800000 */
[----:B------:R-:W-:Y:S05]  /*13620*/  @P4 BRA `(.L_x_1536) ;  /* 0x0000000000244947 */ /* 0x000fea0003800000 */
[----:B------:R-:W-:Y:S02]  /*13630*/  IMAD.U32 R152, RZ, RZ, UR49 ;  /* 0x00000031ff987e24 */ /* 0x000fe4000f8e00ff */
[----:B------:R-:W-:-:S03]  /*13640*/  VIADD R87, R15, 0x8 ;  /* 0x000000080f577836 */ /* 0x000fc60000000000 */
[----:B------:R-:W-:Y:S02]  /*13650*/  ISETP.NE.AND P4, PT, R152, 0x1, PT ;  /* 0x000000019800780c */ /* 0x000fe40003f85270 */
[----:B------:R-:W-:-:S11]  /*13660*/  LOP3.LUT R87, RZ, R87, RZ, 0x33, !PT ;  /* 0x00000057ff577212 */ /* 0x000fd600078e33ff */
[----:B------:R-:W0:Y:S02]  /*13670*/  @P4 LDC.64 R6, c[0x0][0x9e8] ;  /* 0x00027a00ff064b82 */ /* 0x000e240000000a00 */
[----:B0-----:R-:W-:-:S05]  /*13680*/  @P4 IMAD.HI.U32 R6, R87, R6, RZ ;  /* 0x0000000657064227 */ /* 0x001fca00078e00ff */
[----:B------:R-:W-:-:S04]  /*13690*/  @P4 SHF.R.U32.HI R87, RZ, R7, R6 ;  /* 0x00000007ff574219 */ /* 0x000fc80000011606 */
[----:B------:R-:W-:Y:S01]  /*136a0*/  LOP3.LUT R6, RZ, R87, RZ, 0x33, !PT ;  /* 0x00000057ff067212 */ /* 0x000fe200078e33ff */
[----:B------:R-:W-:Y:S06]  /*136b0*/  BRA `(.L_x_1537) ;  /* 0x0000000000187947 */ /* 0x000fec0003800000 */
.L_x_1536:
[----:B------:R-:W-:-:S04]  /*136c0*/  MOV R152, UR49 ;  /* 0x0000003100987c02 */ /* 0x000fc80008000f00 */
[----:B------:R-:W-:-:S13]  /*136d0*/  ISETP.NE.AND P4, PT, R152, 0x1, PT ;  /* 0x000000019800780c */ /* 0x000fda0003f85270 */
[----:B------:R-:W0:Y:S02]  /*136e0*/  @P4 LDC.64 R6, c[0x0][0x9e8] ;  /* 0x00027a00ff064b82 */ /* 0x000e240000000a00 */
[----:B0-----:R-:W-:-:S04]  /*136f0*/  @P4 IMAD.HI.U32 R86, R20, R6, RZ ;  /* 0x0000000614564227 */ /* 0x001fc800078e00ff */
[----:B------:R-:W-:Y:S01]  /*13700*/  IMAD.MOV.U32 R6, RZ, RZ, R20 ;  /* 0x000000ffff067224 */ /* 0x000fe200078e0014 */
[----:B------:R-:W-:-:S07]  /*13710*/  @P4 SHF.R.U32.HI R6, RZ, R7, R86 ;  /* 0x00000007ff064219 */ /* 0x000fce0000011656 */
.L_x_1537:
[----:B------:R-:W-:Y:S05]  /*13720*/  BSYNC B0 ;  /* 0x0000000000007941 */ /* 0x000fea0003800000 */
.L_x_1535:
[----:B------:R-:W-:-:S04]  /*13730*/  IMAD R6, R6, R152, -R153 ;  /* 0x0000009806067224 */ /* 0x000fc800078e0a99 */
[----:B------:R-:W-:-:S05]  /*13740*/  IMAD R6, R191, -0x2, R6 ;  /* 0xfffffffebf067824 */ /* 0x000fca00078e0206 */
[----:B------:R-:W-:Y:S02]  /*13750*/  VIADDMNMX R85, R6, R152, R85, PT ;  /* 0x0000009806557246 */ /* 0x000fe40003800155 */
[----:B------:R-:W-:-:S07]  /*13760*/  VIMNMX R84, R84, R6, !PT ;  /* 0x0000000654547248 */ /* 0x000fce0007fe0100 */
.L_x_1534:
[----:B------:R-:W-:Y:S01]  /*13770*/  ISETP.GT.AND P5, PT, R84, 0x8, P3 ;  /* 0x000000085400780c */ /* 0x000fe20001fa4270 */
[----:B------:R-:W-:Y:S01]  /*13780*/  UMOV UR44, UR48 ;  /* 0x00000030002c7c82 */ /* 0x000fe20008000000 */
[----:B------:R-:W-:Y:S01]  /*13790*/  FMNMX.FTZ R6, R164, R11, !PT ;  /* 0x0000000ba4067209 */ /* 0x000fe20007810000 */
[----:B------:R-:W-:Y:S01]  /*137a0*/  IMAD.MOV.U32 R186, RZ, RZ, R199 ;  /* 0x000000ffffba7224 */ /* 0x000fe200078e00c7 */
[----:B------:R-:W-:Y:S02]  /*137b0*/  ISETP.LT.OR P5, PT, R85, 0x9, P5 ;  /* 0x000000095500780c */ /* 0x000fe40002fa1670 */
[----:B------:R-:W-:Y:S02]  /*137c0*/  FMNMX.FTZ R7, R165, R6, !PT ;  /* 0x00000006a5077209 */ /* 0x000fe40007810000 */
[----:B------:R-:W-:Y:S02]  /*137d0*/  FSEL R26, R26, -INF , !P5 ;  /* 0xff8000001a1a7808 */ /* 0x000fe40006800000 */
[----:B------:R-:W-:-:S02]  /*137e0*/  ISETP.GT.AND P5, PT, R84, 0x10, P3 ;  /* 0x000000105400780c */ /* 0x000fc40001fa4270 */
[----:B------:R-:W-:Y:S02]  /*137f0*/  FMNMX.FTZ R6, R28, R7, !PT ;  /* 0x000000071c067209 */ /* 0x000fe40007810000 */
[----:B------:R-:W-:Y:S02]  /*13800*/  ISETP.LT.OR P5, PT, R85, 0x11, P5 ;  /* 0x000000115500780c */ /* 0x000fe40002fa1670 */
[----:B------:R-:W-:Y:S02]  /*13810*/  FMNMX.FTZ R7, R29, R6, !PT ;  /* 0x000000061d077209 */ /* 0x000fe40007810000 */
[----:B------:R-:W-:Y:S02]  /*13820*/  FSEL R30, R30, -INF , !P5 ;  /* 0xff8000001e1e7808 */ /* 0x000fe40006800000 */
[----:B------:R-:W-:Y:S02]  /*13830*/  ISETP.GT.AND P5, PT, R84, 0x18, P3 ;  /* 0x000000185400780c */ /* 0x000fe40001fa4270 */
[----:B------:R-:W-:-:S02]  /*13840*/  FMNMX.FTZ R6, R32, R7, !PT ;  /* 0x0000000720067209 */ /* 0x000fc40007810000 */
[----:B------:R-:W-:Y:S02]  /*13850*/  ISETP.LT.OR P5, PT, R85, 0x19, P5 ;  /* 0x000000195500780c */ /* 0x000fe40002fa1670 */
[----:B------:R-:W-:Y:S02]  /*13860*/  FMNMX.FTZ R7, R33, R6, !PT ;  /* 0x0000000621077209 */ /* 0x000fe40007810000 */
[----:B------:R-:W-:Y:S02]  /*13870*/  FSEL R36, R36, -INF , !P5 ;  /* 0xff80000024247808 */ /* 0x000fe40006800000 */
[----:B------:R-:W-:Y:S02]  /*13880*/  ISETP.GT.AND P5, PT, R84, 0x20, P3 ;  /* 0x000000205400780c */ /* 0x000fe40001fa4270 */
[----:B------:R-:W-:Y:S02]  /*13890*/  FMNMX.FTZ R6, R34, R7, !PT ;  /* 0x0000000722067209 */ /* 0x000fe40007810000 */
[----:B------:R-:W-:-:S02]  /*138a0*/  ISETP.LT.OR P5, PT, R85, 0x21, P5 ;  /* 0x000000215500780c */ /* 0x000fc40002fa1670 */
[----:B------:R-:W-:Y:S02]  /*138b0*/  FMNMX.FTZ R7, R35, R6, !PT ;  /* 0x0000000623077209 */ /* 0x000fe40007810000 */
[----:B------:R-:W-:Y:S02]  /*138c0*/  FSEL R38, R38, -INF , !P5 ;  /* 0xff80000026267808 */ /* 0x000fe40006800000 */
[----:B------:R-:W-:Y:S02]  /*138d0*/  ISETP.GT.AND P5, PT, R84, 0x28, P3 ;  /* 0x000000285400780c */ /* 0x000fe40001fa4270 */
[----:B------:R-:W-:Y:S02]  /*138e0*/  FMNMX.FTZ R6, R40, R7, !PT ;  /* 0x0000000728067209 */ /* 0x000fe40007810000 */
[----:B------:R-:W-:Y:S02]  /*138f0*/  ISETP.LT.OR P5, PT, R85, 0x29, P5 ;  /* 0x000000295500780c */ /* 0x000fe40002fa1670 */
[----:B------:R-:W-:-:S02]  /*13900*/  FMNMX.FTZ R7, R41, R6, !PT ;  /* 0x0000000629077209 */ /* 0x000fc40007810000 */
[----:B------:R-:W-:Y:S02]  /*13910*/  FSEL R42, R42, -INF , !P5 ;  /* 0xff8000002a2a7808 */ /* 0x000fe40006800000 */
[----:B------:R-:W-:Y:S02]  /*13920*/  ISETP.GT.AND P5, PT, R84, 0x30, P3 ;  /* 0x000000305400780c */ /* 0x000fe40001fa4270 */
[----:B------:R-:W-:Y:S02]  /*13930*/  FMNMX.FTZ R6, R44, R7, !PT ;  /* 0x000000072c067209 */ /* 0x000fe40007810000 */
[----:B------:R-:W-:Y:S02]  /*13940*/  ISETP.LT.OR P5, PT, R85, 0x31, P5 ;  /* 0x000000315500780c */ /* 0x000fe40002fa1670 */
[----:B------:R-:W-:Y:S02]  /*13950*/  FMNMX.FTZ R7, R45, R6, !PT ;  /* 0x000000062d077209 */ /* 0x000fe40007810000 */
[----:B------:R-:W-:-:S02]  /*13960*/  FSEL R46, R46, -INF , !P5 ;  /* 0xff8000002e2e7808 */ /* 0x000fc40006800000 */
[----:B------:R-:W-:Y:S02]  /*13970*/  ISETP.GT.AND P5, PT, R84, 0x38, P3 ;  /* 0x000000385400780c */ /* 0x000fe40001fa4270 */
[----:B------:R-:W-:Y:S02]  /*13980*/  FMNMX.FTZ R6, R48, R7, !PT ;  /* 0x0000000730067209 */ /* 0x000fe40007810000 */
        /* <DEDUP_REMOVED lines=14> */
[----:B------:R-:W-:Y:S02]  /*13a70*/  ISETP.GT.AND P5, PT, R84, 0x48, P3 ;  /* 0x000000485400780c */ /* 0x000fe40001fa4270 */
[----:B------:R-:W-:-:S02]  /*13a80*/  FMNMX.FTZ R7, R60, R7, !PT ;  /* 0x000000073c077209 */ /* 0x000fc40007810000 */
[C---:B------:R-:W-:Y:S02]  /*13a90*/  ISETP.LT.OR P5, PT, R85.reuse, 0x49, P5 ;  /* 0x000000495500780c */ /* 0x040fe40002fa1670 */
[----:B------:R-:W-:Y:S02]  /*13aa0*/  ISETP.GT.AND P4, PT, R84, 0x1, P3 ;  /* 0x000000015400780c */ /* 0x000fe40001f84270 */
[----:B------:R-:W-:Y:S02]  /*13ab0*/  FMNMX.FTZ R7, R62, R7, !PT ;  /* 0x000000073e077209 */ /* 0x000fe40007810000 */
[----:B------:R-:W-:Y:S02]  /*13ac0*/  FSEL R56, R56, -INF , !P5 ;  /* 0xff80000038387808 */ /* 0x000fe40006800000 */
[----:B------:R-:W-:Y:S02]  /*13ad0*/  ISETP.GT.AND P5, PT, R84, RZ, P3 ;  /* 0x000000ff5400720c */ /* 0x000fe40001fa4270 */
[----:B------:R-:W-:-:S02]  /*13ae0*/  ISETP.LT.OR P4, PT, R85, 0x2, P4 ;  /* 0x000000025500780c */ /* 0x000fc40002781670 */
[----:B------:R-:W-:Y:S02]  /*13af0*/  FMNMX.FTZ R7, R64, R7, !PT ;  /* 0x0000000740077209 */ /* 0x000fe40007810000 */
[----:B------:R-:W-:Y:S02]  /*13b00*/  ISETP.LT.OR P5, PT, R85, 0x1, P5 ;  /* 0x000000015500780c */ /* 0x000fe40002fa1670 */
[----:B------:R-:W-:Y:S02]  /*13b10*/  FSEL R25, R25, -INF , !P4 ;  /* 0xff80000019197808 */ /* 0x000fe40006000000 */
[----:B------:R-:W-:Y:S02]  /*13b20*/  FMNMX.FTZ R6, R66, R7, !PT ;  /* 0x0000000742067209 */ /* 0x000fe40007810000 */
[----:B------:R-:W-:Y:S02]  /*13b30*/  ISETP.GT.AND P4, PT, R84, 0x9, P3 ;  /* 0x000000095400780c */ /* 0x000fe40001f84270 */
[----:B------:R-:W-:-:S02]  /*13b40*/  FSEL R153, R24, -INF , !P5 ;  /* 0xff80000018997808 */ /* 0x000fc40006800000 */
[----:B------:R-:W-:Y:S02]  /*13b50*/  FMNMX.FTZ R7, R67, R6, !PT ;  /* 0x0000000643077209 */ /* 0x000fe40007810000 */
[----:B------:R-:W-:Y:S02]  /*13b60*/  ISETP.LT.OR P4, PT, R85, 0xa, P4 ;  /* 0x0000000a5500780c */ /* 0x000fe40002781670 */
[----:B------:R-:W-:Y:S02]  /*13b70*/  FMNMX.FTZ R24, R153, R10, !PT ;  /* 0x0000000a99187209 */ /* 0x000fe40007810000 */
[----:B------:R-:W-:Y:S02]  /*13b80*/  FMNMX.FTZ R6, R76, R7, !PT ;  /* 0x000000074c067209 */ /* 0x000fe40007810000 */
[----:B------:R-:W-:Y:S02]  /*13b90*/  FSEL R27, R27, -INF , !P4 ;  /* 0xff8000001b1b7808 */ /* 0x000fe40006000000 */
[----:B------:R-:W-:-:S02]  /*13ba0*/  ISETP.GT.AND P4, PT, R84, 0x11, P3 ;  /* 0x000000115400780c */ /* 0x000fc40001f84270 */
[----:B------:R-:W-:Y:S02]  /*13bb0*/  FMNMX.FTZ R155, R25, R24, !PT ;  /* 0x00000018199b7209 */ /* 0x000fe40007810000 */
[----:B------:R-:W-:Y:S02]  /*13bc0*/  FMNMX.FTZ R7, R83, R6, !PT ;  /* 0x0000000653077209 */ /* 0x000fe40007810000 */
[----:B------:R-:W-:Y:S02]  /*13bd0*/  ISETP.LT.OR P4, PT, R85, 0x12, P4 ;  /* 0x000000125500780c */ /* 0x000fe40002781670 */
[----:B------:R-:W-:Y:S02]  /*13be0*/  FMNMX.FTZ R24, R26, R155, !PT ;  /* 0x0000009b1a187209 */ /* 0x000fe40007810000 */
[----:B------:R-:W-:Y:S02]  /*13bf0*/  ISETP.GT.AND P5, PT, R84, 0x49, P3 ;  /* 0x000000495400780c */ /* 0x000fe40001fa4270 */
[----:B------:R-:W-:-:S02]  /*13c00*/  FMNMX.FTZ R7, R82, R7, !PT ;  /* 0x0000000752077209 */ /* 0x000fc40007810000 */
[----:B------:R-:W-:Y:S02]  /*13c10*/  FSEL R31, R31, -INF , !P4 ;  /* 0xff8000001f1f7808 */ /* 0x000fe40006000000 */
[----:B------:R-:W-:Y:S02]  /*13c20*/  ISETP.GT.AND P4, PT, R84, 0x19, P3 ;  /* 0x000000195400780c */ /* 0x000fe40001f84270 */
[----:B------:R-:W-:Y:S02]  /*13c30*/  FMNMX.FTZ R155, R27, R24, !PT ;  /* 0x000000181b9b7209 */ /* 0x000fe40007810000 */
[C---:B------:R-:W-:Y:S02]  /*13c40*/  ISETP.LT.OR P5, PT, R85.reuse, 0x4a, P5 ;  /* 0x0000004a5500780c */ /* 0x040fe40002fa1670 */
[----:B------:R-:W-:Y:S02]  /*13c50*/  FMNMX.FTZ R6, R78, R7, !PT ;  /* 0x000000074e067209 */ /* 0x000fe40007810000 */
[----:B------:R-:W-:-:S02]  /*13c60*/  ISETP.LT.OR P4, PT, R85, 0x1a, P4 ;  /* 0x0000001a5500780c */ /* 0x000fc40002781670 */
[----:B------:R-:W-:Y:S02]  /*13c70*/  FMNMX.FTZ R24, R30, R155, !PT ;  /* 0x0000009b1e187209 */ /* 0x000fe40007810000 */
[----:B------:R-:W-:Y:S02]  /*13c80*/  FSEL R57, R57, -INF , !P5 ;  /* 0xff80000039397808 */ /* 0x000fe40006800000 */
[----:B------:R-:W-:Y:S02]  /*13c90*/  FMNMX.FTZ R6, R79, R6, !PT ;  /* 0x000000064f067209 */ /* 0x000fe40007810000 */
[----:B------:R-:W-:Y:S02]  /*13ca0*/  ISETP.GT.AND P5, PT, R84, 0x50, P3 ;  /* 0x000000505400780c */ /* 0x000fe40001fa4270 */
[----:B------:R-:W-:Y:S02]  /*13cb0*/  FSEL R37, R37, -INF , !P4 ;  /* 0xff80000025257808 */ /* 0x000fe40006000000 */
[----:B------:R-:W-:-:S02]  /*13cc0*/  FMNMX.FTZ R155, R31, R24, !PT ;  /* 0x000000181f9b7209 */ /* 0x000fc40007810000 */
[----:B------:R-:W-:Y:S02]  /*13cd0*/  ISETP.GT.AND P4, PT, R84, 0x21, P3 ;  /* 0x000000215400780c */ /* 0x000fe40001f84270 */
[----:B------:R-:W-:Y:S02]  /*13ce0*/  FMNMX.FTZ R6, R81, R6, !PT ;  /* 0x0000000651067209 */ /* 0x000fe40007810000 */
[C---:B------:R-:W-:Y:S02]  /*13cf0*/  ISETP.LT.OR P5, PT, R85.reuse, 0x51, P5 ;  /* 0x000000515500780c */ /* 0x040fe40002fa1670 */
[----:B------:R-:W-:Y:S02]  /*13d00*/  FMNMX.FTZ R24, R36, R155, !PT ;  /* 0x0000009b24187209 */ /* 0x000fe40007810000 */
[----:B------:R-:W-:Y:S02]  /*13d10*/  ISETP.LT.OR P4, PT, R85, 0x22, P4 ;  /* 0x000000225500780c */ /* 0x000fe40002781670 */
[----:B------:R-:W-:-:S02]  /*13d20*/  FMNMX.FTZ R7, R77, R6, !PT ;  /* 0x000000064d077209 */ /* 0x000fc40007810000 */
[----:B------:R-:W-:Y:S02]  /*13d30*/  FSEL R59, R59, -INF , !P5 ;  /* 0xff8000003b3b7808 */ /* 0x000fe40006800000 */
[----:B------:R-:W-:Y:S02]  /*13d40*/  ISETP.GT.AND P5, PT, R84, 0x51, P3 ;  /* 0x000000515400780c */ /* 0x000fe40001fa4270 */
[----:B------:R-:W-:Y:S02]  /*13d50*/  FMNMX.FTZ R155, R37, R24, !PT ;  /* 0x00000018259b7209 */ /* 0x000fe40007810000 */
[----:B------:R-:W-:Y:S02]  /*13d60*/  FSEL R39, R39, -INF , !P4 ;  /* 0xff80000027277808 */ /* 0x000fe40006000000 */
[----:B------:R-:W-:Y:S02]  /*13d70*/  FMNMX.FTZ R7, R80, R7, !PT ;  /* 0x0000000750077209 */ /* 0x000fe40007810000 */
[----:B------:R-:W-:-:S02]  /*13d80*/  ISETP.GT.AND P4, PT, R84, 0x29, P3 ;  /* 0x000000295400780c */ /* 0x000fc40001f84270 */
[C---:B------:R-:W-:Y:S01]  /*13d90*/  ISETP.LT.OR P5, PT, R85.reuse, 0x52, P5 ;  /* 0x000000525500780c */ /* 0x040fe20002fa1670 */
[----:B------:R-:W0:Y:S01]  /*13da0*/  SHFL.BFLY PT, R6, R7, 0x2, 0x1f ;  /* 0x0c401f0007067f89 */ /* 0x000e2200000e0000 */
[----:B------:R-:W-:Y:S02]  /*13db0*/  FMNMX.FTZ R24, R38, R155, !PT ;  /* 0x0000009b26187209 */ /* 0x000fe40007810000 */
[----:B------:R-:W-:Y:S02]  /*13dc0*/  ISETP.LT.OR P4, PT, R85, 0x2a, P4 ;  /* 0x0000002a5500780c */ /* 0x000fe40002781670 */
[----:B------:R-:W-:Y:S02]  /*13dd0*/  FSEL R61, R61, -INF , !P5 ;  /* 0xff8000003d3d7808 */ /* 0x000fe40006800000 */
[----:B------:R-:W-:Y:S02]  /*13de0*/  ISETP.GT.AND P5, PT, R84, 0x58, P3 ;  /* 0x000000585400780c */ /* 0x000fe40001fa4270 */
[----:B------:R-:W-:-:S02]  /*13df0*/  FMNMX.FTZ R155, R39, R24, !PT ;  /* 0x00000018279b7209 */ /* 0x000fc40007810000 */
[----:B------:R-:W-:Y:S02]  /*13e00*/  FSEL R43, R43, -INF , !P4 ;  /* 0xff8000002b2b7808 */ /* 0x000fe40006000000 */
[----:B------:R-:W-:Y:S02]  /*13e10*/  ISETP.GT.AND P4, PT, R84, 0x31, P3 ;  /* 0x000000315400780c */ /* 0x000fe40001f84270 */
[C---:B------:R-:W-:Y:S02]  /*13e20*/  ISETP.LT.OR P5, PT, R85.reuse, 0x59, P5 ;  /* 0x000000595500780c */ /* 0x040fe40002fa1670 */
[----:B------:R-:W-:Y:S02]  /*13e30*/  FMNMX.FTZ R24, R42, R155, !PT ;  /* 0x0000009b2a187209 */ /* 0x000fe40007810000 */
[----:B------:R-:W-:Y:S02]  /*13e40*/  ISETP.LT.OR P4, PT, R85, 0x32, P4 ;  /* 0x000000325500780c */ /* 0x000fe40002781670 */
[----:B------:R-:W-:-:S02]  /*13e50*/  FSEL R63, R63, -INF , !P5 ;  /* 0xff8000003f3f7808 */ /* 0x000fc40006800000 */
[----:B------:R-:W-:Y:S02]  /*13e60*/  FMNMX.FTZ R155, R43, R24, !PT ;  /* 0x000000182b9b7209 */ /* 0x000fe40007810000 */
[C---:B------:R-:W-:Y:S02]  /*13e70*/  ISETP.GT.AND P5, PT, R84.reuse, 0x59, P3 ;  /* 0x000000595400780c */ /* 0x040fe40001fa4270 */
[----:B------:R-:W-:Y:S02]  /*13e80*/  FSEL R47, R47, -INF , !P4 ;  /* 0xff8000002f2f7808 */ /* 0x000fe40006000000 */
[----:B------:R-:W-:Y:S02]  /*13e90*/  ISETP.GT.AND P4, PT, R84, 0x39, P3 ;  /* 0x000000395400780c */ /* 0x000fe40001f84270 */
[----:B------:R-:W-:Y:S02]  /*13ea0*/  FMNMX.FTZ R24, R46, R155, !PT ;  /* 0x0000009b2e187209 */ /* 0x000fe40007810000 */
[----:B------:R-:W-:-:S02]  /*13eb0*/  ISETP.LT.OR P5, PT, R85, 0x5a, P5 ;  /* 0x0000005a5500780c */ /* 0x000fc40002fa1670 */
[----:B------:R-:W-:Y:S02]  /*13ec0*/  ISETP.LT.OR P4, PT, R85, 0x3a, P4 ;  /* 0x0000003a5500780c */ /* 0x000fe40002781670 */
[----:B------:R-:W-:Y:S02]  /*13ed0*/  FMNMX.FTZ R155, R47, R24, !PT ;  /* 0x000000182f9b7209 */ /* 0x000fe40007810000 */
[----:B------:R-:W-:Y:S02]  /*13ee0*/  FSEL R65, R65, -INF , !P5 ;  /* 0xff80000041417808 */ /* 0x000fe40006800000 */
[----:B------:R-:W-:Y:S02]  /*13ef0*/  ISETP.GT.AND P5, PT, R84, 0x60, P3 ;  /* 0x000000605400780c */ /* 0x000fe40001fa4270 */
[----:B------:R-:W-:Y:S02]  /*13f00*/  FSEL R9, R9, -INF , !P4 ;  /* 0xff80000009097808 */ /* 0x000fe40006000000 */
[----:B------:R-:W-:-:S02]  /*13f10*/  FMNMX.FTZ R24, R8, R155, !PT ;  /* 0x0000009b08187209 */ /* 0x000fc40007810000 */
[----:B------:R-:W-:Y:S02]  /*13f20*/  ISETP.LT.OR P5, PT, R85, 0x61, P5 ;  /* 0x000000615500780c */ /* 0x000fe40002fa1670 */
[----:B0-----:R-:W-:Y:S02]  /*13f30*/  FMNMX.FTZ R6, R7, R6, !PT ;  /* 0x0000000607067209 */ /* 0x001fe40007810000 */
[----:B------:R-:W-:Y:S02]  /*13f40*/  FMNMX.FTZ R155, R9, R24, !PT ;  /* 0x00000018099b7209 */ /* 0x000fe40007810000 */
[----:B------:R-:W-:Y:S01]  /*13f50*/  FSEL R68, R68, -INF , !P5 ;  /* 0xff80000044447808 */ /* 0x000fe20006800000 */
[----:B------:R-:W0:Y:S01]  /*13f60*/  SHFL.BFLY PT, R7, R6, 0x1, 0x1f ;  /* 0x0c201f0006077f89 */ /* 0x000e2200000e0000 */
        /* <DEDUP_REMOVED lines=14> */
[----:B0-----:R-:W-:Y:S02]  /*14050*/  FMNMX.FTZ R6, R6, R7, !PT ;  /* 0x0000000706067209 */ /* 0x001fe40007810000 */
[----:B------:R-:W-:Y:S02]  /*14060*/  FMNMX.FTZ R24, R63, R24, !PT ;  /* 0x000000183f187209 */ /* 0x000fe40007810000 */
[----:B------:R-:W-:Y:S01]  /*14070*/  FSEL R71, R71, -INF , !P5 ;  /* 0xff80000047477808 */ /* 0x000fe20006800000 */
[----:B------:R-:W-:Y:S01]  /*14080*/  FMUL.FTZ R7, R6, UR44 ;  /* 0x0000002c06077c20 */ /* 0x000fe20008410000 */
[----:B------:R-:W-:Y:S02]  /*14090*/  ISETP.GT.AND P5, PT, R84, 0x70, P3 ;  /* 0x000000705400780c */ /* 0x000fe40001fa4270 */
[----:B------:R-:W-:Y:S02]  /*140a0*/  FMNMX.FTZ R155, R65, R24, !PT ;  /* 0x00000018419b7209 */ /* 0x000fe40007810000 */
[----:B------:R-:W-:-:S02]  /*140b0*/  FSETP.NEU.FTZ.AND P4, PT, R6, -INF , PT ;  /* 0xff8000000600780b */ /* 0x000fc40003f9d000 */
[----:B------:R-:W-:Y:S02]  /*140c0*/  ISETP.LT.OR P5, PT, R85, 0x71, P5 ;  /* 0x000000715500780c */ /* 0x000fe40002fa1670 */
[----:B------:R-:W-:Y:S02]  /*140d0*/  FMNMX.FTZ R24, R68, R155, !PT ;  /* 0x0000009b44187209 */ /* 0x000fe40007810000 */
[----:B------:R-:W-:Y:S02]  /*140e0*/  FSEL R7, R7, RZ, P4 ;  /* 0x000000ff07077208 */ /* 0x000fe40002000000 */
[----:B------:R-:W-:Y:S02]  /*140f0*/  FSEL R72, R72, -INF , !P5 ;  /* 0xff80000048487808 */ /* 0x000fe40006800000 */
[----:B------:R-:W-:Y:S01]  /*14100*/  ISETP.GT.AND P5, PT, R84, 0x71, P3 ;  /* 0x000000715400780c */ /* 0x000fe20001fa4270 */
        /* <DEDUP_REMOVED lines=8> */
[--C-:B------:R-:W-:Y:S01]  /*14190*/  FFMA.FTZ R152, R79, UR44, -R7.reuse ;  /* 0x0000002c4f987c23 */ /* 0x100fe20008010807 */
[C---:B------:R-:W-:Y:S01]  /*141a0*/  ISETP.GT.AND P5, PT, R84.reuse, 0x78, P3 ;  /* 0x000000785400780c */ /* 0x040fe20001fa4270 */
[--C-:B------:R-:W-:Y:S01]  /*141b0*/  FFMA.FTZ R180, R165, UR44, -R7.reuse ;  /* 0x0000002ca5b47c23 */ /* 0x100fe20008010807 */
[----:B------:R-:W-:Y:S01]  /*141c0*/  FMNMX.FTZ R73, R71, R28, !PT ;  /* 0x0000001c47497209 */ /* 0x000fe20007810000 */
[--C-:B------:R-:W-:Y:S01]  /*141d0*/  FFMA.FTZ R29, R29, UR44, -R7.reuse ;  /* 0x0000002c1d1d7c23 */ /* 0x100fe20008010807 */
[----:B------:R-:W-:Y:S01]  /*141e0*/  ISETP.GT.AND P3, PT, R84, 0x79, P3 ;  /* 0x000000795400780c */ /* 0x000fe20001f64270 */
[--C-:B------:R-:W-:Y:S01]  /*141f0*/  FFMA.FTZ R33, R33, UR44, -R7.reuse ;  /* 0x0000002c21217c23 */ /* 0x100fe20008010807 */
[----:B------:R-:W-:Y:S01]  /*14200*/  ISETP.LT.OR P5, PT, R85, 0x79, P5 ;  /* 0x000000795500780c */ /* 0x000fe20002fa1670 */
[--C-:B------:R-:W-:Y:S01]  /*14210*/  FFMA.FTZ R35, R35, UR44, -R7.reuse ;  /* 0x0000002c23237c23 */ /* 0x100fe20008010807 */
[----:B------:R-:W-:Y:S01]  /*14220*/  FMNMX.FTZ R73, R72, R73, !PT ;  /* 0x0000004948497209 */ /* 0x000fe20007810000 */
[--C-:B------:R-:W-:Y:S01]  /*14230*/  FFMA.FTZ R172, R40, UR44, -R7.reuse ;  /* 0x0000002c28ac7c23 */ /* 0x100fe20008010807 */
[----:B------:R-:W-:Y:S01]  /*14240*/  ISETP.LT.OR P3, PT, R85, 0x7a, P3 ;  /* 0x0000007a5500780c */ /* 0x000fe20001f61670 */
[--C-:B------:R-:W-:Y:S01]  /*14250*/  FFMA.FTZ R41, R41, UR44, -R7.reuse ;  /* 0x0000002c29297c23 */ /* 0x100fe20008010807 */
[----:B------:R-:W-:Y:S01]  /*14260*/  FSEL R74, R74, -INF , !P5 ;  /* 0xff8000004a4a7808 */ /* 0x000fe20006800000 */
[--C-:B------:R-:W-:Y:S01]  /*14270*/  FFMA.FTZ R174, R44, UR44, -R7.reuse ;  /* 0x0000002c2cae7c23 */ /* 0x100fe20008010807 */
[----:B------:R-:W-:Y:S01]  /*14280*/  FMNMX.FTZ R85, R24, R73, !PT ;  /* 0x0000004918557209 */ /* 0x000fe20007810000 */
[--C-:B------:R-:W-:Y:S01]  /*14290*/  FFMA.FTZ R45, R45, UR44, -R7.reuse ;  /* 0x0000002c2d2d7c23 */ /* 0x100fe20008010807 */
[----:B------:R-:W-:Y:S01]  /*142a0*/  FSEL R34, R75, -INF , !P3 ;  /* 0xff8000004b227808 */ /* 0x000fe20005800000 */
[--C-:B------:R-:W-:Y:S01]  /*142b0*/  FFMA.FTZ R168, R48, UR44, -R7.reuse ;  /* 0x0000002c30a87c23 */ /* 0x100fe20008010807 */
[----:B------:R-:W-:Y:S01]  /*142c0*/  FMNMX.FTZ R85, R74, R85, !PT ;  /* 0x000000554a557209 */ /* 0x000fe20007810000 */
[--C-:B------:R-:W-:Y:S01]  /*142d0*/  FFMA.FTZ R49, R49, UR44, -R7.reuse ;  /* 0x0000002c31317c23 */ /* 0x100fe20008010807 */
[----:B------:R-:W-:Y:S01]  /*142e0*/  FSEL R32, R6, RZ, P4 ;  /* 0x000000ff06207208 */ /* 0x000fe20002000000 */
[--C-:B------:R-:W-:Y:S01]  /*142f0*/  FFMA.FTZ R170, R50, UR44, -R7.reuse ;  /* 0x0000002c32aa7c23 */ /* 0x100fe20008010807 */
[----:B------:R-:W-:Y:S01]  /*14300*/  FMNMX.FTZ R85, R34, R85, !PT ;  /* 0x0000005522557209 */ /* 0x000fe20007810000 */
[--C-:B------:R-:W-:Y:S01]  /*14310*/  FFMA.FTZ R51, R51, UR44, -R7.reuse ;  /* 0x0000002c33337c23 */ /* 0x100fe20008010807 */
[----:B------:R-:W-:Y:S01]  /*14320*/  FFMA.FTZ R164, R54, UR44, -R7 ;  /* 0x0000002c36a47c23 */ /* 0x000fe20008010807 */
[----:B------:R-:W-:Y:S01]  /*14330*/  FADD.FTZ R32, -R32, R11 ;  /* 0x0000000b20207221 */ /* 0x000fe20000010100 */
[--C-:B------:R-:W-:Y:S01]  /*14340*/  FFMA.FTZ R55, R55, UR44, -R7.reuse ;  /* 0x0000002c37377c23 */ /* 0x100fe20008010807 */
[----:B------:R-:W0:Y:S01]  /*14350*/  SHFL.BFLY PT, R28, R85, 0x2, 0x1f ;  /* 0x0c401f00551c7f89 */ /* 0x000e2200000e0000 */
[--C-:B------:R-:W-:Y:S01]  /*14360*/  FFMA.FTZ R166, R58, UR44, -R7.reuse ;  /* 0x0000002c3aa67c23 */ /* 0x100fe20008010807 */
        /* <DEDUP_REMOVED lines=11> */
[----:B------:R-:W-:Y:S08]  /*14420*/  MUFU.EX2 R87, R87 ;  /* 0x0000005700577308 */ /* 0x000ff00000000800 */
[----:B------:R-:W-:Y:S01]  /*14430*/  MUFU.EX2 R180, R180 ;  /* 0x000000b400b47308 */ /* 0x000fe20000000800 */
[----:B0-----:R-:W-:Y:S01]  /*14440*/  FMNMX.FTZ R28, R85, R28, !PT ;  /* 0x0000001c551c7209 */ /* 0x001fe20007810000 */
[----:B------:R-:W-:-:S04]  /*14450*/  FFMA.FTZ R85, R78, UR44, -R7 ;  /* 0x0000002c4e557c23 */ /* 0x000fc80008010807 */
[----:B------:R-:W0:Y:S02]  /*14460*/  SHFL.BFLY PT, R155, R28, 0x1, 0x1f ;  /* 0x0c201f001c9b7f89 */ /* 0x000e2400000e0000 */
[----:B------:R-:W-:Y:S08]  /*14470*/  MUFU.EX2 R182, R182 ;  /* 0x000000b600b67308 */ /* 0x000ff00000000800 */
[----:B------:R-:W-:Y:S08]  /*14480*/  MUFU.EX2 R29, R29 ;  /* 0x0000001d001d7308 */ /* 0x000ff00000000800 */
[----:B------:R-:W-:Y:S01]  /*14490*/  MUFU.EX2 R176, R176 ;  /* 0x000000b000b07308 */ /* 0x000fe20000000800 */
[----:B0-----:R-:W-:Y:S01]  /*144a0*/  FMNMX.FTZ R7, R28, R155, !PT ;  /* 0x0000009b1c077209 */ /* 0x001fe20007810000 */
[----:B------:R-:W-:-:S06]  /*144b0*/  FMUL.FTZ R28, R32, UR44 ;  /* 0x0000002c201c7c20 */ /* 0x000fcc0008410000 */
[----:B------:R-:W-:Y:S01]  /*144c0*/  MUFU.EX2 R33, R33 ;  /* 0x0000002100217308 */ /* 0x000fe20000000800 */
[C---:B------:R-:W-:Y:S01]  /*144d0*/  FSETP.NEU.FTZ.AND P3, PT, R7.reuse, -INF , PT ;  /* 0xff8000000700780b */ /* 0x040fe20003f7d000 */
[----:B------:R-:W-:-:S06]  /*144e0*/  FMUL.FTZ R44, R7, UR44 ;  /* 0x0000002c072c7c20 */ /* 0x000fcc0008410000 */
[----:B------:R-:W0:Y:S01]  /*144f0*/  MUFU.EX2 R28, R28 ;  /* 0x0000001c001c7308 */ /* 0x000e220000000800 */
[----:B------:R-:W-:-:S05]  /*14500*/  FSEL R44, R44, RZ, P3 ;  /* 0x000000ff2c2c7208 */ /* 0x000fca0001800000 */
[--C-:B------:R-:W-:Y:S01]  /*14510*/  FFMA.FTZ R32, R25, UR44, -R44.reuse ;  /* 0x0000002c19207c23 */ /* 0x100fe2000801082c */
[----:B------:R-:W-:Y:S01]  /*14520*/  FFMA.FTZ R171, R8, UR44, -R44 ;  /* 0x0000002c08ab7c23 */ /* 0x000fe2000801082c */
[----:B------:R-:W1:Y:S01]  /*14530*/  MUFU.EX2 R178, R178 ;  /* 0x000000b200b27308 */ /* 0x000e620000000800 */
[----:B------:R-:W-:Y:S02]  /*14540*/  @!P1 IMAD R8, R184, 0x8, R2 ;  /* 0x00000008b8089824 */ /* 0x000fe400078e0202 */
[--C-:B------:R-:W-:Y:S01]  /*14550*/  FFMA.FTZ R183, R26, UR44, -R44.reuse ;  /* 0x0000002c1ab77c23 */ /* 0x100fe2000801082c */
[--C-:B------:R-:W-:Y:S01]  /*14560*/  FFMA.FTZ R26, R27, UR44, -R44.reuse ;  /* 0x0000002c1b1a7c23 */ /* 0x100fe2000801082c */
[--C-:B------:R-:W-:Y:S01]  /*14570*/  FFMA.FTZ R181, R153, UR44, -R44.reuse ;  /* 0x0000002c99b57c23 */ /* 0x100fe2000801082c */
[----:B------:R-:W-:Y:S02]  /*14580*/  @!P1 VIADD R8, R8, 0x28860 ;  /* 0x0002886008089836 */ /* 0x000fe40000000000 */
[--C-:B------:R-:W-:Y:S01]  /*14590*/  FFMA.FTZ R9, R9, UR44, -R44.reuse ;  /* 0x0000002c09097c23 */ /* 0x100fe2000801082c */
[--C-:B------:R-:W-:Y:S01]  /*145a0*/  FFMA.FTZ R177, R30, UR44, -R44.reuse ;  /* 0x0000002c1eb17c23 */ /* 0x100fe2000801082c */
[----:B------:R-:W2:Y:S01]  /*145b0*/  MUFU.EX2 R35, R35 ;  /* 0x0000002300237308 */ /* 0x000ea20000000800 */
[----:B0-----:R-:W-:Y:S01]  /*145c0*/  FFMA.FTZ R25, R28, R4, R87 ;  /* 0x000000041c197223 */ /* 0x001fe20000010057 */
[--C-:B------:R-:W-:Y:S01]  /*145d0*/  FFMA.FTZ R30, R31, UR44, -R44.reuse ;  /* 0x0000002c1f1e7c23 */ /* 0x100fe2000801082c */
[--C-:B------:R-:W-:Y:S01]  /*145e0*/  FFMA.FTZ R179, R36, UR44, -R44.reuse ;  /* 0x0000002c24b37c23 */ /* 0x100fe2000801082c */
[--C-:B------:R-:W-:Y:S01]  /*145f0*/  FFMA.FTZ R36, R37, UR44, -R44.reuse ;  /* 0x0000002c25247c23 */ /* 0x100fe2000801082c */
[----:B------:R-:W-:Y:S01]  /*14600*/  FADD.FTZ R25, R180, R25 ;  /* 0x00000019b4197221 */ /* 0x000fe20000010000 */
[--C-:B------:R-:W-:Y:S01]  /*14610*/  FFMA.FTZ R173, R38, UR44, -R44.reuse ;  /* 0x0000002c26ad7c23 */ /* 0x100fe2000801082c */
[--C-:B------:R-:W-:Y:S01]  /*14620*/  FFMA.FTZ R38, R39, UR44, -R44.reuse ;  /* 0x0000002c27267c23 */ /* 0x100fe2000801082c */
[----:B------:R-:W0:Y:S01]  /*14630*/  MUFU.EX2 R172, R172 ;  /* 0x000000ac00ac7308 */ /* 0x000e220000000800 */
[----:B------:R-:W-:Y:S01]  /*14640*/  FADD.FTZ R4, R182, R25 ;  /* 0x00000019b6047221 */ /* 0x000fe20000010000 */
[--C-:B------:R-:W-:Y:S01]  /*14650*/  FFMA.FTZ R175, R42, UR44, -R44.reuse ;  /* 0x0000002c2aaf7c23 */ /* 0x100fe2000801082c */
[--C-:B------:R-:W-:Y:S01]  /*14660*/  FFMA.FTZ R169, R46, UR44, -R44.reuse ;  /* 0x0000002c2ea97c23 */ /* 0x100fe2000801082c */
[----:B------:R-:W-:Y:S01]  /*14670*/  FFMA.FTZ R40, R43, UR44, -R44 ;  /* 0x0000002c2b287c23 */ /* 0x000fe2000801082c */
[----:B------:R-:W-:Y:S01]  /*14680*/  FADD.FTZ R25, R29, R4 ;  /* 0x000000041d197221 */ /* 0x000fe20000010000 */
[--C-:B------:R-:W-:Y:S01]  /*14690*/  FFMA.FTZ R42, R47, UR44, -R44.reuse ;  /* 0x0000002c2f2a7c23 */ /* 0x100fe2000801082c */
[--C-:B------:R-:W-:Y:S01]  /*146a0*/  FFMA.FTZ R165, R52, UR44, -R44.reuse ;  /* 0x0000002c34a57c23 */ /* 0x100fe2000801082c */
[----:B------:R-:W3:Y:S01]  /*146b0*/  MUFU.EX2 R41, R41 ;  /* 0x0000002900297308 */ /* 0x000ee20000000800 */
[----:B------:R-:W-:Y:S01]  /*146c0*/  FADD.FTZ R4, R176, R25 ;  /* 0x00000019b0047221 */ /* 0x000fe20000010000 */
[--C-:B------:R-:W-:Y:S01]  /*146d0*/  FFMA.FTZ R46, R53, UR44, -R44.reuse ;  /* 0x0000002c352e7c23 */ /* 0x100fe2000801082c */
[--C-:B------:R-:W-:Y:S01]  /*146e0*/  FFMA.FTZ R167, R56, UR44, -R44.reuse ;  /* 0x0000002c38a77c23 */ /* 0x100fe2000801082c */
[----:B------:R-:W-:Y:S01]  /*146f0*/  FFMA.FTZ R57, R57, UR44, -R44 ;  /* 0x0000002c39397c23 */ /* 0x000fe2000801082c */
[----:B------:R-:W-:Y:S01]  /*14700*/  FADD.FTZ R25, R33, R4 ;  /* 0x0000000421197221 */ /* 0x000fe20000010000 */
[--C-:B------:R-:W-:Y:S01]  /*14710*/  FFMA.FTZ R161, R59, UR44, -R44.reuse ;  /* 0x0000002c3ba17c23 */ /* 0x100fe2000801082c */
[--C-:B------:R-:W-:Y:S01]  /*14720*/  FFMA.FTZ R61, R61, UR44, -R44.reuse ;  /* 0x0000002c3d3d7c23 */ /* 0x100fe2000801082c */
[----:B------:R-:W4:Y:S01]  /*14730*/  MUFU.EX2 R174, R174 ;  /* 0x000000ae00ae7308 */ /* 0x000f220000000800 */
[----:B-1----:R-:W-:Y:S01]  /*14740*/  FADD.FTZ R4, R178, R25 ;  /* 0x00000019b2047221 */ /* 0x002fe20000010000 */
[--C-:B------:R-:W-:Y:S01]  /*14750*/  FFMA.FTZ R63, R63, UR44, -R44.reuse ;  /* 0x0000002c3f3f7c23 */ /* 0x100fe2000801082c */
[--C-:B------:R-:W-:Y:S01]  /*14760*/  FFMA.FTZ R65, R65, UR44, -R44.reuse ;  /* 0x0000002c41417c23 */ /* 0x100fe2000801082c */
[----:B------:R-:W-:Y:S01]  /*14770*/  FFMA.FTZ R68, R68, UR44, -R44 ;  /* 0x0000002c44447c23 */ /* 0x000fe2000801082c */
[----:B--2---:R-:W-:Y:S01]  /*14780*/  FADD.FTZ R25, R35, R4 ;  /* 0x0000000423197221 */ /* 0x004fe20000010000 */
[--C-:B------:R-:W-:Y:S01]  /*14790*/  FFMA.FTZ R69, R69, UR44, -R44.reuse ;  /* 0x0000002c45457c23 */ /* 0x100fe2000801082c */
[--C-:B------:R-:W-:Y:S01]  /*147a0*/  FFMA.FTZ R70, R70, UR44, -R44.reuse ;  /* 0x0000002c46467c23 */ /* 0x100fe2000801082c */
[----:B------:R-:W1:Y:S01]  /*147b0*/  MUFU.EX2 R45, R45 ;  /* 0x0000002d002d7308 */ /* 0x000e620000000800 */
[----:B0-----:R-:W-:Y:S01]  /*147c0*/  FADD.FTZ R4, R172, R25 ;  /* 0x00000019ac047221 */ /* 0x001fe20000010000 */
[--C-:B------:R-:W-:Y:S01]  /*147d0*/  FFMA.FTZ R71, R71, UR44, -R44.reuse ;  /* 0x0000002c47477c23 */ /* 0x100fe2000801082c */
[--C-:B------:R-:W-:Y:S01]  /*147e0*/  FFMA.FTZ R72, R72, UR44, -R44.reuse ;  /* 0x0000002c48487c23 */ /* 0x100fe2000801082c */
[----:B------:R-:W-:Y:S01]  /*147f0*/  FFMA.FTZ R24, R24, UR44, -R44 ;  /* 0x0000002c18187c23 */ /* 0x000fe2000801082c */
[----:B---3--:R-:W-:Y:S01]  /*14800*/  FADD.FTZ R25, R41, R4 ;  /* 0x0000000429197221 */ /* 0x008fe20000010000 */
[--C-:B------:R-:W-:Y:S01]  /*14810*/  FFMA.FTZ R74, R74, UR44, -R44.reuse ;  /* 0x0000002c4a4a7c23 */ /* 0x100fe2000801082c */
[----:B------:R-:W-:Y:S01]  /*14820*/  FFMA.FTZ R34, R34, UR44, -R44 ;  /* 0x0000002c22227c23 */ /* 0x000fe2000801082c */
[----:B------:R-:W0:Y:S01]  /*14830*/  MUFU.EX2 R168, R168 ;  /* 0x000000a800a87308 */ /* 0x000e220000000800 */
[----:B----4-:R-:W-:Y:S01]  /*14840*/  FADD.FTZ R4, R174, R25 ;  /* 0x00000019ae047221 */ /* 0x010fe20000010000 */
[----:B------:R-:W-:Y:S01]  /*14850*/  FSEL R25, R7, RZ, P3 ;  /* 0x000000ff07197208 */ /* 0x000fe20001800000 */
[----:B------:R-:W-:Y:S01]  /*14860*/  FMUL.FTZ R88, R88, R28 ;  /* 0x0000001c58587220 */ /* 0x000fe20000410000 */
[----:B------:R-:W-:Y:S01]  /*14870*/  ISETP.GT.AND P3, PT, R3, R14, PT ;  /* 0x0000000e0300720c */ /* 0x000fe20003f64270 */
[----:B------:R-:W-:Y:S01]  /*14880*/  FMUL.FTZ R89, R89, R28 ;  /* 0x0000001c59597220 */ /* 0x000fe20000410000 */
[----:B------:R-:W-:Y:S01]  /*14890*/  F2FP.F16.F32.PACK_AB R180, R180, R87 ;  /* 0x00000057b4b4723e */ /* 0x000fe200000000ff */
[----:B------:R-:W-:Y:S01]  /*148a0*/  FADD.FTZ R25, -R25, R10 ;  /* 0x0000000a19197221 */ /* 0x000fe20000010100 */
[----:B------:R-:W2:Y:S01]  /*148b0*/  MUFU.EX2 R49, R49 ;  /* 0x0000003100317308 */ /* 0x000ea20000000800 */
[----:B-1----:R-:W-:Y:S01]  /*148c0*/  FADD.FTZ R27, R45, R4 ;  /* 0x000000042d1b7221 */ /* 0x002fe20000010000 */
[----:B------:R-:W-:Y:S01]  /*148d0*/  F2FP.F16.F32.PACK_AB R182, R29, R182 ;  /* 0x000000b61db6723e */ /* 0x000fe200000000ff */
[----:B------:R-:W-:Y:S01]  /*148e0*/  FMUL.FTZ R92, R92, R28 ;  /* 0x0000001c5c5c7220 */ /* 0x000fe20000410000 */
[----:B------:R-:W-:Y:S01]  /*148f0*/  F2FP.F16.F32.PACK_AB R176, R33, R176 ;  /* 0x000000b021b0723e */ /* 0x000fe200000000ff */
[----:B------:R-:W-:Y:S01]  /*14900*/  FMUL.FTZ R93, R93, R28 ;  /* 0x0000001c5d5d7220 */ /* 0x000fe20000410000 */
[----:B------:R-:W-:Y:S01]  /*14910*/  F2FP.F16.F32.PACK_AB R178, R35, R178 ;  /* 0x000000b223b2723e */ /* 0x000fe200000000ff */
[----:B------:R-:W-:Y:S01]  /*14920*/  FMUL.FTZ R96, R96, R28 ;  /* 0x0000001c60607220 */ /* 0x000fe20000410000 */
[----:B------:R-:W1:Y:S01]  /*14930*/  MUFU.EX2 R170, R170 ;  /* 0x000000aa00aa7308 */ /* 0x000e620000000800 */
[----:B0-----:R-:W-:Y:S01]  /*14940*/  FADD.FTZ R4, R168, R27 ;  /* 0x0000001ba8047221 */ /* 0x001fe20000010000 */
[----:B------:R-:W-:Y:S01]  /*14950*/  @!P1 PRMT R27, RZ, 0x654, R8 ;  /* 0x00000654ff1b9816 */ /* 0x000fe20000000008 */
[----:B------:R-:W-:Y:S01]  /*14960*/  FMUL.FTZ R8, R25, UR44 ;  /* 0x0000002c19087c20 */ /* 0x000fe20008410000 */
[----:B------:R-:W-:Y:S01]  /*14970*/  F2FP.F16.F32.PACK_AB R172, R41, R172 ;  /* 0x000000ac29ac723e */ /* 0x000fe200000000ff */
[----:B------:R-:W-:Y:S01]  /*14980*/  FMUL.FTZ R97, R97, R28 ;  /* 0x0000001c61617220 */ /* 0x000fe20000410000 */
[----:B------:R0:W-:Y:S01]  /*14990*/  @!P1 SYNCS.ARRIVE.TRANS64.RED.A1T0 RZ, [R27+URZ], RZ ;  /* 0x000000ff1bff99a7 */ /* 0x0001e2000810043f */
[----:B------:R-:W-:Y:S01]  /*149a0*/  F2FP.F16.F32.PACK_AB R174, R45, R174 ;  /* 0x000000ae2dae723e */ /* 0x000fe200000000ff */
[----:B------:R-:W3:Y:S01]  /*149b0*/  MUFU.EX2 R51, R51 ;  /* 0x0000003300337308 */ /* 0x000ee20000000800 */
[C---:B--2---:R-:W-:Y:S01]  /*149c0*/  FADD.FTZ R25, R49.reuse, R4 ;  /* 0x0000000431197221 */ /* 0x044fe20000010000 */
[----:B------:R-:W-:Y:S01]  /*149d0*/  F2FP.F16.F32.PACK_AB R168, R49, R168 ;  /* 0x000000a831a8723e */ /* 0x000fe200000000ff */
[-C--:B------:R-:W-:Y:S01]  /*149e0*/  FMUL.FTZ R100, R100, R28.reuse ;  /* 0x0000001c64647220 */ /* 0x080fe20000410000 */
[-C--:B------:R-:W-:Y:S01]  /*149f0*/  FMUL.FTZ R101, R101, R28.reuse ;  /* 0x0000001c65657220 */ /* 0x080fe20000410000 */
[-C--:B------:R-:W-:Y:S01]  /*14a00*/  FMUL.FTZ R104, R104, R28.reuse ;  /* 0x0000001c68687220 */ /* 0x080fe20000410000 */
[-C--:B------:R-:W-:Y:S01]  /*14a10*/  FMUL.FTZ R105, R105, R28.reuse ;  /* 0x0000001c69697220 */ /* 0x080fe20000410000 */
[-C--:B------:R-:W-:Y:S01]  /*14a20*/  FMUL.FTZ R108, R108, R28.reuse ;  /* 0x0000001c6c6c7220 */ /* 0x080fe20000410000 */
[----:B------:R-:W-:Y:S01]  /*14a30*/  MUFU.EX2 R164, R164 ;  /* 0x000000a400a47308 */ /* 0x000fe20000000800 */
[----:B-1----:R-:W-:Y:S01]  /*14a40*/  FADD.FTZ R4, R170, R25 ;  /* 0x00000019aa047221 */ /* 0x002fe20000010000 */
[-C--:B------:R-:W-:Y:S01]  /*14a50*/  FMUL.FTZ R109, R109, R28.reuse ;  /* 0x0000001c6d6d7220 */ /* 0x080fe20000410000 */
[-C--:B------:R-:W-:Y:S01]  /*14a60*/  FMUL.FTZ R112, R112, R28.reuse ;  /* 0x0000001c70707220 */ /* 0x080fe20000410000 */
[-C--:B------:R-:W-:Y:S01]  /*14a70*/  FMUL.FTZ R113, R113, R28.reuse ;  /* 0x0000001c71717220 */ /* 0x080fe20000410000 */
[-C--:B------:R-:W-:Y:S01]  /*14a80*/  FMUL.FTZ R116, R116, R28.reuse ;  /* 0x0000001c74747220 */ /* 0x080fe20000410000 */
[-C--:B------:R-:W-:Y:S01]  /*14a90*/  FMUL.FTZ R117, R117, R28.reuse ;  /* 0x0000001c75757220 */ /* 0x080fe20000410000 */
[----:B------:R-:W-:Y:S01]  /*14aa0*/  FMUL.FTZ R120, R120, R28 ;  /* 0x0000001c78787220 */ /* 0x000fe20000410000 */
[----:B------:R-:W-:Y:S01]  /*14ab0*/  MUFU.EX2 R55, R55 ;  /* 0x0000003700377308 */ /* 0x000fe20000000800 */
[----:B---3--:R-:W-:Y:S01]  /*14ac0*/  F2FP.F16.F32.PACK_AB R170, R51, R170 ;  /* 0x000000aa33aa723e */ /* 0x008fe200000000ff */
        /* <DEDUP_REMOVED lines=16> */
[----:B------:R-:W-:Y:S01]  /*14bd0*/  FMUL.FTZ R149, R149, R28 ;  /* 0x0000001c95957220 */ /* 0x000fe20000410000 */
[----:B------:R-:W-:-:S02]  /*14be0*/  VIADD R3, R3, 0xffffffff ;  /* 0xffffffff03037836 */ /* 0x000fc40000000000 */
[----:B------:R-:W-:-:S03]  /*14bf0*/  IMAD.MOV.U32 R184, RZ, RZ, R21 ;  /* 0x000000ffffb87224 */ /* 0x000fc600078e0015 */
[----:B------:R-:W1:Y:S08]  /*14c00*/  MUFU.EX2 R8, R8 ;  /* 0x0000000800087308 */ /* 0x000e700000000800 */
[----:B------:R-:W2:Y:S08]  /*14c10*/  MUFU.EX2 R73, R60 ;  /* 0x0000003c00497308 */ /* 0x000eb00000000800 */
[----:B------:R3:W-:Y:S01]  /*14c20*/  MUFU.EX2 R10, R9 ;  /* 0x00000009000a7308 */ /* 0x0007e20000000800 */
[-C--:B-1----:R-:W-:Y:S01]  /*14c30*/  FMUL.FTZ R90, R90, R8.reuse ;  /* 0x000000085a5a7220 */ /* 0x082fe20000410000 */
        /* <DEDUP_REMOVED lines=10> */
[----:B------:R-:W-:Y:S01]  /*14ce0*/  FMUL.FTZ R107, R107, R8 ;  /* 0x000000086b6b7220 */ /* 0x000fe20000410000 */
[----:B------:R-:W-:Y:S01]  /*14cf0*/  FADD.FTZ R4, R164, R9 ;  /* 0x00000009a4047221 */ /* 0x000fe20000010000 */
[C---:B------:R-:W-:Y:S01]  /*14d00*/  F2FP.F16.F32.PACK_AB R164, R55.reuse, R164 ;  /* 0x000000a437a4723e */ /* 0x040fe200000000ff */
[-C--:B------:R-:W-:Y:S01]  /*14d10*/  FMUL.FTZ R110, R110, R8.reuse ;  /* 0x000000086e6e7220 */ /* 0x080fe20000410000 */
[----:B------:R-:W3:Y:S01]  /*14d20*/  MUFU.EX2 R160, R160 ;  /* 0x000000a000a07308 */ /* 0x000ee20000000800 */
[----:B------:R-:W-:Y:S01]  /*14d30*/  FADD.FTZ R9, R55, R4 ;  /* 0x0000000437097221 */ /* 0x000fe20000010000 */
[-C--:B------:R-:W-:Y:S01]  /*14d40*/  FMUL.FTZ R111, R111, R8.reuse ;  /* 0x000000086f6f7220 */ /* 0x080fe20000410000 */
[-C--:B------:R-:W-:Y:S01]  /*14d50*/  FMUL.FTZ R114, R114, R8.reuse ;  /* 0x0000000872727220 */ /* 0x080fe20000410000 */
[----:B------:R-:W-:Y:S01]  /*14d60*/  FMUL.FTZ R115, R115, R8 ;  /* 0x0000000873737220 */ /* 0x000fe20000410000 */
[----:B------:R-:W-:Y:S01]  /*14d70*/  FADD.FTZ R4, R166, R9 ;  /* 0x00000009a6047221 */ /* 0x000fe20000010000 */
[----:B------:R-:W-:Y:S01]  /*14d80*/  FFMA.FTZ R9, R8, R0, R181 ;  /* 0x0000000008097223 */ /* 0x000fe200000100b5 */
[C---:B--2---:R-:W-:Y:S01]  /*14d90*/  F2FP.F16.F32.PACK_AB R166, R73.reuse, R166 ;  /* 0x000000a649a6723e */ /* 0x044fe200000000ff */
[----:B------:R-:W2:Y:S01]  /*14da0*/  MUFU.EX2 R183, R183 ;  /* 0x000000b700b77308 */ /* 0x000ea20000000800 */
[----:B------:R-:W-:Y:S01]  /*14db0*/  FADD.FTZ R25, R73, R4 ;  /* 0x0000000449197221 */ /* 0x000fe20000010000 */
[C---:B-1----:R-:W-:Y:S01]  /*14dc0*/  FADD.FTZ R0, R32.reuse, R9 ;  /* 0x0000000920007221 */ /* 0x042fe20000010000 */
[----:B------:R-:W-:Y:S01]  /*14dd0*/  F2FP.F16.F32.PACK_AB R181, R32, R181 ;  /* 0x000000b520b5723e */ /* 0x000fe200000000ff */
        /* <DEDUP_REMOVED lines=19> */
[----:B------:R-:W-:Y:S01]  /*14f10*/  FMUL.FTZ R147, R147, R8 ;  /* 0x0000000893937220 */ /* 0x000fe20000410000 */
[----:B------:R-:W2:Y:S01]  /*14f20*/  MUFU.EX2 R162, R162 ;  /* 0x000000a200a27308 */ /* 0x000ea20000000800 */
[C---:B-1----:R-:W-:Y:S01]  /*14f30*/  FADD.FTZ R25, R75.reuse, R4 ;  /* 0x000000044b197221 */ /* 0x042fe20000010000 */
[----:B------:R-:W-:Y:S01]  /*14f40*/  F2FP.F16.F32.PACK_AB R160, R75, R160 ;  /* 0x000000a04ba0723e */ /* 0x000fe200000000ff */
[-C--:B------:R-:W-:Y:S01]  /*14f50*/  FMUL.FTZ R150, R150, R8.reuse ;  /* 0x0000000896967220 */ /* 0x080fe20000410000 */
[----:B------:R-:W-:-:S04]  /*14f60*/  FMUL.FTZ R151, R151, R8 ;  /* 0x0000000897977220 */ /* 0x000fc80000410000 */
        /* <DEDUP_REMOVED lines=24> */
[----:B---3--:R-:W-:-:S07]  /*150f0*/  FADD.FTZ R48, R158, R25 ;  /* 0x000000199e307221 */ /* 0x008fce0000010000 */
        /* <DEDUP_REMOVED lines=24> */
[----:B------:R-:W-:Y:S02]  /*15280*/  F2FP.F16.F32.PACK_AB R154, R11, R154 ;  /* 0x0000009a0b9a723e */ /* 0x000fe400000000ff */
[----:B------:R-:W-:-:S04]  /*15290*/  MOV R11, R6 ;  /* 0x00000006000b7202 */ /* 0x000fc80000000f00 */
[----:B------:R-:W2:Y:S01]  /*152a0*/  MUFU.EX2 R165, R165 ;  /* 0x000000a500a57308 */ /* 0x000ea20000000800 */
[C---:B-1----:R-:W-:Y:S01]  /*152b0*/  FADD.FTZ R48, R42.reuse, R9 ;  /* 0x000000092a307221 */ /* 0x042fe20000010000 */
[----:B------:R-:W-:-:S06]  /*152c0*/  F2FP.F16.F32.PACK_AB R169, R42, R169 ;  /* 0x000000a92aa9723e */ /* 0x000fcc00000000ff */
[----:B------:R-:W1:Y:S01]  /*152d0*/  MUFU.EX2 R46, R46 ;  /* 0x0000002e002e7308 */ /* 0x000e620000000800 */
[----:B---3--:R-:W-:Y:S01]  /*152e0*/  FADD.FTZ R9, R171, R48 ;  /* 0x00000030ab097221 */ /* 0x008fe20000010000 */
[----:B------:R-:W-:-:S03]  /*152f0*/  F2FP.F16.F32.PACK_AB R171, R10, R171 ;  /* 0x000000ab0aab723e */ /* 0x000fc600000000ff */
[----:B------:R-:W-:Y:S01]  /*15300*/  FADD.FTZ R48, R10, R9 ;  /* 0x000000090a307221 */ /* 0x000fe20000010000 */
[----:B------:R-:W-:Y:S02]  /*15310*/  IMAD.MOV.U32 R10, RZ, RZ, R7 ;  /* 0x000000ffff0a7224 */ /* 0x000fe400078e0007 */
[----:B------:R-:W3:Y:S01]  /*15320*/  MUFU.EX2 R167, R167 ;  /* 0x000000a700a77308 */ /* 0x000ee20000000800 */
[----:B--2---:R-:W-:-:S07]  /*15330*/  FADD.FTZ R9, R165, R48 ;  /* 0x00000030a5097221 */ /* 0x004fce0000010000 */
        /* <DEDUP_REMOVED lines=36> */
[----:B0-----:R-:W-:Y:S06]  /*15580*/  @P3 BRA `(.L_x_1538) ;  /* 0xffffffc400883947 */ /* 0x001fec000383ffff */
[----:B------:R-:W-:Y:S02]  /*15590*/  IMAD.MOV.U32 R10, RZ, RZ, R7 ;  /* 0x000000ffff0a7224 */ /* 0x000fe400078e0007 */
[----:B------:R-:W-:Y:S02]  /*155a0*/  IMAD.MOV.U32 R11, RZ, RZ, R6 ;  /* 0x000000ffff0b7224 */ /* 0x000fe400078e0006 */
[----:B------:R-:W-:Y:S02]  /*155b0*/  IMAD.MOV.U32 R184, RZ, RZ, R21 ;  /* 0x000000ffffb87224 */ /* 0x000fe400078e0015 */
[----:B------:R-:W-:-:S07]  /*155c0*/  IMAD.MOV.U32 R186, RZ, RZ, R199 ;  /* 0x000000ffffba7224 */ /* 0x000fce00078e00c7 */
.L_x_1520:
[----:B------:R-:W0:Y:S01]  /*155d0*/  LDC R13, c[0x0][0x9e4] ;  /* 0x00027900ff0d7b82 */ /* 0x000e220000000800 */
[----:B------:R-:W-:Y:S01]  /*155e0*/  IADD3 R6, R192, 0x80, -R193 ;  /* 0x00000080c0067810 */ /* 0x000fe20007ffe8c1 */
[----:B------:R-:W-:-:S04]  /*155f0*/  ULDC UR6, c[0x0][0x9dc] ;  /* 0x0002770000067ab9 */ /* 0x000fc80000000800 */
[----:B------:R-:W-:-:S05]  /*15600*/  IMAD R6, R197, 0x80, R6 ;  /* 0x00000080c5067824 */ /* 0x000fca00078e0206 */
[----:B------:R-:W-:Y:S02]  /*15610*/  IADD3 R7, R6, -UR6, RZ ;  /* 0x8000000606077c10 */ /* 0x000fe4000fffe0ff */
[----:B0-----:R-:W-:-:S13]  /*15620*/  ISETP.GE.AND P5, PT, R13, 0x1, PT ;  /* 0x000000010d00780c */ /* 0x001fda0003fa6270 */
[----:B------:R-:W-:Y:S05]  /*15630*/  @!P5 BRA `(.L_x_1539) ;  /* 0x000000000044d947 */ /* 0x000fea0003800000 */
        /* <DEDUP_REMOVED lines=10> */
.L_x_1541:
[----:B------:R-:W-:-:S13]  /*156e0*/  ISETP.NE.AND P2, PT, R13, 0x1, PT ;  /* 0x000000010d00780c */ /* 0x000fda0003f45270 */
[----:B------:R-:W0:Y:S02]  /*156f0*/  @P2 LDC.64 R8, c[0x0][0x9e8] ;  /* 0x00027a00ff082b82 */ /* 0x000e240000000a00 */
[----:B0-----:R-:W-:-:S05]  /*15700*/  @P2 IMAD.HI.U32 R8, R6, R8, RZ ;  /* 0x0000000806082227 */ /* 0x001fca00078e00ff */
[----:B------:R-:W-:-:S07]  /*15710*/  @P2 SHF.R.U32.HI R6, RZ, R9, R8 ;  /* 0x00000009ff062219 */ /* 0x000fce0000011608 */
.L_x_1542:
[----:B------:R-:W-:Y:S05]  /*15720*/  BSYNC B0 ;  /* 0x0000000000007941 */ /* 0x000fea0003800000 */
.L_x_1540:
[----:B------:R-:W-:-:S05]  /*15730*/  IMAD R6, R6, R13, RZ ;  /* 0x0000000d06067224 */ /* 0x000fca00078e02ff */
[----:B------:R-:W-:-:S07]  /*15740*/  VIMNMX R7, R7, R6, !PT ;  /* 0x0000000607077248 */ /* 0x000fce0007fe0100 */
.L_x_1539:
[----:B------:R-:W-:-:S05]  /*15750*/  VIADD R7, R7, 0x7f ;  /* 0x0000007f07077836 */ /* 0x000fca0000000000 */
[----:B------:R-:W-:-:S04]  /*15760*/  SHF.R.S32.HI R6, RZ, 0x1f, R7 ;  /* 0x0000001fff067819 */ /* 0x000fc80000011407 */
[----:B------:R-:W-:-:S04]  /*15770*/  LEA.HI R6, R6, R7, RZ, 0x7 ;  /* 0x0000000706067211 */ /* 0x000fc800078f38ff */
[----:B------:R-:W-:-:S04]  /*15780*/  SHF.R.S32.HI R7, RZ, 0x7, R6 ;  /* 0x00000007ff077819 */ /* 0x000fc80000011406 */
[----:B------:R-:W-:-:S04]  /*15790*/  VIMNMX R14, R198, R7, !PT ;  /* 0x00000007c60e7248 */ /* 0x000fc80007fe0100 */
[----:B------:R-:W-:-:S13]  /*157a0*/  ISETP.GE.AND P2, PT, R3, R14, PT ;  /* 0x0000000e0300720c */ /* 0x000fda0003f46270 */
[----:B------:R-:W-:Y:S05]  /*157b0*/  @!P2 BRA `(.L_x_1543) ;  /* 0x000000280084a947 */ /* 0x000fea0003800000 */
[----:B------:R-:W-:Y:S02]  /*157c0*/  IMAD.MOV.U32 R13, RZ, RZ, R10 ;  /* 0x000000ffff0d7224 */ /* 0x000fe400078e000a */
[----:B------:R-:W-:Y:S02]  /*157d0*/  IMAD.MOV.U32 R12, RZ, RZ, R11 ;  /* 0x000000ffff0c7224 */ /* 0x000fe400078e000b */
[----:B------:R-:W-:Y:S02]  /*157e0*/  IMAD.MOV.U32 R20, RZ, RZ, R186 ;  /* 0x000000ffff147224 */ /* 0x000fe400078e00ba */
[----:B------:R-:W-:-:S07]  /*157f0*/  IMAD.MOV.U32 R15, RZ, RZ, R184 ;  /* 0x000000ffff0f7224 */ /* 0x000fce00078e00b8 */
.L_x_1553:
        /* <DEDUP_REMOVED lines=10> */
.L_x_1545:
[----:B------:R-:W-:Y:S02]  /*158a0*/  LEA R6, R184, R2, 0x3 ;  /* 0x00000002b8067211 */ /* 0x000fe400078e18ff */
[----:B------:R-:W-:-:S04]  /*158b0*/  SHF.L.U32 R7, R186, 0x1f, RZ ;  /* 0x0000001fba077819 */ /* 0x000fc800000006ff */
[----:B------:R0:W1:Y:S01]  /*158c0*/  SYNCS.PHASECHK.TRANS64.TRYWAIT P3, [R6+URZ+0x28830], R7 ;  /* 0x02883007060075a7 */ /* 0x000062000806017f */
[----:B------:R-:W-:Y:S05]  /*158d0*/  @!P0 BRA `(.L_x_1546) ;  /* 0x0000000000048947 */ /* 0x000fea0003800000 */
[----:B------:R-:W-:Y:S01]  /*158e0*/  BPT.TRAP 0x1 ;  /* 0x000000040000795c */ /* 0x000fe20000300000 */
.L_x_1546:
[----:B------:R-:W-:Y:S04]  /*158f0*/  BSSY B0, `(.L_x_1544) ;  /* 0x0000004000007945 */ /* 0x000fe80003800000 */
[----:B-1----:R-:W-:Y:S05]  /*15900*/  @P3 BRA `(.L_x_1547) ;  /* 0x0000000000083947 */ /* 0x002fea0003800000 */
[----:B------:R-:W1:Y:S02]  /*15910*/  SYNCS.PHASECHK.TRANS64.TRYWAIT P3, [R6+URZ+0x28830], R7 ;  /* 0x02883007060075a7 */ /* 0x000e64000806017f */
[----:B-1----:R-:W-:Y:S05]  /*15920*/  @!P3 BRA `(.L_x_1548) ;  /* 0x00000104005cb947 */ /* 0x002fea0003800000 */
.L_x_1547:
[----:B------:R-:W-:Y:S05]  /*15930*/  BSYNC B0 ;  /* 0x0000000000007941 */ /* 0x000fea0003800000 */
.L_x_1544:
[----:B------:R-:W2:Y:S01]  /*15940*/  S2R R8, SR_TID.X ;  /* 0x0000000000087919 */ /* 0x000ea20000002100 */
[----:B01----:R-:W-:Y:S01]  /*15950*/  IMAD.MOV.U32 R7, RZ, RZ, 0x40000040 ;  /* 0x40000040ff077424 */ /* 0x003fe200078e00ff */
[----:B------:R-:W-:Y:S05]  /*15960*/  WARPSYNC.ALL ;  /* 0x0000000000007948 */ /* 0x000fea0003800000 */
[----:B------:R-:W-:Y:S01]  /*15970*/  R2UR UR35, R7 ;  /* 0x00000000072372ca */ /* 0x000fe200000e0000 */
[----:B------:R-:W-:Y:S02]  /*15980*/  IMAD R6, R184, 0x800, R5 ;  /* 0x00000800b8067824 */ /* 0x000fe400078e0205 */
[----:B------:R-:W-:-:S03]  /*15990*/  IMAD.MOV.U32 R9, RZ, RZ, 0x40000040 ;  /* 0x40000040ff097424 */ /* 0x000fc600078e00ff */
[----:B------:R-:W-:Y:S02]  /*159a0*/  R2UR UR34, R6 ;  /* 0x00000000062272ca */ /* 0x000fe400000e0000 */
[----:B------:R-:W-:Y:S02]  /*159b0*/  R2UR UR7, R9 ;  /* 0x00000000090772ca */ /* 0x000fe400000e0000 */
[----:B------:R-:W-:-:S04]  /*159c0*/  MOV R9, 0x40000040 ;  /* 0x4000004000097802 */ /* 0x000fc80000000f00 */
        /* <DEDUP_REMOVED lines=9> */
[----:B------:R-:W-:Y:S01]  /*15a60*/  R2UR UR23, R9 ;  /* 0x00000000091772ca */ /* 0x000fe200000e0000 */
[----:B------:R-:W-:Y:S01]  /*15a70*/  IMAD.MOV.U32 R9, RZ, RZ, 0x40000040 ;  /* 0x40000040ff097424 */ /* 0x000fe200078e00ff */
[----:B------:R0:W-:Y:S02]  /*15a80*/  BAR.SYNC.DEFER_BLOCKING R7, 0x100 ;  /* 0x000400070000751d */ /* 0x0001e40000010000 */
[----:B------:R-:W-:Y:S01]  /*15a90*/  R2UR UR6, R8 ;  /* 0x00000000080672ca */ /* 0x000fe200000e0000 */
[----:B------:R-:W-:Y:S01]  /*15aa0*/  VIADD R8, R6, 0x4 ;  /* 0x0000000406087836 */ /* 0x000fe20000000000 */
[----:B------:R-:W-:-:S04]  /*15ab0*/  R2UR UR27, R9 ;  /* 0x00000000091b72ca */ /* 0x000fc800000e0000 */
[----:B------:R-:W-:Y:S01]  /*15ac0*/  R2UR UR10, R8 ;  /* 0x00000000080a72ca */ /* 0x000fe200000e0000 */
[----:B------:R-:W-:Y:S02]  /*15ad0*/  VIADD R8, R6, 0x6 ;  /* 0x0000000606087836 */ /* 0x000fe40000000000 */
[----:B0-----:R-:W-:-:S03]  /*15ae0*/  IMAD.MOV.U32 R7, RZ, RZ, 0x40000040 ;  /* 0x40000040ff077424 */ /* 0x001fc600078e00ff */
[----:B------:R-:W-:Y:S01]  /*15af0*/  R2UR UR14, R8 ;  /* 0x00000000080e72ca */ /* 0x000fe200000e0000 */
[----:B------:R-:W-:Y:S01]  /*15b00*/  VIADD R8, R6, 0x400 ;  /* 0x0000040006087836 */ /* 0x000fe20000000000 */
[----:B------:R-:W-:-:S04]  /*15b10*/  R2UR UR31, R7 ;  /* 0x00000000071f72ca */ /* 0x000fc800000e0000 */
[----:B------:R-:W-:Y:S01]  /*15b20*/  R2UR UR18, R8 ;  /* 0x00000000081272ca */ /* 0x000fe200000e0000 */
[----:B------:R-:W-:Y:S01]  /*15b30*/  VIADD R8, R6, 0x402 ;  /* 0x0000040206087836 */ /* 0x000fe20000000000 */
[----:B------:R-:W-:-:S04]  /*15b40*/  WARPGROUP.ARRIVE ;  /* 0x00000000000079c5 */ /* 0x000fc80000000000 */
[----:B------:R-:W-:Y:S02]  /*15b50*/  R2UR UR22, R8 ;  /* 0x00000000081672ca */ /* 0x000fe400000e0000 */
[C---:B------:R-:W-:Y:S01]  /*15b60*/  IADD3 R8, R6.reuse, 0x404, RZ ;  /* 0x0000040406087810 */ /* 0x040fe20007ffe0ff */
[----:B------:R-:W-:Y:S01]  /*15b70*/  VIADD R6, R6, 0x406 ;  /* 0x0000040606067836 */ /* 0x000fe20000000000 */
[----:B------:R-:W-:Y:S02]  /*15b80*/  HGMMA.64x128x16.F32 R24, gdesc[UR32], RZ, !UPT, gsb0 ;  /* 0x01e00000201879f0 */ /* 0x000fe4000c0008ff */
        /* <DEDUP_REMOVED lines=27> */
.L_x_1550:
[----:B------:R-:W-:Y:S01]  /*15d40*/  SHF.L.U32 R6, R20, 0x1f, RZ ;  /* 0x0000001f14067819 */ /* 0x000fe200000006ff */
[----:B------:R-:W-:-:S04]  /*15d50*/  IMAD R7, R15, 0x8, R2 ;  /* 0x000000080f077824 */ /* 0x000fc800078e0202 */
[----:B------:R0:W1:Y:S01]  /*15d60*/  SYNCS.PHASECHK.TRANS64.TRYWAIT P2, [R7+URZ+0x28850], R6 ;  /* 0x02885006070075a7 */ /* 0x000062000804017f */
[----:B------:R-:W-:Y:S05]  /*15d70*/  @!P0 BRA `(.L_x_1551) ;  /* 0x0000000000048947 */ /* 0x000fea0003800000 */
[----:B------:R-:W-:Y:S01]  /*15d80*/  BPT.TRAP 0x1 ;  /* 0x000000040000795c */ /* 0x000fe20000300000 */
.L_x_1551:
[----:B-1----:R-:W-:Y:S05]  /*15d90*/  @P2 BRA `(.L_x_1549) ;  /* 0x0000000000082947 */ /* 0x002fea0003800000 */
[----:B------:R-:W1:Y:S02]  /*15da0*/  SYNCS.PHASECHK.TRANS64.TRYWAIT P2, [R7+URZ+0x28850], R6 ;  /* 0x02885006070075a7 */ /* 0x000e64000804017f */
[----:B-1----:R-:W-:Y:S05]  /*15db0*/  @!P2 BRA `(.L_x_1552) ;  /* 0x00000100004ca947 */ /* 0x002fea0003800000 */
.L_x_1549:
[----:B01----:R-:W-:Y:S01]  /*15dc0*/  VIADD R6, R2, 0x400 ;  /* 0x0000040002067836 */ /* 0x003fe20000000000 */
[----:B------:R-:W-:Y:S05]  /*15dd0*/  WARPSYNC.ALL ;  /* 0x0000000000007948 */ /* 0x000fea0003800000 */
[----:B------:R-:W-:-:S04]  /*15de0*/  SHF.R.U32.HI R6, RZ, 0x4, R6 ;  /* 0x00000004ff067819 */ /* 0x000fc80000011606 */
[----:B------:R-:W-:-:S04]  /*15df0*/  LOP3.LUT R6, R6, 0x3fff, RZ, 0xc0, !PT ;  /* 0x00003fff06067812 */ /* 0x000fc800078ec0ff */
[----:B------:R-:W-:-:S05]  /*15e00*/  LOP3.LUT R6, R6, 0x4000000, RZ, 0xfc, !PT ;  /* 0x0400000006067812 */ /* 0x000fca00078efcff */
[----:B------:R-:W-:Y:S01]  /*15e10*/  IMAD R6, R15, 0x800, R6 ;  /* 0x000008000f067824 */ /* 0x000fe200078e0206 */
[----:B------:R-:W-:Y:S01]  /*15e20*/  MOV R7, 0x40000040 ;  /* 0x4000004000077802 */ /* 0x000fe20000000f00 */
[----:B------:R-:W-:Y:S01]  /*15e30*/  WARPGROUP.ARRIVE ;  /* 0x00000000000079c5 */ /* 0x000fe20000000000 */
[----:B------:R-:W-:Y:S02]  /*15e40*/  IMAD.MOV.U32 R9, RZ, RZ, 0x40000040 ;  /* 0x40000040ff097424 */ /* 0x000fe400078e00ff */
[----:B------:R-:W-:Y:S01]  /*15e50*/  FMUL.FTZ R21, R24, UR52 ;  /* 0x0000003418157c20 */ /* 0x000fe20008410000 */
[C---:B------:R-:W-:Y:S01]  /*15e60*/  R2UR UR6, R6.reuse ;  /* 0x00000000060672ca */ /* 0x040fe200000e0000 */
[----:B------:R-:W-:Y:S01]  /*15e70*/  VIADD R8, R6, 0x80 ;  /* 0x0000008006087836 */ /* 0x000fe20000000000 */
[----:B------:R-:W-:Y:S01]  /*15e80*/  R2UR UR7, R7 ;  /* 0x00000000070772ca */ /* 0x000fe200000e0000 */
[----:B------:R-:W-:Y:S01]  /*15e90*/  FMUL.FTZ R7, R25, UR52 ;  /* 0x0000003419077c20 */ /* 0x000fe20008410000 */
[----:B------:R-:W-:Y:S01]  /*15ea0*/  FMUL.FTZ R10, R28, UR52 ;  /* 0x000000341c0a7c20 */ /* 0x000fe20008410000 */
        /* <DEDUP_REMOVED lines=9> */
[----:B------:R-:W-:Y:S01]  /*15f40*/  FMUL.FTZ R25, R30, UR52 ;  /* 0x000000341e197c20 */ /* 0x000fe20008410000 */
[----:B------:R-:W-:Y:S01]  /*15f50*/  HGMMA.64x128x16.F32 R88, R180, gdesc[UR4].tnspB, R88, gsb0 ;  /* 0x41e00004b4587df0 */ /* 0x000fe20008000858 */
[----:B------:R-:W-:Y:S01]  /*15f60*/  R2UR UR6, R8 ;  /* 0x00000000080672ca */ /* 0x000fe200000e0000 */
[----:B------:R-:W-:Y:S01]  /*15f70*/  FMUL.FTZ R47, R49, UR52 ;  /* 0x00000034312f7c20 */ /* 0x000fe20008410000 */
[----:B------:R-:W-:Y:S01]  /*15f80*/  R2UR UR7, R9 ;  /* 0x00000000090772ca */ /* 0x000fe200000e0000 */
[----:B------:R-:W-:Y:S01]  /*15f90*/  FMUL.FTZ R30, R33, UR52 ;  /* 0x00000034211e7c20 */ /* 0x000fe20008410000 */
[----:B------:R-:W-:Y:S01]  /*15fa0*/  FMUL.FTZ R49, R55, UR52 ;  /* 0x0000003437317c20 */ /* 0x000fe20008410000 */
[----:B------:R-:W2:Y:S01]  /*15fb0*/  MUFU.TANH R10, R10 ;  /* 0x0000000a000a7308 */ /* 0x000ea20000002400 */
[----:B------:R-:W-:Y:S01]  /*15fc0*/  FMUL.FTZ R55, R57, UR52 ;  /* 0x0000003439377c20 */ /* 0x000fe20008410000 */
[----:B------:R-:W-:Y:S01]  /*15fd0*/  FMUL.FTZ R57, R60, UR52 ;  /* 0x000000343c397c20 */ /* 0x000fe20008410000 */
[----:B0-----:R-:W-:Y:S01]  /*15fe0*/  FMNMX.FTZ R60, R21, R12, !PT ;  /* 0x0000000c153c7209 */ /* 0x001fe20007810000 */
[----:B------:R-:W-:-:S02]  /*15ff0*/  VIADD R8, R6, 0x100 ;  /* 0x0000010006087836 */ /* 0x000fc40000000000 */
[----:B------:R-:W-:Y:S01]  /*16000*/  FMUL.FTZ R32, R36, UR52 ;  /* 0x0000003424207c20 */ /* 0x000fe20008410000 */
[----:B------:R-:W-:Y:S02]  /*16010*/  IMAD.MOV.U32 R9, RZ, RZ, 0x40000040 ;  /* 0x40000040ff097424 */ /* 0x000fe400078e00ff */
        /* <DEDUP_REMOVED lines=46> */
[----:B------:R-:W-:Y:S01]  /*16300*/  UMOV UR44, UR47 ;  /* 0x0000002f002c7c82 */ /* 0x000fe20008000000 */
        /* <DEDUP_REMOVED lines=16> */
[----:B------:R-:W3:Y:S01]  /*16410*/  S2R R199, SR_TID.X ;  /* 0x0000000000c77919 */ /* 0x000ee20000002100 */
[C---:B------:R-:W-:Y:S01]  /*16420*/  ISETP.GT.AND P2, PT, R3.reuse, R14, PT ;  /* 0x0000000e0300720c */ /* 0x040fe20003f44270 */
[----:B------:R-:W4:Y:S01]  /*16430*/  MUFU.TANH R42, R42 ;  /* 0x0000002a002a7308 */ /* 0x000f220000002400 */
[----:B------:R-:W-:-:S07]  /*16440*/  VIADD R3, R3, 0xffffffff ;  /* 0xffffffff03037836 */ /* 0x000fce0000000000 */
[----:B------:R-:W5:Y:S08]  /*16450*/  MUFU.TANH R46, R46 ;  /* 0x0000002e002e7308 */ /* 0x000f700000002400 */
[----:B------:R-:W5:Y:S08]  /*16460*/  MUFU.TANH R47, R47 ;  /* 0x0000002f002f7308 */ /* 0x000f700000002400 */
[----:B------:R-:W5:Y:S01]  /*16470*/  MUFU.TANH R50, R50 ;  /* 0x0000003200327308 */ /* 0x000f620000002400 */
[----:B---3--:R-:W-:-:S07]  /*16480*/  SHF.R.U32.HI R199, RZ, 0x7, R199 ;  /* 0x00000007ffc77819 */ /* 0x008fce00000116c7 */
[----:B------:R-:W3:Y:S08]  /*16490*/  MUFU.TANH R51, R51 ;  /* 0x0000003300337308 */ /* 0x000ef00000002400 */
[----:B------:R-:W3:Y:S08]  /*164a0*/  MUFU.TANH R54, R54 ;  /* 0x0000003600367308 */ /* 0x000ef00000002400 */
[----:B------:R-:W3:Y:S08]  /*164b0*/  MUFU.TANH R55, R55 ;  /* 0x0000003700377308 */ /* 0x000ef00000002400 */
[----:B------:R-:W3:Y:S01]  /*164c0*/  MUFU.TANH R57, R57 ;  /* 0x0000003900397308 */ /* 0x000ee20000002400 */
[----:B------:R-:W-:-:S02]  /*164d0*/  WARPGROUP.DEPBAR.LE gsb0, 0x0 ;  /* 0x00008000000079c5 */ /* 0x000fc40000010000 */
[----:B------:R-:W-:-:S05]  /*164e0*/  WARPGROUP.ARRIVE ;  /* 0x00000000000079c5 */ /* 0x000fca0000000000 */
[----:B------:R-:W3:Y:S01]  /*164f0*/  MUFU.TANH R58, R58 ;  /* 0x0000003a003a7308 */ /* 0x000ee20000002400 */
[----:B------:R-:W-:Y:S01]  /*16500*/  HGMMA.64x128x16.F32 R88, R176, gdesc[UR4].tnspB, R88, gsb0 ;  /* 0x41e00004b0587df0 */ /* 0x000fe20008000858 */
[----:B------:R-:W-:Y:S02]  /*16510*/  R2UR UR6, R8 ;  /* 0x00000000080672ca */ /* 0x000fe400000e0000 */
[----:B------:R-:W-:-:S04]  /*16520*/  R2UR UR7, R9 ;  /* 0x00000000090772ca */ /* 0x000fc800000e0000 */
[----:B------:R-:W3:Y:S01]  /*16530*/  MUFU.TANH R59, R59 ;  /* 0x0000003b003b7308 */ /* 0x000ee20000002400 */
[----:B--2---:R-:W-:-:S04]  /*16540*/  FMNMX.FTZ R8, R38, R11, !PT ;  /* 0x0000000b26087209 */ /* 0x004fc80007810000 */
[----:B0-----:R-:W-:-:S03]  /*16550*/  FMNMX.FTZ R8, R39, R8, !PT ;  /* 0x0000000827087209 */ /* 0x001fc60007810000 */
[----:B------:R-:W0:Y:S01]  /*16560*/  MUFU.TANH R60, R60 ;  /* 0x0000003c003c7308 */ /* 0x000e220000002400 */
[----:B-1----:R-:W-:-:S04]  /*16570*/  FMNMX.FTZ R9, R41, R8, !PT ;  /* 0x0000000829097209 */ /* 0x002fc80007810000 */
[----:B----4-:R-:W-:-:S03]  /*16580*/  FMNMX.FTZ R9, R42, R9, !PT ;  /* 0x000000092a097209 */ /* 0x010fc60007810000 */
[----:B------:R-:W1:Y:S01]  /*16590*/  MUFU.TANH R61, R61 ;  /* 0x0000003d003d7308 */ /* 0x000e620000002400 */
[----:B-----5:R-:W-:-:S04]  /*165a0*/  FMNMX.FTZ R8, R46, R9, !PT ;  /* 0x000000092e087209 */ /* 0x020fc80007810000 */
[----:B------:R-:W-:-:S03]  /*165b0*/  FMNMX.FTZ R9, R47, R8, !PT ;  /* 0x000000082f097209 */ /* 0x000fc60007810000 */
[----:B------:R-:W2:Y:S01]  /*165c0*/  MUFU.TANH R62, R62 ;  /* 0x0000003e003e7308 */ /* 0x000ea20000002400 */
[----:B------:R-:W-:-:S04]  /*165d0*/  FMNMX.FTZ R8, R50, R9, !PT ;  /* 0x0000000932087209 */ /* 0x000fc80007810000 */
[----:B---3--:R-:W-:-:S03]  /*165e0*/  FMNMX.FTZ R9, R51, R8, !PT ;  /* 0x0000000833097209 */ /* 0x008fc60007810000 */
[----:B------:R-:W3:Y:S01]  /*165f0*/  MUFU.TANH R64, R64 ;  /* 0x0000004000407308 */ /* 0x000ee20000002400 */
[----:B------:R-:W-:-:S04]  /*16600*/  FMNMX.FTZ R8, R54, R9, !PT ;  /* 0x0000000936087209 */ /* 0x000fc80007810000 */
[----:B------:R-:W-:-:S03]  /*16610*/  FMNMX.FTZ R8, R55, R8, !PT ;  /* 0x0000000837087209 */ /* 0x000fc60007810000 */
[----:B------:R-:W4:Y:S01]  /*16620*/  MUFU.TANH R65, R65 ;  /* 0x0000004100417308 */ /* 0x000f220000002400 */
[----:B------:R-:W-:-:S04]  /*16630*/  FMNMX.FTZ R9, R57, R8, !PT ;  /* 0x0000000839097209 */ /* 0x000fc80007810000 */
[----:B------:R-:W-:-:S03]  /*16640*/  FMNMX.FTZ R8, R58, R9, !PT ;  /* 0x000000093a087209 */ /* 0x000fc60007810000 */
[----:B------:R-:W5:Y:S01]  /*16650*/  MUFU.TANH R68, R68 ;  /* 0x0000004400447308 */ /* 0x000f620000002400 */
[----:B------:R-:W-:-:S04]  /*16660*/  FMNMX.FTZ R9, R59, R8, !PT ;  /* 0x000000083b097209 */ /* 0x000fc80007810000 */
[----:B0-----:R-:W-:-:S03]  /*16670*/  FMNMX.FTZ R8, R60, R9, !PT ;  /* 0x000000093c087209 */ /* 0x001fc60007810000 */
[----:B------:R-:W0:Y:S01]  /*16680*/  MUFU.TANH R72, R72 ;  /* 0x0000004800487308 */ /* 0x000e220000002400 */
[----:B-1----:R-:W-:-:S04]  /*16690*/  FMNMX.FTZ R9, R61, R8, !PT ;  /* 0x000000083d097209 */ /* 0x002fc80007810000 */
[----:B--2---:R-:W-:-:S03]  /*166a0*/  FMNMX.FTZ R9, R62, R9, !PT ;  /* 0x000000093e097209 */ /* 0x004fc60007810000 */
[----:B------:R-:W1:Y:S01]  /*166b0*/  MUFU.TANH R76, R76 ;  /* 0x0000004c004c7308 */ /* 0x000e620000002400 */
[----:B---3--:R-:W-:-:S04]  /*166c0*/  FMNMX.FTZ R8, R64, R9, !PT ;  /* 0x0000000940087209 */ /* 0x008fc80007810000 */
[----:B----4-:R-:W-:Y:S01]  /*166d0*/  FMNMX.FTZ R9, R65, R8, !PT ;  /* 0x0000000841097209 */ /* 0x010fe20007810000 */
[----:B------:R-:W-:Y:S02]  /*166e0*/  VIADD R8, R6, 0x180 ;  /* 0x0000018006087836 */ /* 0x000fe40000000000 */
[----:B------:R-:W2:Y:S01]  /*166f0*/  MUFU.TANH R69, R69 ;  /* 0x0000004500457308 */ /* 0x000ea20000002400 */
[----:B-----5:R-:W-:Y:S01]  /*16700*/  FMNMX.FTZ R11, R68, R9, !PT ;  /* 0x00000009440b7209 */ /* 0x020fe20007810000 */
[----:B------:R-:W-:-:S03]  /*16710*/  IMAD.MOV.U32 R9, RZ, RZ, 0x40000040 ;  /* 0x40000040ff097424 */ /* 0x000fc600078e00ff */
[----:B0-----:R-:W-:-:S03]  /*16720*/  FMNMX.FTZ R11, R72, R11, !PT ;  /* 0x0000000b480b7209 */ /* 0x001fc60007810000 */
[----:B------:R-:W0:Y:S08]  /*16730*/  MUFU.TANH R77, R77 ;  /* 0x0000004d004d7308 */ /* 0x000e300000002400 */
[----:B------:R-:W3:Y:S08]  /*16740*/  MUFU.TANH R73, R73 ;  /* 0x0000004900497308 */ /* 0x000ef00000002400 */
[----:B------:R-:W4:Y:S08]  /*16750*/  MUFU.TANH R20, R20 ;  /* 0x0000001400147308 */ /* 0x000f300000002400 */
[----:B------:R-:W5:Y:S08]  /*16760*/  MUFU.TANH R24, R24 ;  /* 0x0000001800187308 */ /* 0x000f700000002400 */
[----:B------:R-:W5:Y:S08]  /*16770*/  MUFU.TANH R25, R25 ;  /* 0x0000001900197308 */ /* 0x000f700000002400 */
[----:B------:R-:W5:Y:S08]  /*16780*/  MUFU.TANH R27, R27 ;  /* 0x0000001b001b7308 */ /* 0x000f700000002400 */
[----:B------:R-:W5:Y:S08]  /*16790*/  MUFU.TANH R29, R29 ;  /* 0x0000001d001d7308 */ /* 0x000f700000002400 */
[----:B------:R-:W5:Y:S01]  /*167a0*/  MUFU.TANH R31, R31 ;  /* 0x0000001f001f7308 */ /* 0x000f620000002400 */
[----:B------:R-:W-:-:S02]  /*167b0*/  WARPGROUP.DEPBAR.LE gsb0, 0x0 ;  /* 0x00008000000079c5 */ /* 0x000fc40000010000 */
[----:B------:R-:W-:-:S05]  /*167c0*/  WARPGROUP.ARRIVE ;  /* 0x00000000000079c5 */ /* 0x000fca0000000000 */
[----:B------:R-:W5:Y:S01]  /*167d0*/  MUFU.TANH R33, R33 ;  /* 0x0000002100217308 */ /* 0x000f620000002400 */
[----:B------:R-:W-:Y:S01]  /*167e0*/  HGMMA.64x128x16.F32 R88, R172, gdesc[UR4].tnspB, R88, gsb0 ;  /* 0x41e00004ac587df0 */ /* 0x000fe20008000858 */
[----:B------:R-:W-:Y:S02]  /*167f0*/  R2UR UR6, R8 ;  /* 0x00000000080672ca */ /* 0x000fe400000e0000 */
[----:B------:R-:W-:Y:S02]  /*16800*/  R2UR UR7, R9 ;  /* 0x00000000090772ca */ /* 0x000fe400000e0000 */
[----:B-1----:R-:W-:Y:S02]  /*16810*/  FMNMX.FTZ R8, R76, R11, !PT ;  /* 0x0000000b4c087209 */ /* 0x002fe40007810000 */
[----:B------:R-:W1:Y:S02]  /*16820*/  MUFU.TANH R35, R35 ;  /* 0x0000002300237308 */ /* 0x000e640000002400 */
[----:B--2---:R-:W-:-:S04]  /*16830*/  FMNMX.FTZ R8, R69, R8, !PT ;  /* 0x0000000845087209 */ /* 0x004fc80007810000 */
[----:B0-----:R-:W-:Y:S02]  /*16840*/  FMNMX.FTZ R8, R77, R8, !PT ;  /* 0x000000084d087209 */ /* 0x001fe40007810000 */
[----:B------:R-:W0:Y:S02]  /*16850*/  MUFU.TANH R36, R36 ;  /* 0x0000002400247308 */ /* 0x000e240000002400 */
[----:B---3--:R-:W-:-:S05]  /*16860*/  FMNMX.FTZ R8, R73, R8, !PT ;  /* 0x0000000849087209 */ /* 0x008fca0007810000 */
[----:B------:R-:W2:Y:S01]  /*16870*/  SHFL.BFLY PT, R9, R8, 0x2, 0x1f ;  /* 0x0c401f0008097f89 */ /* 0x000ea200000e0000 */
[----:B------:R-:W3:Y:S08]  /*16880*/  MUFU.TANH R37, R37 ;  /* 0x0000002500257308 */ /* 0x000ef00000002400 */
[----:B------:R-:W3:Y:S08]  /*16890*/  MUFU.TANH R40, R40 ;  /* 0x0000002800287308 */ /* 0x000ef00000002400 */
[----:B------:R-:W3:Y:S01]  /*168a0*/  MUFU.TANH R43, R43 ;  /* 0x0000002b002b7308 */ /* 0x000ee20000002400 */
[----:B--2---:R-:W-:-:S07]  /*168b0*/  FMNMX.FTZ R9, R8, R9, !PT ;  /* 0x0000000908097209 */ /* 0x004fce0007810000 */
[----:B------:R-:W2:Y:S01]  /*168c0*/  MUFU.TANH R44, R44 ;  /* 0x0000002c002c7308 */ /* 0x000ea20000002400 */
[----:B------:R-:W4:Y:S07]  /*168d0*/  SHFL.BFLY PT, R8, R9, 0x1, 0x1f ;  /* 0x0c201f0009087f89 */ /* 0x000f2e00000e0000 */
[----:B------:R-:W2:Y:S08]  /*168e0*/  MUFU.TANH R45, R45 ;  /* 0x0000002d002d7308 */ /* 0x000eb00000002400 */
[----:B------:R-:W2:Y:S08]  /*168f0*/  MUFU.TANH R48, R48 ;  /* 0x0000003000307308 */ /* 0x000eb00000002400 */
[----:B------:R-:W2:Y:S01]  /*16900*/  MUFU.TANH R49, R49 ;  /* 0x0000003100317308 */ /* 0x000ea20000002400 */
[----:B----4-:R-:W-:Y:S01]  /*16910*/  FMNMX.FTZ R11, R9, R8, !PT ;  /* 0x00000008090b7209 */ /* 0x010fe20007810000 */
[----:B------:R-:W-:-:S06]  /*16920*/  IMAD.MOV.U32 R9, RZ, RZ, 0x40000040 ;  /* 0x40000040ff097424 */ /* 0x000fcc00078e00ff */
[----:B------:R-:W4:Y:S01]  /*16930*/  MUFU.TANH R52, R52 ;  /* 0x0000003400347308 */ /* 0x000f220000002400 */
[C---:B------:R-:W-:Y:S01]  /*16940*/  FADD.FTZ R8, -R11.reuse, R12 ;  /* 0x0000000c0b087221 */ /* 0x040fe20000010100 */
[----:B------:R-:W-:-:S03]  /*16950*/  FMUL.FTZ R85, R11, UR44 ;  /* 0x0000002c0b557c20 */ /* 0x000fc60008410000 */
[----:B------:R-:W-:Y:S01]  /*16960*/  FMUL.FTZ R67, R8, UR44 ;  /* 0x0000002c08437c20 */ /* 0x000fe20008410000 */
[----:B------:R-:W-:Y:S01]  /*16970*/  IADD3 R8, R6, 0x200, RZ ;  /* 0x0000020006087810 */ /* 0x000fe20007ffe0ff */
[--C-:B------:R-:W-:Y:S01]  /*16980*/  FFMA.FTZ R180, R21, UR44, -R85.reuse ;  /* 0x0000002c15b47c23 */ /* 0x100fe20008010855 */
[--C-:B------:R-:W-:Y:S01]  /*16990*/  FFMA.FTZ R21, R7, UR44, -R85.reuse ;  /* 0x0000002c07157c23 */ /* 0x100fe20008010855 */
[----:B------:R-:W-:Y:S01]  /*169a0*/  FMNMX.FTZ R7, R20, R13, !PT ;  /* 0x0000000d14077209 */ /* 0x000fe20007810000 */
[----:B------:R-:W4:Y:S01]  /*169b0*/  MUFU.TANH R53, R53 ;  /* 0x0000003500357308 */ /* 0x000f220000002400 */
[--C-:B------:R-:W-:Y:S01]  /*169c0*/  FFMA.FTZ R182, R10, UR44, -R85.reuse ;  /* 0x0000002c0ab67c23 */ /* 0x100fe20008010855 */
[--C-:B------:R-:W-:Y:S01]  /*169d0*/  FFMA.FTZ R87, R26, UR44, -R85.reuse ;  /* 0x0000002c1a577c23 */ /* 0x100fe20008010855 */
[--C-:B------:R-:W-:Y:S01]  /*169e0*/  FFMA.FTZ R176, R28, UR44, -R85.reuse ;  /* 0x0000002c1cb07c23 */ /* 0x100fe20008010855 */
[--C-:B------:R-:W-:Y:S01]  /*169f0*/  FFMA.FTZ R178, R32, UR44, -R85.reuse ;  /* 0x0000002c20b27c23 */ /* 0x100fe20008010855 */
[--C-:B------:R-:W-:Y:S01]  /*16a00*/  FFMA.FTZ R12, R64, UR44, -R85.reuse ;  /* 0x0000002c400c7c23 */ /* 0x100fe20008010855 */
[--C-:B------:R-:W-:Y:S01]  /*16a10*/  FFMA.FTZ R26, R68, UR44, -R85.reuse ;  /* 0x0000002c441a7c23 */ /* 0x100fe20008010855 */
[--C-:B------:R-:W-:Y:S01]  /*16a20*/  FFMA.FTZ R28, R76, UR44, -R85.reuse ;  /* 0x0000002c4c1c7c23 */ /* 0x100fe20008010855 */
[----:B------:R-:W4:Y:S01]  /*16a30*/  MUFU.TANH R56, R56 ;  /* 0x0000003800387308 */ /* 0x000f220000002400 */
[----:B------:R-:W-:-:S07]  /*16a40*/  FFMA.FTZ R69, R69, UR44, -R85 ;  /* 0x0000002c45457c23 */ /* 0x000fce0008010855 */
[----:B------:R-:W4:Y:S08]  /*16a50*/  MUFU.TANH R63, R63 ;  /* 0x0000003f003f7308 */ /* 0x000f300000002400 */
[----:B------:R-:W4:Y:S08]  /*16a60*/  MUFU.TANH R66, R66 ;  /* 0x0000004200427308 */ /* 0x000f300000002400 */
[----:B------:R-:W4:Y:S08]  /*16a70*/  MUFU.TANH R80, R80 ;  /* 0x0000005000507308 */ /* 0x000f300000002400 */
[----:B------:R-:W-:Y:S08]  /*16a80*/  MUFU.TANH R70, R70 ;  /* 0x0000004600467308 */ /* 0x000ff00000002400 */
[----:B------:R-:W-:Y:S01]  /*16a90*/  MUFU.TANH R71, R71 ;  /* 0x0000004700477308 */ /* 0x000fe20000002400 */
[----:B------:R-:W-:-:S02]  /*16aa0*/  WARPGROUP.DEPBAR.LE gsb0, 0x0 ;  /* 0x00008000000079c5 */ /* 0x000fc40000010000 */
[----:B------:R-:W-:-:S05]  /*16ab0*/  WARPGROUP.ARRIVE ;  /* 0x00000000000079c5 */ /* 0x000fca0000000000 */
[----:B------:R-:W-:Y:S01]  /*16ac0*/  MUFU.TANH R74, R74 ;  /* 0x0000004a004a7308 */ /* 0x000fe20000002400 */
[--C-:B------:R-:W-:Y:S01]  /*16ad0*/  FFMA.FTZ R172, R38, UR44, -R85.reuse ;  /* 0x0000002c26ac7c23 */ /* 0x100fe20008010855 */
[--C-:B------:R-:W-:Y:S01]  /*16ae0*/  FFMA.FTZ R174, R41, UR44, -R85.reuse ;  /* 0x0000002c29ae7c23 */ /* 0x100fe20008010855 */
[--C-:B------:R-:W-:Y:S01]  /*16af0*/  FFMA.FTZ R41, R47, UR44, -R85.reuse ;  /* 0x0000002c2f297c23 */ /* 0x100fe20008010855 */
[--C-:B------:R-:W-:Y:S01]  /*16b00*/  FFMA.FTZ R47, R51, UR44, -R85.reuse ;  /* 0x0000002c332f7c23 */ /* 0x100fe20008010855 */
[----:B------:R-:W-:Y:S01]  /*16b10*/  HGMMA.64x128x16.F32 R88, R168, gdesc[UR4].tnspB, R88, gsb0 ;  /* 0x41e00004a8587df0 */ /* 0x000fe20008000858 */
[----:B------:R-:W-:Y:S01]  /*16b20*/  R2UR UR6, R8 ;  /* 0x00000000080672ca */ /* 0x000fe200000e0000 */
[--C-:B------:R-:W-:Y:S01]  /*16b30*/  FFMA.FTZ R51, R55, UR44, -R85.reuse ;  /* 0x0000002c37337c23 */ /* 0x100fe20008010855 */
[----:B------:R-:W-:Y:S01]  /*16b40*/  R2UR UR7, R9 ;  /* 0x00000000090772ca */ /* 0x000fe200000e0000 */
[----:B------:R-:W-:Y:S01]  /*16b50*/  IMAD.MOV.U32 R9, RZ, RZ, 0x40000040 ;  /* 0x40000040ff097424 */ /* 0x000fe200078e00ff */
[----:B-----5:R-:W-:Y:S01]  /*16b60*/  FMNMX.FTZ R8, R24, R7, !PT ;  /* 0x0000000718087209 */ /* 0x020fe20007810000 */
[----:B------:R-:W-:Y:S01]  /*16b70*/  MUFU.TANH R75, R75 ;  /* 0x0000004b004b7308 */ /* 0x000fe20000002400 */
[----:B------:R-:W-:-:S02]  /*16b80*/  FFMA.FTZ R55, R58, UR44, -R85 ;  /* 0x0000002c3a377c23 */ /* 0x000fc40008010855 */
[----:B------:R-:W-:-:S04]  /*16b90*/  FMNMX.FTZ R8, R25, R8, !PT ;  /* 0x0000000819087209 */ /* 0x000fc80007810000 */
[----:B------:R-:W-:Y:S01]  /*16ba0*/  FMNMX.FTZ R8, R27, R8, !PT ;  /* 0x000000081b087209 */ /* 0x000fe20007810000 */
[----:B------:R-:W-:Y:S03]  /*16bb0*/  MUFU.TANH R78, R78 ;  /* 0x0000004e004e7308 */ /* 0x000fe60000002400 */
[----:B------:R-:W-:-:S04]  /*16bc0*/  FMNMX.FTZ R8, R29, R8, !PT ;  /* 0x000000081d087209 */ /* 0x000fc80007810000 */
[----:B------:R-:W-:Y:S01]  /*16bd0*/  FMNMX.FTZ R8, R31, R8, !PT ;  /* 0x000000081f087209 */ /* 0x000fe20007810000 */
[----:B------:R-:W-:Y:S03]  /*16be0*/  MUFU.TANH R79, R79 ;  /* 0x0000004f004f7308 */ /* 0x000fe60000002400 */
[----:B------:R-:W-:-:S04]  /*16bf0*/  FMNMX.FTZ R8, R33, R8, !PT ;  /* 0x0000000821087209 */ /* 0x000fc80007810000 */
[----:B-1----:R-:W-:Y:S01]  /*16c00*/  FMNMX.FTZ R7, R35, R8, !PT ;  /* 0x0000000823077209 */ /* 0x002fe20007810000 */
[----:B------:R-:W-:Y:S03]  /*16c10*/  MUFU.TANH R81, R81 ;  /* 0x0000005100517308 */ /* 0x000fe60000002400 */
[----:B0-----:R-:W-:-:S04]  /*16c20*/  FMNMX.FTZ R8, R36, R7, !PT ;  /* 0x0000000724087209 */ /* 0x001fc80007810000 */
[----:B---3--:R-:W-:Y:S01]  /*16c30*/  FMNMX.FTZ R7, R37, R8, !PT ;  /* 0x0000000825077209 */ /* 0x008fe20007810000 */
[----:B------:R-:W-:Y:S03]  /*16c40*/  MUFU.TANH R82, R82 ;  /* 0x0000005200527308 */ /* 0x000fe60000002400 */
[----:B------:R-:W-:-:S04]  /*16c50*/  FMNMX.FTZ R8, R40, R7, !PT ;  /* 0x0000000728087209 */ /* 0x000fc80007810000 */
[----:B------:R-:W-:Y:S01]  /*16c60*/  FMNMX.FTZ R7, R43, R8, !PT ;  /* 0x000000082b077209 */ /* 0x000fe20007810000 */
[----:B------:R-:W-:Y:S03]  /*16c70*/  MUFU.TANH R83, R83 ;  /* 0x0000005300537308 */ /* 0x000fe60000002400 */
[----:B--2---:R-:W-:-:S04]  /*16c80*/  FMNMX.FTZ R8, R44, R7, !PT ;  /* 0x000000072c087209 */ /* 0x004fc80007810000 */
[----:B------:R-:W-:Y:S01]  /*16c90*/  FMNMX.FTZ R7, R45, R8, !PT ;  /* 0x000000082d077209 */ /* 0x000fe20007810000 */
[----:B------:R-:W-:Y:S03]  /*16ca0*/  MUFU.TANH R84, R84 ;  /* 0x0000005400547308 */ /* 0x000fe60000002400 */
[----:B------:R-:W-:-:S04]  /*16cb0*/  FMNMX.FTZ R8, R48, R7, !PT ;  /* 0x0000000730087209 */ /* 0x000fc80007810000 */
[----:B------:R-:W-:Y:S01]  /*16cc0*/  FMNMX.FTZ R7, R49, R8, !PT ;  /* 0x0000000831077209 */ /* 0x000fe20007810000 */
[----:B------:R-:W-:Y:S03]  /*16cd0*/  MUFU.EX2 R67, R67 ;  /* 0x0000004300437308 */ /* 0x000fe60000000800 */
[----:B----4-:R-:W-:-:S04]  /*16ce0*/  FMNMX.FTZ R8, R52, R7, !PT ;  /* 0x0000000734087209 */ /* 0x010fc80007810000 */
[----:B------:R-:W-:Y:S01]  /*16cf0*/  FMNMX.FTZ R7, R53, R8, !PT ;  /* 0x0000000835077209 */ /* 0x000fe20007810000 */
[----:B------:R-:W-:Y:S01]  /*16d00*/  VIADD R8, R6, 0x280 ;  /* 0x0000028006087836 */ /* 0x000fe20000000000 */
[----:B------:R-:W0:Y:S02]  /*16d10*/  MUFU.EX2 R180, R180 ;  /* 0x000000b400b47308 */ /* 0x000e240000000800 */
[----:B------:R-:W-:-:S04]  /*16d20*/  FMNMX.FTZ R10, R56, R7, !PT ;  /* 0x00000007380a7209 */ /* 0x000fc80007810000 */
[----:B------:R-:W-:Y:S02]  /*16d30*/  FMNMX.FTZ R7, R63, R10, !PT ;  /* 0x0000000a3f077209 */ /* 0x000fe40007810000 */
[----:B------:R-:W1:Y:S02]  /*16d40*/  MUFU.EX2 R21, R21 ;  /* 0x0000001500157308 */ /* 0x000e640000000800 */
[----:B------:R-:W-:-:S04]  /*16d50*/  FMNMX.FTZ R7, R66, R7, !PT ;  /* 0x0000000742077209 */ /* 0x000fc80007810000 */
[----:B------:R-:W-:Y:S02]  /*16d60*/  FMNMX.FTZ R7, R80, R7, !PT ;  /* 0x0000000750077209 */ /* 0x000fe40007810000 */
[----:B------:R-:W2:Y:S01]  /*16d70*/  MUFU.EX2 R182, R182 ;  /* 0x000000b600b67308 */ /* 0x000ea20000000800 */
[----:B0-----:R-:W-:-:S07]  /*16d80*/  FFMA.FTZ R4, R67, R4, R180 ;  /* 0x0000000443047223 */ /* 0x001fce00000100b4 */
[----:B------:R-:W-:Y:S01]  /*16d90*/  MUFU.EX2 R87, R87 ;  /* 0x0000005700577308 */ /* 0x000fe20000000800 */
[----:B-1----:R-:W-:-:S07]  /*16da0*/  F2FP.F16.F32.PACK_AB R180, R21, R180 ;  /* 0x000000b415b4723e */ /* 0x002fce00000000ff */
[----:B------:R-:W-:Y:S08]  /*16db0*/  MUFU.EX2 R176, R176 ;  /* 0x000000b000b07308 */ /* 0x000ff00000000800 */
[----:B------:R-:W-:Y:S08]  /*16dc0*/  MUFU.EX2 R178, R178 ;  /* 0x000000b200b27308 */ /* 0x000ff00000000800 */
[----:B------:R-:W-:Y:S08]  /*16dd0*/  MUFU.EX2 R172, R172 ;  /* 0x000000ac00ac7308 */ /* 0x000ff00000000800 */
[----:B------:R-:W-:Y:S08]  /*16de0*/  MUFU.EX2 R174, R174 ;  /* 0x000000ae00ae7308 */ /* 0x000ff00000000800 */
[----:B------:R-:W-:Y:S01]  /*16df0*/  MUFU.EX2 R41, R41 ;  /* 0x0000002900297308 */ /* 0x000fe20000000800 */
[----:B------:R-:W-:-:S02]  /*16e00*/  WARPGROUP.DEPBAR.LE gsb0, 0x0 ;  /* 0x00008000000079c5 */ /* 0x000fc40000010000 */
[----:B------:R-:W-:Y:S01]  /*16e10*/  WARPGROUP.ARRIVE ;  /* 0x00000000000079c5 */ /* 0x000fe20000000000 */
[--C-:B------:R-:W-:Y:S01]  /*16e20*/  FFMA.FTZ R169, R39, UR44, -R85.reuse ;  /* 0x0000002c27a97c23 */ /* 0x100fe20008010855 */
[--C-:B------:R-:W-:Y:S01]  /*16e30*/  FFMA.FTZ R168, R46, UR44, -R85.reuse ;  /* 0x0000002c2ea87c23 */ /* 0x100fe20008010855 */
[--C-:B------:R-:W-:Y:S01]  /*16e40*/  FFMA.FTZ R39, R42, UR44, -R85.reuse ;  /* 0x0000002c2a277c23 */ /* 0x100fe20008010855 */
[----:B------:R-:W-:Y:S01]  /*16e50*/  FFMA.FTZ R170, R50, UR44, -R85 ;  /* 0x0000002c32aa7c23 */ /* 0x000fe20008010855 */
[----:B------:R-:W-:Y:S01]  /*16e60*/  MUFU.EX2 R47, R47 ;  /* 0x0000002f002f7308 */ /* 0x000fe20000000800 */
[----:B------:R-:W-:Y:S01]  /*16e70*/  HGMMA.64x128x16.F32 R88, R164, gdesc[UR4].tnspB, R88, gsb0 ;  /* 0x41e00004a4587df0 */ /* 0x000fe20008000858 */
[----:B------:R-:W-:Y:S02]  /*16e80*/  R2UR UR6, R8 ;  /* 0x00000000080672ca */ /* 0x000fe400000e0000 */
[----:B------:R-:W-:Y:S01]  /*16e90*/  R2UR UR7, R9 ;  /* 0x00000000090772ca */ /* 0x000fe200000e0000 */
[----:B------:R-:W-:Y:S01]  /*16ea0*/  IMAD.MOV.U32 R9, RZ, RZ, 0x40000040 ;  /* 0x40000040ff097424 */ /* 0x000fe200078e00ff */
[----:B------:R-:W-:-:S02]  /*16eb0*/  FMNMX.FTZ R8, R70, R7, !PT ;  /* 0x0000000746087209 */ /* 0x000fc40007810000 */
        /* <DEDUP_REMOVED lines=13> */
[----:B------:R-:W-:-:S05]  /*16f90*/  FMNMX.FTZ R7, R84, R7, !PT ;  /* 0x0000000754077209 */ /* 0x000fca0007810000 */
[----:B------:R-:W0:Y:S01]  /*16fa0*/  SHFL.BFLY PT, R8, R7, 0x2, 0x1f ;  /* 0x0c401f0007087f89 */ /* 0x000e2200000e0000 */
[----:B------:R-:W-:Y:S08]  /*16fb0*/  MUFU.EX2 R55, R55 ;  /* 0x0000003700377308 */ /* 0x000ff00000000800 */
[----:B------:R-:W-:Y:S08]  /*16fc0*/  MUFU.EX2 R12, R12 ;  /* 0x0000000c000c7308 */ /* 0x000ff00000000800 */
[----:B------:R-:W-:Y:S01]  /*16fd0*/  MUFU.EX2 R26, R26 ;  /* 0x0000001a001a7308 */ /* 0x000fe20000000800 */
[----:B0-----:R-:W-:Y:S01]  /*16fe0*/  FMNMX.FTZ R10, R7, R8, !PT ;  /* 0x00000008070a7209 */ /* 0x001fe20007810000 */
[----:B------:R-:W-:-:S06]  /*16ff0*/  VIADD R8, R6, 0x300 ;  /* 0x0000030006087836 */ /* 0x000fcc0000000000 */
[----:B------:R-:W-:Y:S01]  /*17000*/  MUFU.EX2 R28, R28 ;  /* 0x0000001c001c7308 */ /* 0x000fe20000000800 */
[----:B------:R-:W-:Y:S01]  /*17010*/  VIADD R6, R6, 0x380 ;  /* 0x0000038006067836 */ /* 0x000fe20000000000 */
[----:B------:R-:W0:Y:S06]  /*17020*/  SHFL.BFLY PT, R7, R10, 0x1, 0x1f ;  /* 0x0c201f000a077f89 */ /* 0x000e2c00000e0000 */
[----:B------:R-:W-:Y:S01]  /*17030*/  MUFU.EX2 R69, R69 ;  /* 0x0000004500457308 */ /* 0x000fe20000000800 */
[----:B0-----:R-:W-:-:S05]  /*17040*/  FMNMX.FTZ R10, R10, R7, !PT ;  /* 0x000000070a0a7209 */ /* 0x001fca0007810000 */
[----:B------:R-:W-:-:S04]  /*17050*/  FADD.FTZ R7, -R10, R13 ;  /* 0x0000000d0a077221 */ /* 0x000fc80000010100 */
[----:B------:R-:W-:-:S04]  /*17060*/  FMUL.FTZ R7, R7, UR44 ;  /* 0x0000002c07077c20 */ /* 0x000fc80008410000 */
[----:B------:R0:W-:Y:S02]  /*17070*/  MUFU.EX2 R13, R7 ;  /* 0x00000007000d7308 */ /* 0x0001e40000000800 */
[----:B0-----:R-:W-:Y:S01]  /*17080*/  MOV R7, 0x40000040 ;  /* 0x4000004000077802 */ /* 0x001fe20000000f00 */
[----:B------:R-:W-:Y:S02]  /*17090*/  WARPGROUP.DEPBAR.LE gsb0, 0x0 ;  /* 0x00008000000079c5 */ /* 0x000fe40000010000 */
[----:B------:R-:W-:Y:S01]  /*170a0*/  WARPGROUP.ARRIVE ;  /* 0x00000000000079c5 */ /* 0x000fe20000000000 */
[--C-:B------:R-:W-:Y:S01]  /*170b0*/  FFMA.FTZ R165, R30, UR44, -R85.reuse ;  /* 0x0000002c1ea57c23 */ /* 0x100fe20008010855 */
[----:B------:R-:W-:Y:S01]  /*170c0*/  FMUL.FTZ R30, R10, UR44 ;  /* 0x0000002c0a1e7c20 */ /* 0x000fe20008410000 */
[--C-:B------:R-:W-:Y:S01]  /*170d0*/  FFMA.FTZ R167, R34, UR44, -R85.reuse ;  /* 0x0000002c22a77c23 */ /* 0x100fe20008010855 */
[--C-:B------:R-:W-:Y:S01]  /*170e0*/  FFMA.FTZ R164, R54, UR44, -R85.reuse ;  /* 0x0000002c36a47c23 */ /* 0x100fe20008010855 */
[----:B------:R-:W-:Y:S01]  /*170f0*/  FFMA.FTZ R166, R57, UR44, -R85 ;  /* 0x0000002c39a67c23 */ /* 0x000fe20008010855 */
[----:B------:R-:W-:Y:S01]  /*17100*/  HGMMA.64x128x16.F32 R88, R160, gdesc[UR4].tnspB, R88, gsb0 ;  /* 0x41e00004a0587df0 */ /* 0x000fe20008000858 */
[----:B------:R-:W-:Y:S01]  /*17110*/  R2UR UR6, R8 ;  /* 0x00000000080672ca */ /* 0x000fe200000e0000 */
[--C-:B------:R-:W-:Y:S01]  /*17120*/  FFMA.FTZ R20, R20, UR44, -R30.reuse ;  /* 0x0000002c14147c23 */ /* 0x100fe2000801081e */
[----:B------:R-:W-:Y:S01]  /*17130*/  R2UR UR7, R9 ;  /* 0x00000000090772ca */ /* 0x000fe200000e0000 */
[--C-:B------:R-:W-:Y:S01]  /*17140*/  FFMA.FTZ R181, R24, UR44, -R30.reuse ;  /* 0x0000002c18b57c23 */ /* 0x100fe2000801081e */
[--C-:B------:R-:W-:Y:S01]  /*17150*/  FFMA.FTZ R183, R25, UR44, -R30.reuse ;  /* 0x0000002c19b77c23 */ /* 0x100fe2000801081e */
[--C-:B------:R-:W-:Y:S01]  /*17160*/  FFMA.FTZ R24, R27, UR44, -R30.reuse ;  /* 0x0000002c1b187c23 */ /* 0x100fe2000801081e */
[----:B------:R-:W-:Y:S01]  /*17170*/  FFMA.FTZ R177, R29, UR44, -R30 ;  /* 0x0000002c1db17c23 */ /* 0x000fe2000801081e */
[----:B------:R-:W0:Y:S01]  /*17180*/  MUFU.EX2 R20, R20 ;  /* 0x0000001400147308 */ /* 0x000e220000000800 */
[----:B------:R-:W-:-:S02]  /*17190*/  @!P1 IMAD R27, R184, 0x8, R2 ;  /* 0x00000008b81b9824 */ /* 0x000fc400078e0202 */
[--C-:B------:R-:W-:Y:S01]  /*171a0*/  FFMA.FTZ R32, R31, UR44, -R30.reuse ;  /* 0x0000002c1f207c23 */ /* 0x100fe2000801081e */
[--C-:B------:R-:W-:Y:S01]  /*171b0*/  FFMA.FTZ R25, R44, UR44, -R30.reuse ;  /* 0x0000002c2c197c23 */ /* 0x100fe2000801081e */
[----:B------:R-:W-:Y:S01]  /*171c0*/  FFMA.FTZ R179, R33, UR44, -R30 ;  /* 0x0000002c21b37c23 */ /* 0x000fe2000801081e */
[----:B------:R-:W-:Y:S01]  /*171d0*/  @!P1 VIADD R27, R27, 0x28840 ;  /* 0x000288401b1b9836 */ /* 0x000fe20000000000 */
[----:B------:R-:W-:Y:S01]  /*171e0*/  IADD3 R31, -R199, 0xb, RZ ;  /* 0x0000000bc71f7810 */ /* 0x000fe20007ffe1ff */
[----:B------:R-:W-:Y:S01]  /*171f0*/  @!P1 IMAD R29, R15, 0x8, R2 ;  /* 0x000000080f1d9824 */ /* 0x000fe200078e0202 */
[----:B------:R-:W1:Y:S01]  /*17200*/  MUFU.EX2 R181, R181 ;  /* 0x000000b500b57308 */ /* 0x000e620000000800 */
[----:B------:R-:W-:Y:S01]  /*17210*/  FADD.FTZ R15, R21, R4 ;  /* 0x00000004150f7221 */ /* 0x000fe20000010000 */
[----:B------:R-:W-:Y:S01]  /*17220*/  @!P1 PRMT R27, RZ, 0x654, R27 ;  /* 0x00000654ff1b9816 */ /* 0x000fe2000000001b */
[----:B------:R-:W-:Y:S01]  /*17230*/  FFMA.FTZ R34, R35, UR44, -R30 ;  /* 0x0000002c23227c23 */ /* 0x000fe2000801081e */
[----:B------:R-:W-:-:S02]  /*17240*/  @!P1 VIADD R29, R29, 0x28860 ;  /* 0x000288601d1d9836 */ /* 0x000fc40000000000 */
[----:B--2---:R-:W-:Y:S01]  /*17250*/  FADD.FTZ R4, R182, R15 ;  /* 0x0000000fb6047221 */ /* 0x004fe20000010000 */
[--C-:B------:R-:W-:Y:S01]  /*17260*/  FFMA.FTZ R173, R36, UR44, -R30.reuse ;  /* 0x0000002c24ad7c23 */ /* 0x100fe2000801081e */
[----:B------:R-:W-:Y:S01]  /*17270*/  FFMA.FTZ R36, R37, UR44, -R30 ;  /* 0x0000002c25247c23 */ /* 0x000fe2000801081e */
[----:B------:R-:W-:Y:S01]  /*17280*/  MUFU.EX2 R183, R183 ;  /* 0x000000b700b77308 */ /* 0x000fe20000000800 */
[----:B0-----:R-:W-:Y:S01]  /*17290*/  FFMA.FTZ R44, R13, R0, R20 ;  /* 0x000000000d2c7223 */ /* 0x001fe20000010014 */
[--C-:B------:R-:W-:Y:S01]  /*172a0*/  FFMA.FTZ R175, R40, UR44, -R30.reuse ;  /* 0x0000002c28af7c23 */ /* 0x100fe2000801081e */
[--C-:B------:R-:W-:Y:S01]  /*172b0*/  FFMA.FTZ R38, R43, UR44, -R30.reuse ;  /* 0x0000002c2b267c23 */ /* 0x100fe2000801081e */
[--C-:B------:R-:W-:Y:S01]  /*172c0*/  FFMA.FTZ R171, R48, UR44, -R30.reuse ;  /* 0x0000002c30ab7c23 */ /* 0x100fe2000801081e */
[--C-:B------:R-:W-:Y:S01]  /*172d0*/  FFMA.FTZ R40, R45, UR44, -R30.reuse ;  /* 0x0000002c2d287c23 */ /* 0x100fe2000801081e */
[--C-:B------:R-:W-:Y:S01]  /*172e0*/  FFMA.FTZ R42, R53, UR44, -R30.reuse ;  /* 0x0000002c352a7c23 */ /* 0x100fe2000801081e */
[----:B------:R-:W-:Y:S01]  /*172f0*/  FFMA.FTZ R56, R56, UR44, -R30 ;  /* 0x0000002c38387c23 */ /* 0x000fe2000801081e */
[----:B------:R-:W-:Y:S01]  /*17300*/  MUFU.EX2 R24, R24 ;  /* 0x0000001800187308 */ /* 0x000fe20000000800 */
[----:B-1----:R-:W-:Y:S01]  /*17310*/  FADD.FTZ R44, R181, R44 ;  /* 0x0000002cb52c7221 */ /* 0x002fe20000010000 */
[--C-:B------:R-:W-:Y:S01]  /*17320*/  FFMA.FTZ R15, R63, UR44, -R30.reuse ;  /* 0x0000002c3f0f7c23 */ /* 0x100fe2000801081e */
[----:B------:R-:W-:Y:S01]  /*17330*/  F2FP.F16.F32.PACK_AB R181, R181, R20 ;  /* 0x00000014b5b5723e */ /* 0x000fe200000000ff */
[--C-:B------:R-:W-:Y:S01]  /*17340*/  FFMA.FTZ R57, R60, UR44, -R85.reuse ;  /* 0x0000002c3c397c23 */ /* 0x100fe20008010855 */
[--C-:B------:R-:W-:Y:S01]  /*17350*/  FFMA.FTZ R75, R75, UR44, -R30.reuse ;  /* 0x0000002c4b4b7c23 */ /* 0x100fe2000801081e */
[--C-:B------:R-:W-:Y:S01]  /*17360*/  FFMA.FTZ R78, R78, UR44, -R30.reuse ;  /* 0x0000002c4e4e7c23 */ /* 0x100fe2000801081e */
[--C-:B------:R-:W-:Y:S01]  /*17370*/  FFMA.FTZ R79, R79, UR44, -R30.reuse ;  /* 0x0000002c4f4f7c23 */ /* 0x100fe2000801081e */
[----:B------:R-:W-:Y:S01]  /*17380*/  MUFU.EX2 R177, R177 ;  /* 0x000000b100b17308 */ /* 0x000fe20000000800 */
[--C-:B------:R-:W-:Y:S01]  /*17390*/  FFMA.FTZ R81, R81, UR44, -R30.reuse ;  /* 0x0000002c51517c23 */ /* 0x100fe2000801081e */
[--C-:B------:R-:W-:Y:S01]  /*173a0*/  FFMA.FTZ R82, R82, UR44, -R30.reuse ;  /* 0x0000002c52527c23 */ /* 0x100fe2000801081e */
[--C-:B------:R-:W-:Y:S01]  /*173b0*/  FFMA.FTZ R8, R77, UR44, -R85.reuse ;  /* 0x0000002c4d087c23 */ /* 0x100fe20008010855 */
[----:B------:R-:W-:Y:S01]  /*173c0*/  FFMA.FTZ R83, R83, UR44, -R30 ;  /* 0x0000002c53537c23 */ /* 0x000fe2000801081e */
[----:B------:R-:W-:Y:S01]  /*173d0*/  FFMA.FTZ R9, R73, UR44, -R85 ;  /* 0x0000002c49097c23 */ /* 0x000fe20008010855 */
[----:B------:R-:W-:-:S02]  /*173e0*/  F2FP.F16.F32.PACK_AB R182, R87, R182 ;  /* 0x000000b657b6723e */ /* 0x000fc400000000ff */
        /* <DEDUP_REMOVED lines=13> */
[----:B------:R-:W-:-:S05]  /*174c0*/  WARPGROUP.ARRIVE ;  /* 0x00000000000079c5 */ /* 0x000fca0000000000 */
[----:B------:R-:W-:Y:S01]  /*174d0*/  MUFU.EX2 R164, R164 ;  /* 0x000000a400a47308 */ /* 0x000fe20000000800 */
        /* <DEDUP_REMOVED lines=8> */
[----:B------:R-:W-:Y:S01]  /*17560*/  FFMA.FTZ R7, R52, UR44, -R30 ;  /* 0x0000002c34077c23 */ /* 0x000fe2000801081e */
[----:B------:R-:W-:Y:S01]  /*17570*/  MUFU.EX2 R42, R42 ;  /* 0x0000002a002a7308 */ /* 0x000fe20000000800 */
[--C-:B------:R-:W-:Y:S01]  /*17580*/  FFMA.FTZ R61, R62, UR44, -R85.reuse ;  /* 0x0000002c3e3d7c23 */ /* 0x100fe20008010855 */
[--C-:B------:R-:W-:Y:S01]  /*17590*/  FFMA.FTZ R59, R65, UR44, -R85.reuse ;  /* 0x0000002c413b7c23 */ /* 0x100fe20008010855 */
[----:B------:R-:W-:-:S05]  /*175a0*/  FFMA.FTZ R65, R72, UR44, -R85 ;  /* 0x0000002c48417c23 */ /* 0x000fca0008010855 */
        /* <DEDUP_REMOVED lines=13> */
[----:B------:R-:W1:Y:S08]  /*17680*/  MUFU.EX2 R65, R65 ;  /* 0x0000004100417308 */ /* 0x000e700000000800 */
[----:B------:R-:W2:Y:S08]  /*17690*/  MUFU.EX2 R79, R79 ;  /* 0x0000004f004f7308 */ /* 0x000eb00000000800 */
[----:B------:R-:W-:Y:S08]  /*176a0*/  MUFU.EX2 R82, R82 ;  /* 0x0000005200527308 */ /* 0x000ff00000000800 */
[----:B------:R-:W-:Y:S01]  /*176b0*/  MUFU.EX2 R8, R8 ;  /* 0x0000000800087308 */ /* 0x000fe20000000800 */
[----:B------:R-:W-:-:S02]  /*176c0*/  WARPGROUP.DEPBAR.LE gsb0, 0x0 ;  /* 0x00008000000079c5 */ /* 0x000fc40000010000 */
[----:B------:R-:W-:Y:S01]  /*176d0*/  WARPGROUP.ARRIVE ;  /* 0x00000000000079c5 */ /* 0x000fe20000000000 */
[----:B------:R-:W-:Y:S01]  /*176e0*/  FFMA.FTZ R157, R74, UR44, -R30 ;  /* 0x0000002c4a9d7c23 */ /* 0x000fe2000801081e */
[----:B0-----:R-:W-:Y:S02]  /*176f0*/  F2FP.F16.F32.PACK_AB R156, R59, R12 ;  /* 0x0000000c3b9c723e */ /* 0x001fe400000000ff */
[----:B-1----:R-:W-:Y:S01]  /*17700*/  F2FP.F16.F32.PACK_AB R158, R65, R26 ;  /* 0x0000001a419e723e */ /* 0x002fe200000000ff */
[----:B------:R-:W-:Y:S01]  /*17710*/  MUFU.EX2 R9, R9 ;  /* 0x0000000900097308 */ /* 0x000fe20000000800 */
[----:B------:R-:W-:Y:S01]  /*17720*/  HGMMA.64x128x16.F32 R88, R152, gdesc[UR4].tnspB, R88, gsb0 ;  /* 0x41e0000498587df0 */ /* 0x000fe20008000858 */
[----:B--2---:R-:W-:-:S06]  /*17730*/  F2FP.F16.F32.PACK_AB R159, R79, R78 ;  /* 0x0000004e4f9f723e */ /* 0x004fcc00000000ff */
[----:B------:R-:W-:Y:S01]  /*17740*/  MUFU.EX2 R157, R157 ;  /* 0x0000009d009d7308 */ /* 0x000fe20000000800 */
[----:B------:R-:W-:Y:S02]  /*17750*/  WARPGROUP.DEPBAR.LE gsb0, 0x0 ;  /* 0x00008000000079c5 */ /* 0x000fe40000010000 */
[----:B------:R0:W-:Y:S06]  /*17760*/  BAR.ARV R31, 0x100 ;  /* 0x0004001f0000751d */ /* 0x0001ec0000002000 */
[----:B------:R1:W-:Y:S01]  /*17770*/  @!P1 SYNCS.ARRIVE.TRANS64.RED.A1T0 RZ, [R27+URZ], RZ ;  /* 0x000000ff1bff99a7 */ /* 0x0003e2000810043f */
[-C--:B------:R-:W-:Y:S01]  /*17780*/  FMUL.FTZ R90, R90, R13.reuse ;  /* 0x0000000d5a5a7220 */ /* 0x080fe20000410000 */
[----:B0-----:R-:W-:Y:S01]  /*17790*/  @!P1 PRMT R31, RZ, 0x654, R29 ;  /* 0x00000654ff1f9816 */ /* 0x001fe2000000001d */
[----:B------:R-:W-:Y:S01]  /*177a0*/  FADD.FTZ R29, R87, R4 ;  /* 0x00000004571d7221 */ /* 0x000fe20000010000 */
[-C--:B------:R-:W-:Y:S01]  /*177b0*/  FMUL.FTZ R91, R91, R13.reuse ;  /* 0x0000000d5b5b7220 */ /* 0x080fe20000410000 */
[-C--:B------:R-:W-:Y:S01]  /*177c0*/  FMUL.FTZ R94, R94, R13.reuse ;  /* 0x0000000d5e5e7220 */ /* 0x080fe20000410000 */
[-C--:B------:R-:W-:Y:S01]  /*177d0*/  FMUL.FTZ R95, R95, R13.reuse ;  /* 0x0000000d5f5f7220 */ /* 0x080fe20000410000 */
[----:B------:R-:W-:Y:S01]  /*177e0*/  FMUL.FTZ R98, R98, R13 ;  /* 0x0000000d62627220 */ /* 0x000fe20000410000 */
[----:B-1----:R-:W-:Y:S01]  /*177f0*/  FADD.FTZ R27, R183, R44 ;  /* 0x0000002cb71b7221 */ /* 0x002fe20000010000 */
[----:B------:R-:W-:Y:S01]  /*17800*/  FADD.FTZ R44, R176, R29 ;  /* 0x0000001db02c7221 */ /* 0x000fe20000010000 */
[C---:B------:R-:W-:Y:S01]  /*17810*/  F2FP.F16.F32.PACK_AB R183, R24.reuse, R183 ;  /* 0x000000b718b7723e */ /* 0x040fe200000000ff */
[----:B------:R0:W-:Y:S01]  /*17820*/  @!P1 SYNCS.ARRIVE.TRANS64.RED.A1T0 RZ, [R31+URZ], RZ ;  /* 0x000000ff1fff99a7 */ /* 0x0001e2000810043f */
[----:B------:R-:W-:Y:S01]  /*17830*/  FADD.FTZ R4, R24, R27 ;  /* 0x0000001b18047221 */ /* 0x000fe20000010000 */
[----:B------:R-:W-:Y:S01]  /*17840*/  FADD.FTZ R29, R165, R44 ;  /* 0x0000002ca51d7221 */ /* 0x000fe20000010000 */
[----:B------:R-:W-:Y:S01]  /*17850*/  FFMA.FTZ R44, R71, UR44, -R30 ;  /* 0x0000002c472c7c23 */ /* 0x000fe2000801081e */
[----:B------:R-:W-:Y:S01]  /*17860*/  F2FP.F16.F32.PACK_AB R176, R165, R176 ;  /* 0x000000b0a5b0723e */ /* 0x000fe200000000ff */
[----:B------:R-:W-:Y:S01]  /*17870*/  FADD.FTZ R27, R177, R4 ;  /* 0x00000004b11b7221 */ /* 0x000fe20000010000 */
[----:B------:R-:W-:Y:S01]  /*17880*/  FADD.FTZ R48, R178, R29 ;  /* 0x0000001db2307221 */ /* 0x000fe20000010000 */
[----:B------:R-:W-:Y:S01]  /*17890*/  FFMA.FTZ R4, R80, UR44, -R30 ;  /* 0x0000002c50047c23 */ /* 0x000fe2000801081e */
[C---:B------:R-:W-:Y:S01]  /*178a0*/  F2FP.F16.F32.PACK_AB R177, R32.reuse, R177 ;  /* 0x000000b120b1723e */ /* 0x040fe200000000ff */
[----:B------:R-:W-:Y:S01]  /*178b0*/  FADD.FTZ R46, R32, R27 ;  /* 0x0000001b202e7221 */ /* 0x000fe20000010000 */
[----:B------:R-:W-:Y:S01]  /*178c0*/  FADD.FTZ R29, R167, R48 ;  /* 0x00000030a71d7221 */ /* 0x000fe20000010000 */
[----:B------:R-:W-:Y:S01]  /*178d0*/  MUFU.EX2 R44, R44 ;  /* 0x0000002c002c7308 */ /* 0x000fe20000000800 */
[----:B------:R-:W-:Y:S01]  /*178e0*/  F2FP.F16.F32.PACK_AB R165, R42, R7 ;  /* 0x000000072aa5723e */ /* 0x000fe200000000ff */
[----:B------:R-:W-:Y:S01]  /*178f0*/  FADD.FTZ R27, R179, R46 ;  /* 0x0000002eb31b7221 */ /* 0x000fe20000010000 */
[----:B------:R-:W-:Y:S01]  /*17900*/  FADD.FTZ R48, R172, R29 ;  /* 0x0000001dac307221 */ /* 0x000fe20000010000 */
[C---:B------:R-:W-:Y:S01]  /*17910*/  F2FP.F16.F32.PACK_AB R172, R169.reuse, R172 ;  /* 0x000000aca9ac723e */ /* 0x040fe200000000ff */
[----:B------:R-:W-:Y:S01]  /*17920*/  FFMA.FTZ R30, R84, UR44, -R30 ;  /* 0x0000002c541e7c23 */ /* 0x000fe2000801081e */
[----:B------:R-:W-:Y:S01]  /*17930*/  FADD.FTZ R46, R34, R27 ;  /* 0x0000001b222e7221 */ /* 0x000fe20000010000 */
[----:B------:R-:W-:Y:S01]  /*17940*/  FADD.FTZ R29, R169, R48 ;  /* 0x00000030a91d7221 */ /* 0x000fe20000010000 */
[----:B------:R-:W1:Y:S01]  /*17950*/  MUFU.EX2 R4, R4 ;  /* 0x0000000400047308 */ /* 0x000e620000000800 */
[----:B------:R-:W-:Y:S01]  /*17960*/  F2FP.F16.F32.PACK_AB R169, R40, R25 ;  /* 0x0000001928a9723e */ /* 0x000fe200000000ff */
[----:B------:R-:W-:Y:S01]  /*17970*/  FADD.FTZ R27, R173, R46 ;  /* 0x0000002ead1b7221 */ /* 0x000fe20000010000 */
[----:B------:R-:W-:Y:S01]  /*17980*/  FADD.FTZ R48, R174, R29 ;  /* 0x0000001dae307221 */ /* 0x000fe20000010000 */
[----:B------:R-:W-:Y:S01]  /*17990*/  F2FP.F16.F32.PACK_AB R179, R34, R179 ;  /* 0x000000b322b3723e */ /* 0x000fe200000000ff */
[-C--:B------:R-:W-:Y:S01]  /*179a0*/  FMUL.FTZ R99, R99, R13.reuse ;  /* 0x0000000d63637220 */ /* 0x080fe20000410000 */
[----:B------:R-:W-:Y:S01]  /*179b0*/  FADD.FTZ R46, R36, R27 ;  /* 0x0000001b242e7221 */ /* 0x000fe20000010000 */
[----:B------:R-:W-:Y:S01]  /*179c0*/  FADD.FTZ R29, R39, R48 ;  /* 0x00000030271d7221 */ /* 0x000fe20000010000 */
[----:B------:R-:W-:Y:S01]  /*179d0*/  MUFU.EX2 R34, R81 ;  /* 0x0000005100227308 */ /* 0x000fe20000000800 */
        /* <DEDUP_REMOVED lines=15> */
[----:B------:R-:W-:Y:S01]  /*17ad0*/  FMUL.FTZ R110, R110, R13 ;  /* 0x0000000d6e6e7220 */ /* 0x000fe20000410000 */
[----:B------:R-:W2:Y:S01]  /*17ae0*/  MUFU.EX2 R20, R75 ;  /* 0x0000004b00147308 */ /* 0x000ea20000000800 */
[----:B------:R-:W-:Y:S01]  /*17af0*/  FADD.FTZ R21, R171, R46 ;  /* 0x0000002eab157221 */ /* 0x000fe20000010000 */
[----:B------:R-:W-:Y:S01]  /*17b00*/  FADD.FTZ R32, R164, R27 ;  /* 0x0000001ba4207221 */ /* 0x000fe20000010000 */
[C---:B------:R-:W-:Y:S01]  /*17b10*/  F2FP.F16.F32.PACK_AB R171, R6.reuse, R171 ;  /* 0x000000ab06ab723e */ /* 0x040fe200000000ff */
        /* <DEDUP_REMOVED lines=22> */
[----:B------:R-:W-:Y:S01]  /*17c80*/  FADD.FTZ R25, R57, R24 ;  /* 0x0000001839197221 */ /* 0x000fe20000010000 */
[C---:B-1----:R-:W-:Y:S01]  /*17c90*/  F2FP.F16.F32.PACK_AB R161, R4.reuse, R161 ;  /* 0x000000a104a1723e */ /* 0x042fe200000000ff */
        /* <DEDUP_REMOVED lines=15> */
[----:B------:R-:W1:Y:S01]  /*17d90*/  MUFU.EX2 R6, R83 ;  /* 0x0000005300067308 */ /* 0x000e620000000800 */
[C---:B--2---:R-:W-:Y:S01]  /*17da0*/  F2FP.F16.F32.PACK_AB R157, R20.reuse, R157 ;  /* 0x0000009d149d723e */ /* 0x044fe200000000ff */
        /* <DEDUP_REMOVED lines=19> */
[-C--:B------:R-:W-:Y:S01]  /*17ee0*/  FMUL.FTZ R93, R93, R67.reuse ;  /* 0x000000435d5d7220 */ /* 0x080fe20000410000 */
[----:B-1----:R-:W-:Y:S01]  /*17ef0*/  FADD.FTZ R7, R6, R7 ;  /* 0x0000000706077221 */ /* 0x002fe20000010000 */
        /* <DEDUP_REMOVED lines=42> */
[----:B------:R-:W-:-:S02]  /*181a0*/  IMAD.MOV.U32 R13, RZ, RZ, R10 ;  /* 0x000000ffff0d7224 */ /* 0x000fc400078e000a */
[----:B------:R-:W-:Y:S01]  /*181b0*/  IMAD.MOV.U32 R12, RZ, RZ, R11 ;  /* 0x000000ffff0c7224 */ /* 0x000fe200078e000b */
[----:B0-----:R-:W-:Y:S06]  /*181c0*/  @P2 BRA `(.L_x_1553) ;  /* 0xffffffd4008c2947 */ /* 0x001fec000383ffff */
.L_x_1543:
[----:B------:R-:W-:-:S13]  /*181d0*/  ISETP.GE.AND P2, PT, R3, R198, PT ;  /* 0x000000c60300720c */ /* 0x000fda0003f46270 */
[----:B------:R-:W-:Y:S05]  /*181e0*/  @!P2 BRA `(.L_x_1554) ;  /* 0x00000038009ca947 */ /* 0x000fea0003800000 */
[----:B------:R-:W-:Y:S01]  /*181f0*/  IMAD R15, R197, 0x80, R204 ;  /* 0x00000080c50f7824 */ /* 0x000fe200078e02cc */
[----:B------:R-:W-:Y:S01]  /*18200*/  MOV R20, R186 ;  /* 0x000000ba00147202 */ /* 0x000fe20000000f00 */
[----:B------:R-:W-:Y:S02]  /*18210*/  IMAD.MOV.U32 R12, RZ, RZ, R10 ;  /* 0x000000ffff0c7224 */ /* 0x000fe400078e000a */
[----:B------:R-:W-:Y:S02]  /*18220*/  VIADD R15, R15, 0x8 ;  /* 0x000000080f0f7836 */ /* 0x000fe40000000000 */
[----:B------:R-:W-:Y:S02]  /*18230*/  IMAD.MOV.U32 R13, RZ, RZ, R11 ;  /* 0x000000ffff0d7224 */ /* 0x000fe400078e000b */
[----:B------:R-:W-:Y:S01]  /*18240*/  IMAD.MOV.U32 R14, RZ, RZ, R184 ;  /* 0x000000ffff0e7224 */ /* 0x000fe200078e00b8 */
[----:B------:R-:W-:-:S07]  /*18250*/  IADD3 R15, R15, R192, -R193 ;  /* 0x000000c00f0f7210 */ /* 0x000fce0007ffe8c1 */
.L_x_1572:
        /* <DEDUP_REMOVED lines=10> */
.L_x_1556:
[----:B------:R-:W-:Y:S01]  /*18300*/  IMAD R6, R184, 0x8, R2 ;  /* 0x00000008b8067824 */ /* 0x000fe200078e0202 */
[----:B------:R-:W-:-:S04]  /*18310*/  SHF.L.U32 R7, R186, 0x1f, RZ ;  /* 0x0000001fba077819 */ /* 0x000fc800000006ff */
[----:B------:R0:W1:Y:S01]  /*18320*/  SYNCS.PHASECHK.TRANS64.TRYWAIT P3, [R6+URZ+0x28830], R7 ;  /* 0x02883007060075a7 */ /* 0x000062000806017f */
[----:B------:R-:W-:Y:S05]  /*18330*/  @!P0 BRA `(.L_x_1557) ;  /* 0x0000000000048947 */ /* 0x000fea0003800000 */
[----:B------:R-:W-:Y:S01]  /*18340*/  BPT.TRAP 0x1 ;  /* 0x000000040000795c */ /* 0x000fe20000300000 */
.L_x_1557:
[----:B------:R-:W-:Y:S04]  /*18350*/  BSSY B0, `(.L_x_1555) ;  /* 0x0000004000007945 */ /* 0x000fe80003800000 */
[----:B-1----:R-:W-:Y:S05]  /*18360*/  @P3 BRA `(.L_x_1558) ;  /* 0x0000000000083947 */ /* 0x002fea0003800000 */
[----:B------:R-:W1:Y:S02]  /*18370*/  SYNCS.PHASECHK.TRANS64.TRYWAIT P3, [R6+URZ+0x28830], R7 ;  /* 0x02883007060075a7 */ /* 0x000e64000806017f */
[----:B-1----:R-:W-:Y:S05]  /*18380*/  @!P3 BRA `(.L_x_1559) ;  /* 0x000000d800ecb947 */ /* 0x002fea0003800000 */
.L_x_1558:
[----:B------:R-:W-:Y:S05]  /*18390*/  BSYNC B0 ;  /* 0x0000000000007941 */ /* 0x000fea0003800000 */
.L_x_1555:
[----:B------:R-:W2:Y:S01]  /*183a0*/  S2R R8, SR_TID.X ;  /* 0x0000000000087919 */ /* 0x000ea20000002100 */
[----:B01----:R-:W-:Y:S01]  /*183b0*/  IMAD.MOV.U32 R7, RZ, RZ, 0x40000040 ;  /* 0x40000040ff077424 */ /* 0x003fe200078e00ff */
[----:B------:R-:W-:Y:S05]  /*183c0*/  WARPSYNC.ALL ;  /* 0x0000000000007948 */ /* 0x000fea0003800000 */
[----:B------:R-:W-:Y:S01]  /*183d0*/  R2UR UR35, R7 ;  /* 0x00000000072372ca */ /* 0x000fe200000e0000 */
[----:B------:R-:W-:Y:S02]  /*183e0*/  IMAD R6, R184, 0x800, R5 ;  /* 0x00000800b8067824 */ /* 0x000fe400078e0205 */
[----:B------:R-:W-:-:S03]  /*183f0*/  IMAD.MOV.U32 R9, RZ, RZ, 0x40000040 ;  /* 0x40000040ff097424 */ /* 0x000fc600078e00ff */
[----:B------:R-:W-:Y:S02]  /*18400*/  R2UR UR34, R6 ;  /* 0x00000000062272ca */ /* 0x000fe400000e0000 */
[----:B------:R-:W-:Y:S01]  /*18410*/  R2UR UR7, R9 ;  /* 0x00000000090772ca */ /* 0x000fe200000e0000 */
[----:B------:R-:W-:-:S05]  /*18420*/  IMAD.MOV.U32 R9, RZ, RZ, 0x40000040 ;  /* 0x40000040ff097424 */ /* 0x000fca00078e00ff */
[----:B------:R-:W-:Y:S01]  /*18430*/  R2UR UR11, R9 ;  /* 0x00000000090b72ca */ /* 0x000fe200000e0000 */
[----:B------:R-:W-:-:S05]  /*18440*/  IMAD.MOV.U32 R9, RZ, RZ, 0x40000040 ;  /* 0x40000040ff097424 */ /* 0x000fca00078e00ff */
[----:B------:R-:W-:Y:S02]  /*18450*/  R2UR UR15, R9 ;  /* 0x00000000090f72ca */ /* 0x000fe400000e0000 */
[----:B------:R-:W-:Y:S02]  /*18460*/  MOV R9, 0x40000040 ;  /* 0x4000004000097802 */ /* 0x000fe40000000f00 */
[----:B--2---:R-:W-:Y:S02]  /*18470*/  SHF.R.U32.HI R8, RZ, 0x7, R8 ;  /* 0x00000007ff087819 */ /* 0x004fe40000011608 */
[----:B------:R-:W-:Y:S01]  /*18480*/  R2UR UR19, R9 ;  /* 0x00000000091372ca */ /* 0x000fe200000e0000 */
[----:B------:R-:W-:Y:S02]  /*18490*/  IMAD.MOV.U32 R9, RZ, RZ, 0x40000040 ;  /* 0x40000040ff097424 */ /* 0x000fe400078e00ff */
[----:B------:R-:W-:Y:S01]  /*184a0*/  VIADD R7, R8, 0x8 ;  /* 0x0000000808077836 */ /* 0x000fe20000000000 */
[----:B------:R-:W-:-:S02]  /*184b0*/  IADD3 R8, R6, 0x2, RZ ;  /* 0x0000000206087810 */ /* 0x000fc40007ffe0ff */
[----:B------:R-:W-:Y:S01]  /*184c0*/  R2UR UR23, R9 ;  /* 0x00000000091772ca */ /* 0x000fe200000e0000 */
[----:B------:R-:W-:Y:S01]  /*184d0*/  IMAD.MOV.U32 R9, RZ, RZ, 0x40000040 ;  /* 0x40000040ff097424 */ /* 0x000fe200078e00ff */
[----:B------:R0:W-:Y:S01]  /*184e0*/  BAR.SYNC.DEFER_BLOCKING R7, 0x100 ;  /* 0x000400070000751d */ /* 0x0001e20000010000 */
[----:B------:R-:W-:Y:S01]  /*184f0*/  R2UR UR6, R8 ;  /* 0x00000000080672ca */ /* 0x000fe200000e0000 */
[----:B------:R-:W-:Y:S02]  /*18500*/  VIADD R8, R6, 0x4 ;  /* 0x0000000406087836 */ /* 0x000fe40000000000 */
[----:B------:R-:W-:-:S03]  /*18510*/  R2UR UR27, R9 ;  /* 0x00000000091b72ca */ /* 0x000fc600000e0000 */
        /* <DEDUP_REMOVED lines=9> */
[----:B------:R-:W-:Y:S01]  /*185b0*/  R2UR UR22, R8 ;  /* 0x00000000081672ca */ /* 0x000fe200000e0000 */
[C---:B------:R-:W-:Y:S02]  /*185c0*/  VIADD R8, R6.reuse, 0x404 ;  /* 0x0000040406087836 */ /* 0x040fe40000000000 */
        /* <DEDUP_REMOVED lines=29> */
.L_x_1561:
[----:B------:R-:W-:Y:S02]  /*187a0*/  SHF.L.U32 R6, R20, 0x1f, RZ ;  /* 0x0000001f14067819 */ /* 0x000fe400000006ff */
[----:B------:R-:W-:-:S04]  /*187b0*/  LEA R7, R14, R2, 0x3 ;  /* 0x000000020e077211 */ /* 0x000fc800078e18ff */
[----:B------:R0:W1:Y:S01]  /*187c0*/  SYNCS.PHASECHK.TRANS64.TRYWAIT P2, [R7+URZ+0x28850], R6 ;  /* 0x02885006070075a7 */ /* 0x000062000804017f */
[----:B------:R-:W-:Y:S05]  /*187d0*/  @!P0 BRA `(.L_x_1562) ;  /* 0x0000000000048947 */ /* 0x000fea0003800000 */
[----:B------:R-:W-:Y:S01]  /*187e0*/  BPT.TRAP 0x1 ;  /* 0x000000040000795c */ /* 0x000fe20000300000 */
.L_x_1562:
[----:B-1----:R-:W-:Y:S05]  /*187f0*/  @P2 BRA `(.L_x_1560) ;  /* 0x0000000000082947 */ /* 0x002fea0003800000 */
[----:B------:R-:W1:Y:S02]  /*18800*/  SYNCS.PHASECHK.TRANS64.TRYWAIT P2, [R7+URZ+0x28850], R6 ;  /* 0x02885006070075a7 */ /* 0x000e64000804017f */
[----:B-1----:R-:W-:Y:S05]  /*18810*/  @!P2 BRA `(.L_x_1563) ;  /* 0x000000d400dca947 */ /* 0x002fea0003800000 */
.L_x_1560:
        /* <DEDUP_REMOVED lines=19> */
[C---:B------:R-:W-:Y:S01]  /*18950*/  VIADD R8, R6.reuse, 0x80 ;  /* 0x0000008006087836 */ /* 0x040fe20000000000 */
[----:B------:R-:W-:Y:S01]  /*18960*/  R2UR UR6, R6 ;  /* 0x00000000060672ca */ /* 0x000fe200000e0000 */
[----:B------:R-:W-:Y:S01]  /*18970*/  FMUL.FTZ R34, R37, UR51 ;  /* 0x0000003325227c20 */ /* 0x000fe20008410000 */
[----:B------:R-:W-:Y:S01]  /*18980*/  R2UR UR7, R7 ;  /* 0x00000000070772ca */ /* 0x000fe200000e0000 */
[----:B------:R-:W-:Y:S02]  /*18990*/  IMAD.MOV.U32 R7, RZ, RZ, 0x40000040 ;  /* 0x40000040ff077424 */ /* 0x000fe400078e00ff */
        /* <DEDUP_REMOVED lines=11> */
[----:B------:R-:W-:Y:S01]  /*18a50*/  HGMMA.64x128x16.F32 R88, R180, gdesc[UR4].tnspB, R88, gsb0 ;  /* 0x41e00004b4587df0 */ /* 0x000fe20008000858 */
[----:B------:R-:W-:Y:S01]  /*18a60*/  R2UR UR6, R8 ;  /* 0x00000000080672ca */ /* 0x000fe200000e0000 */
[----:B------:R-:W-:Y:S01]  /*18a70*/  VIADD R8, R6, 0x100 ;  /* 0x0000010006087836 */ /* 0x000fe20000000000 */
[----:B------:R-:W-:Y:S01]  /*18a80*/  R2UR UR7, R9 ;  /* 0x00000000090772ca */ /* 0x000fe200000e0000 */
[----:B------:R-:W-:Y:S01]  /*18a90*/  FMUL.FTZ R45, R51, UR51 ;  /* 0x00000033332d7c20 */ /* 0x000fe20008410000 */
[----:B------:R-:W-:Y:S01]  /*18aa0*/  MOV R9, 0x40000040 ;  /* 0x4000004000097802 */ /* 0x000fe20000000f00 */
        /* <DEDUP_REMOVED lines=25> */
[----:B0-----:R-:W-:Y:S01]  /*18c40*/  SHF.R.U32.HI R199, RZ, 0x7, R199 ;  /* 0x00000007ffc77819 */ /* 0x001fe200000116c7 */
[----:B------:R-:W0:Y:S01]  /*18c50*/  MUFU.TANH R20, R20 ;  /* 0x0000001400147308 */ /* 0x000e220000002400 */
[----:B------:R-:W-:-:S07]  /*18c60*/  IMAD R82, R197, 0x80, R204 ;  /* 0x00000080c5527824 */ /* 0x000fce00078e02cc */
        /* <DEDUP_REMOVED lines=17> */
[----:B------:R-:W-:Y:S01]  /*18d80*/  R2UR UR6, R8 ;  /* 0x00000000080672ca */ /* 0x000fe200000e0000 */
[----:B------:R-:W-:Y:S01]  /*18d90*/  VIADD R8, R6, 0x180 ;  /* 0x0000018006087836 */ /* 0x000fe20000000000 */
[----:B------:R-:W-:Y:S01]  /*18da0*/  R2UR UR7, R9 ;  /* 0x00000000090772ca */ /* 0x000fe200000e0000 */
[----:B------:R-:W-:-:S03]  /*18db0*/  IMAD.MOV.U32 R9, RZ, RZ, 0x40000040 ;  /* 0x40000040ff097424 */ /* 0x000fc600078e00ff */
        /* <DEDUP_REMOVED lines=52> */
[C---:B------:R-:W-:Y:S01]  /*19100*/  IADD3 R8, R6.reuse, 0x300, RZ ;  /* 0x0000030006087810 */ /* 0x040fe20007ffe0ff */
[----:B------:R-:W-:Y:S01]  /*19110*/  VIADD R6, R6, 0x380 ;  /* 0x0000038006067836 */ /* 0x000fe20000000000 */
[----:B------:R-:W-:Y:S02]  /*19120*/  WARPGROUP.DEPBAR.LE gsb0, 0x0 ;  /* 0x00008000000079c5 */ /* 0x000fe40000010000 */
[----:B------:R-:W-:-:S07]  /*19130*/  WARPGROUP.ARRIVE ;  /* 0x00000000000079c5 */ /* 0x000fce0000000000 */
        /* <DEDUP_REMOVED lines=8> */
[----:B------:R-:W-:Y:S02]  /*191c0*/  IMAD.SHL.U32 R81, R3, 0x80, RZ ;  /* 0x0000008003517824 */ /* 0x000fe400078e00ff */
        /* <DEDUP_REMOVED lines=16> */
[----:B------:R-:W-:Y:S02]  /*192d0*/  R2UR UR6, R6 ;  /* 0x00000000060672ca */ /* 0x000fe400000e0000 */
[----:B------:R-:W-:Y:S01]  /*192e0*/  R2UR UR7, R7 ;  /* 0x00000000070772ca */ /* 0x000fe200000e0000 */
[----:B------:R-:W-:Y:S01]  /*192f0*/  @!P1 IMAD R7, R184, 0x8, R2 ;  /* 0x00000008b8079824 */ /* 0x000fe200078e0202 */
[----:B------:R-:W-:-:S03]  /*19300*/  IADD3 R6, R192, 0x1, -R81 ;  /* 0x00000001c0067810 */ /* 0x000fc60007ffe851 */
[----:B------:R-:W-:Y:S01]  /*19310*/  @!P1 VIADD R77, R7, 0x28840 ;  /* 0x00028840074d9836 */ /* 0x000fe20000000000 */
[----:B------:R-:W-:Y:S02]  /*19320*/  IADD3 R6, R6, -R193, RZ ;  /* 0x800000c106067210 */ /* 0x000fe40007ffe0ff */
[----:B------:R-:W-:Y:S02]  /*19330*/  IADD3 R7, -R199, 0xb, RZ ;  /* 0x0000000bc7077810 */ /* 0x000fe40007ffe1ff */
[----:B------:R-:W-:Y:S01]  /*19340*/  @!P1 PRMT R77, RZ, 0x654, R77 ;  /* 0x00000654ff4d9816 */ /* 0x000fe2000000004d */
[----:B------:R-:W-:-:S04]  /*19350*/  IMAD R6, R191, -0x2, R6 ;  /* 0xfffffffebf067824 */ /* 0x000fc800078e0206 */
[----:B------:R-:W-:-:S04]  /*19360*/  VIADD R83, R6, UR55 ;  /* 0x0000003706537c36 */ /* 0x000fc80008000000 */
[----:B------:R-:W-:Y:S01]  /*19370*/  IMAD.IADD R84, R82, 0x1, R83 ;  /* 0x0000000152547824 */ /* 0x000fe200078e0253 */
        /* <DEDUP_REMOVED lines=8> */
[----:B------:R-:W-:Y:S01]  /*19400*/  FMUL.FTZ R65, R79, UR51 ;  /* 0x000000334f417c20 */ /* 0x000fe20008410000 */
[----:B------:R-:W-:Y:S01]  /*19410*/  FMUL.FTZ R68, R86, UR51 ;  /* 0x0000003356447c20 */ /* 0x000fe20008410000 */
[----:B------:R-:W-:Y:S01]  /*19420*/  FMUL.FTZ R69, R87, UR51 ;  /* 0x0000003357457c20 */ /* 0x000fe20008410000 */
[----:B------:R-:W0:Y:S01]  /*19430*/  MUFU.TANH R157, R157 ;  /* 0x0000009d009d7308 */ /* 0x000e220000002400 */
[----:B------:R-:W-:-:S04]  /*19440*/  VIADD R79, R6, UR50 ;  /* 0x00000032064f7c36 */ /* 0x000fc80008000000 */
[----:B------:R-:W-:-:S03]  /*19450*/  IMAD.IADD R78, R82, 0x1, R79 ;  /* 0x00000001524e7824 */ /* 0x000fc600078e024f */
        /* <DEDUP_REMOVED lines=8> */
[----:B------:R0:W-:Y:S06]  /*194e0*/  BAR.ARV R7, 0x100 ;  /* 0x000400070000751d */ /* 0x0001ec0000002000 */
[----:B------:R0:W-:Y:S01]  /*194f0*/  @!P1 SYNCS.ARRIVE.TRANS64.RED.A1T0 RZ, [R77+URZ], RZ ;  /* 0x000000ff4dff99a7 */ /* 0x0001e2000810043f */
[----:B-1234-:R-:W-:Y:S05]  /*19500*/  @!P5 BRA `(.L_x_1564) ;  /* 0x00000000005cd947 */ /* 0x01efea0003800000 */
[----:B0-----:R-:W-:Y:S01]  /*19510*/  IADD3 R77, R82, R192, -R193 ;  /* 0x000000c0524d7210 */ /* 0x001fe20007ffe8c1 */
[----:B------:R-:W-:Y:S03]  /*19520*/  BSSY B0, `(.L_x_1565) ;  /* 0x0000011000007945 */ /* 0x000fe60003800000 */
[----:B------:R-:W-:-:S13]  /*19530*/  ISETP.GT.AND P2, PT, R77, -0x1, PT ;  /* 0xffffffff4d00780c */ /* 0x000fda0003f44270 */
[----:B------:R-:W-:Y:S05]  /*19540*/  @P2 BRA `(.L_x_1566) ;  /* 0x0000000000202947 */ /* 0x000fea0003800000 */
[----:B------:R-:W-:Y:S01]  /*19550*/  IMAD.U32 R86, RZ, RZ, UR46 ;  /* 0x0000002eff567e24 */ /* 0x000fe2000f8e00ff */
[----:B------:R-:W-:-:S04]  /*19560*/  LOP3.LUT R77, RZ, R77, RZ, 0x33, !PT ;  /* 0x0000004dff4d7212 */ /* 0x000fc800078e33ff */
[----:B------:R-:W-:-:S13]  /*19570*/  ISETP.NE.AND P2, PT, R86, 0x1, PT ;  /* 0x000000015600780c */ /* 0x000fda0003f45270 */
[----:B------:R-:W0:Y:S02]  /*19580*/  @P2 LDC.64 R6, c[0x0][0x9e8] ;  /* 0x00027a00ff062b82 */ /* 0x000e240000000a00 */
[----:B0-----:R-:W-:-:S05]  /*19590*/  @P2 IMAD.HI.U32 R6, R77, R6, RZ ;  /* 0x000000064d062227 */ /* 0x001fca00078e00ff */
[----:B------:R-:W-:-:S04]  /*195a0*/  @P2 SHF.R.U32.HI R77, RZ, R7, R6 ;  /* 0x00000007ff4d2219 */ /* 0x000fc80000011606 */
[----:B------:R-:W-:Y:S01]  /*195b0*/  LOP3.LUT R77, RZ, R77, RZ, 0x33, !PT ;  /* 0x0000004dff4d7212 */ /* 0x000fe200078e33ff */
[----:B------:R-:W-:Y:S06]  /*195c0*/  BRA `(.L_x_1567) ;  /* 0x0000000000187947 */ /* 0x000fec0003800000 */
.L_x_1566:
[----:B------:R-:W-:Y:S02]  /*195d0*/  MOV R86, UR46 ;  /* 0x0000002e00567c02 */ /* 0x000fe40008000f00 */
[----:B------:R-:W-:Y:S02]  /*195e0*/  IADD3 R77, R82, R192, -R193 ;  /* 0x000000c0524d7210 */ /* 0x000fe40007ffe8c1 */
[----:B------:R-:W-:-:S13]  /*195f0*/  ISETP.NE.AND P2, PT, R86, 0x1, PT ;  /* 0x000000015600780c */ /* 0x000fda0003f45270 */
[----:B------:R-:W0:Y:S02]  /*19600*/  @P2 LDC.64 R6, c[0x0][0x9e8] ;  /* 0x00027a00ff062b82 */ /* 0x000e240000000a00 */
[----:B0-----:R-:W-:-:S05]  /*19610*/  @P2 IMAD.HI.U32 R6, R77, R6, RZ ;  /* 0x000000064d062227 */ /* 0x001fca00078e00ff */
[----:B------:R-:W-:-:S07]  /*19620*/  @P2 SHF.R.U32.HI R77, RZ, R7, R6 ;  /* 0x00000007ff4d2219 */ /* 0x000fce0000011606 */
.L_x_1567:
[----:B------:R-:W-:Y:S05]  /*19630*/  BSYNC B0 ;  /* 0x0000000000007941 */ /* 0x000fea0003800000 */
.L_x_1565:
[----:B------:R-:W-:-:S04]  /*19640*/  IMAD R6, R77, R86, -R81 ;  /* 0x000000564d067224 */ /* 0x000fc800078e0a51 */
[----:B------:R-:W-:-:S05]  /*19650*/  IMAD R7, R191, -0x2, R6 ;  /* 0xfffffffebf077824 */ /* 0x000fca00078e0206 */
[----:B------:R-:W-:Y:S02]  /*19660*/  VIADDMNMX R78, R7, R86, R78, PT ;  /* 0x00000056074e7246 */ /* 0x000fe4000380014e */
[----:B------:R-:W-:-:S07]  /*19670*/  VIMNMX R84, R84, R7, !PT ;  /* 0x0000000754547248 */ /* 0x000fce0007fe0100 */
.L_x_1564:
[----:B------:R-:W-:Y:S02]  /*19680*/  ISETP.GT.AND P2, PT, R3, -0x1, PT ;  /* 0xffffffff0300780c */ /* 0x000fe40003f44270 */
[----:B------:R-:W-:Y:S02]  /*19690*/  IADD3 R79, R79, 0x8, R82 ;  /* 0x000000084f4f7810 */ /* 0x000fe40007ffe052 */
[C---:B------:R-:W-:Y:S02]  /*196a0*/  ISETP.GT.AND P4, PT, R84.reuse, RZ, P2 ;  /* 0x000000ff5400720c */ /* 0x040fe40001784270 */
[----:B------:R-:W-:Y:S02]  /*196b0*/  ISETP.GT.AND P3, PT, R84, 0x1, P2 ;  /* 0x000000015400780c */ /* 0x000fe40001764270 */
[C---:B------:R-:W-:Y:S02]  /*196c0*/  ISETP.LT.OR P4, PT, R78.reuse, 0x1, P4 ;  /* 0x000000014e00780c */ /* 0x040fe40002781670 */
[----:B------:R-:W-:-:S02]  /*196d0*/  ISETP.LT.OR P3, PT, R78, 0x2, P3 ;  /* 0x000000024e00780c */ /* 0x000fc40001f61670 */
[----:B0-----:R-:W-:Y:S02]  /*196e0*/  FSEL R20, R20, -INF , !P4 ;  /* 0xff80000014147808 */ /* 0x001fe40006000000 */
[C---:B------:R-:W-:Y:S02]  /*196f0*/  ISETP.GT.AND P4, PT, R84.reuse, 0x8, P2 ;  /* 0x000000085400780c */ /* 0x040fe40001784270 */
[----:B------:R-:W-:Y:S02]  /*19700*/  FSEL R21, R21, -INF , !P3 ;  /* 0xff80000015157808 */ /* 0x000fe40005800000 */
[----:B------:R-:W-:Y:S02]  /*19710*/  ISETP.GT.AND P3, PT, R84, 0x9, P2 ;  /* 0x000000095400780c */ /* 0x000fe40001764270 */
[C---:B------:R-:W-:Y:S02]  /*19720*/  ISETP.LT.OR P4, PT, R78.reuse, 0x9, P4 ;  /* 0x000000094e00780c */ /* 0x040fe40002781670 */
[----:B------:R-:W-:-:S02]  /*19730*/  ISETP.LT.OR P3, PT, R78, 0xa, P3 ;  /* 0x0000000a4e00780c */ /* 0x000fc40001f61670 */
[----:B------:R-:W-:Y:S02]  /*19740*/  FSEL R26, R26, -INF , !P4 ;  /* 0xff8000001a1a7808 */ /* 0x000fe40006000000 */
        /* <DEDUP_REMOVED lines=12> */
[----:B------:R-:W-:Y:S02]  /*19810*/  ISETP.GT.AND P4, PT, R84, 0x20, P2 ;  /* 0x000000205400780c */ /* 0x000fe40001784270 */
        /* <DEDUP_REMOVED lines=71> */
[----:B------:R-:W-:Y:S02]  /*19c90*/  IADD3 R78, R83, 0x8, R82 ;  /* 0x00000008534e7810 */ /* 0x000fe40007ffe052 */
        /* <DEDUP_REMOVED lines=8> */
[----:B------:R-:W-:-:S04]  /*19d20*/  IADD3 R82, R82, R192, -R193 ;  /* 0x000000c052527210 */ /* 0x000fc80007ffe8c1 */
[----:B------:R-:W-:-:S07]  /*19d30*/  LOP3.LUT R83, RZ, R82, RZ, 0x33, !PT ;  /* 0x00000052ff537212 */ /* 0x000fce00078e33ff */
[----:B------:R-:W0:Y:S02]  /*19d40*/  @P3 LDC.64 R6, c[0x0][0x9e8] ;  /* 0x00027a00ff063b82 */ /* 0x000e240000000a00 */
[----:B0-----:R-:W-:-:S05]  /*19d50*/  @P3 IMAD.HI.U32 R6, R83, R6, RZ ;  /* 0x0000000653063227 */ /* 0x001fca00078e00ff */
[----:B------:R-:W-:-:S04]  /*19d60*/  @P3 SHF.R.U32.HI R83, RZ, R7, R6 ;  /* 0x00000007ff533219 */ /* 0x000fc80000011606 */
[----:B------:R-:W-:Y:S01]  /*19d70*/  LOP3.LUT R6, RZ, R83, RZ, 0x33, !PT ;  /* 0x00000053ff067212 */ /* 0x000fe200078e33ff */
[----:B------:R-:W-:Y:S06]  /*19d80*/  BRA `(.L_x_1571) ;  /* 0x0000000000187947 */ /* 0x000fec0003800000 */
.L_x_1570:
[----:B------:R-:W-:-:S05]  /*19d90*/  IMAD.U32 R84, RZ, RZ, UR46 ;  /* 0x0000002eff547e24 */ /* 0x000fca000f8e00ff */
[----:B------:R-:W-:-:S13]  /*19da0*/  ISETP.NE.AND P3, PT, R84, 0x1, PT ;  /* 0x000000015400780c */ /* 0x000fda0003f65270 */
[----:B------:R-:W0:Y:S02]  /*19db0*/  @P3 LDC.64 R6, c[0x0][0x9e8] ;  /* 0x00027a00ff063b82 */ /* 0x000e240000000a00 */
[----:B0-----:R-:W-:-:S04]  /*19dc0*/  @P3 IMAD.HI.U32 R80, R15, R6, RZ ;  /* 0x000000060f503227 */ /* 0x001fc800078e00ff */
[----:B------:R-:W-:Y:S01]  /*19dd0*/  IMAD.MOV.U32 R6, RZ, RZ, R15 ;  /* 0x000000ffff067224 */ /* 0x000fe200078e000f */
[----:B------:R-:W-:-:S07]  /*19de0*/  @P3 SHF.R.U32.HI R6, RZ, R7, R80 ;  /* 0x00000007ff063219 */ /* 0x000fce0000011650 */
.L_x_1571:
[----:B------:R-:W-:Y:S05]  /*19df0*/  BSYNC B0 ;  /* 0x0000000000007941 */ /* 0x000fea0003800000 */
.L_x_1569:
[----:B------:R-:W-:-:S04]  /*19e00*/  IMAD R6, R6, R84, -R81 ;  /* 0x0000005406067224 */ /* 0x000fc800078e0a51 */
[----:B------:R-:W-:-:S05]  /*19e10*/  IMAD R6, R191, -0x2, R6 ;  /* 0xfffffffebf067824 */ /* 0x000fca00078e0206 */
[----:B------:R-:W-:Y:S02]  /*19e20*/  VIADDMNMX R79, R6, R84, R79, PT ;  /* 0x00000054064f7246 */ /* 0x000fe4000380014f */
[----:B------:R-:W-:-:S07]  /*19e30*/  VIMNMX R78, R78, R6, !PT ;  /* 0x000000064e4e7248 */ /* 0x000fce0007fe0100 */
.L_x_1568:
        /* <DEDUP_REMOVED lines=65> */
[C---:B------:R-:W-:Y:S01]  /*1a250*/  ISETP.LT.OR P4, PT, R79.reuse, 0x49, P4 ;  /* 0x000000494f00780c */ /* 0x040fe20002781670 */
[----:B------:R-:W0:Y:S01]  /*1a260*/  SHFL.BFLY PT, R80, R7, 0x2, 0x1f ;  /* 0x0c401f0007507f89 */ /* 0x000e2200000e0000 */
[----:B------:R-:W-:-:S02]  /*1a270*/  ISETP.LT.OR P3, PT, R79, 0xa, P3 ;  /* 0x0000000a4f00780c */ /* 0x000fc40001f61670 */
[----:B------:R-:W-:Y:S02]  /*1a280*/  FSEL R53, R53, -INF , !P4 ;  /* 0xff80000035357808 */ /* 0x000fe40006000000 */
[----:B------:R-:W-:Y:S02]  /*1a290*/  FSEL R25, R25, -INF , !P3 ;  /* 0xff80000019197808 */ /* 0x000fe40005800000 */
[C---:B------:R-:W-:Y:S02]  /*1a2a0*/  ISETP.GT.AND P3, PT, R78.reuse, 0x11, P2 ;  /* 0x000000114e00780c */ /* 0x040fe40001764270 */
[----:B------:R-:W-:Y:S02]  /*1a2b0*/  ISETP.GT.AND P4, PT, R78, RZ, P2 ;  /* 0x000000ff4e00720c */ /* 0x000fe40001784270 */
[C---:B------:R-:W-:Y:S02]  /*1a2c0*/  ISETP.LT.OR P3, PT, R79.reuse, 0x12, P3 ;  /* 0x000000124f00780c */ /* 0x040fe40001f61670 */
[----:B------:R-:W-:-:S02]  /*1a2d0*/  ISETP.LT.OR P4, PT, R79, 0x1, P4 ;  /* 0x000000014f00780c */ /* 0x000fc40002781670 */
[----:B------:R-:W-:Y:S02]  /*1a2e0*/  FSEL R29, R29, -INF , !P3 ;  /* 0xff8000001d1d7808 */ /* 0x000fe40005800000 */
[----:B------:R-:W-:Y:S02]  /*1a2f0*/  ISETP.GT.AND P3, PT, R78, 0x19, P2 ;  /* 0x000000194e00780c */ /* 0x000fe40001764270 */
[----:B------:R-:W-:Y:S02]  /*1a300*/  FSEL R83, R10, -INF , !P4 ;  /* 0xff8000000a537808 */ /* 0x000fe40006000000 */
[----:B------:R-:W-:Y:S02]  /*1a310*/  ISETP.LT.OR P3, PT, R79, 0x1a, P3 ;  /* 0x0000001a4f00780c */ /* 0x000fe40001f61670 */
[----:B------:R-:W-:Y:S02]  /*1a320*/  ISETP.GT.AND P4, PT, R78, 0x49, P2 ;  /* 0x000000494e00780c */ /* 0x000fe40001784270 */
[----:B------:R-:W-:-:S02]  /*1a330*/  FSEL R35, R35, -INF , !P3 ;  /* 0xff80000023237808 */ /* 0x000fc40005800000 */
[C---:B------:R-:W-:Y:S02]  /*1a340*/  ISETP.GT.AND P3, PT, R78.reuse, 0x21, P2 ;  /* 0x000000214e00780c */ /* 0x040fe40001764270 */
[----:B0-----:R-:W-:Y:S02]  /*1a350*/  FMNMX.FTZ R80, R7, R80, !PT ;  /* 0x0000005007507209 */ /* 0x001fe40007810000 */
[C---:B------:R-:W-:Y:S02]  /*1a360*/  ISETP.LT.OR P3, PT, R79.reuse, 0x22, P3 ;  /* 0x000000224f00780c */ /* 0x040fe40001f61670 */
[----:B------:R-:W-:Y:S01]  /*1a370*/  ISETP.LT.OR P4, PT, R79, 0x4a, P4 ;  /* 0x0000004a4f00780c */ /* 0x000fe20002781670 */
[----:B------:R-:W0:Y:S01]  /*1a380*/  SHFL.BFLY PT, R11, R80, 0x1, 0x1f ;  /* 0x0c201f00500b7f89 */ /* 0x000e2200000e0000 */
[----:B------:R-:W-:Y:S02]  /*1a390*/  FSEL R37, R37, -INF , !P3 ;  /* 0xff80000025257808 */ /* 0x000fe40005800000 */
[----:B------:R-:W-:-:S02]  /*1a3a0*/  ISETP.GT.AND P3, PT, R78, 0x29, P2 ;  /* 0x000000294e00780c */ /* 0x000fc40001764270 */
[----:B------:R-:W-:Y:S02]  /*1a3b0*/  FSEL R55, R55, -INF , !P4 ;  /* 0xff80000037377808 */ /* 0x000fe40006000000 */
[----:B------:R-:W-:Y:S02]  /*1a3c0*/  ISETP.LT.OR P3, PT, R79, 0x2a, P3 ;  /* 0x0000002a4f00780c */ /* 0x000fe40001f61670 */
[C---:B------:R-:W-:Y:S02]  /*1a3d0*/  ISETP.GT.AND P4, PT, R78.reuse, 0x50, P2 ;  /* 0x000000504e00780c */ /* 0x040fe40001784270 */
[----:B------:R-:W-:Y:S02]  /*1a3e0*/  FSEL R41, R41, -INF , !P3 ;  /* 0xff80000029297808 */ /* 0x000fe40005800000 */
[----:B------:R-:W-:Y:S02]  /*1a3f0*/  ISETP.GT.AND P3, PT, R78, 0x31, P2 ;  /* 0x000000314e00780c */ /* 0x000fe40001764270 */
[----:B------:R-:W-:-:S02]  /*1a400*/  ISETP.LT.OR P4, PT, R79, 0x51, P4 ;  /* 0x000000514f00780c */ /* 0x000fc40002781670 */
[----:B------:R-:W-:Y:S02]  /*1a410*/  ISETP.LT.OR P3, PT, R79, 0x32, P3 ;  /* 0x000000324f00780c */ /* 0x000fe40001f61670 */
[----:B------:R-:W-:Y:S02]  /*1a420*/  FSEL R57, R57, -INF , !P4 ;  /* 0xff80000039397808 */ /* 0x000fe40006000000 */
[----:B------:R-:W-:Y:S02]  /*1a430*/  FSEL R45, R45, -INF , !P3 ;  /* 0xff8000002d2d7808 */ /* 0x000fe40005800000 */
[----:B------:R-:W-:Y:S02]  /*1a440*/  ISETP.GT.AND P3, PT, R78, 0x39, P2 ;  /* 0x000000394e00780c */ /* 0x000fe40001764270 */
[----:B0-----:R-:W-:Y:S02]  /*1a450*/  FMNMX.FTZ R11, R80, R11, !PT ;  /* 0x0000000b500b7209 */ /* 0x001fe40007810000 */
[----:B------:R-:W-:-:S02]  /*1a460*/  ISETP.LT.OR P3, PT, R79, 0x3a, P3 ;  /* 0x0000003a4f00780c */ /* 0x000fc40001f61670 */
[----:B------:R-:W-:Y:S01]  /*1a470*/  ISETP.GT.AND P4, PT, R78, 0x51, P2 ;  /* 0x000000514e00780c */ /* 0x000fe20001784270 */
[C---:B------:R-:W-:Y:S01]  /*1a480*/  FMUL.FTZ R7, R11.reuse, UR44 ;  /* 0x0000002c0b077c20 */ /* 0x040fe20008410000 */
[----:B------:R-:W-:Y:S02]  /*1a490*/  FSEL R8, R8, -INF , !P3 ;  /* 0xff80000008087808 */ /* 0x000fe40005800000 */
[----:B------:R-:W-:Y:S02]  /*1a4a0*/  FSETP.NEU.FTZ.AND P3, PT, R11, -INF , PT ;  /* 0xff8000000b00780b */ /* 0x000fe40003f7d000 */
[----:B------:R-:W-:Y:S02]  /*1a4b0*/  ISETP.LT.OR P4, PT, R79, 0x52, P4 ;  /* 0x000000524f00780c */ /* 0x000fe40002781670 */
[----:B------:R-:W-:Y:S02]  /*1a4c0*/  FSEL R7, R7, RZ, P3 ;  /* 0x000000ff07077208 */ /* 0x000fe40001800000 */
[----:B------:R-:W-:-:S02]  /*1a4d0*/  FSEL R59, R59, -INF , !P4 ;  /* 0xff8000003b3b7808 */ /* 0x000fc40006000000 */
[----:B------:R-:W-:Y:S01]  /*1a4e0*/  ISETP.GT.AND P4, PT, R78, 0x58, P2 ;  /* 0x000000584e00780c */ /* 0x000fe20001784270 */
[--C-:B------:R-:W-:Y:S01]  /*1a4f0*/  FFMA.FTZ R180, R21, UR44, -R7.reuse ;  /* 0x0000002c15b47c23 */ /* 0x100fe20008010807 */
[--C-:B------:R-:W-:Y:S01]  /*1a500*/  FFMA.FTZ R21, R27, UR44, -R7.reuse ;  /* 0x0000002c1b157c23 */ /* 0x100fe20008010807 */
[----:B------:R-:W-:Y:S01]  /*1a510*/  FMNMX.FTZ R27, R83, R12, !PT ;  /* 0x0000000c531b7209 */ /* 0x000fe20007810000 */
[--C-:B------:R-:W-:Y:S01]  /*1a520*/  FFMA.FTZ R81, R20, UR44, -R7.reuse ;  /* 0x0000002c14517c23 */ /* 0x100fe20008010807 */
[--C-:B------:R-:W-:Y:S01]  /*1a530*/  FFMA.FTZ R20, R31, UR44, -R7.reuse ;  /* 0x0000002c1f147c23 */ /* 0x100fe20008010807 */
[--C-:B------:R-:W-:Y:S01]  /*1a540*/  FFMA.FTZ R178, R33, UR44, -R7.reuse ;  /* 0x0000002c21b27c23 */ /* 0x100fe20008010807 */
[----:B------:R-:W-:Y:S01]  /*1a550*/  FMNMX.FTZ R31, R6, R27, !PT ;  /* 0x0000001b061f7209 */ /* 0x000fe20007810000 */
[--C-:B------:R-:W-:Y:S01]  /*1a560*/  FFMA.FTZ R164, R9, UR44, -R7.reuse ;  /* 0x0000002c09a47c23 */ /* 0x100fe20008010807 */
[----:B------:R-:W-:Y:S01]  /*1a570*/  ISETP.LT.OR P4, PT, R79, 0x59, P4 ;  /* 0x000000594f00780c */ /* 0x000fe20002781670 */
[----:B------:R0:W-:Y:S01]  /*1a580*/  MUFU.EX2 R27, R20 ;  /* 0x00000014001b7308 */ /* 0x0001e20000000800 */
[----:B------:R-:W-:Y:S01]  /*1a590*/  FMNMX.FTZ R10, R24, R31, !PT ;  /* 0x0000001f180a7209 */ /* 0x000fe20007810000 */
[--C-:B------:R-:W-:Y:S01]  /*1a5a0*/  FFMA.FTZ R176, R30, UR44, -R7.reuse ;  /* 0x0000002c1eb07c23 */ /* 0x100fe20008010807 */
[----:B------:R-:W-:Y:S01]  /*1a5b0*/  FSEL R60, R60, -INF , !P4 ;  /* 0xff8000003c3c7808 */ /* 0x000fe20006000000 */
[--C-:B------:R-:W-:Y:S01]  /*1a5c0*/  FFMA.FTZ R172, R38, UR44, -R7.reuse ;  /* 0x0000002c26ac7c23 */ /* 0x100fe20008010807 */
[----:B------:R-:W-:Y:S01]  /*1a5d0*/  FMNMX.FTZ R31, R25, R10, !PT ;  /* 0x0000000a191f7209 */ /* 0x000fe20007810000 */
[--C-:B------:R-:W-:Y:S01]  /*1a5e0*/  FFMA.FTZ R182, R26, UR44, -R7.reuse ;  /* 0x0000002c1ab67c23 */ /* 0x100fe20008010807 */
[----:B------:R-:W-:Y:S01]  /*1a5f0*/  ISETP.GT.AND P4, PT, R78, 0x59, P2 ;  /* 0x000000594e00780c */ /* 0x000fe20001784270 */
[----:B------:R-:W-:Y:S01]  /*1a600*/  MUFU.EX2 R81, R81 ;  /* 0x0000005100517308 */ /* 0x000fe20000000800 */
        /* <DEDUP_REMOVED lines=10> */
[----:B------:R-:W-:Y:S01]  /*1a6b0*/  ISETP.GT.AND P4, PT, R78, 0x60, P2 ;  /* 0x000000604e00780c */ /* 0x000fe20001784270 */
[--C-:B------:R-:W-:Y:S01]  /*1a6c0*/  FFMA.FTZ R170, R49, UR44, -R7.reuse ;  /* 0x0000002c31aa7c23 */ /* 0x100fe20008010807 */
[----:B------:R-:W-:Y:S01]  /*1a6d0*/  FMNMX.FTZ R33, R35, R10, !PT ;  /* 0x0000000a23217209 */ /* 0x000fe20007810000 */
[--C-:B------:R-:W-:Y:S01]  /*1a6e0*/  FFMA.FTZ R49, R50, UR44, -R7.reuse ;  /* 0x0000002c32317c23 */ /* 0x100fe20008010807 */
[----:B------:R-:W-:Y:S01]  /*1a6f0*/  ISETP.LT.OR P4, PT, R79, 0x61, P4 ;  /* 0x000000614f00780c */ /* 0x000fe20002781670 */
[----:B------:R-:W-:Y:S01]  /*1a700*/  MUFU.EX2 R182, R182 ;  /* 0x000000b600b67308 */ /* 0x000fe20000000800 */
        /* <DEDUP_REMOVED lines=25> */
[----:B------:R-:W-:Y:S01]  /*1a8a0*/  FFMA.FTZ R154, R71, UR44, -R7 ;  /* 0x0000002c479a7c23 */ /* 0x000fe20008010807 */
[----:B------:R-:W-:-:S02]  /*1a8b0*/  FSEL R64, R64, -INF , !P4 ;  /* 0xff80000040407808 */ /* 0x000fc40006000000 */
[----:B------:R-:W-:Y:S02]  /*1a8c0*/  FMNMX.FTZ R10, R8, R43, !PT ;  /* 0x0000002b080a7209 */ /* 0x000fe40007810000 */
[----:B------:R-:W-:Y:S01]  /*1a8d0*/  ISETP.GT.AND P4, PT, R78, 0x69, P2 ;  /* 0x000000694e00780c */ /* 0x000fe20001784270 */
[----:B------:R-:W-:Y:S01]  /*1a8e0*/  MUFU.EX2 R31, R31 ;  /* 0x0000001f001f7308 */ /* 0x000fe20000000800 */
[----:B------:R-:W-:Y:S02]  /*1a8f0*/  FMNMX.FTZ R43, R51, R10, !PT ;  /* 0x0000000a332b7209 */ /* 0x000fe40007810000 */
[----:B------:R-:W-:Y:S02]  /*1a900*/  ISETP.LT.OR P4, PT, R79, 0x6a, P4 ;  /* 0x0000006a4f00780c */ /* 0x000fe40002781670 */
[----:B------:R-:W-:Y:S02]  /*1a910*/  FMNMX.FTZ R10, R52, R43, !PT ;  /* 0x0000002b340a7209 */ /* 0x000fe40007810000 */
[----:B0-----:R-:W-:Y:S01]  /*1a920*/  FSEL R20, R65, -INF , !P4 ;  /* 0xff80000041147808 */ /* 0x001fe20006000000 */
[----:B------:R-:W-:Y:S01]  /*1a930*/  MUFU.EX2 R172, R172 ;  /* 0x000000ac00ac7308 */ /* 0x000fe20000000800 */
[----:B------:R-:W-:-:S02]  /*1a940*/  FMNMX.FTZ R10, R53, R10, !PT ;  /* 0x0000000a350a7209 */ /* 0x000fc40007810000 */
[----:B------:R-:W-:Y:S02]  /*1a950*/  ISETP.GT.AND P4, PT, R78, 0x70, P2 ;  /* 0x000000704e00780c */ /* 0x000fe40001784270 */
[----:B------:R-:W-:Y:S02]  /*1a960*/  FMNMX.FTZ R10, R55, R10, !PT ;  /* 0x0000000a370a7209 */ /* 0x000fe40007810000 */
[----:B------:R-:W-:Y:S01]  /*1a970*/  ISETP.LT.OR P4, PT, R79, 0x71, P4 ;  /* 0x000000714f00780c */ /* 0x000fe20002781670 */
[----:B------:R-:W-:Y:S01]  /*1a980*/  MUFU.EX2 R33, R33 ;  /* 0x0000002100217308 */ /* 0x000fe20000000800 */
[----:B------:R-:W-:Y:S02]  /*1a990*/  FMNMX.FTZ R10, R57, R10, !PT ;  /* 0x0000000a390a7209 */ /* 0x000fe40007810000 */
[----:B------:R-:W-:Y:S02]  /*1a9a0*/  FSEL R66, R66, -INF , !P4 ;  /* 0xff80000042427808 */ /* 0x000fe40006000000 */
[----:B------:R-:W-:-:S02]  /*1a9b0*/  FMNMX.FTZ R85, R59, R10, !PT ;  /* 0x0000000a3b557209 */ /* 0x000fc40007810000 */
[----:B------:R-:W-:Y:S01]  /*1a9c0*/  ISETP.GT.AND P4, PT, R78, 0x71, P2 ;  /* 0x000000714e00780c */ /* 0x000fe20001784270 */
[----:B------:R-:W-:Y:S01]  /*1a9d0*/  MUFU.EX2 R174, R174 ;  /* 0x000000ae00ae7308 */ /* 0x000fe20000000800 */
[----:B------:R-:W-:Y:S02]  /*1a9e0*/  FMNMX.FTZ R10, R60, R85, !PT ;  /* 0x000000553c0a7209 */ /* 0x000fe40007810000 */
[----:B------:R-:W-:Y:S02]  /*1a9f0*/  ISETP.LT.OR P4, PT, R79, 0x72, P4 ;  /* 0x000000724f00780c */ /* 0x000fe40002781670 */
[----:B------:R-:W-:Y:S02]  /*1aa00*/  FMNMX.FTZ R9, R61, R10, !PT ;  /* 0x0000000a3d097209 */ /* 0x000fe40007810000 */
[----:B------:R-:W-:Y:S01]  /*1aa10*/  FSEL R30, R67, -INF , !P4 ;  /* 0xff800000431e7808 */ /* 0x000fe20006000000 */
[----:B------:R-:W-:Y:S01]  /*1aa20*/  MUFU.EX2 R39, R39 ;  /* 0x0000002700277308 */ /* 0x000fe20000000800 */
[----:B------:R-:W-:Y:S01]  /*1aa30*/  FMNMX.FTZ R10, R62, R9, !PT ;  /* 0x000000093e0a7209 */ /* 0x000fe20007810000 */
[----:B------:R-:W-:Y:S01]  /*1aa40*/  FFMA.FTZ R9, R54, UR44, -R7 ;  /* 0x0000002c36097c23 */ /* 0x000fe20008010807 */
[----:B------:R-:W-:-:S02]  /*1aa50*/  ISETP.GT.AND P4, PT, R78, 0x78, P2 ;  /* 0x000000784e00780c */ /* 0x000fc40001784270 */
[----:B------:R-:W-:Y:S02]  /*1aa60*/  FMNMX.FTZ R65, R63, R10, !PT ;  /* 0x0000000a3f417209 */ /* 0x000fe40007810000 */
[----:B------:R-:W-:Y:S01]  /*1aa70*/  ISETP.GT.AND P2, PT, R78, 0x79, P2 ;  /* 0x000000794e00780c */ /* 0x000fe20001744270 */
[----:B------:R-:W-:Y:S01]  /*1aa80*/  MUFU.EX2 R168, R168 ;  /* 0x000000a800a87308 */ /* 0x000fe20000000800 */
[----:B------:R-:W-:Y:S02]  /*1aa90*/  FMNMX.FTZ R65, R64, R65, !PT ;  /* 0x0000004140417209 */ /* 0x000fe40007810000 */
[C---:B------:R-:W-:Y:S02]  /*1aaa0*/  ISETP.LT.OR P4, PT, R79.reuse, 0x79, P4 ;  /* 0x000000794f00780c */ /* 0x040fe40002781670 */
[----:B------:R-:W-:Y:S02]  /*1aab0*/  FMNMX.FTZ R65, R20, R65, !PT ;  /* 0x0000004114417209 */ /* 0x000fe40007810000 */
[----:B------:R-:W-:Y:S01]  /*1aac0*/  ISETP.LT.OR P2, PT, R79, 0x7a, P2 ;  /* 0x0000007a4f00780c */ /* 0x000fe20001741670 */
[----:B------:R-:W-:Y:S01]  /*1aad0*/  MUFU.EX2 R43, R48 ;  /* 0x00000030002b7308 */ /* 0x000fe20000000800 */
[----:B------:R-:W-:-:S02]  /*1aae0*/  FMNMX.FTZ R65, R66, R65, !PT ;  /* 0x0000004142417209 */ /* 0x000fc40007810000 */
[----:B------:R-:W-:Y:S02]  /*1aaf0*/  FSEL R68, R68, -INF , !P4 ;  /* 0xff80000044447808 */ /* 0x000fe40006000000 */
[----:B------:R-:W-:Y:S02]  /*1ab00*/  FMNMX.FTZ R67, R30, R65, !PT ;  /* 0x000000411e437209 */ /* 0x000fe40007810000 */
[----:B------:R-:W-:Y:S01]  /*1ab10*/  FSEL R38, R69, -INF , !P2 ;  /* 0xff80000045267808 */ /* 0x000fe20005000000 */
[----:B------:R-:W-:Y:S01]  /*1ab20*/  MUFU.EX2 R170, R170 ;  /* 0x000000aa00aa7308 */ /* 0x000fe20000000800 */
        /* <DEDUP_REMOVED lines=8> */
[----:B------:R-:W-:Y:S01]  /*1abb0*/  MUFU.EX2 R49, R49 ;  /* 0x0000003100317308 */ /* 0x000fe20000000800 */
[----:B------:R-:W0:Y:S07]  /*1abc0*/  SHFL.BFLY PT, R79, R10, 0x2, 0x1f ;  /* 0x0c401f000a4f7f89 */ /* 0x000e2e00000e0000 */
[----:B------:R-:W-:Y:S08]  /*1abd0*/  MUFU.EX2 R164, R164 ;  /* 0x000000a400a47308 */ /* 0x000ff00000000800 */
[----:B------:R-:W-:Y:S08]  /*1abe0*/  MUFU.EX2 R9, R9 ;  /* 0x0000000900097308 */ /* 0x000ff00000000800 */
[----:B------:R-:W-:Y:S01]  /*1abf0*/  MUFU.EX2 R166, R166 ;  /* 0x000000a600a67308 */ /* 0x000fe20000000800 */
[----:B0-----:R-:W-:Y:S01]  /*1ac00*/  FMNMX.FTZ R26, R10, R79, !PT ;  /* 0x0000004f0a1a7209 */ /* 0x001fe20007810000 */
[--C-:B------:R-:W-:Y:S01]  /*1ac10*/  FFMA.FTZ R79, R72, UR44, -R7.reuse ;  /* 0x0000002c484f7c23 */ /* 0x100fe20008010807 */
[----:B------:R-:W-:-:S03]  /*1ac20*/  FFMA.FTZ R7, R74, UR44, -R7 ;  /* 0x0000002c4a077c23 */ /* 0x000fc60008010807 */
        /* <DEDUP_REMOVED lines=12> */
[--C-:B------:R-:W-:Y:S01]  /*1acf0*/  FFMA.FTZ R24, R25, UR44, -R13.reuse ;  /* 0x0000002c19187c23 */ /* 0x100fe2000801080d */
[--C-:B------:R-:W-:Y:S01]  /*1ad00*/  FFMA.FTZ R34, R6, UR44, -R13.reuse ;  /* 0x0000002c06227c23 */ /* 0x100fe2000801080d */
[----:B------:R-:W-:Y:S02]  /*1ad10*/  @!P1 IMAD R6, R14, 0x8, R2 ;  /* 0x000000080e069824 */ /* 0x000fe400078e0202 */
[--C-:B------:R-:W-:Y:S01]  /*1ad20*/  FFMA.FTZ R177, R28, UR44, -R13.reuse ;  /* 0x0000002c1cb17c23 */ /* 0x100fe2000801080d */
[--C-:B------:R-:W-:Y:S01]  /*1ad30*/  FFMA.FTZ R28, R29, UR44, -R13.reuse ;  /* 0x0000002c1d1c7c23 */ /* 0x100fe2000801080d */
[--C-:B------:R-:W-:Y:S01]  /*1ad40*/  FFMA.FTZ R181, R83, UR44, -R13.reuse ;  /* 0x0000002c53b57c23 */ /* 0x100fe2000801080d */
[----:B------:R-:W-:Y:S01]  /*1ad50*/  @!P1 VIADD R6, R6, 0x28860 ;  /* 0x0002886006069836 */ /* 0x000fe20000000000 */
[----:B------:R-:W-:Y:S01]  /*1ad60*/  MUFU.EX2 R34, R34 ;  /* 0x0000002200227308 */ /* 0x000fe20000000800 */
[--C-:B------:R-:W-:Y:S01]  /*1ad70*/  FFMA.FTZ R179, R32, UR44, -R13.reuse ;  /* 0x0000002c20b37c23 */ /* 0x100fe2000801080d */
[----:B------:R-:W-:Y:S01]  /*1ad80*/  FFMA.FTZ R32, R35, UR44, -R13 ;  /* 0x0000002c23207c23 */ /* 0x000fe2000801080d */
[----:B0-----:R-:W-:Y:S01]  /*1ad90*/  FFMA.FTZ R25, R26, R4, R81 ;  /* 0x000000041a197223 */ /* 0x001fe20000010051 */
[--C-:B------:R-:W-:Y:S01]  /*1ada0*/  FFMA.FTZ R173, R36, UR44, -R13.reuse ;  /* 0x0000002c24ad7c23 */ /* 0x100fe2000801080d */
[--C-:B------:R-:W-:Y:S01]  /*1adb0*/  FFMA.FTZ R175, R40, UR44, -R13.reuse ;  /* 0x0000002c28af7c23 */ /* 0x100fe2000801080d */
[----:B------:R-:W-:Y:S01]  /*1adc0*/  FFMA.FTZ R36, R37, UR44, -R13 ;  /* 0x0000002c25247c23 */ /* 0x000fe2000801080d */
[----:B------:R-:W-:Y:S01]  /*1add0*/  FADD.FTZ R25, R180, R25 ;  /* 0x00000019b4197221 */ /* 0x000fe20000010000 */
[----:B------:R-:W-:Y:S01]  /*1ade0*/  MUFU.EX2 R181, R181 ;  /* 0x000000b500b57308 */ /* 0x000fe20000000800 */
[--C-:B------:R-:W-:Y:S01]  /*1adf0*/  FFMA.FTZ R40, R41, UR44, -R13.reuse ;  /* 0x0000002c29287c23 */ /* 0x100fe2000801080d */
[----:B------:R-:W-:Y:S01]  /*1ae00*/  FFMA.FTZ R169, R44, UR44, -R13 ;  /* 0x0000002c2ca97c23 */ /* 0x000fe2000801080d */
[----:B------:R-:W-:Y:S01]  /*1ae10*/  FADD.FTZ R4, R182, R25 ;  /* 0x00000019b6047221 */ /* 0x000fe20000010000 */
[--C-:B------:R-:W-:Y:S01]  /*1ae20*/  FFMA.FTZ R42, R45, UR44, -R13.reuse ;  /* 0x0000002c2d2a7c23 */ /* 0x100fe2000801080d */
[--C-:B------:R-:W-:Y:S01]  /*1ae30*/  FFMA.FTZ R171, R47, UR44, -R13.reuse ;  /* 0x0000002c2fab7c23 */ /* 0x100fe2000801080d */
[--C-:B------:R-:W-:Y:S01]  /*1ae40*/  FFMA.FTZ R8, R8, UR44, -R13.reuse ;  /* 0x0000002c08087c23 */ /* 0x100fe2000801080d */
        /* <DEDUP_REMOVED lines=22> */
[----:B------:R-:W-:Y:S01]  /*1afb0*/  FFMA.FTZ R68, R68, UR44, -R13 ;  /* 0x0000002c44447c23 */ /* 0x000fe2000801080d */
[----:B------:R-:W-:Y:S01]  /*1afc0*/  F2FP.F16.F32.PACK_AB R182, R21, R182 ;  /* 0x000000b615b6723e */ /* 0x000fe200000000ff */
[----:B------:R-:W-:Y:S01]  /*1afd0*/  FADD.FTZ R25, R33, R4 ;  /* 0x0000000421197221 */ /* 0x000fe20000010000 */
[----:B------:R-:W-:Y:S01]  /*1afe0*/  MUFU.EX2 R69, R69 ;  /* 0x0000004500457308 */ /* 0x000fe20000000800 */
[----:B------:R-:W-:Y:S01]  /*1aff0*/  F2FP.F16.F32.PACK_AB R180, R180, R81 ;  /* 0x00000051b4b4723e */ /* 0x000fe200000000ff */
[-C--:B------:R-:W-:Y:S01]  /*1b000*/  FMUL.FTZ R88, R88, R26.reuse ;  /* 0x0000001a58587220 */ /* 0x080fe20000410000 */
[----:B------:R-:W-:Y:S01]  /*1b010*/  FADD.FTZ R4, R174, R25 ;  /* 0x00000019ae047221 */ /* 0x000fe20000010000 */
[----:B------:R-:W-:Y:S01]  /*1b020*/  FSEL R25, R10, RZ, P2 ;  /* 0x000000ff0a197208 */ /* 0x000fe20001000000 */
[----:B------:R-:W-:Y:S01]  /*1b030*/  FMUL.FTZ R89, R89, R26 ;  /* 0x0000001a59597220 */ /* 0x000fe20000410000 */
[----:B------:R-:W-:Y:S01]  /*1b040*/  ISETP.GT.AND P2, PT, R3, R198, PT ;  /* 0x000000c60300720c */ /* 0x000fe20003f44270 */
[----:B------:R-:W-:Y:S01]  /*1b050*/  FADD.FTZ R29, R39, R4 ;  /* 0x00000004271d7221 */ /* 0x000fe20000010000 */
[----:B------:R-:W-:Y:S01]  /*1b060*/  MUFU.EX2 R28, R28 ;  /* 0x0000001c001c7308 */ /* 0x000fe20000000800 */
[----:B------:R-:W-:Y:S01]  /*1b070*/  FADD.FTZ R25, -R25, R12 ;  /* 0x0000000c19197221 */ /* 0x000fe20000010100 */
[----:B------:R-:W-:Y:S01]  /*1b080*/  @!P1 PRMT R12, RZ, 0x654, R6 ;  /* 0x00000654ff0c9816 */ /* 0x000fe20000000006 */
[----:B------:R-:W-:Y:S01]  /*1b090*/  FADD.FTZ R4, R168, R29 ;  /* 0x0000001da8047221 */ /* 0x000fe20000010000 */
[----:B------:R-:W-:Y:S01]  /*1b0a0*/  F2FP.F16.F32.PACK_AB R176, R27, R176 ;  /* 0x000000b01bb0723e */ /* 0x000fe200000000ff */
[----:B------:R-:W-:Y:S01]  /*1b0b0*/  FMUL.FTZ R6, R25, UR44 ;  /* 0x0000002c19067c20 */ /* 0x000fe20008410000 */
[----:B------:R0:W-:Y:S01]  /*1b0c0*/  @!P1 SYNCS.ARRIVE.TRANS64.RED.A1T0 RZ, [R12+URZ], RZ ;  /* 0x000000ff0cff99a7 */ /* 0x0001e2000810043f */
[----:B------:R-:W-:Y:S01]  /*1b0d0*/  FADD.FTZ R25, R43, R4 ;  /* 0x000000042b197221 */ /* 0x000fe20000010000 */
[----:B------:R-:W-:Y:S01]  /*1b0e0*/  MUFU.EX2 R156, R156 ;  /* 0x0000009c009c7308 */ /* 0x000fe20000000800 */
[----:B------:R-:W-:Y:S01]  /*1b0f0*/  F2FP.F16.F32.PACK_AB R178, R31, R178 ;  /* 0x000000b21fb2723e */ /* 0x000fe200000000ff */
[----:B------:R-:W-:Y:S01]  /*1b100*/  FMUL.FTZ R92, R92, R26 ;  /* 0x0000001a5c5c7220 */ /* 0x000fe20000410000 */
[----:B------:R-:W-:Y:S01]  /*1b110*/  FADD.FTZ R4, R170, R25 ;  /* 0x00000019aa047221 */ /* 0x000fe20000010000 */
[----:B------:R-:W-:Y:S01]  /*1b120*/  F2FP.F16.F32.PACK_AB R172, R33, R172 ;  /* 0x000000ac21ac723e */ /* 0x000fe200000000ff */
[----:B------:R-:W-:Y:S01]  /*1b130*/  FMUL.FTZ R93, R93, R26 ;  /* 0x0000001a5d5d7220 */ /* 0x000fe20000410000 */
[--C-:B0-----:R-:W-:Y:S01]  /*1b140*/  FFMA.FTZ R12, R52, UR44, -R13.reuse ;  /* 0x0000002c340c7c23 */ /* 0x101fe2000801080d */
[----:B------:R-:W-:Y:S01]  /*1b150*/  FADD.FTZ R25, R49, R4 ;  /* 0x0000000431197221 */ /* 0x000fe20000010000 */
[----:B------:R-:W0:Y:S01]  /*1b160*/  MUFU.EX2 R6, R6 ;  /* 0x0000000600067308 */ /* 0x000e220000000800 */
[----:B------:R-:W-:Y:S01]  /*1b170*/  FFMA.FTZ R13, R38, UR44, -R13 ;  /* 0x0000002c260d7c23 */ /* 0x000fe2000801080d */
[----:B------:R-:W-:Y:S01]  /*1b180*/  F2FP.F16.F32.PACK_AB R174, R39, R174 ;  /* 0x000000ae27ae723e */ /* 0x000fe200000000ff */
[----:B------:R-:W-:Y:S01]  /*1b190*/  FADD.FTZ R4, R164, R25 ;  /* 0x00000019a4047221 */ /* 0x000fe20000010000 */
[----:B------:R-:W-:Y:S01]  /*1b1a0*/  F2FP.F16.F32.PACK_AB R164, R9, R164 ;  /* 0x000000a409a4723e */ /* 0x000fe200000000ff */
[----:B------:R-:W-:Y:S01]  /*1b1b0*/  FMUL.FTZ R96, R96, R26 ;  /* 0x0000001a60607220 */ /* 0x000fe20000410000 */
[----:B------:R-:W-:Y:S01]  /*1b1c0*/  F2FP.F16.F32.PACK_AB R168, R43, R168 ;  /* 0x000000a82ba8723e */ /* 0x000fe200000000ff */
[----:B------:R-:W-:Y:S01]  /*1b1d0*/  FADD.FTZ R25, R9, R4 ;  /* 0x0000000409197221 */ /* 0x000fe20000010000 */
[----:B------:R-:W-:Y:S01]  /*1b1e0*/  MUFU.EX2 R179, R179 ;  /* 0x000000b300b37308 */ /* 0x000fe20000000800 */
[----:B------:R-:W-:Y:S01]  /*1b1f0*/  F2FP.F16.F32.PACK_AB R170, R49, R170 ;  /* 0x000000aa31aa723e */ /* 0x000fe200000000ff */
[----:B------:R-:W-:Y:S01]  /*1b200*/  FMUL.FTZ R97, R97, R26 ;  /* 0x0000001a61617220 */ /* 0x000fe20000410000 */
[----:B------:R-:W-:Y:S01]  /*1b210*/  FADD.FTZ R4, R166, R25 ;  /* 0x00000019a6047221 */ /* 0x000fe20000010000 */
[----:B------:R-:W-:Y:S01]  /*1b220*/  F2FP.F16.F32.PACK_AB R166, R65, R166 ;  /* 0x000000a641a6723e */ /* 0x000fe200000000ff */
[-C--:B------:R-:W-:Y:S01]  /*1b230*/  FMUL.FTZ R100, R100, R26.reuse ;  /* 0x0000001a64647220 */ /* 0x080fe20000410000 */
[----:B------:R-:W-:Y:S01]  /*1b240*/  FMUL.FTZ R101, R101, R26 ;  /* 0x0000001a65657220 */ /* 0x000fe20000410000 */
[----:B------:R-:W-:Y:S01]  /*1b250*/  FADD.FTZ R29, R65, R4 ;  /* 0x00000004411d7221 */ /* 0x000fe20000010000 */
[----:B------:R-:W1:Y:S01]  /*1b260*/  MUFU.EX2 R77, R77 ;  /* 0x0000004d004d7308 */ /* 0x000e620000000800 */
[----:B0-----:R-:W-:Y:S01]  /*1b270*/  FFMA.FTZ R25, R6, R0, R181 ;  /* 0x0000000006197223 */ /* 0x001fe200000100b5 */
[----:B------:R-:W-:Y:S01]  /*1b280*/  FMUL.FTZ R104, R104, R26 ;  /* 0x0000001a68687220 */ /* 0x000fe20000410000 */
[----:B------:R-:W-:Y:S01]  /*1b290*/  FADD.FTZ R4, R160, R29 ;  /* 0x0000001da0047221 */ /* 0x000fe20000010000 */
[----:B------:R-:W-:Y:S01]  /*1b2a0*/  F2FP.F16.F32.PACK_AB R160, R67, R160 ;  /* 0x000000a043a0723e */ /* 0x000fe200000000ff */
[----:B------:R-:W-:Y:S01]  /*1b2b0*/  FADD.FTZ R0, R34, R25 ;  /* 0x0000001922007221 */ /* 0x000fe20000010000 */
[-C--:B------:R-:W-:Y:S01]  /*1b2c0*/  FMUL.FTZ R105, R105, R26.reuse ;  /* 0x0000001a69697220 */ /* 0x080fe20000410000 */
[----:B------:R-:W-:Y:S01]  /*1b2d0*/  FADD.FTZ R29, R67, R4 ;  /* 0x00000004431d7221 */ /* 0x000fe20000010000 */
[----:B------:R-:W0:Y:S01]  /*1b2e0*/  MUFU.EX2 R32, R32 ;  /* 0x0000002000207308 */ /* 0x000e220000000800 */
[----:B------:R-:W-:Y:S01]  /*1b2f0*/  FADD.FTZ R25, R183, R0 ;  /* 0x00000000b7197221 */ /* 0x000fe20000010000 */
[----:B------:R-:W-:Y:S01]  /*1b300*/  FMUL.FTZ R108, R108, R26 ;  /* 0x0000001a6c6c7220 */ /* 0x000fe20000410000 */
[----:B------:R-:W-:Y:S01]  /*1b310*/  FADD.FTZ R38, R162, R29 ;  /* 0x0000001da2267221 */ /* 0x000fe20000010000 */
[----:B------:R-:W-:Y:S01]  /*1b320*/  F2FP.F16.F32.PACK_AB R162, R69, R162 ;  /* 0x000000a245a2723e */ /* 0x000fe200000000ff */
[----:B------:R-:W-:Y:S01]  /*1b330*/  FADD.FTZ R4, R24, R25 ;  /* 0x0000001918047221 */ /* 0x000fe20000010000 */
[-C--:B------:R-:W-:Y:S01]  /*1b340*/  FMUL.FTZ R109, R109, R26.reuse ;  /* 0x0000001a6d6d7220 */ /* 0x080fe20000410000 */
[----:B------:R-:W-:Y:S01]  /*1b350*/  FADD.FTZ R25, R69, R38 ;  /* 0x0000002645197221 */ /* 0x000fe20000010000 */
[----:B------:R-:W2:Y:S01]  /*1b360*/  MUFU.EX2 R158, R158 ;  /* 0x0000009e009e7308 */ /* 0x000ea20000000800 */
[----:B------:R-:W-:Y:S01]  /*1b370*/  FADD.FTZ R21, R177, R4 ;  /* 0x00000004b1157221 */ /* 0x000fe20000010000 */
[----:B------:R-:W-:Y:S01]  /*1b380*/  FMUL.FTZ R112, R112, R26 ;  /* 0x0000001a70707220 */ /* 0x000fe20000410000 */
[----:B------:R-:W-:Y:S01]  /*1b390*/  FADD.FTZ R38, R156, R25 ;  /* 0x000000199c267221 */ /* 0x000fe20000010000 */
[----:B-1----:R-:W-:Y:S01]  /*1b3a0*/  F2FP.F16.F32.PACK_AB R156, R77, R156 ;  /* 0x0000009c4d9c723e */ /* 0x002fe200000000ff */
[----:B------:R-:W-:Y:S01]  /*1b3b0*/  FADD.FTZ R4, R28, R21 ;  /* 0x000000151c047221 */ /* 0x000fe20000010000 */
[-C--:B------:R-:W-:Y:S01]  /*1b3c0*/  FMUL.FTZ R113, R113, R26.reuse ;  /* 0x0000001a71717220 */ /* 0x080fe20000410000 */
[----:B------:R-:W-:Y:S01]  /*1b3d0*/  FADD.FTZ R25, R77, R38 ;  /* 0x000000264d197221 */ /* 0x000fe20000010000 */
[----:B------:R-:W1:Y:S01]  /*1b3e0*/  MUFU.EX2 R173, R173 ;  /* 0x000000ad00ad7308 */ /* 0x000e620000000800 */
[----:B------:R-:W-:Y:S01]  /*1b3f0*/  FADD.FTZ R21, R179, R4 ;  /* 0x00000004b3157221 */ /* 0x000fe20000010000 */
[-C--:B------:R-:W-:Y:S01]  /*1b400*/  FMUL.FTZ R116, R116, R26.reuse ;  /* 0x0000001a74747220 */ /* 0x080fe20000410000 */
[-C--:B------:R-:W-:Y:S01]  /*1b410*/  FMUL.FTZ R117, R117, R26.reuse ;  /* 0x0000001a75757220 */ /* 0x080fe20000410000 */
[-C--:B------:R-:W-:Y:S01]  /*1b420*/  FMUL.FTZ R120, R120, R26.reuse ;  /* 0x0000001a78787220 */ /* 0x080fe20000410000 */
[----:B0-----:R-:W-:Y:S01]  /*1b430*/  FADD.FTZ R4, R32, R21 ;  /* 0x0000001520047221 */ /* 0x001fe20000010000 */
[-C--:B------:R-:W-:Y:S01]  /*1b440*/  FMUL.FTZ R121, R121, R26.reuse ;  /* 0x0000001a79797220 */ /* 0x080fe20000410000 */
[-C--:B------:R-:W-:Y:S01]  /*1b450*/  FMUL.FTZ R124, R124, R26.reuse ;  /* 0x0000001a7c7c7220 */ /* 0x080fe20000410000 */
[----:B------:R-:W0:Y:S01]  /*1b460*/  MUFU.EX2 R79, R79 ;  /* 0x0000004f004f7308 */ /* 0x000e220000000800 */
        /* <DEDUP_REMOVED lines=14> */
[----:B------:R-:W-:Y:S01]  /*1b550*/  FMUL.FTZ R148, R148, R26 ;  /* 0x0000001a94947220 */ /* 0x000fe20000410000 */
[----:B------:R-:W1:Y:S01]  /*1b560*/  MUFU.EX2 R152, R152 ;  /* 0x0000009800987308 */ /* 0x000e620000000800 */
[C---:B0-----:R-:W-:Y:S01]  /*1b570*/  FADD.FTZ R21, R79.reuse, R38 ;  /* 0x000000264f157221 */ /* 0x041fe20000010000 */
[----:B------:R-:W-:Y:S01]  /*1b580*/  F2FP.F16.F32.PACK_AB R158, R79, R158 ;  /* 0x0000009e4f9e723e */ /* 0x000fe200000000ff */
[----:B------:R-:W-:Y:S01]  /*1b590*/  FMUL.FTZ R149, R149, R26 ;  /* 0x0000001a95957220 */ /* 0x000fe20000410000 */
[----:B------:R-:W-:Y:S01]  /*1b5a0*/  F2FP.F16.F32.PACK_AB R181, R34, R181 ;  /* 0x000000b522b5723e */ /* 0x000fe200000000ff */
[-C--:B------:R-:W-:Y:S01]  /*1b5b0*/  FMUL.FTZ R90, R90, R6.reuse ;  /* 0x000000065a5a7220 */ /* 0x080fe20000410000 */
[----:B------:R-:W-:Y:S01]  /*1b5c0*/  F2FP.F16.F32.PACK_AB R183, R24, R183 ;  /* 0x000000b718b7723e */ /* 0x000fe200000000ff */
[-C--:B------:R-:W-:Y:S01]  /*1b5d0*/  FMUL.FTZ R91, R91, R6.reuse ;  /* 0x000000065b5b7220 */ /* 0x080fe20000410000 */
[----:B------:R-:W0:Y:S01]  /*1b5e0*/  MUFU.EX2 R175, R175 ;  /* 0x000000af00af7308 */ /* 0x000e220000000800 */
[----:B--2---:R-:W-:Y:S01]  /*1b5f0*/  FADD.FTZ R4, R36, R9 ;  /* 0x0000000924047221 */ /* 0x004fe20000010000 */
[----:B------:R-:W-:Y:S01]  /*1b600*/  F2FP.F16.F32.PACK_AB R177, R28, R177 ;  /* 0x000000b11cb1723e */ /* 0x000fe200000000ff */
[-C--:B------:R-:W-:Y:S01]  /*1b610*/  FMUL.FTZ R94, R94, R6.reuse ;  /* 0x000000065e5e7220 */ /* 0x080fe20000410000 */
[----:B------:R-:W-:Y:S01]  /*1b620*/  F2FP.F16.F32.PACK_AB R179, R32, R179 ;  /* 0x000000b320b3723e */ /* 0x000fe200000000ff */
[-C--:B------:R-:W-:Y:S01]  /*1b630*/  FMUL.FTZ R95, R95, R6.reuse ;  /* 0x000000065f5f7220 */ /* 0x080fe20000410000 */
[----:B------:R-:W-:Y:S01]  /*1b640*/  F2FP.F16.F32.PACK_AB R173, R36, R173 ;  /* 0x000000ad24ad723e */ /* 0x000fe200000000ff */
[-C--:B------:R-:W-:Y:S01]  /*1b650*/  FMUL.FTZ R98, R98, R6.reuse ;  /* 0x0000000662627220 */ /* 0x080fe20000410000 */
[----:B------:R-:W2:Y:S01]  /*1b660*/  MUFU.EX2 R73, R73 ;  /* 0x0000004900497308 */ /* 0x000ea20000000800 */
[----:B-1----:R-:W-:Y:S01]  /*1b670*/  FADD.FTZ R38, R152, R21 ;  /* 0x0000001598267221 */ /* 0x002fe20000010000 */
[----:B------:R-:W-:Y:S01]  /*1b680*/  IADD3 R3, R3, -0x1, RZ ;  /* 0xffffffff03037810 */ /* 0x000fe20007ffe0ff */
[-C--:B------:R-:W-:Y:S01]  /*1b690*/  FMUL.FTZ R99, R99, R6.reuse ;  /* 0x0000000663637220 */ /* 0x080fe20000410000 */
[-C--:B------:R-:W-:Y:S01]  /*1b6a0*/  FMUL.FTZ R102, R102, R6.reuse ;  /* 0x0000000666667220 */ /* 0x080fe20000410000 */
[-C--:B------:R-:W-:Y:S01]  /*1b6b0*/  FMUL.FTZ R103, R103, R6.reuse ;  /* 0x0000000667677220 */ /* 0x080fe20000410000 */
[-C--:B------:R-:W-:Y:S01]  /*1b6c0*/  FMUL.FTZ R106, R106, R6.reuse ;  /* 0x000000066a6a7220 */ /* 0x080fe20000410000 */
[-C--:B------:R-:W-:Y:S01]  /*1b6d0*/  FMUL.FTZ R107, R107, R6.reuse ;  /* 0x000000066b6b7220 */ /* 0x080fe20000410000 */
[----:B------:R-:W1:Y:S01]  /*1b6e0*/  MUFU.EX2 R40, R40 ;  /* 0x0000002800287308 */ /* 0x000e620000000800 */
[----:B0-----:R-:W-:Y:S01]  /*1b6f0*/  FADD.FTZ R9, R175, R4 ;  /* 0x00000004af097221 */ /* 0x001fe20000010000 */
[-C--:B------:R-:W-:Y:S01]  /*1b700*/  FMUL.FTZ R110, R110, R6.reuse ;  /* 0x000000066e6e7220 */ /* 0x080fe20000410000 */
[-C--:B------:R-:W-:Y:S01]  /*1b710*/  FMUL.FTZ R111, R111, R6.reuse ;  /* 0x000000066f6f7220 */ /* 0x080fe20000410000 */
[-C--:B------:R-:W-:Y:S01]  /*1b720*/  FMUL.FTZ R114, R114, R6.reuse ;  /* 0x0000000672727220 */ /* 0x080fe20000410000 */
[-C--:B------:R-:W-:Y:S01]  /*1b730*/  FMUL.FTZ R115, R115, R6.reuse ;  /* 0x0000000673737220 */ /* 0x080fe20000410000 */
[-C--:B------:R-:W-:Y:S01]  /*1b740*/  FMUL.FTZ R118, R118, R6.reuse ;  /* 0x0000000676767220 */ /* 0x080fe20000410000 */
[----:B------:R-:W-:Y:S01]  /*1b750*/  FMUL.FTZ R119, R119, R6 ;  /* 0x0000000677777220 */ /* 0x000fe20000410000 */
[----:B------:R-:W0:Y:S01]  /*1b760*/  MUFU.EX2 R154, R154 ;  /* 0x0000009a009a7308 */ /* 0x000e220000000800 */
[C---:B--2---:R-:W-:Y:S01]  /*1b770*/  FADD.FTZ R21, R73.reuse, R38 ;  /* 0x0000002649157221 */ /* 0x044fe20000010000 */
[----:B------:R-:W-:Y:S01]  /*1b780*/  F2FP.F16.F32.PACK_AB R152, R73, R152 ;  /* 0x000000984998723e */ /* 0x000fe200000000ff */
[-C--:B------:R-:W-:Y:S01]  /*1b790*/  FMUL.FTZ R122, R122, R6.reuse ;  /* 0x000000067a7a7220 */ /* 0x080fe20000410000 */
[-C--:B------:R-:W-:Y:S01]  /*1b7a0*/  FMUL.FTZ R123, R123, R6.reuse ;  /* 0x000000067b7b7220 */ /* 0x080fe20000410000 */
[-C--:B------:R-:W-:Y:S01]  /*1b7b0*/  FMUL.FTZ R126, R126, R6.reuse ;  /* 0x000000067e7e7220 */ /* 0x080fe20000410000 */
[-C--:B------:R-:W-:Y:S01]  /*1b7c0*/  FMUL.FTZ R127, R127, R6.reuse ;  /* 0x000000067f7f7220 */ /* 0x080fe20000410000 */
[-C--:B------:R-:W-:Y:S01]  /*1b7d0*/  FMUL.FTZ R130, R130, R6.reuse ;  /* 0x0000000682827220 */ /* 0x080fe20000410000 */
[----:B------:R-:W2:Y:S01]  /*1b7e0*/  MUFU.EX2 R169, R169 ;  /* 0x000000a900a97308 */ /* 0x000ea20000000800 */
[C---:B-1----:R-:W-:Y:S01]  /*1b7f0*/  FADD.FTZ R4, R40.reuse, R9 ;  /* 0x0000000928047221 */ /* 0x042fe20000010000 */
[----:B------:R-:W-:Y:S01]  /*1b800*/  F2FP.F16.F32.PACK_AB R175, R40, R175 ;  /* 0x000000af28af723e */ /* 0x000fe200000000ff */
        /* <DEDUP_REMOVED lines=41> */
[----:B------:R-:W-:Y:S01]  /*1baa0*/  F2FP.F16.F32.PACK_AB R161, R14, R161 ;  /* 0x000000a10ea1723e */ /* 0x000fe200000000ff */
[----:B------:R-:W-:-:S05]  /*1bab0*/  IMAD.MOV.U32 R14, RZ, RZ, R184 ;  /* 0x000000ffff0e7224 */ /* 0x000fca00078e00b8 */
[----:B------:R-:W1:Y:S01]  /*1bac0*/  MUFU.EX2 R62, R62 ;  /* 0x0000003e003e7308 */ /* 0x000e620000000800 */
[----:B0-----:R-:W-:-:S07]  /*1bad0*/  FADD.FTZ R7, R60, R7 ;  /* 0x000000073c077221 */ /* 0x001fce0000010000 */
[----:B------:R-:W0:Y:S01]  /*1bae0*/  MUFU.EX2 R63, R63 ;  /* 0x0000003f003f7308 */ /* 0x000e220000000800 */
[C---:B--2---:R-:W-:Y:S01]  /*1baf0*/  FADD.FTZ R7, R61.reuse, R7 ;  /* 0x000000073d077221 */ /* 0x044fe20000010000 */
[----:B------:R-:W-:-:S06]  /*1bb00*/  F2FP.F16.F32.PACK_AB R163, R61, R60 ;  /* 0x0000003c3da3723e */ /* 0x000fcc00000000ff */
        /* <DEDUP_REMOVED lines=15> */
[----:B------:R-:W-:-:S03]  /*1bc00*/  F2FP.F16.F32.PACK_AB R153, R30, R66 ;  /* 0x000000421e99723e */ /* 0x000fc600000000ff */
[----:B-1----:R-:W-:-:S04]  /*1bc10*/  FADD.FTZ R7, R68, R7 ;  /* 0x0000000744077221 */ /* 0x002fc80000010000 */
[C---:B0-----:R-:W-:Y:S01]  /*1bc20*/  FADD.FTZ R0, R13.reuse, R7 ;  /* 0x000000070d007221 */ /* 0x041fe20000010000 */
[----:B------:R-:W-:Y:S01]  /*1bc30*/  F2FP.F16.F32.PACK_AB R155, R13, R68 ;  /* 0x000000440d9b723e */ /* 0x000fe200000000ff */
[----:B------:R-:W-:Y:S01]  /*1bc40*/  IMAD.MOV.U32 R13, RZ, RZ, R11 ;  /* 0x000000ffff0d7224 */ /* 0x000fe200078e000b */
[----:B------:R-:W-:Y:S06]  /*1bc50*/  @P2 BRA `(.L_x_1572) ;  /* 0xffffffc400802947 */ /* 0x000fec000383ffff */
.L_x_1554:
[----:B------:R-:W-:Y:S05]  /*1bc60*/  WARPSYNC.ALL ;  /* 0x0000000000007948 */ /* 0x000fea0003800000 */
[----:B------:R-:W-:Y:S06]  /*1bc70*/  BAR.ARV 0x8, 0x120 ;  /* 0x0204800000007b1d */ /* 0x000fec0000002000 */
[----:B------:R-:W-:Y:S05]  /*1bc80*/  @!P0 BRA `(.L_x_1573) ;  /* 0x0000000000048947 */ /* 0x000fea0003800000 */
[----:B------:R-:W-:Y:S01]  /*1bc90*/  BPT.TRAP 0x1 ;  /* 0x000000040000795c */ /* 0x000fe20000300000 */
.L_x_1573:
[----:B------:R-:W-:Y:S01]  /*1bca0*/  IMAD R8, R184, 0x8, R2 ;  /* 0x00000008b8087824 */ /* 0x000fe200078e0202 */
[----:B------:R-:W-:-:S04]  /*1bcb0*/  SHF.L.U32 R3, R186, 0x1f, RZ ;  /* 0x0000001fba037819 */ /* 0x000fc800000006ff */
[----:B------:R0:W1:Y:S01]  /*1bcc0*/  SYNCS.PHASECHK.TRANS64.TRYWAIT P2, [R8+URZ+0x28850], R3 ;  /* 0x02885003080075a7 */ /* 0x000062000804017f */
[----:B------:R-:W-:Y:S05]  /*1bcd0*/  @!P0 BRA `(.L_x_1574) ;  /* 0x0000000000048947 */ /* 0x000fea0003800000 */
[----:B------:R-:W-:Y:S01]  /*1bce0*/  BPT.TRAP 0x1 ;  /* 0x000000040000795c */ /* 0x000fe20000300000 */
.L_x_1574:
[----:B------:R-:W-:-:S05]  /*1bcf0*/  VIADD R2, R2, 0x400 ;  /* 0x0000040002027836 */ /* 0x000fca0000000000 */
[----:B------:R-:W-:-:S04]  /*1bd00*/  SHF.R.U32.HI R2, RZ, 0x4, R2 ;  /* 0x00000004ff027819 */ /* 0x000fc80000011602 */
[----:B------:R-:W-:-:S04]  /*1bd10*/  LOP3.LUT R2, R2, 0x3fff, RZ, 0xc0, !PT ;  /* 0x00003fff02027812 */ /* 0x000fc800078ec0ff */
[----:B------:R-:W-:Y:S01]  /*1bd20*/  LOP3.LUT R5, R2, 0x4000000, RZ, 0xfc, !PT ;  /* 0x0400000002057812 */ /* 0x000fe200078efcff */
[----:B-1----:R-:W-:Y:S06]  /*1bd30*/  @P2 BRA `(.L_x_1575) ;  /* 0x0000000000082947 */ /* 0x002fec0003800000 */
[----:B------:R-:W1:Y:S02]  /*1bd40*/  SYNCS.PHASECHK.TRANS64.TRYWAIT P0, [R8+URZ+0x28850], R3 ;  /* 0x02885003080075a7 */ /* 0x000e64000800017f */
[----:B-1----:R-:W-:Y:S05]  /*1bd50*/  @!P0 BRA `(.L_x_1576) ;  /* 0x000000a000a08947 */ /* 0x002fea0003800000 */
.L_x_1575:
[----:B01----:R-:W-:Y:S01]  /*1bd60*/  IMAD.MOV.U32 R3, RZ, RZ, 0x40000040 ;  /* 0x40000040ff037424 */ /* 0x003fe200078e00ff */
[----:B------:R-:W-:Y:S01]  /*1bd70*/  LEA R2, R184, R5, 0xb ;  /* 0x00000005b8027211 */ /* 0x000fe200078e58ff */
[----:B------:R-:W-:Y:S05]  /*1bd80*/  WARPSYNC.ALL ;  /* 0x0000000000007948 */ /* 0x000fea0003800000 */
[C---:B------:R-:W-:Y:S01]  /*1bd90*/  R2UR UR6, R2.reuse ;  /* 0x00000000020672ca */ /* 0x040fe200000e0000 */
[----:B------:R-:W-:Y:S01]  /*1bda0*/  WARPGROUP.ARRIVE ;  /* 0x00000000000079c5 */ /* 0x000fe20000000000 */
[----:B------:R-:W-:Y:S01]  /*1bdb0*/  R2UR UR7, R3 ;  /* 0x00000000030772ca */ /* 0x000fe200000e0000 */
[----:B------:R-:W-:Y:S01]  /*1bdc0*/  VIADD R6, R2, 0x80 ;  /* 0x0000008002067836 */ /* 0x000fe20000000000 */
[----:B------:R-:W0:Y:S01]  /*1bdd0*/  SHFL.BFLY PT, R5, R0, 0x2, 0x1f ;  /* 0x0c401f0000057f89 */ /* 0x000e2200000e0000 */
[----:B------:R-:W-:-:S02]  /*1bde0*/  IMAD.MOV.U32 R7, RZ, RZ, 0x40000040 ;  /* 0x40000040ff077424 */ /* 0x000fc400078e00ff */
[----:B------:R-:W-:Y:S02]  /*1bdf0*/  IMAD.MOV.U32 R3, RZ, RZ, 0x40000040 ;  /* 0x40000040ff037424 */ /* 0x000fe400078e00ff */
[----:B------:R-:W-:Y:S02]  /*1be00*/  @!P1 VIADD R9, R8, 0x28860 ;  /* 0x0002886008099836 */ /* 0x000fe40000000000 */
[----:B------:R-:W-:Y:S02]  /*1be10*/  IMAD.MOV.U32 R8, RZ, RZ, RZ ;  /* 0x000000ffff087224 */ /* 0x000fe400078e00ff */
[----:B------:R-:W-:Y:S01]  /*1be20*/  VIADD R184, R184, 0x1 ;  /* 0x00000001b8b87836 */ /* 0x000fe20000000000 */
[----:B------:R-:W-:Y:S01]  /*1be30*/  @!P1 PRMT R9, RZ, 0x654, R9 ;  /* 0x00000654ff099816 */ /* 0x000fe20000000009 */
[----:B------:R-:W-:Y:S01]  /*1be40*/  HGMMA.64x128x16.F32 R88, R180, gdesc[UR4].tnspB, R88, gsb0 ;  /* 0x41e00004b4587df0 */ /* 0x000fe20008000858 */
[----:B------:R-:W-:Y:S01]  /*1be50*/  R2UR UR6, R6 ;  /* 0x00000000060672ca */ /* 0x000fe200000e0000 */
[----:B------:R-:W-:Y:S01]  /*1be60*/  VIADD R6, R2, 0x100 ;  /* 0x0000010002067836 */ /* 0x000fe20000000000 */
[----:B------:R-:W-:Y:S01]  /*1be70*/  R2UR UR7, R7 ;  /* 0x00000000070772ca */ /* 0x000fe200000e0000 */
[----:B------:R-:W-:Y:S01]  /*1be80*/  IMAD.MOV.U32 R7, RZ, RZ, 0x40000040 ;  /* 0x40000040ff077424 */ /* 0x000fe200078e00ff */
[----:B------:R-:W-:Y:S01]  /*1be90*/  ISETP.NE.AND P2, PT, R184, 0x2, PT ;  /* 0x00000002b800780c */ /* 0x000fe20003f45270 */
[----:B------:R-:W-:-:S02]  /*1bea0*/  IMAD.U32 R14, RZ, RZ, UR44 ;  /* 0x0000002cff0e7e24 */ /* 0x000fc4000f8e00ff */
[----:B------:R-:W-:Y:S01]  /*1beb0*/  VIADD R221, R221, 0x1 ;  /* 0x00000001dddd7836 */ /* 0x000fe20000000000 */
[----:B------:R-:W-:Y:S01]  /*1bec0*/  SEL R184, R184, RZ, P2 ;  /* 0x000000ffb8b87207 */ /* 0x000fe20001000000 */
[----:B0-----:R-:W-:Y:S01]  /*1bed0*/  FADD.FTZ R5, R5, R0 ;  /* 0x0000000005057221 */ /* 0x001fe20000010000 */
[----:B------:R-:W-:Y:S01]  /*1bee0*/  IMAD.MOV.U32 R0, RZ, RZ, -0x800000 ;  /* 0xff800000ff007424 */ /* 0x000fe200078e00ff */
[----:B------:R-:W-:Y:S02]  /*1bef0*/  WARPGROUP.DEPBAR.LE gsb0, 0x0 ;  /* 0x00008000000079c5 */ /* 0x000fe40000010000 */
[----:B------:R-:W-:-:S06]  /*1bf00*/  WARPGROUP.ARRIVE ;  /* 0x00000000000079c5 */ /* 0x000fcc0000000000 */
        /* <DEDUP_REMOVED lines=25> */
[----:B------:R-:W-:Y:S01]  /*1c0a0*/  IMAD.MOV.U32 R7, RZ, RZ, 0x40000040 ;  /* 0x40000040ff077424 */ /* 0x000fe200078e00ff */
[----:B------:R-:W-:Y:S01]  /*1c0b0*/  IADD3 R2, R2, 0x380, RZ ;  /* 0x0000038002027810 */ /* 0x000fe20007ffe0ff */
[----:B------:R-:W-:Y:S02]  /*1c0c0*/  WARPGROUP.DEPBAR.LE gsb0, 0x0 ;  /* 0x00008000000079c5 */ /* 0x000fe40000010000 */
[----:B------:R-:W-:-:S08]  /*1c0d0*/  WARPGROUP.ARRIVE ;  /* 0x00000000000079c5 */ /* 0x000fd00000000000 */
[----:B------:R-:W-:Y:S01]  /*1c0e0*/  HGMMA.64x128x16.F32 R88, R160, gdesc[UR4].tnspB, R88, gsb0 ;  /* 0x41e00004a0587df0 */ /* 0x000fe20008000858 */
[----:B------:R-:W-:Y:S02]  /*1c0f0*/  R2UR UR6, R6 ;  /* 0x00000000060672ca */ /* 0x000fe400000e0000 */
[----:B------:R-:W-:Y:S01]  /*1c100*/  R2UR UR7, R7 ;  /* 0x00000000070772ca */ /* 0x000fe200000e0000 */
[----:B------:R-:W0:Y:S02]  /*1c110*/  SHFL.BFLY PT, R6, R5, 0x1, 0x1f ;  /* 0x0c201f0005067f89 */ /* 0x000e2400000e0000 */
[----:B0-----:R-:W-:-:S05]  /*1c120*/  FADD.FTZ R13, R5, R6 ;  /* 0x00000006050d7221 */ /* 0x001fca0000010000 */
[----:B------:R-:W-:-:S13]  /*1c130*/  FSETP.NE.FTZ.AND P3, PT, R13, RZ, PT ;  /* 0x000000ff0d00720b */ /* 0x000fda0003f75000 */
[----:B------:R-:W0:Y:S01]  /*1c140*/  @P3 MUFU.LG2 R7, R13 ;  /* 0x0000000d00073308 */ /* 0x000e220000000c00 */
[----:B------:R-:W-:-:S07]  /*1c150*/  @P3 FMUL.FTZ R14, R14, 0.69314718246459960938 ;  /* 0x3f3172180e0e3820 */ /* 0x000fce0000410000 */
[----:B------:R-:W-:Y:S01]  /*1c160*/  @P3 MUFU.RCP R8, R13 ;  /* 0x0000000d00083308 */ /* 0x000fe20000001000 */
[----:B0-----:R-:W-:-:S04]  /*1c170*/  @P3 FMUL.FTZ R7, R7, 0.69314718246459960938 ;  /* 0x3f31721807073820 */ /* 0x001fc80000410000 */
[----:B------:R-:W-:Y:S01]  /*1c180*/  @P3 FFMA.FTZ R0, R14, R10, R7 ;  /* 0x0000000a0e003223 */ /* 0x000fe20000010007 */
[----:B------:R-:W-:Y:S02]  /*1c190*/  WARPGROUP.DEPBAR.LE gsb0, 0x0 ;  /* 0x00008000000079c5 */ /* 0x000fe40000010000 */
[----:B------:R-:W-:-:S06]  /*1c1a0*/  WARPGROUP.ARRIVE ;  /* 0x00000000000079c5 */ /* 0x000fcc0000000000 */
[----:B------:R-:W-:Y:S01]  /*1c1b0*/  HGMMA.64x128x16.F32 R88, R156, gdesc[UR4].tnspB, R88, gsb0 ;  /* 0x41e000049c587df0 */ /* 0x000fe20008000858 */
[----:B------:R-:W-:Y:S02]  /*1c1c0*/  R2UR UR6, R2 ;  /* 0x00000000020672ca */ /* 0x000fe400000e0000 */
[----:B------:R-:W-:Y:S02]  /*1c1d0*/  R2UR UR7, R3 ;  /* 0x00000000030772ca */ /* 0x000fe400000e0000 */
[----:B------:R-:W0:Y:S02]  /*1c1e0*/  SHFL.BFLY PT, R3, R4, 0x2, 0x1f ;  /* 0x0c401f0004037f89 */ /* 0x000e2400000e0000 */
[----:B0-----:R-:W-:Y:S01]  /*1c1f0*/  FADD.FTZ R3, R3, R4 ;  /* 0x0000000403037221 */ /* 0x001fe20000010000 */
[----:B------:R-:W-:-:S04]  /*1c200*/  IMAD.U32 R4, RZ, RZ, UR44 ;  /* 0x0000002cff047e24 */ /* 0x000fc8000f8e00ff */
[----:B------:R-:W0:Y:S02]  /*1c210*/  SHFL.BFLY PT, R2, R3, 0x1, 0x1f ;  /* 0x0c201f0003027f89 */ /* 0x000e2400000e0000 */
[----:B0-----:R-:W-:Y:S01]  /*1c220*/  FADD.FTZ R12, R3, R2 ;  /* 0x00000002030c7221 */ /* 0x001fe20000010000 */
[----:B------:R-:W-:Y:S01]  /*1c230*/  IMAD.MOV.U32 R2, RZ, RZ, RZ ;  /* 0x000000ffff027224 */ /* 0x000fe200078e00ff */
[----:B------:R-:W-:-:S03]  /*1c240*/  SEL R3, RZ, 0x1, P2 ;  /* 0x00000001ff037807 */ /* 0x000fc60001000000 */
[----:B------:R-:W-:Y:S02]  /*1c250*/  FSETP.NE.FTZ.AND P0, PT, R12, RZ, PT ;  /* 0x000000ff0c00720b */ /* 0x000fe40003f15000 */
[----:B------:R-:W-:Y:S02]  /*1c260*/  LOP3.LUT R186, R186, R3, RZ, 0x3c, !PT ;  /* 0x00000003baba7212 */ /* 0x000fe400078e3cff */
[----:B------:R-:W-:-:S09]  /*1c270*/  MOV R3, 0xff800000 ;  /* 0xff80000000037802 */ /* 0x000fd20000000f00 */
[----:B------:R-:W0:Y:S01]  /*1c280*/  @P0 MUFU.LG2 R6, R12 ;  /* 0x0000000c00060308 */ /* 0x000e220000000c00 */
[----:B------:R-:W-:-:S07]  /*1c290*/  @P0 FMUL.FTZ R4, R4, 0.69314718246459960938 ;  /* 0x3f31721804040820 */ /* 0x000fce0000410000 */
[----:B------:R-:W1:Y:S01]  /*1c2a0*/  @P0 MUFU.RCP R2, R12 ;  /* 0x0000000c00020308 */ /* 0x000e620000001000 */
[----:B0-----:R-:W-:-:S04]  /*1c2b0*/  @P0 FMUL.FTZ R5, R6, 0.69314718246459960938 ;  /* 0x3f31721806050820 */ /* 0x001fc80000410000 */
[----:B------:R-:W-:Y:S01]  /*1c2c0*/  @P0 FFMA.FTZ R3, R4, R11, R5 ;  /* 0x0000000b04030223 */ /* 0x000fe20000010005 */
[----:B------:R-:W-:Y:S01]  /*1c2d0*/  PLOP3.LUT P0, PT, PT, PT, PT, 0x8, 0x0 ;  /* 0x000000000000781c */ /* 0x000fe20003f0e170 */
[----:B------:R-:W-:Y:S02]  /*1c2e0*/  WARPGROUP.DEPBAR.LE gsb0, 0x0 ;  /* 0x00008000000079c5 */ /* 0x000fe40000010000 */
[----:B------:R-:W-:-:S06]  /*1c2f0*/  WARPGROUP.ARRIVE ;  /* 0x00000000000079c5 */ /* 0x000fcc0000000000 */
[----:B------:R-:W-:Y:S03]  /*1c300*/  HGMMA.64x128x16.F32 R88, R152, gdesc[UR4].tnspB, R88, gsb0 ;  /* 0x41e0000498587df0 */ /* 0x000fe60008000858 */
[----:B------:R-:W-:Y:S02]  /*1c310*/  WARPGROUP.DEPBAR.LE gsb0, 0x0 ;  /* 0x00008000000079c5 */ /* 0x000fe40000010000 */
[----:B------:R0:W-:Y:S01]  /*1c320*/  @!P1 SYNCS.ARRIVE.TRANS64.RED.A1T0 RZ, [R9+URZ], RZ ;  /* 0x000000ff09ff99a7 */ /* 0x0001e2000810043f */
        /* <DEDUP_REMOVED lines=63> */
[----:B0-----:R-:W-:-:S07]  /*1c720*/  FMUL.FTZ R151, R151, R8 ;  /* 0x0000000897977220 */ /* 0x001fce0000410000 */
.L_x_1428:
[----:B------:R-:W-:Y:S05]  /*1c730*/  WARPSYNC.ALL ;  /* 0x0000000000007948 */ /* 0x000fea0003800000 */
[----:B------:R-:W0:Y:S08]  /*1c740*/  S2UR UR5, SR_CgaCtaId ;  /* 0x00000000000579c3 */ /* 0x000e300000008800 */
[----:B------:R-:W-:Y:S06]  /*1c750*/  BAR.SYNC.DEFER_BLOCKING 0x5, 0x120 ;  /* 0x0144800000007b1d */ /* 0x000fec0000010000 */
[----:B------:R-:W-:Y:S01]  /*1c760*/  UMOV UR4, 0x400 ;  /* 0x0000040000047882 */ /* 0x000fe20000000000 */
[----:B------:R-:W-:Y:S01]  /*1c770*/  BSSY B0, `(.L_x_1577) ;  /* 0x00001c8000007945 */ /* 0x000fe20003800000 */
[----:B0-----:R-:W-:-:S06]  /*1c780*/  ULEA UR4, UR5, UR4, 0x18 ;  /* 0x0000000405047291 */ /* 0x001fcc000f8ec03f */
[----:B------:R-:W-:-:S05]  /*1c790*/  IMAD.U32 R2, RZ, RZ, UR4 ;  /* 0x00000004ff027e24 */ /* 0x000fca000f8e00ff */
[----:B------:R0:W1:Y:S01]  /*1c7a0*/  LDS.128 R196, [R2+0x288d0] ;  /* 0x0288d00002c47984 */ /* 0x0000620000000c00 */
[----:B------:R-:W-:Y:S06]  /*1c7b0*/  BAR.ARV 0x4, 0x120 ;  /* 0x0104800000007b1d */ /* 0x000fec0000002000 */
[----:B------:R-:W-:Y:S05]  /*1c7c0*/  @P0 BRA `(.L_x_1578) ;  /* 0x0000001000a80947 */ /* 0x000fea0003800000 */
[----:B------:R-:W2:Y:S01]  /*1c7d0*/  S2R R5, SR_SWINHI ;  /* 0x0000000000057919 */ /* 0x000ea20000002f00 */
[----:B------:R-:W-:Y:S05]  /*1c7e0*/  WARPSYNC.ALL ;  /* 0x0000000000007948 */ /* 0x000fea0003800000 */
[----:B------:R-:W-:Y:S01]  /*1c7f0*/  BAR.SYNC.DEFER_BLOCKING 0x1, 0x100 ;  /* 0x0044000000007b1d */ /* 0x000fe20000010000 */
[----:B------:R-:W-:Y:S02]  /*1c800*/  F2FP.F16.F32.PACK_AB R6, R6, R37 ;  /* 0x000000250606723e */ /* 0x000fe400000000ff */
[----:B------:R-:W-:Y:S02]  /*1c810*/  F2FP.F16.F32.PACK_AB R7, R7, R94 ;  /* 0x0000005e0707723e */ /* 0x000fe400000000ff */
[----:B------:R-:W-:Y:S01]  /*1c820*/  F2FP.F16.F32.PACK_AB R30, R133, R30 ;  /* 0x0000001e851e723e */ /* 0x000fe200000000ff */
[----:B------:R-:W-:Y:S01]  /*1c830*/  ULDC.64 UR4, c[0x0][0xbd8] ;  /* 0x0002f60000047ab9 */ /* 0x000fe20000000a00 */
[----:B------:R-:W-:-:S02]  /*1c840*/  F2FP.F16.F32.PACK_AB R32, R137, R32 ;  /* 0x000000208920723e */ /* 0x000fc400000000ff */
[----:B------:R-:W-:Y:S02]  /*1c850*/  F2FP.F16.F32.PACK_AB R34, R141, R34 ;  /* 0x000000228d22723e */ /* 0x000fe400000000ff */
[----:B------:R-:W-:Y:S02]  /*1c860*/  F2FP.F16.F32.PACK_AB R35, R35, R142 ;  /* 0x0000008e2323723e */ /* 0x000fe400000000ff */
[----:B------:R-:W-:Y:S02]  /*1c870*/  MOV R20, R2 ;  /* 0x0000000200147202 */ /* 0x000fe40000000f00 */
[----:B--2---:R-:W-:-:S03]  /*1c880*/  MOV R21, R5 ;  /* 0x0000000500157202 */ /* 0x004fc60000000f00 */
[----:B------:R-:W-:-:S03]  /*1c890*/  IMAD.WIDE R4, R228, 0x2, R20 ;  /* 0x00000002e4047825 */ /* 0x000fc600078e0214 */
[C---:B------:R-:W-:Y:S02]  /*1c8a0*/  IADD3 R45, P2, R4.reuse, 0x4000, RZ ;  /* 0x00004000042d7810 */ /* 0x040fe40007f5e0ff */
[C---:B------:R-:W-:Y:S02]  /*1c8b0*/  IADD3 R39, P5, R4.reuse, 0x20, RZ ;  /* 0x0000002004277810 */ /* 0x040fe40007fbe0ff */
[C---:B------:R-:W-:Y:S01]  /*1c8c0*/  LOP3.LUT R29, R4.reuse, 0x380, RZ, 0xc0, !PT ;  /* 0x00000380041d7812 */ /* 0x040fe200078ec0ff */
[--C-:B------:R-:W-:Y:S01]  /*1c8d0*/  IMAD.X R15, RZ, RZ, R5.reuse, P2 ;  /* 0x000000ffff0f7224 */ /* 0x100fe200010e0605 */
[C---:B------:R-:W-:Y:S01]  /*1c8e0*/  IADD3 R41, P0, R4.reuse, 0x40, RZ ;  /* 0x0000004004297810 */ /* 0x040fe20007f1e0ff */
[--C-:B------:R-:W-:Y:S01]  /*1c8f0*/  IMAD.X R9, RZ, RZ, R5.reuse, P5 ;  /* 0x000000ffff097224 */ /* 0x100fe200028e0605 */
[----:B------:R-:W-:Y:S02]  /*1c900*/  ISETP.NE.U32.AND P2, PT, RZ, UR4, PT ;  /* 0x00000004ff007c0c */ /* 0x000fe4000bf45070 */
[----:B------:R-:W-:Y:S01]  /*1c910*/  IADD3 R43, P1, R4, 0x60, RZ ;  /* 0x00000060042b7810 */ /* 0x000fe20007f3e0ff */
[----:B------:R-:W-:Y:S01]  /*1c920*/  IMAD.X R11, RZ, RZ, R5, P0 ;  /* 0x000000ffff0b7224 */ /* 0x000fe200000e0605 */
[----:B------:R-:W-:-:S02]  /*1c930*/  SHF.R.U64 R29, R29, 0x3, RZ ;  /* 0x000000031d1d7819 */ /* 0x000fc400000012ff */
[C---:B------:R-:W-:Y:S02]  /*1c940*/  IADD3 R47, P3, R4.reuse, 0x4020, RZ ;  /* 0x00004020042f7810 */ /* 0x040fe40007f7e0ff */
[C---:B------:R-:W-:Y:S02]  /*1c950*/  IADD3 R49, P4, R4.reuse, 0x4040, RZ ;  /* 0x0000404004317810 */ /* 0x040fe40007f9e0ff */
[----:B------:R-:W-:Y:S01]  /*1c960*/  IADD3 R51, P5, R4, 0x4060, RZ ;  /* 0x0000406004337810 */ /* 0x000fe20007fbe0ff */
[--C-:B------:R-:W-:Y:S01]  /*1c970*/  IMAD.X R25, RZ, RZ, R5.reuse, P3 ;  /* 0x000000ffff197224 */ /* 0x100fe200018e0605 */
[----:B------:R-:W-:Y:S01]  /*1c980*/  LOP3.LUT R8, R39, 0x380, RZ, 0xc0, !PT ;  /* 0x0000038027087812 */ /* 0x000fe200078ec0ff */
[----:B------:R-:W-:Y:S01]  /*1c990*/  IMAD.X R27, RZ, RZ, R5, P4 ;  /* 0x000000ffff1b7224 */ /* 0x000fe200020e0605 */
[----:B------:R-:W-:Y:S02]  /*1c9a0*/  LOP3.LUT R10, R41, 0x380, RZ, 0xc0, !PT ;  /* 0x00000380290a7812 */ /* 0x000fe400078ec0ff */
[----:B------:R-:W-:Y:S01]  /*1c9b0*/  ISETP.NE.AND.EX P2, PT, RZ, UR5, PT, P2 ;  /* 0x00000005ff007c0c */ /* 0x000fe2000bf45320 */
[----:B------:R-:W-:Y:S01]  /*1c9c0*/  ULDC.64 UR4, c[0x0][0xbe0] ;  /* 0x0002f80000047ab9 */ /* 0x000fe20000000a00 */
[----:B------:R-:W-:-:S02]  /*1c9d0*/  LOP3.LUT R12, R43, 0x380, RZ, 0xc0, !PT ;  /* 0x000003802b0c7812 */ /* 0x000fc400078ec0ff */
[----:B------:R-:W-:Y:S01]  /*1c9e0*/  LOP3.LUT R4, R29, R4, RZ, 0x3c, !PT ;  /* 0x000000041d047212 */ /* 0x000fe200078e3cff */
[----:B------:R-:W-:Y:S01]  /*1c9f0*/  IMAD.X R29, RZ, RZ, R5, P5 ;  /* 0x000000ffff1d7224 */ /* 0x000fe200028e0605 */
[----:B------:R-:W-:Y:S02]  /*1ca00*/  LOP3.LUT R14, R45, 0x380, RZ, 0xc0, !PT ;  /* 0x000003802d0e7812 */ /* 0x000fe400078ec0ff */
[----:B------:R-:W-:Y:S02]  /*1ca10*/  SHF.R.U64 R8, R8, 0x3, RZ ;  /* 0x0000000308087819 */ /* 0x000fe400000012ff */
[----:B------:R-:W-:Y:S02]  /*1ca20*/  SHF.R.U64 R10, R10, 0x3, RZ ;  /* 0x000000030a0a7819 */ /* 0x000fe400000012ff */
[----:B------:R-:W-:Y:S02]  /*1ca30*/  LOP3.LUT R24, R47, 0x380, RZ, 0xc0, !PT ;  /* 0x000003802f187812 */ /* 0x000fe400078ec0ff */
[----:B------:R-:W-:-:S02]  /*1ca40*/  LOP3.LUT R26, R49, 0x380, RZ, 0xc0, !PT ;  /* 0x00000380311a7812 */ /* 0x000fc400078ec0ff */
[----:B------:R-:W-:Y:S02]  /*1ca50*/  LOP3.LUT R28, R51, 0x380, RZ, 0xc0, !PT ;  /* 0x00000380331c7812 */ /* 0x000fe400078ec0ff */
[----:B------:R-:W-:Y:S02]  /*1ca60*/  ISETP.NE.U32.AND P0, PT, RZ, UR4, PT ;  /* 0x00000004ff007c0c */ /* 0x000fe4000bf05070 */
[-C--:B------:R-:W-:Y:S02]  /*1ca70*/  IADD3.X R13, RZ, R5.reuse, RZ, P1, !PT ;  /* 0x00000005ff0d7210 */ /* 0x080fe40000ffe4ff */
[----:B------:R-:W-:Y:S02]  /*1ca80*/  SHF.R.U64 R12, R12, 0x3, RZ ;  /* 0x000000030c0c7819 */ /* 0x000fe400000012ff */
[----:B------:R-:W-:Y:S02]  /*1ca90*/  SHF.R.U64 R14, R14, 0x3, RZ ;  /* 0x000000030e0e7819 */ /* 0x000fe400000012ff */
[----:B------:R-:W-:-:S02]  /*1caa0*/  MOV R36, R4 ;  /* 0x0000000400247202 */ /* 0x000fc40000000f00 */
[----:B------:R-:W-:Y:S02]  /*1cab0*/  LOP3.LUT R8, R8, R39, RZ, 0x3c, !PT ;  /* 0x0000002708087212 */ /* 0x000fe400078e3cff */
[----:B------:R-:W-:Y:S02]  /*1cac0*/  LOP3.LUT R10, R10, R41, RZ, 0x3c, !PT ;  /* 0x000000290a0a7212 */ /* 0x000fe400078e3cff */
[----:B------:R-:W-:Y:S02]  /*1cad0*/  SHF.R.U64 R24, R24, 0x3, RZ ;  /* 0x0000000318187819 */ /* 0x000fe400000012ff */
[----:B------:R-:W-:Y:S02]  /*1cae0*/  SHF.R.U64 R26, R26, 0x3, RZ ;  /* 0x000000031a1a7819 */ /* 0x000fe400000012ff */
[----:B------:R-:W-:Y:S02]  /*1caf0*/  SHF.R.U64 R28, R28, 0x3, RZ ;  /* 0x000000031c1c7819 */ /* 0x000fe400000012ff */
[----:B------:R-:W-:-:S02]  /*1cb00*/  F2FP.F16.F32.PACK_AB R4, R89, R88 ;  /* 0x000000585904723e */ /* 0x000fc400000000ff */
[----:B------:R-:W-:Y:S02]  /*1cb10*/  F2FP.F16.F32.PACK_AB R5, R91, R90 ;  /* 0x0000005a5b05723e */ /* 0x000fe400000000ff */
[----:B------:R-:W-:Y:S02]  /*1cb20*/  ISETP.NE.AND.EX P0, PT, RZ, UR5, PT, P0 ;  /* 0x00000005ff007c0c */ /* 0x000fe4000bf05300 */
[----:B------:R-:W-:Y:S01]  /*1cb30*/  LOP3.LUT R12, R12, R43, RZ, 0x3c, !PT ;  /* 0x0000002b0c0c7212 */ /* 0x000fe200078e3cff */
[----:B------:R2:W-:Y:S01]  /*1cb40*/  STSM.16.M88.4 [R36], R4 ;  /* 0x0000000424007844 */ /* 0x0005e20000000200 */
[----:B------:R-:W-:Y:S02]  /*1cb50*/  LOP3.LUT R14, R14, R45, RZ, 0x3c, !PT ;  /* 0x0000002d0e0e7212 */ /* 0x000fe400078e3cff */
[----:B------:R-:W-:Y:S02]  /*1cb60*/  LOP3.LUT R24, R24, R47, RZ, 0x3c, !PT ;  /* 0x0000002f18187212 */ /* 0x000fe400078e3cff */
[----:B------:R-:W-:-:S02]  /*1cb70*/  LOP3.LUT R26, R26, R49, RZ, 0x3c, !PT ;  /* 0x000000311a1a7212 */ /* 0x000fc400078e3cff */
[----:B------:R-:W-:Y:S02]  /*1cb80*/  LOP3.LUT R28, R28, R51, RZ, 0x3c, !PT ;  /* 0x000000331c1c7212 */ /* 0x000fe400078e3cff */
[----:B------:R-:W-:Y:S02]  /*1cb90*/  MOV R44, R8 ;  /* 0x00000008002c7202 */ /* 0x000fe40000000f00 */
[----:B------:R-:W-:Y:S02]  /*1cba0*/  MOV R43, R10 ;  /* 0x0000000a002b7202 */ /* 0x000fe40000000f00 */
[----:B------:R-:W-:Y:S02]  /*1cbb0*/  F2FP.F16.F32.PACK_AB R8, R97, R96 ;  /* 0x000000606108723e */ /* 0x000fe400000000ff */
[----:B------:R-:W-:Y:S01]  /*1cbc0*/  F2FP.F16.F32.PACK_AB R9, R99, R98 ;  /* 0x000000626309723e */ /* 0x000fe200000000ff */
[----:B--2---:R-:W2:Y:S01]  /*1cbd0*/  LDC.64 R36, c[0x0][0xbd8] ;  /* 0x0002f600ff247b82 */ /* 0x004ea20000000a00 */
[----:B------:R-:W-:-:S02]  /*1cbe0*/  F2FP.F16.F32.PACK_AB R10, R101, R100 ;  /* 0x00000064650a723e */ /* 0x000fc400000000ff */
[----:B------:R-:W-:Y:S02]  /*1cbf0*/  F2FP.F16.F32.PACK_AB R11, R103, R102 ;  /* 0x00000066670b723e */ /* 0x000fe400000000ff */
[----:B------:R-:W-:Y:S02]  /*1cc00*/  F2FP.F16.F32.PACK_AB R4, R105, R104 ;  /* 0x000000686904723e */ /* 0x000fe400000000ff */
[----:B------:R-:W-:Y:S01]  /*1cc10*/  F2FP.F16.F32.PACK_AB R5, R107, R106 ;  /* 0x0000006a6b05723e */ /* 0x000fe200000000ff */
[----:B------:R3:W-:Y:S01]  /*1cc20*/  STSM.16.M88.4 [R44], R8 ;  /* 0x000000082c007844 */ /* 0x0007e20000000200 */
[----:B------:R-:W-:Y:S02]  /*1cc30*/  F2FP.F16.F32.PACK_AB R6, R109, R108 ;  /* 0x0000006c6d06723e */ /* 0x000fe400000000ff */
[----:B------:R-:W-:Y:S02]  /*1cc40*/  F2FP.F16.F32.PACK_AB R7, R111, R110 ;  /* 0x0000006e6f07723e */ /* 0x000fe400000000ff */
[----:B------:R-:W-:-:S02]  /*1cc50*/  MOV R42, R12 ;  /* 0x0000000c002a7202 */ /* 0x000fc40000000f00 */
[----:B------:R-:W-:Y:S01]  /*1cc60*/  MOV R41, R14 ;  /* 0x0000000e00297202 */ /* 0x000fe20000000f00 */
[----:B------:R4:W-:Y:S01]  /*1cc70*/  STSM.16.M88.4 [R43], R4 ;  /* 0x000000042b007844 */ /* 0x0009e20000000200 */
[----:B------:R-:W-:Y:S02]  /*1cc80*/  MOV R40, R24 ;  /* 0x0000001800287202 */ /* 0x000fe40000000f00 */
[----:B------:R-:W-:Y:S02]  /*1cc90*/  MOV R39, R26 ;  /* 0x0000001a00277202 */ /* 0x000fe40000000f00 */
[----:B------:R-:W-:Y:S02]  /*1cca0*/  MOV R38, R28 ;  /* 0x0000001c00267202 */ /* 0x000fe40000000f00 */
[----:B------:R-:W-:Y:S01]  /*1ccb0*/  F2FP.F16.F32.PACK_AB R12, R113, R112 ;  /* 0x00000070710c723e */ /* 0x000fe200000000ff */
[----:B---3--:R-:W3:Y:S01]  /*1ccc0*/  @P0 LDC.64 R8, c[0x0][0xbe0] ;  /* 0x0002f800ff080b82 */ /* 0x008ee20000000a00 */
[----:B------:R-:W-:Y:S01]  /*1ccd0*/  F2FP.F16.F32.PACK_AB R13, R115, R114 ;  /* 0x00000072730d723e */ /* 0x000fe200000000ff */
[----:B------:R-:W-:Y:S01]  /*1cce0*/  ULDC UR4, c[0x0][0xa88] ;  /* 0x0002a20000047ab9 */ /* 0x000fe20000000800 */
[----:B------:R-:W-:Y:S01]  /*1ccf0*/  F2FP.F16.F32.PACK_AB R14, R33, R116 ;  /* 0x00000074210e723e */ /* 0x000fe200000000ff */
[----:B------:R-:W-:Y:S01]  /*1cd00*/  IMAD.MOV.U32 R44, RZ, RZ, RZ ;  /* 0x000000ffff2c7224 */ /* 0x000fe200078e00ff */
[----:B------:R-:W-:Y:S01]  /*1cd10*/  F2FP.F16.F32.PACK_AB R15, R119, R118 ;  /* 0x00000076770f723e */ /* 0x000fe200000000ff */
[----:B--2---:R-:W-:Y:S01]  /*1cd20*/  IMAD.WIDE R36, R220, 0x4, R36 ;  /* 0x00000004dc247825 */ /* 0x004fe200078e0224 */
[----:B------:R-:W-:-:S02]  /*1cd30*/  F2FP.F16.F32.PACK_AB R24, R121, R120 ;  /* 0x000000787918723e */ /* 0x000fc400000000ff */
[----:B------:R-:W-:Y:S01]  /*1cd40*/  F2FP.F16.F32.PACK_AB R25, R123, R122 ;  /* 0x0000007a7b19723e */ /* 0x000fe200000000ff */
[----:B------:R2:W-:Y:S01]  /*1cd50*/  STSM.16.M88.4 [R42], R12 ;  /* 0x0000000c2a007844 */ /* 0x0005e20000000200 */
[----:B------:R-:W-:Y:S02]  /*1cd60*/  F2FP.F16.F32.PACK_AB R26, R125, R124 ;  /* 0x0000007c7d1a723e */ /* 0x000fe400000000ff */
[----:B------:R-:W-:Y:S02]  /*1cd70*/  F2FP.F16.F32.PACK_AB R27, R127, R126 ;  /* 0x0000007e7f1b723e */ /* 0x000fe400000000ff */
[----:B------:R-:W-:Y:S02]  /*1cd80*/  F2FP.F16.F32.PACK_AB R28, R31, R128 ;  /* 0x000000801f1c723e */ /* 0x000fe400000000ff */
[----:B------:R-:W-:Y:S01]  /*1cd90*/  F2FP.F16.F32.PACK_AB R29, R131, R130 ;  /* 0x00000082831d723e */ /* 0x000fe200000000ff */
[----:B------:R2:W-:Y:S01]  /*1cda0*/  STSM.16.M88.4 [R41], R24 ;  /* 0x0000001829007844 */ /* 0x0005e20000000200 */
[----:B------:R-:W-:-:S02]  /*1cdb0*/  F2FP.F16.F32.PACK_AB R31, R135, R134 ;  /* 0x00000086871f723e */ /* 0x000fc400000000ff */
[----:B------:R-:W-:Y:S02]  /*1cdc0*/  F2FP.F16.F32.PACK_AB R33, R139, R138 ;  /* 0x0000008a8b21723e */ /* 0x000fe400000000ff */
[----:B----4-:R-:W-:Y:S01]  /*1cdd0*/  F2FP.F16.F32.PACK_AB R4, R145, R144 ;  /* 0x000000909104723e */ /* 0x010fe200000000ff */
[----:B------:R2:W-:Y:S01]  /*1cde0*/  STSM.16.M88.4 [R40], R28 ;  /* 0x0000001c28007844 */ /* 0x0005e20000000200 */
[----:B------:R-:W-:Y:S02]  /*1cdf0*/  F2FP.F16.F32.PACK_AB R5, R147, R146 ;  /* 0x000000929305723e */ /* 0x000fe400000000ff */
[----:B------:R-:W-:Y:S01]  /*1ce00*/  F2FP.F16.F32.PACK_AB R6, R149, R148 ;  /* 0x000000949506723e */ /* 0x000fe200000000ff */
[----:B------:R2:W-:Y:S01]  /*1ce10*/  STSM.16.M88.4 [R39], R32 ;  /* 0x0000002027007844 */ /* 0x0005e20000000200 */
[----:B------:R-:W-:-:S05]  /*1ce20*/  F2FP.F16.F32.PACK_AB R7, R151, R150 ;  /* 0x000000969707723e */ /* 0x000fca00000000ff */
[----:B------:R2:W-:Y:S01]  /*1ce30*/  STSM.16.M88.4 [R38], R4 ;  /* 0x0000000426007844 */ /* 0x0005e20000000200 */
[----:B------:R-:W-:Y:S01]  /*1ce40*/  BAR.SYNC.DEFER_BLOCKING 0x1, 0x100 ;  /* 0x0044000000007b1d */ /* 0x000fe20000010000 */
[----:B------:R-:W-:Y:S01]  /*1ce50*/  MOV R49, UR4 ;  /* 0x0000000400317c02 */ /* 0x000fe20008000f00 */
[----:B---3--:R-:W-:-:S04]  /*1ce60*/  @P0 IMAD.WIDE R8, R220, 0x4, R8 ;  /* 0x00000004dc080825 */ /* 0x008fc800078e0208 */
[----:B------:R2:W5:Y:S01]  /*1ce70*/  @P2 LDG.E R44, desc[UR56][R36.64] ;  /* 0x00000038242c2981 */ /* 0x000562000c1e1900 */
[----:B------:R-:W-:-:S03]  /*1ce80*/  IMAD.IADD R11, R16, 0x1, R203 ;  /* 0x00000001100b7824 */ /* 0x000fc600078e02cb */
[----:B------:R2:W5:Y:S01]  /*1ce90*/  @P0 LDG.E R49, desc[UR56][R8.64] ;  /* 0x0000003808310981 */ /* 0x000562000c1e1900 */
[----:B------:R-:W-:Y:S01]  /*1cea0*/  IMAD.WIDE R20, R11, 0x2, R20 ;  /* 0x000000020b147825 */ /* 0x000fe200078e0214 */
[----:B------:R-:W-:Y:S06]  /*1ceb0*/  @P0 BRA `(.L_x_1579) ;  /* 0x0000000000100947 */ /* 0x000fec0003800000 */
[----:B------:R-:W-:Y:S05]  /*1cec0*/  @!P2 BRA `(.L_x_1579) ;  /* 0x00000000000ca947 */ /* 0x000fea0003800000 */
[----:B--2---:R-:W2:Y:S04]  /*1ced0*/  LDG.E R4, desc[UR56][R36.64] ;  /* 0x0000003824047981 */ /* 0x004ea8000c1e1900 */
[----:B-----5:R-:W2:Y:S02]  /*1cee0*/  LDG.E R49, desc[UR56][R36.64+0x4] ;  /* 0x0000043824317981 */ /* 0x020ea4000c1e1900 */
[----:B--2---:R-:W-:-:S07]  /*1cef0*/  IMAD.IADD R49, R49, 0x1, -R4 ;  /* 0x0000000131317824 */ /* 0x004fce00078e0a04 */
.L_x_1579:
[----:B------:R-:W-:Y:S01]  /*1cf00*/  SHF.R.S32.HI R48, RZ, 0x1f, R218 ;  /* 0x0000001fff307819 */ /* 0x000fe200000114da */
[----:B------:R-:W-:Y:S01]  /*1cf10*/  ULDC.64 UR4, c[0x0][0xb70] ;  /* 0x0002dc0000047ab9 */ /* 0x000fe20000000a00 */
[----:B-----5:R-:W-:Y:S01]  /*1cf20*/  SHF.R.S32.HI R45, RZ, 0x1f, R44 ;  /* 0x0000001fff2d7819 */ /* 0x020fe2000001142c */
[----:B------:R-:W-:Y:S01]  /*1cf30*/  IMAD R10, R222, 0x80, R204 ;  /* 0x00000080de0a7824 */ /* 0x000fe200078e02cc */
[----:B--2---:R-:W-:Y:S01]  /*1cf40*/  SHF.R.S32.HI R6, RZ, 0x1f, R220 ;  /* 0x0000001fff067819 */ /* 0x004fe200000114dc */
[----:B------:R-:W-:Y:S01]  /*1cf50*/  IMAD R7, R48, UR4, RZ ;  /* 0x0000000430077c24 */ /* 0x000fe2000f8e02ff */
[----:B------:R-:W-:Y:S01]  /*1cf60*/  SEL R51, R220, RZ, !P2 ;  /* 0x000000ffdc337207 */ /* 0x000fe20005000000 */
[----:B------:R-:W-:Y:S01]  /*1cf70*/  IMAD.WIDE.U32 R4, R218, UR4, R44 ;  /* 0x00000004da047c25 */ /* 0x000fe2000f8e002c */
[----:B------:R-:W-:Y:S02]  /*1cf80*/  SEL R50, R6, RZ, !P2 ;  /* 0x000000ff06327207 */ /* 0x000fe40005000000 */
[----:B------:R-:W-:Y:S01]  /*1cf90*/  IADD3 R9, P0, R20, 0x1000, RZ ;  /* 0x0000100014097810 */ /* 0x000fe20007f1e0ff */
[----:B------:R-:W-:Y:S01]  /*1cfa0*/  IMAD R7, R218, UR5, R7 ;  /* 0x00000005da077c24 */ /* 0x000fe2000f8e0207 */
[----:B------:R-:W-:Y:S01]  /*1cfb0*/  ULDC.64 UR4, c[0x0][0xb78] ;  /* 0x0002de0000047ab9 */ /* 0x000fe20000000a00 */
[----:B------:R-:W-:Y:S01]  /*1cfc0*/  IADD3 R25, P2, R20, 0x3000, RZ ;  /* 0x0000300014197810 */ /* 0x000fe20007f5e0ff */
[----:B------:R-:W-:Y:S01]  /*1cfd0*/  IMAD R6, R50, UR4, RZ ;  /* 0x0000000432067c24 */ /* 0x000fe2000f8e02ff */
[----:B------:R-:W-:Y:S01]  /*1cfe0*/  LOP3.LUT R8, R9, 0x380, RZ, 0xc0, !PT ;  /* 0x0000038009087812 */ /* 0x000fe200078ec0ff */
[----:B------:R-:W-:Y:S01]  /*1cff0*/  IMAD.IADD R5, R5, 0x1, R7 ;  /* 0x0000000105057824 */ /* 0x000fe200078e0207 */
[----:B------:R-:W-:Y:S01]  /*1d000*/  IADD3 R13, P1, R20, 0x2000, RZ ;  /* 0x00002000140d7810 */ /* 0x000fe20007f3e0ff */
[C---:B------:R-:W-:Y:S01]  /*1d010*/  IMAD R6, R51.reuse, UR5, R6 ;  /* 0x0000000533067c24 */ /* 0x040fe2000f8e0206 */
[----:B------:R-:W-:Y:S01]  /*1d020*/  SHF.R.S32.HI R7, RZ, 0x1f, R10 ;  /* 0x0000001fff077819 */ /* 0x000fe2000001140a */
[----:B------:R-:W-:Y:S01]  /*1d030*/  IMAD.WIDE.U32 R4, R51, UR4, R4 ;  /* 0x0000000433047c25 */ /* 0x000fe2000f8e0004 */
[----:B------:R-:W-:Y:S01]  /*1d040*/  LOP3.LUT R24, R25, 0x380, RZ, 0xc0, !PT ;  /* 0x0000038019187812 */ /* 0x000fe200078ec0ff */
[----:B------:R-:W-:Y:S01]  /*1d050*/  ULDC.64 UR4, c[0x0][0xb40] ;  /* 0x0002d00000047ab9 */ /* 0x000fe20000000a00 */
[----:B------:R-:W-:-:S02]  /*1d060*/  SHF.R.U64 R8, R8, 0x3, RZ ;  /* 0x0000000308087819 */ /* 0x000fc400000012ff */
[----:B------:R-:W-:Y:S02]  /*1d070*/  IADD3 R4, P3, R10, R4, RZ ;  /* 0x000000040a047210 */ /* 0x000fe40007f7e0ff */
[----:B------:R-:W-:Y:S02]  /*1d080*/  LOP3.LUT R12, R13, 0x380, RZ, 0xc0, !PT ;  /* 0x000003800d0c7812 */ /* 0x000fe400078ec0ff */
[----:B------:R-:W-:Y:S02]  /*1d090*/  IADD3.X R7, R7, R5, R6, P3, !PT ;  /* 0x0000000507077210 */ /* 0x000fe40001ffe406 */
[----:B------:R-:W-:Y:S02]  /*1d0a0*/  LEA R46, P3, R4, UR4, 0x2 ;  /* 0x00000004042e7c11 */ /* 0x000fe4000f8610ff */
[----:B------:R-:W-:Y:S02]  /*1d0b0*/  SHF.R.U64 R24, R24, 0x3, RZ ;  /* 0x0000000318187819 */ /* 0x000fe400000012ff */
[----:B------:R-:W-:Y:S01]  /*1d0c0*/  LOP3.LUT R8, R8, R9, RZ, 0x3c, !PT ;  /* 0x0000000908087212 */ /* 0x000fe200078e3cff */
[----:B------:R-:W-:Y:S01]  /*1d0d0*/  IMAD.X R9, RZ, RZ, R21, P0 ;  /* 0x000000ffff097224 */ /* 0x000fe200000e0615 */
[----:B------:R-:W-:-:S02]  /*1d0e0*/  SHF.R.U64 R12, R12, 0x3, RZ ;  /* 0x000000030c0c7819 */ /* 0x000fc400000012ff */
[----:B------:R-:W-:Y:S01]  /*1d0f0*/  LEA.HI.X R47, R4, UR5, R7, 0x2, P3 ;  /* 0x00000005042f7c11 */ /* 0x000fe200098f1407 */
[----:B------:R-:W-:Y:S01]  /*1d100*/  VIADD R4, R10, 0x8 ;  /* 0x000000080a047836 */ /* 0x000fe20000000000 */
[----:B------:R-:W-:Y:S01]  /*1d110*/  LOP3.LUT R24, R24, R25, RZ, 0x3c, !PT ;  /* 0x0000001918187212 */ /* 0x000fe200078e3cff */
[----:B------:R-:W-:Y:S01]  /*1d120*/  ULDC.64 UR4, c[0x0][0xaa0] ;  /* 0x0002a80000047ab9 */ /* 0x000fe20000000a00 */
[----:B------:R-:W-:Y:S02]  /*1d130*/  LOP3.LUT P0, RZ, R223, 0x3, RZ, 0xc0, !PT ;  /* 0x00000003dfff7812 */ /* 0x000fe4000780c0ff */
[C---:B------:R-:W-:Y:S02]  /*1d140*/  IADD3 R29, P5, R20.reuse, 0x4000, RZ ;  /* 0x00004000141d7810 */ /* 0x040fe40007fbe0ff */
[C---:B------:R-:W-:Y:S02]  /*1d150*/  IADD3 R33, P4, R20.reuse, 0x5000, RZ ;  /* 0x0000500014217810 */ /* 0x040fe40007f9e0ff */
[----:B------:R-:W-:-:S02]  /*1d160*/  IADD3 R37, P3, R20, 0x6000, RZ ;  /* 0x0000600014257810 */ /* 0x000fc40007f7e0ff */
[----:B------:R-:W-:Y:S02]  /*1d170*/  IADD3.X R25, RZ, R21, RZ, P2, !PT ;  /* 0x00000015ff197210 */ /* 0x000fe400017fe4ff */
[----:B------:R-:W-:Y:S01]  /*1d180*/  LOP3.LUT R12, R12, R13, RZ, 0x3c, !PT ;  /* 0x0000000d0c0c7212 */ /* 0x000fe200078e3cff */
[--C-:B------:R-:W-:Y:S01]  /*1d190*/  IMAD.X R13, RZ, RZ, R21.reuse, P1 ;  /* 0x000000ffff0d7224 */ /* 0x100fe200008e0615 */
[----:B------:R-:W-:Y:S02]  /*1d1a0*/  IADD3 R5, P2, R20, 0x7000, RZ ;  /* 0x0000700014057810 */ /* 0x000fe40007f5e0ff */
[----:B------:R-:W-:Y:S02]  /*1d1b0*/  ISETP.GE.OR P1, PT, R10, R49, P0 ;  /* 0x000000310a00720c */ /* 0x000fe40000726670 */
[----:B------:R-:W-:Y:S01]  /*1d1c0*/  LOP3.LUT R28, R29, 0x380, RZ, 0xc0, !PT ;  /* 0x000003801d1c7812 */ /* 0x000fe200078ec0ff */
[----:B------:R-:W-:Y:S01]  /*1d1d0*/  IMAD.X R41, RZ, RZ, R21, P2 ;  /* 0x000000ffff297224 */ /* 0x000fe200010e0615 */
[----:B------:R-:W-:-:S02]  /*1d1e0*/  LOP3.LUT R32, R33, 0x380, RZ, 0xc0, !PT ;  /* 0x0000038021207812 */ /* 0x000fc400078ec0ff */
[----:B------:R-:W-:Y:S02]  /*1d1f0*/  LOP3.LUT R36, R37, 0x380, RZ, 0xc0, !PT ;  /* 0x0000038025247812 */ /* 0x000fe400078ec0ff */
[----:B------:R-:W-:Y:S02]  /*1d200*/  ISETP.GE.OR P0, PT, R4, R49, P0 ;  /* 0x000000310400720c */ /* 0x000fe40000706670 */
[----:B------:R-:W-:Y:S02]  /*1d210*/  LOP3.LUT R4, R5, 0x380, RZ, 0xc0, !PT ;  /* 0x0000038005047812 */ /* 0x000fe400078ec0ff */
[----:B------:R-:W-:Y:S01]  /*1d220*/  LOP3.LUT R7, R20, 0x380, RZ, 0xc0, !PT ;  /* 0x0000038014077812 */ /* 0x000fe200078ec0ff */
[----:B------:R2:W-:Y:S01]  /*1d230*/  @!P1 STG.E desc[UR56][R46.64], R3 ;  /* 0x000000032e009986 */ /* 0x0005e2000c101938 */
[----:B------:R-:W-:Y:S02]  /*1d240*/  SHF.R.U64 R28, R28, 0x3, RZ ;  /* 0x000000031c1c7819 */ /* 0x000fe400000012ff */
[----:B------:R-:W-:-:S02]  /*1d250*/  SHF.R.U64 R32, R32, 0x3, RZ ;  /* 0x0000000320207819 */ /* 0x000fc400000012ff */
[----:B------:R-:W-:Y:S02]  /*1d260*/  SHF.R.U64 R36, R36, 0x3, RZ ;  /* 0x0000000324247819 */ /* 0x000fe400000012ff */
        /* <DEDUP_REMOVED lines=11> */
[----:B------:R-:W-:Y:S01]  /*1d320*/  LOP3.LUT R20, R7, R20, RZ, 0x3c, !PT ;  /* 0x0000001407147212 */ /* 0x000fe200078e3cff */
[----:B--2---:R-:W-:-:S02]  /*1d330*/  IMAD R3, R45, UR4, RZ ;  /* 0x000000042d037c24 */ /* 0x004fc4000f8e02ff */
[----:B------:R-:W5:Y:S04]  /*1d340*/  LD.E.128 R12, desc[UR56][R12.64] ;  /* 0x000000380c0c7980 */ /* 0x000f68000c101d00 */
[----:B------:R2:W5:Y:S04]  /*1d350*/  LD.E.128 R4, desc[UR56][R20.64] ;  /* 0x0000003814047980 */ /* 0x000568000c101d00 */
[----:B------:R-:W5:Y:S04]  /*1d360*/  LD.E.128 R24, desc[UR56][R24.64] ;  /* 0x0000003818187980 */ /* 0x000f68000c101d00 */
[----:B------:R-:W5:Y:S01]  /*1d370*/  LD.E.128 R28, desc[UR56][R28.64] ;  /* 0x000000381c1c7980 */ /* 0x000f62000c101d00 */
[----:B--2---:R-:W-:-:S03]  /*1d380*/  IMAD.MOV.U32 R20, RZ, RZ, R16 ;  /* 0x000000ffff147224 */ /* 0x004fc600078e0010 */
[----:B------:R-:W5:Y:S01]  /*1d390*/  LD.E.128 R32, desc[UR56][R32.64] ;  /* 0x0000003820207980 */ /* 0x000f62000c101d00 */
[----:B------:R-:W-:-:S03]  /*1d3a0*/  IMAD.MOV.U32 R21, RZ, RZ, R17 ;  /* 0x000000ffff157224 */ /* 0x000fc600078e0011 */
[----:B------:R-:W5:Y:S04]  /*1d3b0*/  LD.E.128 R36, desc[UR56][R36.64] ;  /* 0x0000003824247980 */ /* 0x000f68000c101d00 */
[----:B------:R-:W5:Y:S01]  /*1d3c0*/  LD.E.128 R40, desc[UR56][R40.64] ;  /* 0x0000003828287980 */ /* 0x000f62000c101d00 */
[----:B------:R-:W-:Y:S01]  /*1d3d0*/  @!PT LDS RZ, [RZ] ;  /* 0x00000000fffff984 */ /* 0x000fe20000000800 */
[----:B------:R-:W-:Y:S01]  /*1d3e0*/  @!PT LDS RZ, [RZ] ;  /* 0x00000000fffff984 */ /* 0x000fe20000000800 */
[----:B------:R-:W-:Y:S01]  /*1d3f0*/  @!PT LDS RZ, [RZ] ;  /* 0x00000000fffff984 */ /* 0x000fe20000000800 */
[----:B------:R-:W-:Y:S01]  /*1d400*/  @!PT LDS RZ, [RZ] ;  /* 0x00000000fffff984 */ /* 0x000fe20000000800 */
[----:B------:R2:W-:Y:S06]  /*1d410*/  MEMBAR.ALL.CTA ;  /* 0x0000000000007992 */ /* 0x0005ec0000008000 */
[----:B--2---:R-:W2:Y:S01]  /*1d420*/  FENCE.VIEW.ASYNC.S ;  /* 0x00000000000073c6 */ /* 0x004ea20000000000 */
[----:B------:R-:W-:-:S04]  /*1d430*/  IMAD.WIDE.U32 R20, R44, UR4, R20 ;  /* 0x000000042c147c25 */ /* 0x000fc8000f8e0014 */
[----:B------:R-:W-:Y:S01]  /*1d440*/  IMAD R3, R44, UR5, R3 ;  /* 0x000000052c037c24 */ /* 0x000fe2000f8e0203 */
[----:B------:R-:W-:Y:S01]  /*1d450*/  ULDC.64 UR4, c[0x0][0xae0] ;  /* 0x0002b80000047ab9 */ /* 0x000fe20000000a00 */
[----:B------:R-:W-:-:S03]  /*1d460*/  IMAD R49, R222, -0x80, R49 ;  /* 0xffffff80de317824 */ /* 0x000fc600078e0231 */
[----:B------:R-:W-:Y:S01]  /*1d470*/  IADD3 R21, R21, R3, RZ ;  /* 0x0000000315157210 */ /* 0x000fe20007ffe0ff */
[----:B------:R-:W-:Y:S01]  /*1d480*/  IMAD R3, R48, UR4, RZ ;  /* 0x0000000430037c24 */ /* 0x000fe2000f8e02ff */
[----:B------:R-:W-:Y:S01]  /*1d490*/  ISETP.GE.AND P3, PT, R18, R49, PT ;  /* 0x000000311200720c */ /* 0x000fe20003f66270 */
[----:B---3--:R-:W-:Y:S02]  /*1d4a0*/  VIADD R0, R2, 0x28820 ;  /* 0x0002882002007836 */ /* 0x008fe40000000000 */
[C---:B------:R-:W-:Y:S02]  /*1d4b0*/  IMAD R3, R218.reuse, UR5, R3 ;  /* 0x00000005da037c24 */ /* 0x040fe4000f8e0203 */
[----:B------:R-:W-:Y:S01]  /*1d4c0*/  IMAD.WIDE.U32 R20, R218, UR4, R20 ;  /* 0x00000004da147c25 */ /* 0x000fe2000f8e0014 */
[----:B------:R-:W-:Y:S01]  /*1d4d0*/  ULDC.64 UR4, c[0x0][0xae8] ;  /* 0x0002ba0000047ab9 */ /* 0x000fe20000000a00 */
[----:B------:R-:W-:Y:S02]  /*1d4e0*/  PRMT R0, RZ, 0x654, R0 ;  /* 0x00000654ff007816 */ /* 0x000fe40000000000 */
[----:B------:R-:W-:-:S02]  /*1d4f0*/  IMAD R44, R50, UR4, RZ ;  /* 0x00000004322c7c24 */ /* 0x000fc4000f8e02ff */
[----:B------:R-:W-:Y:S01]  /*1d500*/  IMAD.IADD R21, R21, 0x1, R3 ;  /* 0x0000000115157824 */ /* 0x000fe200078e0203 */
[----:B--2---:R2:W-:Y:S01]  /*1d510*/  SYNCS.ARRIVE.TRANS64.RED.A1T0 RZ, [R0+URZ], RZ ;  /* 0x000000ff00ff79a7 */ /* 0x0045e2000810043f */
[C---:B------:R-:W-:Y:S01]  /*1d520*/  IMAD R3, R51.reuse, UR5, R44 ;  /* 0x0000000533037c24 */ /* 0x040fe2000f8e022c */
[----:B------:R-:W-:Y:S01]  /*1d530*/  BSSY B1, `(.L_x_1580) ;  /* 0x0000017000017945 */ /* 0x000fe20003800000 */
[----:B------:R-:W-:Y:S01]  /*1d540*/  IMAD.WIDE.U32 R46, R51, UR4, R20 ;  /* 0x00000004332e7c25 */ /* 0x000fe2000f8e0014 */
[-C--:B------:R-:W-:Y:S02]  /*1d550*/  ISETP.GE.AND P0, PT, R189, R49.reuse, PT ;  /* 0x00000031bd00720c */ /* 0x080fe40003f06270 */
[-C--:B------:R-:W-:Y:S01]  /*1d560*/  ISETP.GE.AND P1, PT, R188, R49.reuse, PT ;  /* 0x00000031bc00720c */ /* 0x080fe20003f26270 */
[----:B------:R-:W-:Y:S01]  /*1d570*/  IMAD.WIDE R44, R222, 0x80, R18 ;  /* 0x00000080de2c7825 */ /* 0x000fe200078e0212 */
[----:B------:R-:W-:-:S03]  /*1d580*/  ISETP.GE.AND P2, PT, R190, R49, PT ;  /* 0x00000031be00720c */ /* 0x000fc60003f46270 */
[----:B------:R-:W-:Y:S01]  /*1d590*/  IMAD.IADD R51, R47, 0x1, R3 ;  /* 0x000000012f337824 */ /* 0x000fe200078e0203 */
[----:B--2---:R-:W-:Y:S09]  /*1d5a0*/  @P3 BRA `(.L_x_1581) ;  /* 0x00000000003c3947 */ /* 0x004ff20003800000 */
[----:B------:R-:W-:Y:S01]  /*1d5b0*/  ULDC.64 UR6, c[0x0][0xad8] ;  /* 0x0002b60000067ab9 */ /* 0x000fe20000000a00 */
[----:B------:R-:W-:Y:S01]  /*1d5c0*/  IMAD.MOV.U32 R20, RZ, RZ, R46 ;  /* 0x000000ffff147224 */ /* 0x000fe200078e002e */
[----:B------:R-:W-:Y:S01]  /*1d5d0*/  ULDC UR4, c[0x0][0xa8c] ;  /* 0x0002a30000047ab9 */ /* 0x000fe20000000800 */
[----:B------:R-:W-:Y:S01]  /*1d5e0*/  IMAD R3, R45, UR6, RZ ;  /* 0x000000062d037c24 */ /* 0x000fe2000f8e02ff */
[----:B------:R-:W-:Y:S01]  /*1d5f0*/  ISETP.GE.AND P3, PT, R16, UR4, PT ;  /* 0x0000000410007c0c */ /* 0x000fe2000bf66270 */
[----:B------:R-:W-:Y:S01]  /*1d600*/  IMAD.MOV.U32 R21, RZ, RZ, R51 ;  /* 0x000000ffff157224 */ /* 0x000fe200078e0033 */
[----:B------:R-:W-:Y:S01]  /*1d610*/  ISETP.GE.AND P4, PT, R195, UR4, PT ;  /* 0x00000004c3007c0c */ /* 0x000fe2000bf86270 */
        /* <DEDUP_REMOVED lines=8> */
.L_x_1581:
[----:B------:R-:W-:Y:S05]  /*1d6a0*/  BSYNC B1 ;  /* 0x0000000000017941 */ /* 0x000fea0003800000 */
.L_x_1580:
[----:B------:R-:W-:Y:S04]  /*1d6b0*/  BSSY B1, `(.L_x_1582) ;  /* 0x0000013000017945 */ /* 0x000fe80003800000 */
[----:B------:R-:W-:Y:S05]  /*1d6c0*/  @P0 BRA `(.L_x_1583) ;  /* 0x0000000000440947 */ /* 0x000fea0003800000 */
[----:B------:R-:W-:Y:S01]  /*1d6d0*/  IADD3 R3, P0, R44, 0x20, RZ ;  /* 0x000000202c037810 */ /* 0x000fe20007f1e0ff */
[----:B------:R-:W-:Y:S01]  /*1d6e0*/  ULDC.64 UR6, c[0x0][0xad8] ;  /* 0x0002b60000067ab9 */ /* 0x000fe20000000a00 */
[----:B--2--5:R-:W-:Y:S01]  /*1d6f0*/  IMAD.MOV.U32 R4, RZ, RZ, R46 ;  /* 0x000000ffff047224 */ /* 0x024fe200078e002e */
[----:B------:R-:W-:Y:S01]  /*1d700*/  ULDC UR4, c[0x0][0xa8c] ;  /* 0x0002a30000047ab9 */ /* 0x000fe20000000800 */
[----:B------:R-:W-:Y:S01]  /*1d710*/  IADD3.X R0, RZ, R45, RZ, P0, !PT ;  /* 0x0000002dff007210 */ /* 0x000fe200007fe4ff */
[----:B------:R-:W-:Y:S01]  /*1d720*/  IMAD.MOV.U32 R5, RZ, RZ, R51 ;  /* 0x000000ffff057224 */ /* 0x000fe200078e0033 */
[----:B------:R-:W-:Y:S02]  /*1d730*/  ISETP.GE.AND P3, PT, R16, UR4, PT ;  /* 0x0000000410007c0c */ /* 0x000fe4000bf66270 */
[----:B------:R-:W-:Y:S01]  /*1d740*/  ISETP.GE.AND P4, PT, R195, UR4, PT ;  /* 0x00000004c3007c0c */ /* 0x000fe2000bf86270 */
[----:B------:R-:W-:Y:S02]  /*1d750*/  IMAD R0, R0, UR6, RZ ;  /* 0x0000000600007c24 */ /* 0x000fe4000f8e02ff */
[----:B------:R-:W-:-:S04]  /*1d760*/  IMAD.WIDE.U32 R4, R3, UR6, R4 ;  /* 0x0000000603047c25 */ /* 0x000fc8000f8e0004 */
[----:B------:R-:W-:Y:S01]  /*1d770*/  IMAD R3, R3, UR7, R0 ;  /* 0x0000000703037c24 */ /* 0x000fe2000f8e0200 */
[----:B------:R-:W-:Y:S02]  /*1d780*/  ULDC.64 UR6, c[0x0][0xa80] ;  /* 0x0002a00000067ab9 */ /* 0x000fe40000000a00 */
[----:B------:R-:W-:Y:S01]  /*1d790*/  LEA R6, P0, R4, UR6, 0x1 ;  /* 0x0000000604067c11 */ /* 0x000fe2000f8008ff */
[----:B------:R-:W-:-:S05]  /*1d7a0*/  IMAD.IADD R3, R5, 0x1, R3 ;  /* 0x0000000105037824 */ /* 0x000fca00078e0203 */
[----:B------:R-:W-:-:S05]  /*1d7b0*/  LEA.HI.X R7, R4, UR7, R3, 0x1, P0 ;  /* 0x0000000704077c11 */ /* 0x000fca00080f0c03 */
[----:B------:R3:W-:Y:S04]  /*1d7c0*/  @!P3 STG.E.128 desc[UR56][R6.64], R8 ;  /* 0x000000080600b986 */ /* 0x0007e8000c101d38 */
[----:B------:R3:W-:Y:S02]  /*1d7d0*/  @!P4 STG.E.128 desc[UR56][R6.64+0x80], R32 ;  /* 0x000080200600c986 */ /* 0x0007e4000c101d38 */
.L_x_1583:
[----:B------:R-:W-:Y:S05]  /*1d7e0*/  BSYNC B1 ;  /* 0x0000000000017941 */ /* 0x000fea0003800000 */
.L_x_1582:
[----:B------:R-:W-:Y:S04]  /*1d7f0*/  BSSY B1, `(.L_x_1584) ;  /* 0x0000013000017945 */ /* 0x000fe80003800000 */
[----:B------:R-:W-:Y:S05]  /*1d800*/  @P1 BRA `(.L_x_1585) ;  /* 0x0000000000441947 */ /* 0x000fea0003800000 */
[----:B------:R-:W-:Y:S01]  /*1d810*/  IADD3 R3, P0, R44, 0x40, RZ ;  /* 0x000000402c037810 */ /* 0x000fe20007f1e0ff */
[----:B------:R-:W-:Y:S01]  /*1d820*/  ULDC.64 UR6, c[0x0][0xad8] ;  /* 0x0002b60000067ab9 */ /* 0x000fe20000000a00 */
[----:B--2--5:R-:W-:Y:S01]  /*1d830*/  IMAD.MOV.U32 R4, RZ, RZ, R46 ;  /* 0x000000ffff047224 */ /* 0x024fe200078e002e */
[----:B------:R-:W-:Y:S01]  /*1d840*/  ULDC UR4, c[0x0][0xa8c] ;  /* 0x0002a30000047ab9 */ /* 0x000fe20000000800 */
[----:B------:R-:W-:Y:S01]  /*1d850*/  IMAD.MOV.U32 R5, RZ, RZ, R51 ;  /* 0x000000ffff057224 */ /* 0x000fe200078e0033 */
[----:B------:R-:W-:Y:S01]  /*1d860*/  ISETP.GE.AND P1, PT, R16, UR4, PT ;  /* 0x0000000410007c0c */ /* 0x000fe2000bf26270 */
[----:B------:R-:W-:Y:S01]  /*1d870*/  IMAD.X R0, RZ, RZ, R45, P0 ;  /* 0x000000ffff007224 */ /* 0x000fe200000e062d */
[----:B------:R-:W-:Y:S01]  /*1d880*/  ISETP.GE.AND P3, PT, R195, UR4, PT ;  /* 0x00000004c3007c0c */ /* 0x000fe2000bf66270 */
[----:B------:R-:W-:-:S04]  /*1d890*/  IMAD.WIDE.U32 R4, R3, UR6, R4 ;  /* 0x0000000603047c25 */ /* 0x000fc8000f8e0004 */
[----:B------:R-:W-:-:S04]  /*1d8a0*/  IMAD R0, R0, UR6, RZ ;  /* 0x0000000600007c24 */ /* 0x000fc8000f8e02ff */
[----:B------:R-:W-:Y:S01]  /*1d8b0*/  IMAD R3, R3, UR7, R0 ;  /* 0x0000000703037c24 */ /* 0x000fe2000f8e0200 */
[----:B------:R-:W-:Y:S02]  /*1d8c0*/  ULDC.64 UR6, c[0x0][0xa80] ;  /* 0x0002a00000067ab9 */ /* 0x000fe40000000a00 */
[----:B---3--:R-:W-:Y:S02]  /*1d8d0*/  LEA R6, P0, R4, UR6, 0x1 ;  /* 0x0000000604067c11 */ /* 0x008fe4000f8008ff */
[----:B------:R-:W-:-:S04]  /*1d8e0*/  IADD3 R3, R5, R3, RZ ;  /* 0x0000000305037210 */ /* 0x000fc80007ffe0ff */
[----:B------:R-:W-:-:S05]  /*1d8f0*/  LEA.HI.X R7, R4, UR7, R3, 0x1, P0 ;  /* 0x0000000704077c11 */ /* 0x000fca00080f0c03 */
[----:B------:R4:W-:Y:S04]  /*1d900*/  @!P1 STG.E.128 desc[UR56][R6.64], R12 ;  /* 0x0000000c06009986 */ /* 0x0009e8000c101d38 */
[----:B------:R4:W-:Y:S02]  /*1d910*/  @!P3 STG.E.128 desc[UR56][R6.64+0x80], R36 ;  /* 0x000080240600b986 */ /* 0x0009e4000c101d38 */
.L_x_1585:
[----:B------:R-:W-:Y:S05]  /*1d920*/  BSYNC B1 ;  /* 0x0000000000017941 */ /* 0x000fea0003800000 */
.L_x_1584:
[----:B------:R-:W-:Y:S05]  /*1d930*/  @P2 BRA `(.L_x_1586) ;  /* 0x0000000800ac2947 */ /* 0x000fea0003800000 */
[----:B------:R-:W-:Y:S01]  /*1d940*/  IADD3 R3, P0, R44, 0x60, RZ ;  /* 0x000000602c037810 */ /* 0x000fe20007f1e0ff */
[----:B------:R-:W-:Y:S01]  /*1d950*/  ULDC.64 UR6, c[0x0][0xad8] ;  /* 0x0002b60000067ab9 */ /* 0x000fe20000000a00 */
[----:B--2--5:R-:W-:Y:S01]  /*1d960*/  IMAD.MOV.U32 R4, RZ, RZ, R46 ;  /* 0x000000ffff047224 */ /* 0x024fe200078e002e */
[----:B------:R-:W-:Y:S01]  /*1d970*/  ULDC UR4, c[0x0][0xa8c] ;  /* 0x0002a30000047ab9 */ /* 0x000fe20000000800 */
[----:B------:R-:W-:Y:S01]  /*1d980*/  IMAD.MOV.U32 R5, RZ, RZ, R51 ;  /* 0x000000ffff057224 */ /* 0x000fe200078e0033 */
[----:B------:R-:W-:Y:S01]  /*1d990*/  ISETP.GE.AND P1, PT, R16, UR4, PT ;  /* 0x0000000410007c0c */ /* 0x000fe2000bf26270 */
[----:B------:R-:W-:Y:S02]  /*1d9a0*/  IMAD.X R44, RZ, RZ, R45, P0 ;  /* 0x000000ffff2c7224 */ /* 0x000fe400000e062d */
[----:B------:R-:W-:-:S04]  /*1d9b0*/  IMAD.WIDE.U32 R4, R3, UR6, R4 ;  /* 0x0000000603047c25 */ /* 0x000fc8000f8e0004 */
[----:B------:R-:W-:-:S04]  /*1d9c0*/  IMAD R44, R44, UR6, RZ ;  /* 0x000000062c2c7c24 */ /* 0x000fc8000f8e02ff */
[----:B------:R-:W-:Y:S01]  /*1d9d0*/  IMAD R3, R3, UR7, R44 ;  /* 0x0000000703037c24 */ /* 0x000fe2000f8e022c */
[----:B------:R-:W-:Y:S02]  /*1d9e0*/  ULDC.64 UR6, c[0x0][0xa80] ;  /* 0x0002a00000067ab9 */ /* 0x000fe40000000a00 */
[----:B---34-:R-:W-:Y:S01]  /*1d9f0*/  LEA R6, P0, R4, UR6, 0x1 ;  /* 0x0000000604067c11 */ /* 0x018fe2000f8008ff */
[----:B------:R-:W-:-:S05]  /*1da00*/  IMAD.IADD R3, R5, 0x1, R3 ;  /* 0x0000000105037824 */ /* 0x000fca00078e0203 */
[----:B------:R-:W-:Y:S02]  /*1da10*/  LEA.HI.X R7, R4, UR7, R3, 0x1, P0 ;  /* 0x0000000704077c11 */ /* 0x000fe400080f0c03 */
[----:B------:R-:W-:-:S03]  /*1da20*/  ISETP.GE.AND P0, PT, R195, UR4, PT ;  /* 0x00000004c3007c0c */ /* 0x000fc6000bf06270 */
[----:B------:R2:W-:Y:S10]  /*1da30*/  @!P1 STG.E.128 desc[UR56][R6.64], R24 ;  /* 0x0000001806009986 */ /* 0x0005f4000c101d38 */
[----:B------:R-:W-:Y:S05]  /*1da40*/  @P0 BRA `(.L_x_1586) ;  /* 0x0000000800680947 */ /* 0x000fea0003800000 */
[----:B------:R3:W-:Y:S01]  /*1da50*/  STG.E.128 desc[UR56][R6.64+0x80], R40 ;  /* 0x0000802806007986 */ /* 0x0007e2000c101d38 */
[----:B------:R-:W-:Y:S05]  /*1da60*/  BRA `(.L_x_1586) ;  /* 0x0000000800607947 */ /* 0x000fea0003800000 */
.L_x_1578:
[----:B------:R-:W-:Y:S01]  /*1da70*/  ULDC.64 UR4, c[0x0][0xbd8] ;  /* 0x0002f60000047ab9 */ /* 0x000fe20000000a00 */
[----:B------:R-:W2:Y:S01]  /*1da80*/  LDC.64 R4, c[0x0][0xbd8] ;  /* 0x0002f600ff047b82 */ /* 0x000ea20000000a00 */
[----:B------:R-:W-:Y:S01]  /*1da90*/  ISETP.NE.U32.AND P0, PT, RZ, UR4, PT ;  /* 0x00000004ff007c0c */ /* 0x000fe2000bf05070 */
[----:B------:R-:W-:-:S03]  /*1daa0*/  IMAD.MOV.U32 R9, RZ, RZ, RZ ;  /* 0x000000ffff097224 */ /* 0x000fc600078e00ff */
[----:B------:R-:W-:Y:S01]  /*1dab0*/  ISETP.NE.AND.EX P0, PT, RZ, UR5, PT, P0 ;  /* 0x00000005ff007c0c */ /* 0x000fe2000bf05300 */
[----:B------:R-:W-:Y:S02]  /*1dac0*/  ULDC.64 UR4, c[0x0][0xbe0] ;  /* 0x0002f80000047ab9 */ /* 0x000fe40000000a00 */
[----:B------:R-:W-:-:S04]  /*1dad0*/  ISETP.NE.U32.AND P1, PT, RZ, UR4, PT ;  /* 0x00000004ff007c0c */ /* 0x000fc8000bf25070 */
[----:B------:R-:W-:Y:S01]  /*1dae0*/  ISETP.NE.AND.EX P1, PT, RZ, UR5, PT, P1 ;  /* 0x00000005ff007c0c */ /* 0x000fe2000bf25310 */
[----:B--2---:R-:W-:-:S12]  /*1daf0*/  IMAD.WIDE R4, R220, 0x4, R4 ;  /* 0x00000004dc047825 */ /* 0x004fd800078e0204 */
[----:B------:R-:W2:Y:S01]  /*1db00*/  @P1 LDC.64 R6, c[0x0][0xbe0] ;  /* 0x0002f800ff061b82 */ /* 0x000ea20000000a00 */
[----:B------:R-:W-:Y:S02]  /*1db10*/  ULDC UR4, c[0x0][0xa88] ;  /* 0x0002a20000047ab9 */ /* 0x000fe40000000800 */
[----:B------:R-:W-:Y:S01]  /*1db20*/  IMAD.U32 R3, RZ, RZ, UR4 ;  /* 0x00000004ff037e24 */ /* 0x000fe2000f8e00ff */
[----:B------:R3:W5:Y:S01]  /*1db30*/  @P0 LDG.E R9, desc[UR56][R4.64] ;  /* 0x0000003804090981 */ /* 0x000762000c1e1900 */
[----:B--2---:R-:W-:-:S05]  /*1db40*/  @P1 IMAD.WIDE R6, R220, 0x4, R6 ;  /* 0x00000004dc061825 */ /* 0x004fca00078e0206 */
[----:B------:R3:W5:Y:S01]  /*1db50*/  @P1 LDG.E R3, desc[UR56][R6.64] ;  /* 0x0000003806031981 */ /* 0x000762000c1e1900 */
[----:B------:R-:W-:Y:S02]  /*1db60*/  ISETP.GT.AND P2, PT, R229, 0x7f, PT ;  /* 0x0000007fe500780c */ /* 0x000fe40003f44270 */
[----:B------:R-:W-:Y:S01]  /*1db70*/  SHF.R.S32.HI R8, RZ, 0x1f, R220 ;  /* 0x0000001fff087819 */ /* 0x000fe200000114dc */
[----:B------:R-:W-:Y:S10]  /*1db80*/  @P1 BRA `(.L_x_1587) ;  /* 0x0000000000101947 */ /* 0x000ff40003800000 */
[----:B------:R-:W-:Y:S05]  /*1db90*/  @!P0 BRA `(.L_x_1587) ;  /* 0x00000000000c8947 */ /* 0x000fea0003800000 */
[----:B------:R-:W2:Y:S04]  /*1dba0*/  LDG.E R0, desc[UR56][R4.64] ;  /* 0x0000003804007981 */ /* 0x000ea8000c1e1900 */
[----:B-----5:R-:W2:Y:S02]  /*1dbb0*/  LDG.E R3, desc[UR56][R4.64+0x4] ;  /* 0x0000043804037981 */ /* 0x020ea4000c1e1900 */
[----:B--2---:R-:W-:-:S07]  /*1dbc0*/  IADD3 R3, -R0, R3, RZ ;  /* 0x0000000300037210 */ /* 0x004fce0007ffe1ff */
.L_x_1587:
[----:B------:R-:W-:Y:S01]  /*1dbd0*/  BSSY B1, `(.L_x_1588) ;  /* 0x000001c000017945 */ /* 0x000fe20003800000 */
[----:B------:R-:W-:Y:S02]  /*1dbe0*/  SEL R12, R8, RZ, !P0 ;  /* 0x000000ff080c7207 */ /* 0x000fe40004000000 */
[----:B------:R-:W-:Y:S02]  /*1dbf0*/  SHF.R.S32.HI R10, RZ, 0x1f, R218 ;  /* 0x0000001fff0a7819 */ /* 0x000fe400000114da */
[----:B------:R-:W-:Y:S02]  /*1dc00*/  SEL R11, R220, RZ, !P0 ;  /* 0x000000ffdc0b7207 */ /* 0x000fe40004000000 */
[----:B-----5:R-:W-:Y:S01]  /*1dc10*/  SHF.R.S32.HI R8, RZ, 0x1f, R9 ;  /* 0x0000001fff087819 */ /* 0x020fe20000011409 */
[----:B------:R-:W-:Y:S06]  /*1dc20*/  @P2 BRA `(.L_x_1589) ;  /* 0x0000000000582947 */ /* 0x000fec0003800000 */
[----:B---3--:R-:W2:Y:S02]  /*1dc30*/  S2R R5, SR_TID.X ;  /* 0x0000000000057919 */ /* 0x008ea40000002100 */
[----:B--2---:R-:W-:-:S04]  /*1dc40*/  IMAD R0, R222, 0x80, R5 ;  /* 0x00000080de007824 */ /* 0x004fc800078e0205 */
[----:B------:R-:W-:-:S05]  /*1dc50*/  VIADD R0, R0, 0xffffff80 ;  /* 0xffffff8000007836 */ /* 0x000fca0000000000 */
[----:B------:R-:W-:-:S13]  /*1dc60*/  ISETP.GE.AND P0, PT, R0, R3, PT ;  /* 0x000000030000720c */ /* 0x000fda0003f06270 */
[----:B------:R-:W-:Y:S05]  /*1dc70*/  @P0 BRA `(.L_x_1589) ;  /* 0x0000000000440947 */ /* 0x000fea0003800000 */
[----:B------:R-:W-:Y:S01]  /*1dc80*/  IADD3 R4, P0, R0, R9, RZ ;  /* 0x0000000900047210 */ /* 0x000fe20007f1e0ff */
[----:B------:R-:W-:Y:S02]  /*1dc90*/  ULDC.64 UR4, c[0x0][0xb70] ;  /* 0x0002dc0000047ab9 */ /* 0x000fe40000000a00 */
        /* <DEDUP_REMOVED lines=12> */
[----:B------:R-:W-:Y:S01]  /*1dd60*/  LEA.HI.X R7, R4, UR5, R5, 0x2, P0 ;  /* 0x0000000504077c11 */ /* 0x000fe200080f1405 */
[----:B------:R-:W-:-:S05]  /*1dd70*/  IMAD.MOV.U32 R5, RZ, RZ, -0x800000 ;  /* 0xff800000ff057424 */ /* 0x000fca00078e00ff */
[----:B------:R2:W-:Y:S03]  /*1dd80*/  STG.E desc[UR56][R6.64], R5 ;  /* 0x0000000506007986 */ /* 0x0005e6000c101938 */
.L_x_1589:
[----:B------:R-:W-:Y:S05]  /*1dd90*/  BSYNC B1 ;  /* 0x0000000000017941 */ /* 0x000fea0003800000 */
.L_x_1588:
[----:B------:R-:W-:Y:S01]  /*1dda0*/  ULDC.64 UR4, c[0x0][0xaa0] ;  /* 0x0002a80000047ab9 */ /* 0x000fe20000000a00 */
[----:B--23--:R-:W-:Y:S01]  /*1ddb0*/  MOV R5, R17 ;  /* 0x0000001100057202 */ /* 0x00cfe20000000f00 */
        /* <DEDUP_REMOVED lines=18> */
[----:B------:R-:W-:-:S04]  /*1dee0*/  IMAD.WIDE.U32 R6, R11, UR4, R4 ;  /* 0x000000040b067c25 */ /* 0x000fc8000f8e0004 */
[----:B------:R-:W-:Y:S02]  /*1def0*/  IMAD R3, R11, UR5, R0 ;  /* 0x000000050b037c24 */ /* 0x000fe4000f8e0200 */
[----:B------:R-:W-:Y:S02]  /*1df00*/  IMAD.MOV.U32 R4, RZ, RZ, R18 ;  /* 0x000000ffff047224 */ /* 0x000fe400078e0012 */
        /* <DEDUP_REMOVED lines=13> */
[----:B------:R-:W-:-:S03]  /*1dfe0*/  ULDC.64 UR6, c[0x0][0xa80] ;  /* 0x0002a00000067ab9 */ /* 0x000fc60000000a00 */
[----:B------:R-:W-:Y:S01]  /*1dff0*/  IMAD.IADD R3, R5, 0x1, R3 ;  /* 0x0000000105037824 */ /* 0x000fe200078e0203 */
[----:B------:R-:W-:-:S04]  /*1e000*/  LEA R12, P3, R4, UR6, 0x1 ;  /* 0x00000006040c7c11 */ /* 0x000fc8000f8608ff */
[----:B------:R-:W-:-:S05]  /*1e010*/  LEA.HI.X R13, R4, UR7, R3, 0x1, P3 ;  /* 0x00000007040d7c11 */ /* 0x000fca00098f0c03 */
[----:B------:R2:W-:Y:S04]  /*1e020*/  @!P4 STG.E.128 desc[UR56][R12.64], RZ ;  /* 0x000000ff0c00c986 */ /* 0x0005e8000c101d38 */
[----:B------:R2:W-:Y:S02]  /*1e030*/  @!P5 STG.E.128 desc[UR56][R12.64+0x80], RZ ;  /* 0x000080ff0c00d986 */ /* 0x0005e4000c101d38 */
.L_x_1591:
[----:B------:R-:W-:Y:S05]  /*1e040*/  BSYNC B1 ;  /* 0x0000000000017941 */ /* 0x000fea0003800000 */
.L_x_1590:
[----:B------:R-:W-:Y:S04]  /*1e050*/  BSSY B1, `(.L_x_1592) ;  /* 0x0000013000017945 */ /* 0x000fe80003800000 */
[----:B------:R-:W-:Y:S05]  /*1e060*/  @P2 BRA `(.L_x_1593) ;  /* 0x0000000000442947 */ /* 0x000fea0003800000 */
[----:B------:R-:W-:Y:S01]  /*1e070*/  IADD3 R3, P2, R8, 0x20, RZ ;  /* 0x0000002008037810 */ /* 0x000fe20007f5e0ff */
[----:B------:R-:W-:Y:S01]  /*1e080*/  ULDC.64 UR6, c[0x0][0xad8] ;  /* 0x0002b60000067ab9 */ /* 0x000fe20000000a00 */
[----:B------:R-:W-:Y:S01]  /*1e090*/  IMAD.MOV.U32 R4, RZ, RZ, R6 ;  /* 0x000000ffff047224 */ /* 0x000fe200078e0006 */
        /* <DEDUP_REMOVED lines=9> */
[----:B--2---:R-:W-:Y:S01]  /*1e130*/  LEA R12, P2, R4, UR6, 0x1 ;  /* 0x00000006040c7c11 */ /* 0x004fe2000f8408ff */
[----:B------:R-:W-:-:S05]  /*1e140*/  IMAD.IADD R3, R5, 0x1, R3 ;  /* 0x0000000105037824 */ /* 0x000fca00078e0203 */
[----:B------:R-:W-:-:S05]  /*1e150*/  LEA.HI.X R13, R4, UR7, R3, 0x1, P2 ;  /* 0x00000007040d7c11 */ /* 0x000fca00090f0c03 */
[----:B------:R3:W-:Y:S04]  /*1e160*/  @!P3 STG.E.128 desc[UR56][R12.64], RZ ;  /* 0x000000ff0c00b986 */ /* 0x0007e8000c101d38 */
[----:B------:R3:W-:Y:S02]  /*1e170*/  @!P4 STG.E.128 desc[UR56][R12.64+0x80], RZ ;  /* 0x000080ff0c00c986 */ /* 0x0007e4000c101d38 */
.L_x_1593:
[----:B------:R-:W-:Y:S05]  /*1e180*/  BSYNC B1 ;  /* 0x0000000000017941 */ /* 0x000fea0003800000 */
.L_x_1592:
        /* <DEDUP_REMOVED lines=10> */
[----:B------:R-:W-:-:S03]  /*1e230*/  ISETP.GE.AND P3, PT, R195, UR4, PT ;  /* 0x00000004c3007c0c */ /* 0x000fc6000bf66270 */
[----:B------:R-:W-:-:S04]  /*1e240*/  IMAD R0, R0, UR6, RZ ;  /* 0x0000000600007c24 */ /* 0x000fc8000f8e02ff */
[----:B------:R-:W-:Y:S01]  /*1e250*/  IMAD R3, R3, UR7, R0 ;  /* 0x0000000703037c24 */ /* 0x000fe2000f8e0200 */
[----:B------:R-:W-:Y:S02]  /*1e260*/  ULDC.64 UR6, c[0x0][0xa80] ;  /* 0x0002a00000067ab9 */ /* 0x000fe40000000a00 */
[----:B--23--:R-:W-:Y:S01]  /*1e270*/  LEA R12, P0, R4, UR6, 0x1 ;  /* 0x00000006040c7c11 */ /* 0x00cfe2000f8008ff */
[----:B------:R-:W-:-:S05]  /*1e280*/  IMAD.IADD R3, R5, 0x1, R3 ;  /* 0x0000000105037824 */ /* 0x000fca00078e0203 */
[----:B------:R-:W-:-:S05]  /*1e290*/  LEA.HI.X R13, R4, UR7, R3, 0x1, P0 ;  /* 0x00000007040d7c11 */ /* 0x000fca00080f0c03 */
[----:B------:R4:W-:Y:S04]  /*1e2a0*/  @!P2 STG.E.128 desc[UR56][R12.64], RZ ;  /* 0x000000ff0c00a986 */ /* 0x0009e8000c101d38 */
[----:B------:R4:W-:Y:S02]  /*1e2b0*/  @!P3 STG.E.128 desc[UR56][R12.64+0x80], RZ ;  /* 0x000080ff0c00b986 */ /* 0x0009e4000c101d38 */
.L_x_1595:
[----:B------:R-:W-:Y:S05]  /*1e2c0*/  BSYNC B1 ;  /* 0x0000000000017941 */ /* 0x000fea0003800000 */
.L_x_1594:
        /* <DEDUP_REMOVED lines=18> */
.L_x_1586:
[----:B------:R-:W-:Y:S05]  /*1e3f0*/  BSYNC B0 ;  /* 0x0000000000007941 */ /* 0x000fea0003800000 */
.L_x_1577:
[----:B------:R-:W-:Y:S02]  /*1e400*/  ULDC UR4, c[0x0][0xc14] ;  /* 0x0003050000047ab9 */ /* 0x000fe40000000800 */
[----:B-1----:R-:W-:-:S13]  /*1e410*/  ISETP.GE.AND P0, PT, R199, UR4, PT ;  /* 0x00000004c7007c0c */ /* 0x002fda000bf06270 */
[----:B------:R-:W-:Y:S05]  /*1e420*/  @!P0 BRA `(.L_x_1596) ;  /* 0xfffffe2c00408947 */ /* 0x000fea000383ffff */
[----:B------:R-:W-:Y:S05]  /*1e430*/  BRA `(.L_x_1316) ;  /* 0x0000006000b07947 */ /* 0x000fea0003800000 */
.L_x_1314:
[----:B------:R-:W-:-:S08]  /*1e440*/  NOP ;  /* 0x0000000000007918 */ /* 0x000fd00000000000 */
[----:B------:R-:W0:-:S00]  /*1e450*/  USETMAXREG.DEALLOC.CTAPOOL 0x18 ;  /* 0x00000018000079c8 */ /* 0x000e0000080e0500 */
[----:B0-----:R-:W-:-:S06]  /*1e460*/  LOP3.LUT R0, R0, 0x3, RZ, 0xc0, !PT ;  /* 0x0000000300007812 */ /* 0x001fcc00078ec0ff */
[----:B------:R-:W0:Y:S02]  /*1e470*/  SHFL.IDX PT, R0, R0, RZ, 0x1f ;  /* 0x00001fff00007589 */ /* 0x000e2400000e0000 */
[----:B0-----:R-:W-:-:S13]  /*1e480*/  ISETP.NE.AND P0, PT, R0, RZ, PT ;  /* 0x000000ff0000720c */ /* 0x001fda0003f05270 */
[----:B------:R-:W-:Y:S05]  /*1e490*/  @P0 BRA `(.L_x_1316) ;  /* 0x0000006000980947 */ /* 0x000fea0003800000 */
[----:B------:R-:W-:Y:S01]  /*1e4a0*/  LOP3.LUT R7, R3, 0x1f, RZ, 0xc0, !PT ;  /* 0x0000001f03077812 */ /* 0x000fe200078ec0ff */
[----:B------:R-:W-:Y:S01]  /*1e4b0*/  ULDC UR5, c[0x0][0xc14] ;  /* 0x0003050000057ab9 */ /* 0x000fe20000000800 */
[----:B------:R-:W-:Y:S02]  /*1e4c0*/  LOP3.LUT R0, R0, 0xffffffdf, RZ, 0xc0, !PT ;  /* 0xffffffdf00007812 */ /* 0x000fe400078ec0ff */
[----:B------:R-:W-:Y:S01]  /*1e4d0*/  MOV R8, RZ ;  /* 0x000000ff00087202 */ /* 0x000fe20000000f00 */
[----:B------:R-:W0:Y:S01]  /*1e4e0*/  S2UR UR6, SR_CTAID.X ;  /* 0x00000000000679c3 */ /* 0x000e220000002500 */
[----:B------:R-:W-:Y:S01]  /*1e4f0*/  ISETP.NE.AND P0, PT, R7, 0x1f, PT ;  /* 0x0000001f0700780c */ /* 0x000fe20003f05270 */
[----:B------:R-:W-:-:S12]  /*1e500*/  ULDC UR4, c[0x0][0xc10] ;  /* 0x0003040000047ab9 */ /* 0x000fd80000000800 */
[----:B------:R-:W-:Y:S02]  /*1e510*/  @P0 LOP3.LUT R0, R0, 0x20, RZ, 0xfc, !PT ;  /* 0x0000002000000812 */ /* 0x000fe400078efcff */
[----:B------:R-:W-:-:S13]  /*1e520*/  ISETP.GE.OR P0, PT, R7, UR5, !P0 ;  /* 0x0000000507007c0c */ /* 0x000fda000c706670 */
[----:B------:R-:W1:Y:S02]  /*1e530*/  @!P0 LDC.64 R2, c[0x0][0xc58] ;  /* 0x00031600ff028b82 */ /* 0x000e640000000a00 */
[----:B-1----:R-:W-:-:S05]  /*1e540*/  @!P0 IMAD.WIDE.U32 R2, R7, 0x4, R2 ;  /* 0x0000000407028825 */ /* 0x002fca00078e0002 */
        /* <DEDUP_REMOVED lines=21> */
[----:B------:R-:W-:Y:S01]  /*1e6a0*/  MOV R6, RZ ;  /* 0x000000ff00067202 */ /* 0x000fe20000000f00 */
        /* <DEDUP_REMOVED lines=21> */
.L_x_1601:
[----:B------:R-:W-:Y:S02]  /*1e800*/  VIADD R6, R6, 0x1f ;  /* 0x0000001f06067836 */ /* 0x000fe40000000000 */
[----:B------:R-:W-:-:S03]  /*1e810*/  IMAD.U32 R19, RZ, RZ, UR7 ;  /* 0x00000007ff137e24 */ /* 0x000fc6000f8e00ff */
[----:B------:R-:W-:-:S13]  /*1e820*/  ISETP.GE.AND P0, PT, R6, UR5, PT ;  /* 0x0000000506007c0c */ /* 0x000fda000bf06270 */
[----:B------:R-:W-:Y:S05]  /*1e830*/  @P0 BRA `(.L_x_1598) ;  /* 0x0000000400c40947 */ /* 0x000fea0003800000 */
[----:B------:R-:W0:Y:S01]  /*1e840*/  S2R R9, SR_TID.X ;  /* 0x0000000000097919 */ /* 0x000e220000002100 */
[----:B------:R-:W-:Y:S01]  /*1e850*/  BSSY B0, `(.L_x_1599) ;  /* 0x000000a000007945 */ /* 0x000fe20003800000 */
[----:B------:R-:W-:Y:S02]  /*1e860*/  MOV R8, RZ ;  /* 0x000000ff00087202 */ /* 0x000fe40000000f00 */
        /* <DEDUP_REMOVED lines=8> */
.L_x_1600:
[----:B------:R-:W-:Y:S05]  /*1e8f0*/  BSYNC B0 ;  /* 0x0000000000007941 */ /* 0x000fea0003800000 */
.L_x_1599:
        /* <DEDUP_REMOVED lines=25> */
.L_x_1597:
[----:B------:R-:W-:-:S05]  /*1ea90*/  IADD3 R7, -R2, R5, RZ ;  /* 0x0000000502077210 */ /* 0x000fca0007ffe1ff */
        /* <DEDUP_REMOVED lines=19> */
.L_x_1602:
        /* <DEDUP_REMOVED lines=33> */
[----:B-1----:R-:W-:-:S05]  /*1ede0*/  IADD3 R2, RZ, -R3, RZ ;  /* 0x80000003ff027210 */ /* 0x002fca0007ffe0ff */
[----:B------:R-:W-:Y:S02]  /*1edf0*/  IMAD R9, R2, R7, RZ ;  /* 0x0000000702097224 */ /* 0x000fe400078e02ff */
[----:B------:R-:W-:-:S04]  /*1ee00*/  IMAD.MOV.U32 R2, RZ, RZ, RZ ;  /* 0x000000ffff027224 */ /* 0x000fc800078e00ff */
[----:B------:R-:W-:Y:S01]  /*1ee10*/  IMAD.HI.U32 R2, R3, R9, R2 ;  /* 0x0000000903027227 */ /* 0x000fe200078e0002 */
[----:B------:R-:W-:Y:S02]  /*1ee20*/  IABS R9, R5 ;  /* 0x0000000500097213 */ /* 0x000fe40000000000 */
[C---:B------:R-:W-:Y:S02]  /*1ee30*/  LOP3.LUT R3, R5.reuse, R10, RZ, 0x3c, !PT ;  /* 0x0000000a05037212 */ /* 0x040fe400078e3cff */
[----:B------:R-:W-:Y:S01]  /*1ee40*/  IADD3 R5, R5, R4, RZ ;  /* 0x0000000405057210 */ /* 0x000fe20007ffe0ff */
        /* <DEDUP_REMOVED lines=16> */
.L_x_1598:
[----:B------:R-:W-:Y:S02]  /*1ef50*/  IMAD.MOV.U32 R17, RZ, RZ, RZ ;  /* 0x000000ffff117224 */ /* 0x000fe400078e00ff */
[----:B------:R-:W-:Y:S02]  /*1ef60*/  IMAD.U32 R16, RZ, RZ, UR6 ;  /* 0x00000006ff107e24 */ /* 0x000fe4000f8e00ff */
[----:B------:R-:W-:-:S07]  /*1ef70*/  IMAD.MOV.U32 R18, RZ, RZ, RZ ;  /* 0x000000ffff127224 */ /* 0x000fce00078e00ff */
.L_x_1603:
        /* <DEDUP_REMOVED lines=14> */
[----:B-1----:R-:W-:Y:S01]  /*1f060*/  MOV R0, 0x1 ;  /* 0x0000000100007802 */ /* 0x002fe20000000f00 */
[----:B------:R1:W-:Y:S01]  /*1f070*/  STL [R1+0x20], RZ ;  /* 0x000020ff01007387 */ /* 0x0003e20000100800 */
[----:B------:R-:W-:Y:S01]  /*1f080*/  ULDC.64 UR38, c[0x0][0x198] ;  /* 0x0000660000267ab9 */ /* 0x000fe20000000a00 */
[----:B------:R-:W-:Y:S02]  /*1f090*/  ULDC UR37, c[0x0][0xc] ;  /* 0x0000030000257ab9 */ /* 0x000fe40000000800 */
[----:B------:R1:W-:Y:S04]  /*1f0a0*/  STL [R1+0x10], R0 ;  /* 0x0000100001007387 */ /* 0x0003e80000100800 */
[----:B------:R1:W-:Y:S04]  /*1f0b0*/  STL [R1+0xc], RZ ;  /* 0x00000cff01007387 */ /* 0x0003e80000100800 */
[----:B------:R1:W-:Y:S04]  /*1f0c0*/  STL [R1], RZ ;  /* 0x000000ff01007387 */ /* 0x0003e80000100800 */
[----:B------:R1:W-:Y:S02]  /*1f0d0*/  STL [R1+0x8], R0 ;  /* 0x0000080001007387 */ /* 0x0003e40000100800 */
.L_x_1705:
[----:B------:R-:W-:Y:S05]  /*1f0e0*/  YIELD ;  /* 0x0000000000007946 */ /* 0x000fea0003800000 */
[----:B------:R-:W-:Y:S01]  /*1f0f0*/  ULDC.64 UR4, c[0x0][0xa28] ;  /* 0x00028a0000047ab9 */ /* 0x000fe20000000a00 */
[----:B------:R-:W-:Y:S01]  /*1f100*/  IMAD.MOV.U32 R9, RZ, RZ, RZ ;  /* 0x000000ffff097224 */ /* 0x000fe200078e00ff */
[----:B------:R-:W-:Y:S01]  /*1f110*/  ISETP.NE.U32.AND P0, PT, RZ, UR4, PT ;  /* 0x00000004ff007c0c */ /* 0x000fe2000bf05070 */
[----:B-1----:R-:W-:Y:S01]  /*1f120*/  IMAD.MOV.U32 R0, RZ, RZ, RZ ;  /* 0x000000ffff007224 */ /* 0x002fe200078e00ff */
[----:B------:R-:W-:Y:S01]  /*1f130*/  ULDC.64 UR8, c[0x0][0xa08] ;  /* 0x0002820000087ab9 */ /* 0x000fe20000000a00 */
[----:B------:R-:W-:Y:S01]  /*1f140*/  ULDC.64 UR10, c[0x0][0xa10] ;  /* 0x00028400000a7ab9 */ /* 0x000fe20000000a00 */
[----:B------:R-:W-:Y:S01]  /*1f150*/  ISETP.NE.AND.EX P0, PT, RZ, UR5, PT, P0 ;  /* 0x00000005ff007c0c */ /* 0x000fe2000bf05300 */
[----:B------:R-:W-:-:S12]  /*1f160*/  ULDC.64 UR4, c[0x0][0xa00] ;  /* 0x0002800000047ab9 */ /* 0x000fd80000000a00 */
[----:B---3--:R-:W1:Y:S01]  /*1f170*/  @P0 LDC.64 R2, c[0x0][0xa28] ;  /* 0x00028a00ff020b82 */ /* 0x008e620000000a00 */
[----:B------:R-:W-:Y:S01]  /*1f180*/  ISETP.NE.U32.AND P2, PT, RZ, UR4, PT ;  /* 0x00000004ff007c0c */ /* 0x000fe2000bf45070 */
[----:B-1----:R-:W-:-:S05]  /*1f190*/  @P0 IMAD.WIDE R2, R19, 0x4, R2 ;  /* 0x0000000413020825 */ /* 0x002fca00078e0202 */
[----:B------:R1:W5:Y:S01]  /*1f1a0*/  @P0 LDG.E R9, desc[UR56][R2.64] ;  /* 0x0000003802090981 */ /* 0x000362000c1e1900 */
[----:B------:R-:W-:Y:S01]  /*1f1b0*/  ISETP.NE.AND.EX P2, PT, RZ, UR5, PT, P2 ;  /* 0x00000005ff007c0c */ /* 0x000fe2000bf45320 */
[----:B------:R-:W-:Y:S01]  /*1f1c0*/  ULDC.64 UR4, c[0x0][0xa18] ;  /* 0x0002860000047ab9 */ /* 0x000fe20000000a00 */
[----:B-1----:R-:W1:Y:S02]  /*1f1d0*/  LDC.64 R2, c[0x0][0xa00] ;  /* 0x00028000ff027b82 */ /* 0x002e640000000a00 */
[----:B-1----:R-:W-:-:S09]  /*1f1e0*/  IMAD.WIDE R2, R19, 0x4, R2 ;  /* 0x0000000413027825 */ /* 0x002fd200078e0202 */
[----:B--2---:R-:W2:Y:S01]  /*1f1f0*/  @P2 LDG.E R0, desc[UR56][R2.64] ;  /* 0x0000003802002981 */ /* 0x004ea2000c1e1900 */
[----:B------:R-:W-:Y:S01]  /*1f200*/  ISETP.NE.U32.AND P0, PT, RZ, UR4, PT ;  /* 0x00000004ff007c0c */ /* 0x000fe2000bf05070 */
[----:B------:R-:W-:-:S03]  /*1f210*/  ULDC UR4, c[0x0][0x288] ;  /* 0x0000a20000047ab9 */ /* 0x000fc60000000800 */
[----:B------:R-:W-:-:S13]  /*1f220*/  ISETP.NE.AND.EX P0, PT, RZ, UR5, PT, P0 ;  /* 0x00000005ff007c0c */ /* 0x000fda000bf05300 */
[----:B------:R-:W1:Y:S01]  /*1f230*/  @P0 LDC.64 R4, c[0x0][0xa18] ;  /* 0x00028600ff040b82 */ /* 0x000e620000000a00 */
[----:B------:R-:W-:Y:S01]  /*1f240*/  ISETP.NE.U32.AND P1, PT, RZ, UR8, PT ;  /* 0x00000008ff007c0c */ /* 0x000fe2000bf25070 */
[----:B------:R-:W-:-:S03]  /*1f250*/  ULDC UR6, c[0x0][0x338] ;  /* 0x0000ce0000067ab9 */ /* 0x000fc60000000800 */
[----:B------:R-:W-:Y:S02]  /*1f260*/  ISETP.NE.AND.EX P3, PT, RZ, UR9, PT, P1 ;  /* 0x00000009ff007c0c */ /* 0x000fe4000bf65310 */
[----:B------:R-:W-:Y:S01]  /*1f270*/  ISETP.NE.U32.AND P1, PT, RZ, UR10, PT ;  /* 0x0000000aff007c0c */ /* 0x000fe2000bf25070 */
[----:B------:R-:W-:-:S03]  /*1f280*/  IMAD.U32 R10, RZ, RZ, UR6 ;  /* 0x00000006ff0a7e24 */ /* 0x000fc6000f8e00ff */
[----:B------:R-:W-:Y:S01]  /*1f290*/  ISETP.NE.AND.EX P1, PT, RZ, UR11, PT, P1 ;  /* 0x0000000bff007c0c */ /* 0x000fe2000bf25310 */
[----:B-1----:R-:W-:Y:S01]  /*1f2a0*/  @P0 IMAD.WIDE R4, R19, 0x4, R4 ;  /* 0x0000000413040825 */ /* 0x002fe200078e0204 */
[----:B--2---:R1:W-:Y:S03]  /*1f2b0*/  STL [R1+0x24], R0 ;  /* 0x0000240001007387 */ /* 0x0043e60000100800 */
[----:B-1----:R-:W-:Y:S01]  /*1f2c0*/  IMAD.U32 R0, RZ, RZ, UR4 ;  /* 0x00000004ff007e24 */ /* 0x002fe2000f8e00ff */
[----:B------:R-:W-:Y:S02]  /*1f2d0*/  ULDC.64 UR4, c[0x0][0x3f8] ;  /* 0x0000fe0000047ab9 */ /* 0x000fe40000000a00 */
[----:B------:R-:W-:-:S03]  /*1f2e0*/  UISETP.NE.U32.AND UP0, UPT, UR4, URZ, UPT ;  /* 0x0000003f0400728c */ /* 0x000fc6000bf05070 */
[----:B------:R-:W-:Y:S01]  /*1f2f0*/  ULDC UR4, c[0x0][0x404] ;  /* 0x0001010000047ab9 */ /* 0x000fe20000000800 */
[----:B------:R-:W-:Y:S01]  /*1f300*/  UISETP.NE.AND.EX UP0, UPT, UR5, URZ, UPT, UP0 ;  /* 0x0000003f0500728c */ /* 0x000fe2000bf05300 */
[----:B------:R1:W5:Y:S02]  /*1f310*/  @P0 LDG.E R0, desc[UR56][R4.64] ;  /* 0x0000003804000981 */ /* 0x000364000c1e1900 */
[----:B------:R-:W-:Y:S01]  /*1f320*/  ULDC UR5, c[0x0][0x2e0] ;  /* 0x0000b80000057ab9 */ /* 0x000fe20000000800 */
[----:B------:R-:W-:-:S04]  /*1f330*/  USEL UR4, UR4, 0x1, UP0 ;  /* 0x0000000104047887 */ /* 0x000fc80008000000 */
[----:B------:R-:W-:-:S06]  /*1f340*/  UIMAD UR4, UR4, UR5, URZ ;  /* 0x00000005040472a4 */ /* 0x000fcc000f8e023f */
[----:B-1----:R-:W-:Y:S01]  /*1f350*/  IMAD.U32 R4, RZ, RZ, UR4 ;  /* 0x00000004ff047e24 */ /* 0x002fe2000f8e00ff */
[----:B------:R-:W-:Y:S06]  /*1f360*/  @P0 BRA `(.L_x_1605) ;  /* 0x0000000000100947 */ /* 0x000fec0003800000 */
[----:B------:R-:W-:Y:S05]  /*1f370*/  @!P2 BRA `(.L_x_1605) ;  /* 0x00000000000ca947 */ /* 0x000fea0003800000 */
[----:B------:R-:W2:Y:S04]  /*1f380*/  LDG.E R5, desc[UR56][R2.64] ;  /* 0x0000003802057981 */ /* 0x000ea8000c1e1900 */
[----:B-----5:R-:W2:Y:S02]  /*1f390*/  LDG.E R0, desc[UR56][R2.64+0x4] ;  /* 0x0000043802007981 */ /* 0x020ea4000c1e1900 */
[----:B--2---:R-:W-:-:S07]  /*1f3a0*/  IMAD.IADD R0, R0, 0x1, -R5 ;  /* 0x0000000100007824 */ /* 0x004fce00078e0a05 */
.L_x_1605:
[----:B------:R-:W1:Y:S01]  /*1f3b0*/  LDC.64 R6, c[0x0][0xa08] ;  /* 0x00028200ff067b82 */ /* 0x000e620000000a00 */
[----:B------:R-:W-:-:S07]  /*1f3c0*/  MOV R8, RZ ;  /* 0x000000ff00087202 */ /* 0x000fce0000000f00 */
[----:B------:R-:W2:Y:S01]  /*1f3d0*/  LDC.64 R2, c[0x0][0xa10] ;  /* 0x00028400ff027b82 */ /* 0x000ea20000000a00 */
[----:B------:R-:W-:Y:S01]  /*1f3e0*/  IMAD.MOV.U32 R5, RZ, RZ, RZ ;  /* 0x000000ffff057224 */ /* 0x000fe200078e00ff */
[----:B------:R-:W-:Y:S01]  /*1f3f0*/  ULDC.64 UR4, c[0x0][0xa20] ;  /* 0x0002880000047ab9 */ /* 0x000fe20000000a00 */
[----:B-1----:R-:W-:-:S05]  /*1f400*/  IMAD.WIDE R6, R19, 0x4, R6 ;  /* 0x0000000413067825 */ /* 0x002fca00078e0206 */
[----:B------:R-:W3:Y:S01]  /*1f410*/  @P3 LDG.E R8, desc[UR56][R6.64] ;  /* 0x0000003806083981 */ /* 0x000ee2000c1e1900 */
[----:B--2---:R-:W-:-:S05]  /*1f420*/  IMAD.WIDE R2, R19, 0x4, R2 ;  /* 0x0000000413027825 */ /* 0x004fca00078e0202 */
[----:B------:R1:W5:Y:S01]  /*1f430*/  @P1 LDG.E R5, desc[UR56][R2.64] ;  /* 0x0000003802051981 */ /* 0x000362000c1e1900 */
[----:B------:R-:W-:-:S04]  /*1f440*/  ISETP.NE.U32.AND P0, PT, RZ, UR4, PT ;  /* 0x00000004ff007c0c */ /* 0x000fc8000bf05070 */
[----:B------:R-:W-:Y:S01]  /*1f450*/  ISETP.NE.AND.EX P0, PT, RZ, UR5, PT, P0 ;  /* 0x00000005ff007c0c */ /* 0x000fe2000bf05300 */
[----:B---3-5:R-:W-:-:S05]  /*1f460*/  IMAD.IADD R8, R8, 0x1, R9 ;  /* 0x0000000108087824 */ /* 0x028fca00078e0209 */
[----:B------:R1:W-:Y:S07]  /*1f470*/  STL [R1+0x4], R8 ;  /* 0x0000040801007387 */ /* 0x0003ee0000100800 */
[----:B------:R-:W-:Y:S05]  /*1f480*/  @!P0 BRA `(.L_x_1606) ;  /* 0x0000000000108947 */ /* 0x000fea0003800000 */
[----:B------:R-:W2:Y:S02]  /*1f490*/  LDC.64 R6, c[0x0][0xa20] ;  /* 0x00028800ff067b82 */ /* 0x000ea40000000a00 */
[----:B--2---:R-:W-:-:S05]  /*1f4a0*/  IMAD.WIDE R6, R19, 0x4, R6 ;  /* 0x0000000413067825 */ /* 0x004fca00078e0206 */
[----:B------:R2:W5:Y:S01]  /*1f4b0*/  LDG.E R4, desc[UR56][R6.64] ;  /* 0x0000003806047981 */ /* 0x000562000c1e1900 */
[----:B------:R-:W-:Y:S05]  /*1f4c0*/  BRA `(.L_x_1607) ;  /* 0x0000000000107947 */ /* 0x000fea0003800000 */
.L_x_1606:
[----:B------:R-:W-:Y:S05]  /*1f4d0*/  @!P3 BRA `(.L_x_1607) ;  /* 0x00000000000cb947 */ /* 0x000fea0003800000 */
[----:B------:R-:W2:Y:S04]  /*1f4e0*/  LDG.E R4, desc[UR56][R6.64] ;  /* 0x0000003806047981 */ /* 0x000ea8000c1e1900 */
[----:B------:R-:W2:Y:S02]  /*1f4f0*/  LDG.E R6, desc[UR56][R6.64+0x4] ;  /* 0x0000043806067981 */ /* 0x000ea4000c1e1900 */
[----:B--2---:R-:W-:-:S07]  /*1f500*/  IMAD.IADD R4, R6, 0x1, -R4 ;  /* 0x0000000106047824 */ /* 0x004fce00078e0a04 */
.L_x_1607:
[----:B--2---:R-:W2:Y:S04]  /*1f510*/  @P1 LDG.E R6, desc[UR56][R2.64] ;  /* 0x0000003802061981 */ /* 0x004ea8000c1e1900 */
[----:B------:R1:W2:Y:S01]  /*1f520*/  @P1 LDG.E R7, desc[UR56][R2.64+0x4] ;  /* 0x0000043802071981 */ /* 0x0002a2000c1e1900 */
[----:B-----5:R-:W-:Y:S01]  /*1f530*/  IMAD.IADD R9, R4, 0x1, -R9 ;  /* 0x0000000104097824 */ /* 0x020fe200078e0a09 */
[----:B------:R-:W-:Y:S01]  /*1f540*/  LEA R4, R17, 0x80, 0x7 ;  /* 0x0000008011047811 */ /* 0x000fe200078e38ff */
[----:B-1----:R-:W1:Y:S02]  /*1f550*/  LDC.64 R2, c[0x0][0x9e0] ;  /* 0x00027800ff027b82 */ /* 0x002e640000000a00 */
[----:B-1----:R-:W-:Y:S01]  /*1f560*/  ISETP.GE.AND P2, PT, R3, 0x1, PT ;  /* 0x000000010300780c */ /* 0x002fe20003f46270 */
[----:B--2---:R-:W-:-:S04]  /*1f570*/  @P1 IMAD.IADD R10, R7, 0x1, -R6 ;  /* 0x00000001070a1824 */ /* 0x004fc800078e0a06 */
[----:B------:R-:W-:-:S05]  /*1f580*/  IMAD.IADD R8, R9, 0x1, R10 ;  /* 0x0000000109087824 */ /* 0x000fca00078e020a */
[C---:B------:R-:W-:Y:S02]  /*1f590*/  IADD3 R20, R8.reuse, 0x7f, RZ ;  /* 0x0000007f08147810 */ /* 0x040fe40007ffe0ff */
[----:B------:R-:W-:Y:S02]  /*1f5a0*/  IADD3 R4, R8, R4, -R0 ;  /* 0x0000000408047210 */ /* 0x000fe40007ffe800 */
[----:B------:R-:W-:-:S03]  /*1f5b0*/  SHF.R.S32.HI R7, RZ, 0x1f, R20 ;  /* 0x0000001fff077819 */ /* 0x000fc60000011414 */
[----:B------:R-:W-:Y:S01]  /*1f5c0*/  IMAD.IADD R2, R4, 0x1, R2 ;  /* 0x0000000104027824 */ /* 0x000fe200078e0202 */
[----:B------:R-:W-:-:S04]  /*1f5d0*/  LEA.HI R20, R7, R20, RZ, 0x7 ;  /* 0x0000001407147211 */ /* 0x000fc800078f38ff */
[----:B------:R-:W-:Y:S01]  /*1f5e0*/  SHF.R.S32.HI R20, RZ, 0x7, R20 ;  /* 0x00000007ff147819 */ /* 0x000fe20000011414 */
        /* <DEDUP_REMOVED lines=12> */
.L_x_1610:
[----:B------:R-:W-:-:S13]  /*1f6b0*/  ISETP.NE.AND P0, PT, R3, 0x1, PT ;  /* 0x000000010300780c */ /* 0x000fda0003f05270 */
[----:B------:R-:W1:Y:S02]  /*1f6c0*/  @P0 LDC.64 R6, c[0x0][0x9e8] ;  /* 0x00027a00ff060b82 */ /* 0x000e640000000a00 */
[----:B-1----:R-:W-:-:S05]  /*1f6d0*/  @P0 IMAD.HI.U32 R6, R11, R6, RZ ;  /* 0x000000060b060227 */ /* 0x002fca00078e00ff */
[----:B------:R-:W-:-:S07]  /*1f6e0*/  @P0 SHF.R.U32.HI R11, RZ, R7, R6 ;  /* 0x00000007ff0b0219 */ /* 0x000fce0000011606 */
.L_x_1611:
[----:B------:R-:W-:Y:S05]  /*1f6f0*/  BSYNC B0 ;  /* 0x0000000000007941 */ /* 0x000fea0003800000 */
.L_x_1609:
[----:B------:R-:W-:-:S05]  /*1f700*/  IMAD R11, R11, R3, R3 ;  /* 0x000000030b0b7224 */ /* 0x000fca00078e0203 */
[----:B------:R-:W-:-:S07]  /*1f710*/  VIMNMX R2, R2, R11, PT ;  /* 0x0000000b02027248 */ /* 0x000fce0003fe0100 */
.L_x_1608:
        /* <DEDUP_REMOVED lines=15> */
.L_x_1614:
[----:B------:R-:W-:Y:S02]  /*1f810*/  ISETP.NE.AND P0, PT, R3, 0x1, PT ;  /* 0x000000010300780c */ /* 0x000fe40003f05270 */
[----:B------:R-:W-:-:S11]  /*1f820*/  MOV R11, R0 ;  /* 0x00000000000b7202 */ /* 0x000fd60000000f00 */
[----:B------:R-:W1:Y:S02]  /*1f830*/  @P0 LDC.64 R6, c[0x0][0x9e8] ;  /* 0x00027a00ff060b82 */ /* 0x000e640000000a00 */
[----:B-1----:R-:W-:-:S05]  /*1f840*/  @P0 IMAD.HI.U32 R6, R0, R6, RZ ;  /* 0x0000000600060227 */ /* 0x002fca00078e00ff */
[----:B------:R-:W-:-:S07]  /*1f850*/  @P0 SHF.R.U32.HI R11, RZ, R7, R6 ;  /* 0x00000007ff0b0219 */ /* 0x000fce0000011606 */
.L_x_1615:
[----:B------:R-:W-:Y:S05]  /*1f860*/  BSYNC B0 ;  /* 0x0000000000007941 */ /* 0x000fea0003800000 */
.L_x_1613:
[----:B------:R-:W-:-:S05]  /*1f870*/  IMAD R3, R11, R3, RZ ;  /* 0x000000030b037224 */ /* 0x000fca00078e02ff */
[----:B------:R-:W-:-:S07]  /*1f880*/  VIMNMX R8, R8, R3, !PT ;  /* 0x0000000308087248 */ /* 0x000fce0007fe0100 */
.L_x_1612:
[----:B------:R-:W-:Y:S01]  /*1f890*/  VIADD R2, R2, 0x7f ;  /* 0x0000007f02027836 */ /* 0x000fe20000000000 */
[----:B------:R-:W-:Y:S01]  /*1f8a0*/  BSSY B0, `(.L_x_1616) ;  /* 0x00000db000007945 */ /* 0x000fe20003800000 */
[----:B------:R-:W-:-:S03]  /*1f8b0*/  PLOP3.LUT P2, PT, PT, PT, PT, 0x80, 0x0 ;  /* 0x000000000000781c */ /* 0x000fc60003f4f070 */
[----:B------:R-:W-:-:S04]  /*1f8c0*/  SHF.R.S32.HI R3, RZ, 0x1f, R2 ;  /* 0x0000001fff037819 */ /* 0x000fc80000011402 */
[----:B------:R-:W-:Y:S02]  /*1f8d0*/  LEA.HI R3, R3, R2, RZ, 0x7 ;  /* 0x0000000203037211 */ /* 0x000fe400078f38ff */
[----:B------:R-:W-:Y:S02]  /*1f8e0*/  SHF.R.S32.HI R2, RZ, 0x1f, R8 ;  /* 0x0000001fff027819 */ /* 0x000fe40000011408 */
[----:B------:R-:W-:Y:S02]  /*1f8f0*/  SHF.R.S32.HI R3, RZ, 0x7, R3 ;  /* 0x00000007ff037819 */ /* 0x000fe40000011403 */
[----:B------:R-:W-:Y:S02]  /*1f900*/  LEA.HI R2, R2, R8, RZ, 0x7 ;  /* 0x0000000802027211 */ /* 0x000fe400078f38ff */
[----:B------:R-:W-:Y:S02]  /*1f910*/  VIMNMX R3, R20, R3, PT ;  /* 0x0000000314037248 */ /* 0x000fe40003fe0100 */
[----:B------:R-:W-:-:S03]  /*1f920*/  SHF.R.S32.HI R2, RZ, 0x7, R2 ;  /* 0x00000007ff027819 */ /* 0x000fc60000011402 */
[----:B------:R-:W-:Y:S01]  /*1f930*/  IMAD R3, R3, 0x80, -R9 ;  /* 0x0000008003037824 */ /* 0x000fe200078e0a09 */
[----:B------:R-:W-:-:S04]  /*1f940*/  VIMNMX R2, RZ, R2, !PT ;  /* 0x00000002ff027248 */ /* 0x000fc80007fe0100 */
[----:B------:R-:W-:Y:S01]  /*1f950*/  VIMNMX R3, R3, R10, PT ;  /* 0x0000000a03037248 */ /* 0x000fe20003fe0100 */
[----:B------:R-:W-:-:S05]  /*1f960*/  IMAD R2, R2, 0x80, -R9 ;  /* 0x0000008002027824 */ /* 0x000fca00078e0a09 */
[----:B------:R-:W-:-:S04]  /*1f970*/  VIMNMX R2, RZ, R2, !PT ;  /* 0x00000002ff027248 */ /* 0x000fc80007fe0100 */
[----:B------:R-:W-:Y:S02]  /*1f980*/  ISETP.GT.AND P0, PT, R3, R2, PT ;  /* 0x000000020300720c */ /* 0x000fe40003f04270 */
[----:B------:R-:W-:-:S05]  /*1f990*/  SHF.R.U32.HI R2, RZ, 0x7, R2 ;  /* 0x00000007ff027819 */ /* 0x000fca0000011602 */
[----:B------:R-:W-:-:S06]  /*1f9a0*/  IMAD.MOV.U32 R7, RZ, RZ, R2 ;  /* 0x000000ffff077224 */ /* 0x000fcc00078e0002 */
[----:B------:R-:W-:-:S05]  /*1f9b0*/  @P0 VIADD R3, R3, 0x7f ;  /* 0x0000007f03030836 */ /* 0x000fca0000000000 */
[----:B------:R-:W-:-:S04]  /*1f9c0*/  @P0 SHF.R.S32.HI R6, RZ, 0x1f, R3 ;  /* 0x0000001fff060819 */ /* 0x000fc80000011403 */
[----:B------:R-:W-:-:S04]  /*1f9d0*/  @P0 LEA.HI R6, R6, R3, RZ, 0x7 ;  /* 0x0000000306060211 */ /* 0x000fc800078f38ff */
[----:B------:R-:W-:-:S04]  /*1f9e0*/  @P0 SHF.R.S32.HI R7, RZ, 0x7, R6 ;  /* 0x00000007ff070819 */ /* 0x000fc80000011406 */
[----:B------:R-:W-:-:S13]  /*1f9f0*/  ISETP.GT.AND P0, PT, R7, R2, PT ;  /* 0x000000020700720c */ /* 0x000fda0003f04270 */
[----:B------:R-:W-:Y:S05]  /*1fa00*/  @!P0 BRA `(.L_x_1617) ;  /* 0x0000000c00108947 */ /* 0x000fea0003800000 */
[----:B------:R-:W1:Y:S01]  /*1fa10*/  LDC R3, c[0x0][0x428] ;  /* 0x00010a00ff037b82 */ /* 0x000e620000000800 */
[----:B------:R-:W-:Y:S01]  /*1fa20*/  UMOV UR4, 0xffffffff ;  /* 0xffffffff00047882 */ /* 0x000fe20000000000 */
[----:B-1----:R-:W-:Y:S01]  /*1fa30*/  ISETP.NE.AND P0, PT, R3, 0x1, PT ;  /* 0x000000010300780c */ /* 0x002fe20003f05270 */
[----:B------:R-:W-:-:S12]  /*1fa40*/  IMAD.MOV.U32 R3, RZ, RZ, R18 ;  /* 0x000000ffff037224 */ /* 0x000fd800078e0012 */
[----:B------:R-:W1:Y:S08]  /*1fa50*/  @P0 LDC R8, c[0x0][0x42c] ;  /* 0x00010b00ff080b82 */ /* 0x000e700000000800 */
[----:B------:R-:W2:Y:S01]  /*1fa60*/  @P0 LDC R6, c[0x0][0x430] ;  /* 0x00010c00ff060b82 */ /* 0x000ea20000000800 */
[----:B-1----:R-:W-:-:S05]  /*1fa70*/  @P0 IMAD.HI.U32 R8, R18, R8, RZ ;  /* 0x0000000812080227 */ /* 0x002fca00078e00ff */
[----:B--2---:R-:W-:Y:S02]  /*1fa80*/  @P0 SHF.R.U32.HI R3, RZ, R6, R8 ;  /* 0x00000006ff030219 */ /* 0x004fe40000011608 */
[----:B------:R-:W-:Y:S01]  /*1fa90*/  SEL R6, R19, RZ, !P1 ;  /* 0x000000ff13067207 */ /* 0x000fe20004800000 */
[----:B------:R-:W-:Y:S06]  /*1faa0*/  BRA.DIV UR4, `(.L_x_1618) ;  /* 0x0000006604607947 */ /* 0x000fec000b800000 */
.L_x_1823:
[----:B------:R-:W-:-:S03]  /*1fab0*/  UMOV UR4, 0xffffffff ;  /* 0xffffffff00047882 */ /* 0x000fc60000000000 */
[----:B------:R-:W-:Y:S05]  /*1fac0*/  BRA.DIV UR4, `(.L_x_1619) ;  /* 0x00000066048c7947 */ /* 0x000fea000b800000 */
[----:B------:R-:W-:-:S13]  /*1fad0*/  ELECT P6, URZ, PT ;  /* 0x00000000003f782f */ /* 0x000fda00038c0000 */
.L_x_1826:
[----:B------:R-:W2:Y:S01]  /*1fae0*/  LDL R8, [R1+0x20] ;  /* 0x0000200001087983 */ /* 0x000ea20000100800 */
[----:B------:R-:W-:Y:S01]  /*1faf0*/  BSSY B1, `(.L_x_1620) ;  /* 0x000000b000017945 */ /* 0x000fe20003800000 */
[----:B------:R-:W1:Y:S01]  /*1fb00*/  S2R R12, SR_CgaCtaId ;  /* 0x00000000000c7919 */ /* 0x000e620000008800 */
[----:B--2---:R-:W-:-:S04]  /*1fb10*/  IADD3 R8, R8, 0x1, RZ ;  /* 0x0000000108087810 */ /* 0x004fc80007ffe0ff */
[----:B------:R-:W-:-:S04]  /*1fb20*/  LEA.HI R9, R8, R8, RZ, 0x1 ;  /* 0x0000000808097211 */ /* 0x000fc800078f08ff */
[----:B------:R-:W-:-:S05]  /*1fb30*/  LOP3.LUT R9, R9, 0xfffffffe, RZ, 0xc0, !PT ;  /* 0xfffffffe09097812 */ /* 0x000fca00078ec0ff */
[----:B------:R-:W-:Y:S01]  /*1fb40*/  IMAD.IADD R8, R8, 0x1, -R9 ;  /* 0x0000000108087824 */ /* 0x000fe200078e0a09 */
[----:B------:R-:W-:-:S04]  /*1fb50*/  MOV R9, 0x400 ;  /* 0x0000040000097802 */ /* 0x000fc80000000f00 */
[----:B-1----:R-:W-:Y:S02]  /*1fb60*/  LEA R12, R12, R9, 0x18 ;  /* 0x000000090c0c7211 */ /* 0x002fe400078ec0ff */
[----:B------:R-:W-:-:S04]  /*1fb70*/  SHF.L.U32 R8, R8, 0x1f, RZ ;  /* 0x0000001f08087819 */ /* 0x000fc800000006ff */
[----:B------:R-:W1:Y:S02]  /*1fb80*/  SYNCS.PHASECHK.TRANS64.TRYWAIT P0, [R12+URZ+0x28820], R8 ;  /* 0x028820080c0075a7 */ /* 0x000e64000800017f */
[----:B-1----:R-:W-:Y:S05]  /*1fb90*/  @!P0 BRA `(.L_x_1621) ;  /* 0x0000006400788947 */ /* 0x002fea0003800000 */
.L_x_1827:
[----:B------:R-:W-:Y:S05]  /*1fba0*/  BSYNC B1 ;  /* 0x0000000000017941 */ /* 0x000fea0003800000 */
.L_x_1620:
[----:B------:R-:W-:Y:S04]  /*1fbb0*/  BSSY B1, `(.L_x_1622) ;  /* 0x0000049000017945 */ /* 0x000fe80003800000 */
[----:B------:R-:W-:Y:S05]  /*1fbc0*/  @!P6 BRA `(.L_x_1623) ;  /* 0x00000004001ce947 */ /* 0x000fea0003800000 */
[----:B------:R-:W1:Y:S04]  /*1fbd0*/  LDL R10, [R1+0xc] ;  /* 0x00000c00010a7983 */ /* 0x000e680000100800 */
[----:B------:R-:W2:Y:S01]  /*1fbe0*/  LDL R9, [R1+0x10] ;  /* 0x0000100001097983 */ /* 0x000ea20000100800 */
[----:B-1----:R-:W-:Y:S01]  /*1fbf0*/  IMAD R8, R10, 0x8, R12 ;  /* 0x000000080a087824 */ /* 0x002fe200078e020c */
[----:B--2---:R-:W-:-:S04]  /*1fc00*/  SHF.L.U32 R10, R9, 0x1f, RZ ;  /* 0x0000001f090a7819 */ /* 0x004fc800000006ff */
[----:B------:R-:W1:Y:S02]  /*1fc10*/  SYNCS.PHASECHK.TRANS64.TRYWAIT P0, [R8+URZ+0x288a0], R10 ;  /* 0x0288a00a080075a7 */ /* 0x000e64000800017f */
[----:B-1----:R-:W-:Y:S05]  /*1fc20*/  @!P0 BRA `(.L_x_1624) ;  /* 0x0000006400688947 */ /* 0x002fea0003800000 */
.L_x_1828:
[----:B------:R-:W2:Y:S02]  /*1fc30*/  S2R R9, SR_TID.X ;  /* 0x0000000000097919 */ /* 0x000ea40000002100 */
[----:B--2---:R-:W-:-:S04]  /*1fc40*/  LOP3.LUT R9, R9, 0x7f, RZ, 0xc0, !PT ;  /* 0x0000007f09097812 */ /* 0x004fc800078ec0ff */
[----:B------:R-:W-:-:S13]  /*1fc50*/  ISETP.NE.AND P1, PT, R9, RZ, PT ;  /* 0x000000ff0900720c */ /* 0x000fda0003f25270 */
[----:B------:R-:W-:Y:S05]  /*1fc60*/  @P1 BRA `(.L_x_1625) ;  /* 0x00000000001c1947 */ /* 0x000fea0003800000 */
[----:B------:R-:W2:Y:S02]  /*1fc70*/  S2R R9, SR_TID.X ;  /* 0x0000000000097919 */ /* 0x000ea40000002100 */
[----:B--2---:R-:W-:-:S04]  /*1fc80*/  LOP3.LUT R9, R9, 0x1f, RZ, 0xc0, !PT ;  /* 0x0000001f09097812 */ /* 0x004fc800078ec0ff */
[----:B------:R-:W-:Y:S01]  /*1fc90*/  ISETP.NE.AND P0, PT, R9, RZ, PT ;  /* 0x000000ff0900720c */ /* 0x000fe20003f05270 */
[----:B------:R-:W-:-:S04]  /*1fca0*/  IMAD.MOV.U32 R9, RZ, RZ, 0x8000 ;  /* 0x00008000ff097424 */ /* 0x000fc800078e00ff */
[----:B------:R2:W-:Y:S08]  /*1fcb0*/  SYNCS.ARRIVE.TRANS64 RZ, [R8+URZ+0x28890], R9 ;  /* 0x0288900908ff79a7 */ /* 0x0005f0000800003f */
[----:B------:R-:W-:Y:S05]  /*1fcc0*/  @!P0 BRA `(.L_x_1625) ;  /* 0x0000000000048947 */ /* 0x000fea0003800000 */
[----:B------:R-:W-:Y:S01]  /*1fcd0*/  BPT.TRAP 0x1 ;  /* 0x000000040000795c */ /* 0x000fe20000300000 */
.L_x_1625:
[----:B--2---:R-:W2:Y:S01]  /*1fce0*/  LDL R9, [R1+0xc] ;  /* 0x00000c0001097983 */ /* 0x004ea20000100800 */
[----:B------:R-:W-:Y:S01]  /*1fcf0*/  R2UR UR9, R8 ;  /* 0x00000000080972ca */ /* 0x000fe200000e0000 */
[----:B------:R-:W-:Y:S01]  /*1fd00*/  UIADD3 UR4, UP0, UR38, 0x570, URZ ;  /* 0x0000057026047890 */ /* 0x000fe2000ff1e03f */
[----:B------:R-:W-:Y:S01]  /*1fd10*/  R2UR UR12, R3 ;  /* 0x00000000030c72ca */ /* 0x000fe200000e0000 */
[----:B------:R-:W-:Y:S01]  /*1fd20*/  UMOV UR10, URZ ;  /* 0x0000003f000a7c82 */ /* 0x000fe20008000000 */
[----:B------:R-:W-:Y:S01]  /*1fd30*/  R2UR UR13, R6 ;  /* 0x00000000060d72ca */ /* 0x000fe200000e0000 */
[----:B------:R-:W-:Y:S01]  /*1fd40*/  UIADD3.X UR5, URZ, UR39, URZ, UP0, !UPT ;  /* 0x000000273f057290 */ /* 0x000fe200087fe43f */
[----:B------:R-:W-:Y:S01]  /*1fd50*/  UMOV UR7, 0x12f00000 ;  /* 0x12f0000000077882 */ /* 0x000fe20000000000 */
[----:B------:R-:W-:-:S06]  /*1fd60*/  UMOV UR15, 0x40 ;  /* 0x00000040000f7882 */ /* 0x000fcc0000000000 */
[----:B------:R-:W-:Y:S01]  /*1fd70*/  UIADD3 UR9, UR9, 0x28890, URZ ;  /* 0x0002889009097890 */ /* 0x000fe2000fffe03f */
[----:B--2---:R-:W-:-:S05]  /*1fd80*/  IMAD R9, R9, 0x8000, R12 ;  /* 0x0000800009097824 */ /* 0x004fca00078e020c */
[----:B------:R-:W-:Y:S01]  /*1fd90*/  R2UR UR6, R9 ;  /* 0x00000000090672ca */ /* 0x000fe200000e0000 */
[----:B------:R-:W-:-:S04]  /*1fda0*/  IMAD R9, R7, 0x80, R5 ;  /* 0x0000008007097824 */ /* 0x000fc800078e0205 */
[----:B------:R-:W-:-:S05]  /*1fdb0*/  VIADD R9, R9, 0xffffff80 ;  /* 0xffffff8009097836 */ /* 0x000fca0000000000 */
[----:B------:R-:W-:-:S03]  /*1fdc0*/  R2UR UR11, R9 ;  /* 0x00000000090b72ca */ /* 0x000fc600000e0000 */
[----:B------:R-:W-:Y:S02]  /*1fdd0*/  UIADD3 UR8, UR6, 0x18400, URZ ;  /* 0x0001840006087890 */ /* 0x000fe4000fffe03f */
[----:B------:R-:W-:-:S03]  /*1fde0*/  UIADD3 UR14, UR6, 0x1c400, URZ ;  /* 0x0001c400060e7890 */ /* 0x000fc6000fffe03f */
[----:B------:R-:W-:-:S05]  /*1fdf0*/  UMOV UR6, 0x0 ;  /* 0x0000000000067882 */ /* 0x000fca0000000000 */
[----:B------:R2:W-:Y:S02]  /*1fe00*/  UTMALDG.4D [UR8], [UR4], desc[UR6] ;  /* 0x00000608040075b4 */ /* 0x0005e40008019000 */
[----:B--2---:R-:W-:Y:S01]  /*1fe10*/  UMOV UR8, UR14 ;  /* 0x0000000e00087c82 */ /* 0x004fe20008000000 */
[----:B------:R-:W-:Y:S02]  /*1fe20*/  UMOV UR10, UR15 ;  /* 0x0000000f000a7c82 */ /* 0x000fe40008000000 */
[----:B------:R2:W-:Y:S01]  /*1fe30*/  UTMALDG.4D [UR8], [UR4], desc[UR6] ;  /* 0x00000608040075b4 */ /* 0x0005e20008019000 */
[----:B------:R-:W3:Y:S02]  /*1fe40*/  SYNCS.PHASECHK.TRANS64.TRYWAIT P0, [R8+URZ+0x288c0], R10 ;  /* 0x0288c00a080075a7 */ /* 0x000ee4000800017f */
[----:B--23--:R-:W-:Y:S05]  /*1fe50*/  @!P0 BRA `(.L_x_1626) ;  /* 0x0000006000f08947 */ /* 0x00cfea0003800000 */
.L_x_1829:
[----:B------:R-:W1:Y:S02]  /*1fe60*/  LDL R11, [R1+0xc] ;  /* 0x00000c00010b7983 */ /* 0x000e640000100800 */
[----:B-12---:R-:W-:Y:S01]  /*1fe70*/  SHF.L.U32 R10, R11, 0xe, RZ ;  /* 0x0000000e0b0a7819 */ /* 0x006fe200000006ff */
[----:B------:R-:W-:Y:S06]  /*1fe80*/  @P1 BRA `(.L_x_1627) ;  /* 0x00000000001c1947 */ /* 0x000fec0003800000 */
[----:B------:R-:W1:Y:S02]  /*1fe90*/  S2R R11, SR_TID.X ;  /* 0x00000000000b7919 */ /* 0x000e640000002100 */
[----:B-1----:R-:W-:-:S04]  /*1fea0*/  LOP3.LUT R11, R11, 0x1f, RZ, 0xc0, !PT ;  /* 0x0000001f0b0b7812 */ /* 0x002fc800078ec0ff */
[----:B------:R-:W-:Y:S01]  /*1feb0*/  ISETP.NE.AND P0, PT, R11, RZ, PT ;  /* 0x000000ff0b00720c */ /* 0x000fe20003f05270 */
[----:B------:R-:W-:-:S04]  /*1fec0*/  IMAD.MOV.U32 R11, RZ, RZ, 0x8000 ;  /* 0x00008000ff0b7424 */ /* 0x000fc800078e00ff */
[----:B------:R1:W-:Y:S08]  /*1fed0*/  SYNCS.ARRIVE.TRANS64 RZ, [R8+URZ+0x288b0], R11 ;  /* 0x0288b00b08ff79a7 */ /* 0x0003f0000800003f */
[----:B------:R-:W-:Y:S05]  /*1fee0*/  @!P0 BRA `(.L_x_1627) ;  /* 0x0000000000048947 */ /* 0x000fea0003800000 */
[----:B------:R-:W-:Y:S01]  /*1fef0*/  BPT.TRAP 0x1 ;  /* 0x000000040000795c */ /* 0x000fe20000300000 */
.L_x_1627:
[----:B------:R-:W-:Y:S01]  /*1ff00*/  IMAD R10, R10, 0x2, R12 ;  /* 0x000000020a0a7824 */ /* 0x000fe200078e020c */
        /* <DEDUP_REMOVED lines=10> */
[----:B------:R-:W-:-:S04]  /*1ffb0*/  UIADD3 UR9, UR9, 0x288b0, URZ ;  /* 0x000288b009097890 */ /* 0x000fc8000fffe03f */
        /* <DEDUP_REMOVED lines=8> */
.L_x_1623:
[----:B------:R-:W-:Y:S05]  /*20040*/  BSYNC B1 ;  /* 0x0000000000017941 */ /* 0x000fea0003800000 */
.L_x_1622:
[----:B-1----:R-:W2:Y:S04]  /*20050*/  LDL.LU R8, [R1+0xc] ;  /* 0x00000c0001087983 */ /* 0x002ea80000300800 */
[----:B------:R-:W3:Y:S01]  /*20060*/  LDL.LU R10, [R1+0x10] ;  /* 0x00001000010a7983 */ /* 0x000ee20000300800 */
[----:B------:R-:W-:Y:S01]  /*20070*/  VIADD R7, R7, 0xfffffffe ;  /* 0xfffffffe07077836 */ /* 0x000fe20000000000 */
[----:B------:R-:W-:Y:S01]  /*20080*/  PLOP3.LUT P2, PT, PT, PT, PT, 0x8, 0x0 ;  /* 0x000000000000781c */ /* 0x000fe20003f4e170 */
[----:B--2---:R-:W-:-:S05]  /*20090*/  VIADD R8, R8, 0x1 ;  /* 0x0000000108087836 */ /* 0x004fca0000000000 */
[----:B------:R-:W-:-:S04]  /*200a0*/  ISETP.NE.AND P0, PT, R8, 0x2, PT ;  /* 0x000000020800780c */ /* 0x000fc80003f05270 */
[----:B------:R-:W-:Y:S02]  /*200b0*/  SEL R9, RZ, 0x1, P0 ;  /* 0x00000001ff097807 */ /* 0x000fe40000000000 */
[----:B------:R-:W-:Y:S02]  /*200c0*/  SEL R8, R8, RZ, P0 ;  /* 0x000000ff08087207 */ /* 0x000fe40000000000 */
[----:B---3--:R-:W-:Y:S02]  /*200d0*/  LOP3.LUT R10, R10, R9, RZ, 0x3c, !PT ;  /* 0x000000090a0a7212 */ /* 0x008fe400078e3cff */
[----:B------:R-:W-:-:S03]  /*200e0*/  ISETP.GE.AND P0, PT, R7, R2, PT ;  /* 0x000000020700720c */ /* 0x000fc60003f06270 */
[----:B------:R1:W-:Y:S04]  /*200f0*/  STL [R1+0x10], R10 ;  /* 0x0000100a01007387 */ /* 0x0003e80000100800 */
[----:B------:R1:W-:Y:S06]  /*20100*/  STL [R1+0xc], R8 ;  /* 0x00000c0801007387 */ /* 0x0003ec0000100800 */
[----:B------:R-:W-:Y:S05]  /*20110*/  @!P0 BRA `(.L_x_1617) ;  /* 0x00000004004c8947 */ /* 0x000fea0003800000 */
.L_x_1634:
[----:B------:R-:W-:Y:S05]  /*20120*/  YIELD ;  /* 0x0000000000007946 */ /* 0x000fea0003800000 */
[----:B------:R-:W-:Y:S04]  /*20130*/  BSSY B1, `(.L_x_1628) ;  /* 0x0000045000017945 */ /* 0x000fe80003800000 */
[----:B--2---:R-:W-:Y:S05]  /*20140*/  @!P6 BRA `(.L_x_1629) ;  /* 0x00000004000ce947 */ /* 0x004fea0003800000 */
[----:B-1----:R-:W2:Y:S04]  /*20150*/  LDL R8, [R1+0xc] ;  /* 0x00000c0001087983 */ /* 0x002ea80000100800 */
[----:B------:R-:W3:Y:S01]  /*20160*/  LDL R9, [R1+0x10] ;  /* 0x0000100001097983 */ /* 0x000ee20000100800 */
[----:B--2---:R-:W-:Y:S01]  /*20170*/  IMAD R8, R8, 0x8, R12 ;  /* 0x0000000808087824 */ /* 0x004fe200078e020c */
[----:B---3--:R-:W-:-:S04]  /*20180*/  SHF.L.U32 R9, R9, 0x1f, RZ ;  /* 0x0000001f09097819 */ /* 0x008fc800000006ff */
[----:B------:R-:W1:Y:S02]  /*20190*/  SYNCS.PHASECHK.TRANS64.TRYWAIT P0, [R8+URZ+0x288a0], R9 ;  /* 0x0288a009080075a7 */ /* 0x000e64000800017f */
[----:B-1----:R-:W-:Y:S05]  /*201a0*/  @!P0 BRA `(.L_x_1630) ;  /* 0x0000006000308947 */ /* 0x002fea0003800000 */
.L_x_1830:
        /* <DEDUP_REMOVED lines=11> */
.L_x_1631:
[----:B--2---:R-:W2:Y:S01]  /*20260*/  LDL R10, [R1+0xc] ;  /* 0x00000c00010a7983 */ /* 0x004ea20000100800 */
[----:B------:R-:W-:Y:S01]  /*20270*/  R2UR UR9, R8 ;  /* 0x00000000080972ca */ /* 0x000fe200000e0000 */
[----:B------:R-:W-:Y:S01]  /*20280*/  IMAD R11, R7, 0x80, R5 ;  /* 0x00000080070b7824 */ /* 0x000fe200078e0205 */
[----:B------:R-:W-:Y:S01]  /*20290*/  R2UR UR12, R3 ;  /* 0x00000000030c72ca */ /* 0x000fe200000e0000 */
[----:B------:R-:W-:Y:S01]  /*202a0*/  UIADD3 UR4, UP0, UR38, 0x570, URZ ;  /* 0x0000057026047890 */ /* 0x000fe2000ff1e03f */
[----:B------:R-:W-:Y:S01]  /*202b0*/  R2UR UR13, R6 ;  /* 0x00000000060d72ca */ /* 0x000fe200000e0000 */
[----:B------:R-:W-:Y:S01]  /*202c0*/  UMOV UR10, URZ ;  /* 0x0000003f000a7c82 */ /* 0x000fe20008000000 */
[----:B------:R-:W-:Y:S01]  /*202d0*/  R2UR UR11, R11 ;  /* 0x000000000b0b72ca */ /* 0x000fe200000e0000 */
[----:B------:R-:W-:Y:S01]  /*202e0*/  UIADD3.X UR5, URZ, UR39, URZ, UP0, !UPT ;  /* 0x000000273f057290 */ /* 0x000fe200087fe43f */
[----:B------:R-:W-:Y:S01]  /*202f0*/  UMOV UR6, 0x0 ;  /* 0x0000000000067882 */ /* 0x000fe20000000000 */
[----:B------:R-:W-:Y:S01]  /*20300*/  UMOV UR7, 0x12f00000 ;  /* 0x12f0000000077882 */ /* 0x000fe20000000000 */
[----:B------:R-:W-:-:S03]  /*20310*/  UMOV UR15, 0x40 ;  /* 0x00000040000f7882 */ /* 0x000fc60000000000 */
[----:B------:R-:W-:Y:S01]  /*20320*/  UIADD3 UR9, UR9, 0x28890, URZ ;  /* 0x0002889009097890 */ /* 0x000fe2000fffe03f */
[----:B--2---:R-:W-:-:S04]  /*20330*/  LEA R10, R10, R12, 0xf ;  /* 0x0000000c0a0a7211 */ /* 0x004fc800078e78ff */
[----:B------:R-:W-:-:S13]  /*20340*/  R2UR UR14, R10 ;  /* 0x000000000a0e72ca */ /* 0x000fda00000e0000 */
[----:B------:R-:W-:Y:S02]  /*20350*/  UIADD3 UR8, UR14, 0x18400, URZ ;  /* 0x000184000e087890 */ /* 0x000fe4000fffe03f */
[----:B------:R-:W-:-:S07]  /*20360*/  UIADD3 UR14, UR14, 0x1c400, URZ ;  /* 0x0001c4000e0e7890 */ /* 0x000fce000fffe03f */
[----:B------:R2:W-:Y:S02]  /*20370*/  UTMALDG.4D [UR8], [UR4], desc[UR6] ;  /* 0x00000608040075b4 */ /* 0x0005e40008019000 */
[----:B--2---:R-:W-:Y:S01]  /*20380*/  UMOV UR8, UR14 ;  /* 0x0000000e00087c82 */ /* 0x004fe20008000000 */
[----:B------:R-:W-:Y:S02]  /*20390*/  UMOV UR10, UR15 ;  /* 0x0000000f000a7c82 */ /* 0x000fe40008000000 */
[----:B------:R2:W-:Y:S01]  /*203a0*/  UTMALDG.4D [UR8], [UR4], desc[UR6] ;  /* 0x00000608040075b4 */ /* 0x0005e20008019000 */
[----:B------:R-:W3:Y:S02]  /*203b0*/  SYNCS.PHASECHK.TRANS64.TRYWAIT P1, [R8+URZ+0x288c0], R9 ;  /* 0x0288c009080075a7 */ /* 0x000ee4000802017f */
[----:B--23--:R-:W-:Y:S05]  /*203c0*/  @!P1 BRA `(.L_x_1632) ;  /* 0x0000005c00bc9947 */ /* 0x00cfea0003800000 */
.L_x_1831:
[----:B------:R-:W-:Y:S05]  /*203d0*/  @P0 BRA `(.L_x_1633) ;  /* 0x00000000001c0947 */ /* 0x000fea0003800000 */
[----:B0-----:R-:W0:Y:S01]  /*203e0*/  S2R R13, SR_TID.X ;  /* 0x00000000000d7919 */ /* 0x001e220000002100 */
[----:B-12---:R-:W-:-:S04]  /*203f0*/  IMAD.MOV.U32 R9, RZ, RZ, 0x8000 ;  /* 0x00008000ff097424 */ /* 0x006fc800078e00ff */
[----:B------:R3:W-:Y:S01]  /*20400*/  SYNCS.ARRIVE.TRANS64 RZ, [R8+URZ+0x288b0], R9 ;  /* 0x0288b00908ff79a7 */ /* 0x0007e2000800003f */
[----:B0-----:R-:W-:-:S04]  /*20410*/  LOP3.LUT R13, R13, 0x1f, RZ, 0xc0, !PT ;  /* 0x0000001f0d0d7812 */ /* 0x001fc800078ec0ff */
[----:B------:R-:W-:-:S13]  /*20420*/  ISETP.NE.AND P1, PT, R13, RZ, PT ;  /* 0x000000ff0d00720c */ /* 0x000fda0003f25270 */
[----:B---3--:R-:W-:Y:S05]  /*20430*/  @!P1 BRA `(.L_x_1633) ;  /* 0x0000000000049947 */ /* 0x008fea0003800000 */
[----:B------:R-:W-:Y:S01]  /*20440*/  BPT.TRAP 0x1 ;  /* 0x000000040000795c */ /* 0x000fe20000300000 */
.L_x_1633:
        /* <DEDUP_REMOVED lines=15> */
[----:B---3--:R-:W-:Y:S01]  /*20540*/  UMOV UR8, UR14 ;  /* 0x0000000e00087c82 */ /* 0x008fe20008000000 */
[----:B------:R-:W-:Y:S02]  /*20550*/  UMOV UR10, UR15 ;  /* 0x0000000f000a7c82 */ /* 0x000fe40008000000 */
[----:B------:R3:W-:Y:S02]  /*20560*/  UTMALDG.4D [UR8], [UR4], desc[UR6] ;  /* 0x00000608040075b4 */ /* 0x0007e40008019000 */
[----:B---3--:R-:W-:Y:S01]  /*20570*/  NOP ;  /* 0x0000000000007918 */ /* 0x008fe20000000000 */
.L_x_1629:
[----:B------:R-:W-:Y:S05]  /*20580*/  BSYNC B1 ;  /* 0x0000000000017941 */ /* 0x000fea0003800000 */
.L_x_1628:
[----:B-12---:R-:W2:Y:S04]  /*20590*/  LDL.LU R8, [R1+0xc] ;  /* 0x00000c0001087983 */ /* 0x006ea80000300800 */
[----:B------:R-:W3:Y:S01]  /*205a0*/  LDL.LU R10, [R1+0x10] ;  /* 0x00001000010a7983 */ /* 0x000ee20000300800 */
[----:B--2---:R-:W-:-:S05]  /*205b0*/  VIADD R8, R8, 0x1 ;  /* 0x0000000108087836 */ /* 0x004fca0000000000 */
[----:B------:R-:W-:-:S04]  /*205c0*/  ISETP.NE.AND P0, PT, R8, 0x2, PT ;  /* 0x000000020800780c */ /* 0x000fc80003f05270 */
[----:B------:R-:W-:Y:S02]  /*205d0*/  SEL R9, RZ, 0x1, P0 ;  /* 0x00000001ff097807 */ /* 0x000fe40000000000 */
[----:B------:R-:W-:Y:S02]  /*205e0*/  SEL R8, R8, RZ, P0 ;  /* 0x000000ff08087207 */ /* 0x000fe40000000000 */
[----:B---3--:R-:W-:Y:S02]  /*205f0*/  LOP3.LUT R10, R10, R9, RZ, 0x3c, !PT ;  /* 0x000000090a0a7212 */ /* 0x008fe400078e3cff */
[C---:B------:R-:W-:Y:S01]  /*20600*/  ISETP.GT.AND P0, PT, R7.reuse, R2, PT ;  /* 0x000000020700720c */ /* 0x040fe20003f04270 */
[----:B------:R-:W-:Y:S02]  /*20610*/  VIADD R7, R7, 0xffffffff ;  /* 0xffffffff07077836 */ /* 0x000fe40000000000 */
[----:B------:R2:W-:Y:S04]  /*20620*/  STL [R1+0x10], R10 ;  /* 0x0000100a01007387 */ /* 0x0005e80000100800 */
[----:B------:R2:W-:Y:S06]  /*20630*/  STL [R1+0xc], R8 ;  /* 0x00000c0801007387 */ /* 0x0005ec0000100800 */
[----:B------:R-:W-:Y:S05]  /*20640*/  @P0 BRA `(.L_x_1634) ;  /* 0xfffffff800b40947 */ /* 0x000fea000383ffff */
.L_x_1617:
[----:B------:R-:W-:Y:S05]  /*20650*/  BSYNC B0 ;  /* 0x0000000000007941 */ /* 0x000fea0003800000 */
.L_x_1616:
[----:B------:R-:W3:Y:S01]  /*20660*/  LDC.64 R2, c[0x0][0x9e0] ;  /* 0x00027800ff027b82 */ /* 0x000ee20000000a00 */
[----:B------:R-:W-:Y:S07]  /*20670*/  @!P2 WARPSYNC.ALL ;  /* 0x000000000000a948 */ /* 0x000fee0003800000 */
[----:B------:R-:W-:Y:S01]  /*20680*/  @!P2 BAR.SYNC.DEFER_BLOCKING 0xc, 0x120 ;  /* 0x030480000000ab1d */ /* 0x000fe20000010000 */
[----:B---3--:R-:W-:Y:S01]  /*20690*/  ISETP.GE.AND P0, PT, R3, 0x1, PT ;  /* 0x000000010300780c */ /* 0x008fe20003f06270 */
[----:B------:R-:W-:-:S12]  /*206a0*/  IMAD.IADD R2, R4, 0x1, R2 ;  /* 0x0000000104027824 */ /* 0x000fd800078e0202 */
[----:B------:R-:W-:Y:S05]  /*206b0*/  @!P0 BRA `(.L_x_1635) ;  /* 0x0000000000488947 */ /* 0x000fea0003800000 */
[C---:B------:R-:W-:Y:S01]  /*206c0*/  ISETP.GT.AND P1, PT, R4.reuse, RZ, PT ;  /* 0x000000ff0400720c */ /* 0x040fe20003f24270 */
[----:B------:R-:W-:Y:S01]  /*206d0*/  BSSY B0, `(.L_x_1636) ;  /* 0x000000e000007945 */ /* 0x000fe20003800000 */
[----:B------:R-:W-:-:S11]  /*206e0*/  VIADD R6, R4, 0xffffffff ;  /* 0xffffffff04067836 */ /* 0x000fd60000000000 */
[----:B------:R-:W-:Y:S05]  /*206f0*/  @P1 BRA `(.L_x_1637) ;  /* 0x00000000001c1947 */ /* 0x000fea0003800000 */
[----:B------:R-:W-:Y:S02]  /*20700*/  ISETP.NE.AND P1, PT, R3, 0x1, PT ;  /* 0x000000010300780c */ /* 0x000fe40003f25270 */
[----:B------:R-:W-:-:S11]  /*20710*/  IADD3 R5, -R4, RZ, RZ ;  /* 0x000000ff04057210 */ /* 0x000fd60007ffe1ff */
[----:B------:R-:W3:Y:S02]  /*20720*/  @P1 LDC.64 R6, c[0x0][0x9e8] ;  /* 0x00027a00ff061b82 */ /* 0x000ee40000000a00 */
[----:B---3--:R-:W-:-:S05]  /*20730*/  @P1 IMAD.HI.U32 R6, R5, R6, RZ ;  /* 0x0000000605061227 */ /* 0x008fca00078e00ff */
[----:B------:R-:W-:-:S04]  /*20740*/  @P1 SHF.R.U32.HI R5, RZ, R7, R6 ;  /* 0x00000007ff051219 */ /* 0x000fc80000011606 */
[----:B------:R-:W-:Y:S01]  /*20750*/  LOP3.LUT R6, RZ, R5, RZ, 0x33, !PT ;  /* 0x00000005ff067212 */ /* 0x000fe200078e33ff */
[----:B------:R-:W-:Y:S06]  /*20760*/  BRA `(.L_x_1638) ;  /* 0x0000000000107947 */ /* 0x000fec0003800000 */
.L_x_1637:
[----:B------:R-:W-:-:S13]  /*20770*/  ISETP.NE.AND P1, PT, R3, 0x1, PT ;  /* 0x000000010300780c */ /* 0x000fda0003f25270 */
[----:B------:R-:W3:Y:S02]  /*20780*/  @P1 LDC.64 R4, c[0x0][0x9e8] ;  /* 0x00027a00ff041b82 */ /* 0x000ee40000000a00 */
[----:B---3--:R-:W-:-:S05]  /*20790*/  @P1 IMAD.HI.U32 R4, R6, R4, RZ ;  /* 0x0000000406041227 */ /* 0x008fca00078e00ff */
[----:B------:R-:W-:-:S07]  /*207a0*/  @P1 SHF.R.U32.HI R6, RZ, R5, R4 ;  /* 0x00000005ff061219 */ /* 0x000fce0000011604 */
.L_x_1638:
[----:B------:R-:W-:Y:S05]  /*207b0*/  BSYNC B0 ;  /* 0x0000000000007941 */ /* 0x000fea0003800000 */
.L_x_1636:
[----:B------:R-:W-:-:S05]  /*207c0*/  IMAD R5, R6, R3, R3 ;  /* 0x0000000306057224 */ /* 0x000fca00078e0203 */
[----:B------:R-:W-:-:S07]  /*207d0*/  VIMNMX R2, R2, R5, PT ;  /* 0x0000000502027248 */ /* 0x000fce0003fe0100 */
.L_x_1635:
[----:B------:R-:W-:Y:S01]  /*207e0*/  VIADD R2, R2, 0x7f ;  /* 0x0000007f02027836 */ /* 0x000fe20000000000 */
[----:B------:R-:W-:-:S04]  /*207f0*/  ULDC UR4, c[0x0][0x9dc] ;  /* 0x0002770000047ab9 */ /* 0x000fc80000000800 */
[----:B------:R-:W-:-:S04]  /*20800*/  SHF.R.S32.HI R5, RZ, 0x1f, R2 ;  /* 0x0000001fff057819 */ /* 0x000fc80000011402 */
[----:B------:R-:W-:Y:S01]  /*20810*/  LEA.HI R5, R5, R2, RZ, 0x7 ;  /* 0x0000000205057211 */ /* 0x000fe200078f38ff */
[----:B------:R-:W-:-:S03]  /*20820*/  VIADD R2, R0, -UR4 ;  /* 0x8000000400027c36 */ /* 0x000fc60008000000 */
[----:B------:R-:W-:-:S04]  /*20830*/  SHF.R.S32.HI R5, RZ, 0x7, R5 ;  /* 0x00000007ff057819 */ /* 0x000fc80000011405 */
[----:B------:R-:W-:-:S05]  /*20840*/  VIMNMX R6, R20, R5, PT ;  /* 0x0000000514067248 */ /* 0x000fca0003fe0100 */
[----:B------:R3:W-:Y:S01]  /*20850*/  STL [R1+0x1c], R6 ;  /* 0x00001c0601007387 */ /* 0x0007e20000100800 */
[----:B------:R-:W-:Y:S05]  /*20860*/  @!P0 BRA `(.L_x_1639) ;  /* 0x0000000000448947 */ /* 0x000fea0003800000 */
[----:B------:R-:W-:Y:S01]  /*20870*/  ISETP.GT.AND P0, PT, R0, -0x1, PT ;  /* 0xffffffff0000780c */ /* 0x000fe20003f04270 */
[----:B------:R-:W-:-:S12]  /*20880*/  BSSY B0, `(.L_x_1640) ;  /* 0x000000d000007945 */ /* 0x000fd80003800000 */
[----:B------:R-:W-:Y:S05]  /*20890*/  @P0 BRA `(.L_x_1641) ;  /* 0x00000000001c0947 */ /* 0x000fea0003800000 */
[----:B------:R-:W-:Y:S02]  /*208a0*/  ISETP.NE.AND P0, PT, R3, 0x1, PT ;  /* 0x000000010300780c */ /* 0x000fe40003f05270 */
[----:B------:R-:W-:-:S11]  /*208b0*/  LOP3.LUT R7, RZ, R0, RZ, 0x33, !PT ;  /* 0x00000000ff077212 */ /* 0x000fd600078e33ff */
[----:B------:R-:W4:Y:S02]  /*208c0*/  @P0 LDC.64 R4, c[0x0][0x9e8] ;  /* 0x00027a00ff040b82 */ /* 0x000f240000000a00 */
[----:B----4-:R-:W-:-:S05]  /*208d0*/  @P0 IMAD.HI.U32 R4, R7, R4, RZ ;  /* 0x0000000407040227 */ /* 0x010fca00078e00ff */
[----:B------:R-:W-:-:S04]  /*208e0*/  @P0 SHF.R.U32.HI R7, RZ, R5, R4 ;  /* 0x00000005ff070219 */ /* 0x000fc80000011604 */
[----:B------:R-:W-:Y:S01]  /*208f0*/  LOP3.LUT R0, RZ, R7, RZ, 0x33, !PT ;  /* 0x00000007ff007212 */ /* 0x000fe200078e33ff */
[----:B------:R-:W-:Y:S06]  /*20900*/  BRA `(.L_x_1642) ;  /* 0x0000000000107947 */ /* 0x000fec0003800000 */
.L_x_1641:
[----:B------:R-:W-:-:S13]  /*20910*/  ISETP.NE.AND P0, PT, R3, 0x1, PT ;  /* 0x000000010300780c */ /* 0x000fda0003f05270 */
[----:B------:R-:W4:Y:S02]  /*20920*/  @P0 LDC.64 R4, c[0x0][0x9e8] ;  /* 0x00027a00ff040b82 */ /* 0x000f240000000a00 */
[----:B----4-:R-:W-:-:S05]  /*20930*/  @P0 IMAD.HI.U32 R4, R0, R4, RZ ;  /* 0x0000000400040227 */ /* 0x010fca00078e00ff */
[----:B------:R-:W-:-:S07]  /*20940*/  @P0 SHF.R.U32.HI R0, RZ, R5, R4 ;  /* 0x00000005ff000219 */ /* 0x000fce0000011604 */
.L_x_1642:
[----:B------:R-:W-:Y:S05]  /*20950*/  BSYNC B0 ;  /* 0x0000000000007941 */ /* 0x000fea0003800000 */
.L_x_1640:
[----:B------:R-:W-:-:S05]  /*20960*/  IMAD R3, R0, R3, RZ ;  /* 0x0000000300037224 */ /* 0x000fca00078e02ff */
[----:B------:R-:W-:-:S07]  /*20970*/  VIMNMX R2, R2, R3, !PT ;  /* 0x0000000302027248 */ /* 0x000fce0007fe0100 */
.L_x_1639:
[----:B------:R-:W-:Y:S01]  /*20980*/  SHF.R.S32.HI R3, RZ, 0x1f, R2 ;  /* 0x0000001fff037819 */ /* 0x000fe20000011402 */
[----:B------:R-:W-:Y:S03]  /*20990*/  BSSY B6, `(.L_x_1643) ;  /* 0x00002db000067945 */ /* 0x000fe60003800000 */
[----:B------:R-:W-:-:S04]  /*209a0*/  LEA.HI R3, R3, R2, RZ, 0x7 ;  /* 0x0000000203037211 */ /* 0x000fc800078f38ff */
[----:B------:R-:W-:-:S04]  /*209b0*/  SHF.R.S32.HI R3, RZ, 0x7, R3 ;  /* 0x00000007ff037819 */ /* 0x000fc80000011403 */
[----:B------:R-:W-:-:S04]  /*209c0*/  VIMNMX R0, RZ, R3, !PT ;  /* 0x00000003ff007248 */ /* 0x000fc80007fe0100 */
[----:B------:R-:W-:Y:S01]  /*209d0*/  ISETP.GT.AND P0, PT, R6, R0, PT ;  /* 0x000000000600720c */ /* 0x000fe20003f04270 */
[----:B------:R4:W-:-:S12]  /*209e0*/  STL [R1+0x18], R0 ;  /* 0x0000180001007387 */ /* 0x0009d80000100800 */
[----:B----4-:R-:W-:Y:S05]  /*209f0*/  @P0 BRA `(.L_x_1644) ;  /* 0x0000000000440947 */ /* 0x010fea0003800000 */
[----:B------:R-:W4:Y:S02]  /*20a00*/  S2R R0, SR_TID.X ;  /* 0x0000000000007919 */ /* 0x000f240000002100 */
[----:B----4-:R-:W-:-:S04]  /*20a10*/  LOP3.LUT R0, R0, 0x1f, RZ, 0xc0, !PT ;  /* 0x0000001f00007812 */ /* 0x010fc800078ec0ff */
[----:B------:R-:W-:-:S13]  /*20a20*/  ISETP.NE.AND P1, PT, R0, RZ, PT ;  /* 0x000000ff0000720c */ /* 0x000fda0003f25270 */
[----:B------:R-:W-:Y:S05]  /*20a30*/  @P1 BRA `(.L_x_1645) ;  /* 0x0000002c00401947 */ /* 0x000fea0003800000 */
[----:B------:R-:W4:Y:S01]  /*20a40*/  S2R R7, SR_LANEID ;  /* 0x0000000000077919 */ /* 0x000f220000000000 */
[----:B------:R-:W-:Y:S01]  /*20a50*/  VOTEU.ANY UR4, UPT, PT ;  /* 0x0000000000047886 */ /* 0x000fe200038e0100 */
[----:B------:R-:W5:Y:S01]  /*20a60*/  LDC.64 R2, c[0x0][0xc38] ;  /* 0x00030e00ff027b82 */ /* 0x000f620000000a00 */
[----:B------:R-:W4:Y:S08]  /*20a70*/  FLO.U32 R0, UR4 ;  /* 0x0000000400007d00 */ /* 0x000f3000080e0000 */
[----:B------:R-:W5:Y:S01]  /*20a80*/  POPC R5, UR4 ;  /* 0x0000000400057d09 */ /* 0x000f620008000000 */
[----:B----4-:R-:W-:-:S13]  /*20a90*/  ISETP.EQ.U32.AND P0, PT, R0, R7, PT ;  /* 0x000000070000720c */ /* 0x010fda0003f02070 */
[----:B-----5:R-:W4:Y:S01]  /*20aa0*/  @P0 ATOMG.E.ADD.STRONG.GPU PT, R3, desc[UR56][R2.64], R5 ;  /* 0x00000005020309a8 */ /* 0x020f2200081ee1f8 */
[----:B------:R-:W5:Y:S02]  /*20ab0*/  S2R R4, SR_LTMASK ;  /* 0x0000000000047919 */ /* 0x000f640000003900 */
[----:B-----5:R-:W-:-:S04]  /*20ac0*/  LOP3.LUT R4, R4, UR4, RZ, 0xc0, !PT ;  /* 0x0000000404047c12 */ /* 0x020fc8000f8ec0ff */
[----:B------:R-:W5:Y:S01]  /*20ad0*/  POPC R7, R4 ;  /* 0x0000000400077309 */ /* 0x000f620000000000 */
[----:B----4-:R-:W5:Y:S02]  /*20ae0*/  SHFL.IDX PT, R0, R3, R0, 0x1f ;  /* 0x00001f0003007589 */ /* 0x010f6400000e0000 */
[----:B-----5:R-:W-:Y:S01]  /*20af0*/  IADD3 R16, R0, UR37, R7 ;  /* 0x0000002500107c10 */ /* 0x020fe2000fffe007 */
[----:B------:R-:W-:Y:S06]  /*20b00*/  BRA `(.L_x_1645) ;  /* 0x0000002c000c7947 */ /* 0x000fec0003800000 */
.L_x_1644:
[----:B------:R-:W4:Y:S01]  /*20b10*/  S2R R3, SR_CgaCtaId ;  /* 0x0000000000037919 */ /* 0x000f220000008800 */
[----:B------:R-:W-:-:S04]  /*20b20*/  MOV R0, 0x400 ;  /* 0x0000040000007802 */ /* 0x000fc80000000f00 */
[----:B----4-:R-:W-:-:S05]  /*20b30*/  LEA R2, R3, R0, 0x18 ;  /* 0x0000000003027211 */ /* 0x010fca00078ec0ff */
[----:B------:R4:W-:Y:S01]  /*20b40*/  STL [R1+0x14], R2 ;  /* 0x0000140201007387 */ /* 0x0009e20000100800 */
[----:B------:R-:W-:-:S05]  /*20b50*/  VIADD R0, R2, 0x18400 ;  /* 0x0001840002007836 */ /* 0x000fca0000000000 */
[----:B------:R-:W-:-:S13]  /*20b60*/  LOP3.LUT P0, RZ, R0, 0x3ff, RZ, 0xc0, !PT ;  /* 0x000003ff00ff7812 */ /* 0x000fda000780c0ff */
[----:B----4-:R-:W-:Y:S05]  /*20b70*/  @!P0 BRA `(.L_x_1646) ;  /* 0x0000000000408947 */ /* 0x010fea0003800000 */
[----:B------:R-:W-:Y:S01]  /*20b80*/  MOV R2, 0x0 ;  /* 0x0000000000027802 */ /* 0x000fe20000000f00 */
[----:B------:R-:W-:Y:S01]  /*20b90*/  ULDC.64 UR6, c[0x4][0xa0] ;  /* 0x0100280000067ab9 */ /* 0x000fe20000000a00 */
[----:B------:R-:W-:Y:S01]  /*20ba0*/  ULDC.64 UR8, c[0x4][0xa8] ;  /* 0x01002a0000087ab9 */ /* 0x000fe20000000a00 */
[----:B------:R-:W-:Y:S01]  /*20bb0*/  ULDC.64 UR4, c[0x4][0x8] ;  /* 0x0100020000047ab9 */ /* 0x000fe20000000a00 */
[----:B------:R-:W-:Y:S01]  /*20bc0*/  IMAD.U32 R4, RZ, RZ, UR6 ;  /* 0x00000006ff047e24 */ /* 0x000fe2000f8e00ff */
[----:B------:R-:W-:Y:S01]  /*20bd0*/  MOV R7, UR9 ;  /* 0x0000000900077c02 */ /* 0x000fe20008000f00 */
[----:B------:R-:W4:Y:S01]  /*20be0*/  LDC.64 R2, c[0x4][R2] ;  /* 0x0100000002027b82 */ /* 0x000f220000000a00 */
[----:B------:R-:W-:Y:S02]  /*20bf0*/  IMAD.U32 R5, RZ, RZ, UR7 ;  /* 0x00000007ff057e24 */ /* 0x000fe4000f8e00ff */
[----:B---3--:R-:W-:Y:S02]  /*20c00*/  IMAD.U32 R6, RZ, RZ, UR8 ;  /* 0x00000008ff067e24 */ /* 0x008fe4000f8e00ff */
[----:B-12---:R-:W-:-:S02]  /*20c10*/  IMAD.U32 R10, RZ, RZ, UR4 ;  /* 0x00000004ff0a7e24 */ /* 0x006fc4000f8e00ff */
[----:B------:R-:W-:Y:S02]  /*20c20*/  IMAD.U32 R11, RZ, RZ, UR5 ;  /* 0x00000005ff0b7e24 */ /* 0x000fe4000f8e00ff */
[----:B------:R-:W-:Y:S02]  /*20c30*/  IMAD.MOV.U32 R8, RZ, RZ, 0x70 ;  /* 0x00000070ff087424 */ /* 0x000fe400078e00ff */
[----:B------:R-:W-:Y:S02]  /*20c40*/  IMAD.MOV.U32 R12, RZ, RZ, 0x1 ;  /* 0x00000001ff0c7424 */ /* 0x000fe400078e00ff */
[----:B0-----:R-:W-:-:S07]  /*20c50*/  IMAD.MOV.U32 R13, RZ, RZ, RZ ;  /* 0x000000ffff0d7224 */ /* 0x001fce00078e00ff */
[----:B------:R-:W-:-:S07]  /*20c60*/  LEPC R20, `(.L_x_1646) ;  /* 0x000000001014794e */ /* 0x000fce0000000000 */
[----:B----4-:R-:W-:Y:S05]  /*20c70*/  CALL.ABS.NOINC R2 ;  /* 0x0000000002007343 */ /* 0x010fea0003c00000 */
.L_x_1646:
        /* <DEDUP_REMOVED lines=8> */
[----:B------:R4:W4:Y:S01]  /*20d00*/  LDC.64 R2, c[0x4][R0] ;  /* 0x0100000000027b82 */ /* 0x0009220000000a00 */
[----:B------:R-:W-:Y:S01]  /*20d10*/  MOV R4, UR6 ;  /* 0x0000000600047c02 */ /* 0x000fe20008000f00 */
[----:B------:R-:W-:Y:S01]  /*20d20*/  IMAD.U32 R5, RZ, RZ, UR7 ;  /* 0x00000007ff057e24 */ /* 0x000fe2000f8e00ff */
[----:B------:R-:W-:Y:S01]  /*20d30*/  MOV R12, 0x1 ;  /* 0x00000001000c7802 */ /* 0x000fe20000000f00 */
[----:B---3--:R-:W-:Y:S02]  /*20d40*/  IMAD.U32 R6, RZ, RZ, UR8 ;  /* 0x00000008ff067e24 */ /* 0x008fe4000f8e00ff */
[----:B------:R-:W-:-:S02]  /*20d50*/  IMAD.U32 R7, RZ, RZ, UR9 ;  /* 0x00000009ff077e24 */ /* 0x000fc4000f8e00ff */
[----:B-12---:R-:W-:Y:S02]  /*20d60*/  IMAD.U32 R10, RZ, RZ, UR4 ;  /* 0x00000004ff0a7e24 */ /* 0x006fe4000f8e00ff */
[----:B------:R-:W-:Y:S02]  /*20d70*/  IMAD.U32 R11, RZ, RZ, UR5 ;  /* 0x00000005ff0b7e24 */ /* 0x000fe4000f8e00ff */
[----:B------:R-:W-:Y:S02]  /*20d80*/  IMAD.MOV.U32 R8, RZ, RZ, 0x70 ;  /* 0x00000070ff087424 */ /* 0x000fe400078e00ff */
[----:B0-----:R-:W-:-:S07]  /*20d90*/  IMAD.MOV.U32 R13, RZ, RZ, RZ ;  /* 0x000000ffff0d7224 */ /* 0x001fce00078e00ff */
[----:B------:R-:W-:-:S07]  /*20da0*/  LEPC R20, `(.L_x_1648) ;  /* 0x000000001014794e */ /* 0x000fce0000000000 */
[----:B----4-:R-:W-:Y:S05]  /*20db0*/  CALL.ABS.NOINC R2 ;  /* 0x0000000002007343 */ /* 0x010fea0003c00000 */
.L_x_1648:
        /* <DEDUP_REMOVED lines=16> */
.L_x_1647:
[----:B------:R-:W4:Y:S01]  /*20ec0*/  LDL.LU R4, [R1+0x24] ;  /* 0x0000240001047983 */ /* 0x000f220000300800 */
[----:B------:R-:W0:Y:S01]  /*20ed0*/  LDC R0, c[0x0][0x428] ;  /* 0x00010a00ff007b82 */ /* 0x000e220000000800 */
[----:B------:R-:W-:Y:S01]  /*20ee0*/  ULDC.64 UR4, c[0x0][0x9f8] ;  /* 0x00027e0000047ab9 */ /* 0x000fe20000000a00 */
[----:B------:R-:W-:Y:S01]  /*20ef0*/  IMAD.MOV.U32 R5, RZ, RZ, R19 ;  /* 0x000000ffff057224 */ /* 0x000fe200078e0013 */
[----:B0-----:R-:W-:Y:S01]  /*20f00*/  ISETP.NE.AND P0, PT, R0, 0x1, PT ;  /* 0x000000010000780c */ /* 0x001fe20003f05270 */
[----:B------:R-:W-:-:S12]  /*20f10*/  IMAD.MOV.U32 R0, RZ, RZ, R18 ;  /* 0x000000ffff007224 */ /* 0x000fd800078e0012 */
[----:B------:R-:W0:Y:S08]  /*20f20*/  @P0 LDC R3, c[0x0][0x42c] ;  /* 0x00010b00ff030b82 */ /* 0x000e300000000800 */
[----:B------:R-:W1:Y:S01]  /*20f30*/  @P0 LDC R2, c[0x0][0x430] ;  /* 0x00010c00ff020b82 */ /* 0x000e620000000800 */
[----:B0-----:R-:W-:-:S05]  /*20f40*/  @P0 IMAD.HI.U32 R3, R18, R3, RZ ;  /* 0x0000000312030227 */ /* 0x001fca00078e00ff */
[----:B-1----:R-:W-:Y:S02]  /*20f50*/  @P0 SHF.R.U32.HI R0, RZ, R2, R3 ;  /* 0x00000002ff000219 */ /* 0x002fe40000011603 */
[----:B------:R-:W-:-:S04]  /*20f60*/  ISETP.NE.U32.AND P0, PT, RZ, UR4, PT ;  /* 0x00000004ff007c0c */ /* 0x000fc8000bf05070 */
[----:B------:R-:W-:Y:S01]  /*20f70*/  ISETP.NE.AND.EX P0, PT, RZ, UR5, PT, P0 ;  /* 0x00000005ff007c0c */ /* 0x000fe2000bf05300 */
[----:B------:R-:W-:-:S12]  /*20f80*/  ULDC.64 UR4, c[0x0][0xa00] ;  /* 0x0002800000047ab9 */ /* 0x000fd80000000a00 */
[----:B---3--:R-:W0:Y:S02]  /*20f90*/  @P0 LDC.64 R6, c[0x0][0x9f8] ;  /* 0x00027e00ff060b82 */ /* 0x008e240000000a00 */
[----:B0-----:R-:W-:-:S05]  /*20fa0*/  @P0 IMAD.WIDE R6, R19, 0x4, R6 ;  /* 0x0000000413060825 */ /* 0x001fca00078e0206 */
[----:B------:R0:W5:Y:S01]  /*20fb0*/  @P0 LDG.E R5, desc[UR56][R6.64] ;  /* 0x0000003806050981 */ /* 0x000162000c1e1900 */
[----:B------:R-:W-:-:S04]  /*20fc0*/  ISETP.NE.U32.AND P0, PT, RZ, UR4, PT ;  /* 0x00000004ff007c0c */ /* 0x000fc8000bf05070 */
[----:B------:R-:W-:-:S04]  /*20fd0*/  ISETP.NE.AND.EX P0, PT, RZ, UR5, PT, P0 ;  /* 0x00000005ff007c0c */ /* 0x000fc8000bf05300 */
[----:B------:R-:W-:Y:S01]  /*20fe0*/  SEL R3, R19, RZ, !P0 ;  /* 0x000000ff13037207 */ /* 0x000fe20004000000 */
[----:B----4-:R-:W-:Y:S02]  /*20ff0*/  IMAD R2, R17, 0x80, R4 ;  /* 0x0000008011027824 */ /* 0x010fe400078e0204 */
[----:B------:R-:W1:Y:S02]  /*21000*/  S2R R4, SR_TID.X ;  /* 0x0000000000047919 */ /* 0x000e640000002100 */
[----:B-1----:R-:W-:-:S04]  /*21010*/  LOP3.LUT R4, R4, 0x1f, RZ, 0xc0, !PT ;  /* 0x0000001f04047812 */ /* 0x002fc800078ec0ff */
[----:B------:R-:W-:-:S04]  /*21020*/  ISETP.NE.AND P6, PT, R4, RZ, PT ;  /* 0x000000ff0400720c */ /* 0x000fc80003fc5270 */
[----:B------:R-:W-:-:S09]  /*21030*/  PLOP3.LUT P1, PT, P6, PT, PT, 0x8, 0x0 ;  /* 0x000000000000781c */ /* 0x000fd2000372e170 */
[----:B------:R-:W-:-:S05]  /*21040*/  VOTEU.ALL UP1, P6 ;  /* 0x00000000003f7886 */ /* 0x000fca0003020000 */
[----:B------:R-:W-:-:S04]  /*21050*/  @!UP1 UIADD3 UR8, UP0, UR38, 0x270, URZ ;  /* 0x0000027026089890 */ /* 0x000fc8000ff1e03f */
[----:B------:R-:W-:-:S03]  /*21060*/  @!UP1 UIADD3.X UR9, URZ, UR39, URZ, UP0, !UPT ;  /* 0x000000273f099290 */ /* 0x000fc600087fe43f */
[----:B0-----:R-:W-:-:S09]  /*21070*/  VOTEU.ALL UP0, P6 ;  /* 0x00000000003f7886 */ /* 0x001fd20003000000 */
.L_x_1649:
        /* <DEDUP_REMOVED lines=16> */
.L_x_1650:
        /* <DEDUP_REMOVED lines=9> */
[----:B------:R-:W3:Y:S01]  /*21210*/  LDL R4, [R1+0x1c] ;  /* 0x00001c0001047983 */ /* 0x000ee20000100800 */
[----:B--2---:R-:W0:Y:S01]  /*21220*/  LDC.64 R8, c[0x0][0x3f8] ;  /* 0x0000fe00ff087b82 */ /* 0x004e220000000a00 */
[----:B------:R-:W-:Y:S02]  /*21230*/  ULDC.64 UR4, c[0x0][0xa08] ;  /* 0x0002820000047ab9 */ /* 0x000fe40000000a00 */
[----:B0-----:R-:W-:Y:S01]  /*21240*/  LOP3.LUT P0, RZ, R8, UR4, RZ, 0xfc, !PT ;  /* 0x0000000408ff7c12 */ /* 0x001fe2000f80fcff */
[----:B------:R-:W-:-:S03]  /*21250*/  UMOV UR4, 0xffffffff ;  /* 0xffffffff00047882 */ /* 0x000fc60000000000 */
[----:B------:R-:W-:-:S04]  /*21260*/  LOP3.LUT P0, RZ, R9, UR5, RZ, 0xfc, P0 ;  /* 0x0000000509ff7c12 */ /* 0x000fc8000800fcff */
[----:B-----5:R-:W-:Y:S02]  /*21270*/  SEL R6, R5, RZ, !P0 ;  /* 0x000000ff05067207 */ /* 0x020fe40004000000 */
[----:B---3--:R-:W-:Y:S01]  /*21280*/  IADD3 R4, R4, -0x1, RZ ;  /* 0xffffffff04047810 */ /* 0x008fe20007ffe0ff */
[----:B------:R-:W-:Y:S06]  /*21290*/  BRA.DIV UR4, `(.L_x_1651) ;  /* 0x00000052041c7947 */ /* 0x000fec000b800000 */
.L_x_1834:
[----:B------:R-:W-:Y:S01]  /*212a0*/  UMOV UR4, 0xffffffff ;  /* 0xffffffff00047882 */ /* 0x000fe20000000000 */
[----:B------:R-:W-:Y:S02]  /*212b0*/  SHF.R.S32.HI R17, RZ, 0x1f, R5 ;  /* 0x0000001fff117819 */ /* 0x000fe40000011405 */
[----:B------:R-:W-:Y:S05]  /*212c0*/  BRA.DIV UR4, `(.L_x_1652) ;  /* 0x0000005204447947 */ /* 0x000fea000b800000 */
[----:B------:R-:W-:-:S13]  /*212d0*/  ELECT P6, URZ, PT ;  /* 0x00000000003f782f */ /* 0x000fda00038c0000 */
.L_x_1837:
[----:B------:R-:W-:Y:S05]  /*212e0*/  @!P6 BRA `(.L_x_1653) ;  /* 0x00000004000ce947 */ /* 0x000fea0003800000 */
[----:B------:R-:W-:-:S04]  /*212f0*/  ISETP.NE.U32.AND P0, PT, R8, RZ, PT ;  /* 0x000000ff0800720c */ /* 0x000fc80003f05070 */
        /* <DEDUP_REMOVED lines=16> */
[----:B------:R-:W-:-:S04]  /*21400*/  LEA R10, P0, R6, R8, 0x2 ;  /* 0x00000008060a7211 */ /* 0x000fc800078010ff */
[----:B------:R-:W-:-:S05]  /*21410*/  LEA.HI.X R11, R6, R9, R7, 0x2, P0 ;  /* 0x00000009060b7211 */ /* 0x000fca00000f1407 */
[----:B------:R0:W5:Y:S04]  /*21420*/  LDG.E R6, desc[UR56][R10.64] ;  /* 0x000000380a067981 */ /* 0x000168000c1e1900 */
.L_x_1654:
        /* <DEDUP_REMOVED lines=9> */
.L_x_1838:
        /* <DEDUP_REMOVED lines=11> */
.L_x_1656:
[----:B------:R-:W2:Y:S01]  /*21570*/  LDL R11, [R1] ;  /* 0x00000000010b7983 */ /* 0x000ea20000100800 */
[----:B------:R-:W-:-:S03]  /*21580*/  MOV R12, 0x400 ;  /* 0x00000400000c7802 */ /* 0x000fc60000000f00 */
[----:B0-----:R-:W3:Y:S01]  /*21590*/  LDL R10, [R1+0x4] ;  /* 0x00000400010a7983 */ /* 0x001ee20000100800 */
[----:B------:R-:W0:Y:S01]  /*215a0*/  S2R R13, SR_CgaCtaId ;  /* 0x00000000000d7919 */ /* 0x000e220000008800 */
        /* <DEDUP_REMOVED lines=23> */
.L_x_1653:
        /* <DEDUP_REMOVED lines=39> */
.L_x_1839:
[----:B------:R-:W-:Y:S05]  /*21990*/  BSYNC B0 ;  /* 0x0000000000007941 */ /* 0x000fea0003800000 */
.L_x_1657:
[----:B0-----:R-:W2:Y:S04]  /*219a0*/  LDL R3, [R1+0x1c] ;  /* 0x00001c0001037983 */ /* 0x001ea80000100800 */
[----:B------:R-:W3:Y:S01]  /*219b0*/  LDL R10, [R1+0x18] ;  /* 0x00001800010a7983 */ /* 0x000ee20000100800 */
[----:B------:R-:W-:Y:S01]  /*219c0*/  BSSY B0, `(.L_x_1659) ;  /* 0x000018a000007945 */ /* 0x000fe20003800000 */
[----:B--2---:R-:W-:-:S05]  /*219d0*/  VIADD R7, R3, 0xfffffffe ;  /* 0xfffffffe03077836 */ /* 0x004fca0000000000 */
[----:B---3--:R-:W-:-:S13]  /*219e0*/  ISETP.GE.AND P0, PT, R7, R10, PT ;  /* 0x0000000a0700720c */ /* 0x008fda0003f06270 */
[----:B------:R-:W-:Y:S05]  /*219f0*/  @!P0 BRA `(.L_x_1660) ;  /* 0x0000001800188947 */ /* 0x000fea0003800000 */
[----:B------:R-:W-:Y:S01]  /*21a00*/  IMAD.MOV R13, RZ, RZ, -R3 ;  /* 0x000000ffff0d7224 */ /* 0x000fe200078e0a03 */
[----:B------:R-:W-:Y:S01]  /*21a10*/  LOP3.LUT R2, RZ, R10, RZ, 0x33, !PT ;  /* 0x0000000aff027212 */ /* 0x000fe200078e33ff */
[----:B------:R-:W-:Y:S03]  /*21a20*/  BSSY B1, `(.L_x_1661) ;  /* 0x0000088000017945 */ /* 0x000fe60003800000 */
        /* <DEDUP_REMOVED lines=35> */
.L_x_1665:
[----:B0-----:R-:W0:Y:S01]  /*21c60*/  S2R R8, SR_CgaCtaId ;  /* 0x0000000000087919 */ /* 0x001e220000008800 */
[----:B------:R-:W-:-:S04]  /*21c70*/  MOV R3, 0x400 ;  /* 0x0000040000037802 */ /* 0x000fc80000000f00 */
[----:B0-----:R-:W-:Y:S02]  /*21c80*/  LEA R3, R8, R3, 0x18 ;  /* 0x0000000308037211 */ /* 0x001fe400078ec0ff */
[----:B------:R-:W-:-:S03]  /*21c90*/  SHF.L.U32 R8, R14, 0x1f, RZ ;  /* 0x0000001f0e087819 */ /* 0x000fc600000006ff */
[----:B------:R-:W-:-:S04]  /*21ca0*/  IMAD R3, R12, 0x8, R3 ;  /* 0x000000080c037824 */ /* 0x000fc800078e0203 */
[----:B------:R-:W0:Y:S02]  /*21cb0*/  SYNCS.PHASECHK.TRANS64.TRYWAIT P0, [R3+URZ+0x28840], R8 ;  /* 0x02884008030075a7 */ /* 0x000e24000800017f */
[----:B0-----:R-:W-:Y:S05]  /*21cc0*/  @!P0 BRA `(.L_x_1666) ;  /* 0x0000004800188947 */ /* 0x001fea0003800000 */
.L_x_1840:
        /* <DEDUP_REMOVED lines=11> */
.L_x_1667:
        /* <DEDUP_REMOVED lines=33> */
.L_x_1841:
[----:B------:R-:W-:Y:S05]  /*21f90*/  @P1 BRA `(.L_x_1669) ;  /* 0x0000000000301947 */ /* 0x000fea0003800000 */
[----:B------:R-:W2:Y:S01]  /*21fa0*/  LDL R9, [R1] ;  /* 0x0000000001097983 */ /* 0x000ea20000100800 */
[----:B------:R-:W-:Y:S01]  /*21fb0*/  MOV R10, 0x400 ;  /* 0x00000400000a7802 */ /* 0x000fe20000000f00 */
[----:B------:R-:W1:Y:S01]  /*21fc0*/  S2R R15, SR_TID.X ;  /* 0x00000000000f7919 */ /* 0x000e620000002100 */
[----:B------:R-:W3:Y:S01]  /*21fd0*/  S2R R11, SR_CgaCtaId ;  /* 0x00000000000b7919 */ /* 0x000ee20000008800 */
[----:B0-----:R-:W-:Y:S01]  /*21fe0*/  IMAD.MOV.U32 R8, RZ, RZ, 0x8000 ;  /* 0x00008000ff087424 */ /* 0x001fe200078e00ff */
[----:B-1----:R-:W-:-:S04]  /*21ff0*/  LOP3.LUT R15, R15, 0x1f, RZ, 0xc0, !PT ;  /* 0x0000001f0f0f7812 */ /* 0x002fc800078ec0ff */
[----:B------:R-:W-:Y:S02]  /*22000*/  ISETP.NE.AND P0, PT, R15, RZ, PT ;  /* 0x000000ff0f00720c */ /* 0x000fe40003f05270 */
[----:B---3--:R-:W-:-:S05]  /*22010*/  LEA R10, R11, R10, 0x18 ;  /* 0x0000000a0b0a7211 */ /* 0x008fca00078ec0ff */
[----:B--2---:R-:W-:-:S04]  /*22020*/  IMAD R3, R9, 0x8, R10 ;  /* 0x0000000809037824 */ /* 0x004fc800078e020a */
[----:B------:R1:W-:Y:S02]  /*22030*/  SYNCS.ARRIVE.TRANS64 RZ, [R3+URZ+0x28850], R8 ;  /* 0x0288500803ff79a7 */ /* 0x0003e4000800003f */
[----:B------:R-:W-:Y:S05]  /*22040*/  @!P0 BRA `(.L_x_1669) ;  /* 0x0000000000048947 */ /* 0x000fea0003800000 */
[----:B------:R-:W-:Y:S01]  /*22050*/  BPT.TRAP 0x1 ;  /* 0x000000040000795c */ /* 0x000fe20000300000 */
.L_x_1669:
        /* <DEDUP_REMOVED lines=13> */
[----:B------:R-:W-:Y:S01]  /*22130*/  MOV R6, R2 ;  /* 0x0000000200067202 */ /* 0x000fe20000000f00 */
[----:B------:R-:W-:-:S02]  /*22140*/  IMAD.MOV.U32 R4, RZ, RZ, R7 ;  /* 0x000000ffff047224 */ /* 0x000fc400078e0007 */
        /* <DEDUP_REMOVED lines=16> */
.L_x_1664:
[----:B------:R-:W-:Y:S05]  /*22250*/  BSYNC B2 ;  /* 0x0000000000027941 */ /* 0x000fea0003800000 */
.L_x_1663:
[----:B------:R-:W2:Y:S04]  /*22260*/  LDL R2, [R1+0x1c] ;  /* 0x00001c0001027983 */ /* 0x000ea80000100800 */
[----:B------:R0:W-:Y:S04]  /*22270*/  STL [R1], R12 ;  /* 0x0000000c01007387 */ /* 0x0001e80000100800 */
[----:B------:R0:W-:Y:S02]  /*22280*/  STL [R1+0x8], R14 ;  /* 0x0000080e01007387 */ /* 0x0001e40000100800 */
[----:B0-2---:R-:W-:-:S07]  /*22290*/  VIADD R7, R2, 0xfffffffd ;  /* 0xfffffffd02077836 */ /* 0x005fce0000000000 */
.L_x_1662:
[----:B------:R-:W-:Y:S05]  /*222a0*/  BSYNC B1 ;  /* 0x0000000000017941 */ /* 0x000fea0003800000 */
.L_x_1661:
[----:B------:R-:W2:Y:S01]  /*222b0*/  LDL.LU R2, [R1+0x1c] ;  /* 0x00001c0001027983 */ /* 0x000ea20000300800 */
[----:B------:R-:W-:Y:S01]  /*222c0*/  VIADD R13, R13, 0xfffffffe ;  /* 0xfffffffe0d0d7836 */ /* 0x000fe20000000000 */
[----:B--2---:R-:W-:-:S04]  /*222d0*/  LOP3.LUT R2, RZ, R2, RZ, 0x33, !PT ;  /* 0x00000002ff027212 */ /* 0x004fc800078e33ff */
[----:B------:R-:W-:-:S13]  /*222e0*/  ISETP.NE.AND P0, PT, R13, R2, PT ;  /* 0x000000020d00720c */ /* 0x000fda0003f05270 */
[----:B------:R-:W-:Y:S05]  /*222f0*/  @!P0 BRA `(.L_x_1660) ;  /* 0x0000000c00d88947 */ /* 0x000fea0003800000 */
[----:B------:R-:W-:-:S07]  /*22300*/  IMAD.MOV.U32 R13, RZ, RZ, R6 ;  /* 0x000000ffff0d7224 */ /* 0x000fce00078e0006 */
.L_x_1684:
        /* <DEDUP_REMOVED lines=19> */
[----:B0-----:R-:W-:Y:S01]  /*22440*/  @P0 IMAD.HI.U32 R10, R7, R2, RZ ;  /* 0x00000002070a0227 */ /* 0x001fe200078e00ff */
[----:B------:R-:W-:-:S04]  /*22450*/  MOV R2, R7 ;  /* 0x0000000700027202 */ /* 0x000fc80000000f00 */
[----:B------:R-:W-:Y:S01]  /*22460*/  @P0 SHF.R.U32.HI R2, RZ, R3, R10 ;  /* 0x00000003ff020219 */ /* 0x000fe2000001160a */
[----:B------:R-:W-:-:S03]  /*22470*/  IMAD R10, R17, UR6, RZ ;  /* 0x00000006110a7c24 */ /* 0x000fc6000f8e02ff */
[--C-:B------:R-:W-:Y:S01]  /*22480*/  SHF.R.S32.HI R3, RZ, 0x1f, R2.reuse ;  /* 0x0000001fff037819 */ /* 0x100fe20000011402 */
[----:B------:R-:W-:Y:S02]  /*22490*/  IMAD.MOV R12, RZ, RZ, -R2 ;  /* 0x000000ffff0c7224 */ /* 0x000fe400078e0a02 */
[C---:B------:R-:W-:Y:S02]  /*224a0*/  IMAD R10, R5.reuse, UR7, R10 ;  /* 0x00000007050a7c24 */ /* 0x040fe4000f8e020a */
[----:B------:R-:W-:-:S04]  /*224b0*/  IMAD.WIDE.U32 R2, R5, UR6, R2 ;  /* 0x0000000605027c25 */ /* 0x000fc8000f8e0002 */
[----:B------:R-:W-:Y:S01]  /*224c0*/  IMAD.IADD R3, R10, 0x1, R3 ;  /* 0x000000010a037824 */ /* 0x000fe200078e0203 */
[----:B------:R-:W-:Y:S01]  /*224d0*/  LEA R10, P0, R2, UR4, 0x2 ;  /* 0x00000004020a7c11 */ /* 0x000fe2000f8010ff */
[----:B------:R-:W-:-:S03]  /*224e0*/  IMAD R12, R11, R12, R7 ;  /* 0x0000000c0b0c7224 */ /* 0x000fc600078e0207 */
[----:B------:R-:W-:-:S05]  /*224f0*/  LEA.HI.X R11, R2, UR5, R3, 0x2, P0 ;  /* 0x00000005020b7c11 */ /* 0x000fca00080f1403 */
[----:B------:R0:W5:Y:S04]  /*22500*/  LDG.E R13, desc[UR56][R10.64] ;  /* 0x000000380a0d7981 */ /* 0x000168000c1e1900 */
.L_x_1672:
[----:B------:R-:W1:Y:S01]  /*22510*/  S2R R3, SR_CgaCtaId ;  /* 0x0000000000037919 */ /* 0x000e620000008800 */
[----:B------:R-:W-:-:S04]  /*22520*/  MOV R2, 0x400 ;  /* 0x0000040000027802 */ /* 0x000fc80000000f00 */
[----:B-1----:R-:W-:Y:S02]  /*22530*/  LEA R2, R3, R2, 0x18 ;  /* 0x0000000203027211 */ /* 0x002fe400078ec0ff */
[----:B------:R-:W-:-:S03]  /*22540*/  SHF.L.U32 R3, R9, 0x1f, RZ ;  /* 0x0000001f09037819 */ /* 0x000fc600000006ff */
[----:B------:R-:W-:-:S04]  /*22550*/  IMAD R2, R8, 0x8, R2 ;  /* 0x0000000808027824 */ /* 0x000fc800078e0202 */
[----:B------:R-:W1:Y:S02]  /*22560*/  SYNCS.PHASECHK.TRANS64.TRYWAIT P0, [R2+URZ+0x28840], R3 ;  /* 0x02884003020075a7 */ /* 0x000e64000800017f */
[----:B-1----:R-:W-:Y:S05]  /*22570*/  @!P0 BRA `(.L_x_1673) ;  /* 0x0000004000148947 */ /* 0x002fea0003800000 */
.L_x_1842:
        /* <DEDUP_REMOVED lines=11> */
.L_x_1674:
        /* <DEDUP_REMOVED lines=24> */
[----:B---3--:R-:W-:Y:S02]  /*227b0*/  SHF.L.U32 R3, R3, 0x1f, RZ ;  /* 0x0000001f03037819 */ /* 0x008fe400000006ff */
[----:B----4-:R-:W-:-:S04]  /*227c0*/  LEA R2, R10, R2, 0x3 ;  /* 0x000000020a027211 */ /* 0x010fc800078e18ff */
[----:B------:R-:W-:Y:S02]  /*227d0*/  UMOV UR8, UR14 ;  /* 0x0000000e00087c82 */ /* 0x000fe40008000000 */
[----:B------:R0:W-:Y:S02]  /*227e0*/  UTMALDG.4D [UR8], [UR4], desc[UR6] ;  /* 0x00000608040075b4 */ /* 0x0001e40008019000 */
[----:B0-----:R-:W-:Y:S01]  /*227f0*/  UMOV UR8, UR15 ;  /* 0x0000000f00087c82 */ /* 0x001fe20008000000 */
[----:B------:R-:W-:Y:S02]  /*22800*/  UMOV UR10, UR16 ;  /* 0x00000010000a7c82 */ /* 0x000fe40008000000 */
[----:B------:R0:W-:Y:S01]  /*22810*/  UTMALDG.4D [UR8], [UR4], desc[UR6] ;  /* 0x00000608040075b4 */ /* 0x0001e20008019000 */
[----:B------:R-:W1:Y:S02]  /*22820*/  SYNCS.PHASECHK.TRANS64.TRYWAIT P1, [R2+URZ+0x60], R3 ;  /* 0x00006003020075a7 */ /* 0x000e64000802017f */
[----:B01----:R-:W-:Y:S05]  /*22830*/  @!P1 BRA `(.L_x_1675) ;  /* 0x0000003c00789947 */ /* 0x003fea0003800000 */
.L_x_1843:
        /* <DEDUP_REMOVED lines=8> */
.L_x_1676:
        /* <DEDUP_REMOVED lines=29> */
.L_x_1671:
[----:B------:R-:W-:Y:S05]  /*22a90*/  BSYNC B1 ;  /* 0x0000000000017941 */ /* 0x000fea0003800000 */
.L_x_1670:
        /* <DEDUP_REMOVED lines=11> */
[----:B------:R-:W-:Y:S02]  /*22b50*/  MOV R10, R11 ;  /* 0x0000000b000a7202 */ /* 0x000fe40000000f00 */
        /* <DEDUP_REMOVED lines=18> */
[----:B------:R-:W-:-:S06]  /*22c80*/  LEA.HI.X R13, R2, UR5, R3, 0x2, P0 ;  /* 0x00000005020d7c11 */ /* 0x000fcc00080f1403 */
[----:B------:R1:W5:Y:S03]  /*22c90*/  LDG.E R13, desc[UR56][R12.64] ;  /* 0x000000380c0d7981 */ /* 0x000366000c1e1900 */
.L_x_1679:
[----:B------:R-:W2:Y:S01]  /*22ca0*/  S2R R3, SR_CgaCtaId ;  /* 0x0000000000037919 */ /* 0x000ea20000008800 */
[----:B------:R-:W-:-:S04]  /*22cb0*/  MOV R2, 0x400 ;  /* 0x0000040000027802 */ /* 0x000fc80000000f00 */
[----:B--2---:R-:W-:Y:S02]  /*22cc0*/  LEA R2, R3, R2, 0x18 ;  /* 0x0000000203027211 */ /* 0x004fe400078ec0ff */
[----:B------:R-:W-:-:S03]  /*22cd0*/  SHF.L.U32 R3, R14, 0x1f, RZ ;  /* 0x0000001f0e037819 */ /* 0x000fc600000006ff */
[----:B------:R-:W-:-:S04]  /*22ce0*/  IMAD R2, R15, 0x8, R2 ;  /* 0x000000080f027824 */ /* 0x000fc800078e0202 */
[----:B------:R-:W2:Y:S02]  /*22cf0*/  SYNCS.PHASECHK.TRANS64.TRYWAIT P0, [R2+URZ+0x28840], R3 ;  /* 0x02884003020075a7 */ /* 0x000ea4000800017f */
[----:B--2---:R-:W-:Y:S05]  /*22d00*/  @!P0 BRA `(.L_x_1680) ;  /* 0x0000003800588947 */ /* 0x004fea0003800000 */
.L_x_1844:
        /* <DEDUP_REMOVED lines=11> */
.L_x_1681:
        /* <DEDUP_REMOVED lines=14> */
[----:B------:R-:W-:Y:S02]  /*22ea0*/  SHF.L.U32 R9, R9, 0x1f, RZ ;  /* 0x0000001f09097819 */ /* 0x000fe400000006ff */
[----:B---3--:R-:W-:-:S04]  /*22eb0*/  LEA R2, R14, R3, 0x3 ;  /* 0x000000030e027211 */ /* 0x008fc800078e18ff */
        /* <DEDUP_REMOVED lines=17> */
.L_x_1845:
        /* <DEDUP_REMOVED lines=8> */
.L_x_1683:
        /* <DEDUP_REMOVED lines=28> */
.L_x_1678:
[----:B------:R-:W-:Y:S05]  /*23210*/  BSYNC B1 ;  /* 0x0000000000017941 */ /* 0x000fea0003800000 */
.L_x_1677:
[----:B------:R-:W2:Y:S01]  /*23220*/  LDL R2, [R1+0x18] ;  /* 0x0000180001027983 */ /* 0x000ea20000100800 */
[----:B------:R-:W-:Y:S02]  /*23230*/  IADD3 R7, R7, -0x2, RZ ;  /* 0xfffffffe07077810 */ /* 0x000fe40007ffe0ff */
[----:B--2---:R-:W-:-:S13]  /*23240*/  ISETP.GT.AND P0, PT, R11, R2, PT ;  /* 0x000000020b00720c */ /* 0x004fda0003f04270 */
[----:B------:R-:W-:Y:S05]  /*23250*/  @P0 BRA `(.L_x_1684) ;  /* 0xfffffff0002c0947 */ /* 0x000fea000383ffff */
.L_x_1660:
[----:B------:R-:W-:Y:S05]  /*23260*/  BSYNC B0 ;  /* 0x0000000000007941 */ /* 0x000fea0003800000 */
.L_x_1659:
        /* <DEDUP_REMOVED lines=13> */
[----:B-1----:R-:W-:-:S06]  /*23340*/  LOP3.LUT R8, R8, UR4, RZ, 0xc0, !PT ;  /* 0x0000000408087c12 */ /* 0x002fcc000f8ec0ff */
[----:B------:R-:W1:Y:S01]  /*23350*/  POPC R8, R8 ;  /* 0x0000000800087309 */ /* 0x000e620000000000 */
[----:B--2---:R-:W1:Y:S02]  /*23360*/  SHFL.IDX PT, R7, R2, R7, 0x1f ;  /* 0x00001f0702077589 */ /* 0x004e6400000e0000 */
[----:B-1----:R-:W-:-:S07]  /*23370*/  IADD3 R16, R7, UR37, R8 ;  /* 0x0000002507107c10 */ /* 0x002fce000fffe008 */
.L_x_1686:
[----:B------:R-:W-:Y:S05]  /*23380*/  BSYNC B0 ;  /* 0x0000000000007941 */ /* 0x000fea0003800000 */
.L_x_1685:
        /* <DEDUP_REMOVED lines=11> */
.L_x_1846:
        /* <DEDUP_REMOVED lines=11> */
.L_x_1690:
        /* <DEDUP_REMOVED lines=27> */
.L_x_1688:
[----:B------:R-:W-:Y:S05]  /*236a0*/  BSYNC B0 ;  /* 0x0000000000007941 */ /* 0x000fea0003800000 */
.L_x_1687:
        /* <DEDUP_REMOVED lines=9> */
.L_x_1645:
[----:B------:R-:W-:Y:S05]  /*23740*/  BSYNC B6 ;  /* 0x0000000000067941 */ /* 0x000fea0003800000 */
.L_x_1643:
[----:B------:R-:W-:-:S03]  /*23750*/  UMOV UR4, 0xffffffff ;  /* 0xffffffff00047882 */ /* 0x000fc60000000000 */
[----:B------:R-:W-:Y:S05]  /*23760*/  BRA.DIV UR4, `(.L_x_1691) ;  /* 0x0000002e04fc7947 */ /* 0x000fea000b800000 */
[----:B------:R4:W0:Y:S04]  /*23770*/  SHFL.IDX PT, R4, R16, RZ, 0x1f ;  /* 0x00001fff10047589 */ /* 0x00082800000e0000 */
[----:B------:R-:W0:Y:S02]  /*23780*/  SHFL.IDX PT, R16, R16, 0x1, 0x1f ;  /* 0x00201f0010107f89 */ /* 0x000e2400000e0000 */
.L_x_1850:
[----:B------:R-:W5:Y:S01]  /*23790*/  S2R R7, SR_TID.X ;  /* 0x0000000000077919 */ /* 0x000f620000002100 */
[----:B------:R-:W-:Y:S01]  /*237a0*/  ULDC UR4, c[0x0][0xc14] ;  /* 0x0003050000047ab9 */ /* 0x000fe20000000800 */
[----:B------:R-:W-:Y:S01]  /*237b0*/  BSSY B0, `(.L_x_1692) ;  /* 0x000000b000007945 */ /* 0x000fe20003800000 */
[----:B-1----:R-:W-:Y:S01]  /*237c0*/  IMAD.U32 R0, RZ, RZ, UR4 ;  /* 0x00000004ff007e24 */ /* 0x002fe2000f8e00ff */
[----:B------:R-:W-:Y:S02]  /*237d0*/  MOV R17, RZ ;  /* 0x000000ff00117202 */ /* 0x000fe40000000f00 */
[----:B-----5:R-:W-:-:S04]  /*237e0*/  LOP3.LUT R7, R7, 0x1f, RZ, 0xc0, !PT ;  /* 0x0000001f07077812 */ /* 0x020fc800078ec0ff */
[C---:B------:R-:W-:Y:S01]  /*237f0*/  ISETP.NE.AND P0, PT, R7.reuse, 0x1f, PT ;  /* 0x0000001f0700780c */ /* 0x040fe20003f05270 */
[----:B------:R-:W-:-:S05]  /*23800*/  IMAD.IADD R5, R7, 0x1, R19 ;  /* 0x0000000107057824 */ /* 0x000fca00078e0213 */
[----:B------:R-:W-:-:S13]  /*23810*/  ISETP.GE.OR P0, PT, R5, R0, !P0 ;  /* 0x000000000500720c */ /* 0x000fda0004706670 */
[----:B------:R-:W-:Y:S05]  /*23820*/  @P0 BRA `(.L_x_1693) ;  /* 0x00000000000c0947 */ /* 0x000fea0003800000 */
[----:B------:R-:W1:Y:S02]  /*23830*/  LDC.64 R2, c[0x0][0xc58] ;  /* 0x00031600ff027b82 */ /* 0x000e640000000a00 */
[----:B-1----:R-:W-:-:S05]  /*23840*/  IMAD.WIDE R2, R5, 0x4, R2 ;  /* 0x0000000405027825 */ /* 0x002fca00078e0202 */
[----:B------:R1:W5:Y:S02]  /*23850*/  LDG.E R17, desc[UR56][R2.64] ;  /* 0x0000003802117981 */ /* 0x000364000c1e1900 */
.L_x_1693:
[----:B------:R-:W-:Y:S05]  /*23860*/  BSYNC B0 ;  /* 0x0000000000007941 */ /* 0x000fea0003800000 */
.L_x_1692:
[----:B------:R-:W-:-:S03]  /*23870*/  UMOV UR4, 0xffffffff ;  /* 0xffffffff00047882 */ /* 0x000fc60000000000 */
[----:B------:R-:W-:Y:S05]  /*23880*/  BRA.DIV UR4, `(.L_x_1694) ;  /* 0x0000003204007947 */ /* 0x000fea000b800000 */
        /* <DEDUP_REMOVED lines=9> */
[----:B-1----:R-:W-:-:S05]  /*23920*/  IMAD.IADD R3, R13, 0x1, R14 ;  /* 0x000000010d037824 */ /* 0x002fca00078e020e */
[----:B------:R-:W0:Y:S02]  /*23930*/  SHFL.UP PT, R14, R3, 0x4, RZ ;  /* 0x04800000030e7989 */ /* 0x000e2400000e00ff */
[----:B0-----:R-:W-:Y:S02]  /*23940*/  SEL R14, R14, RZ, P0 ;  /* 0x000000ff0e0e7207 */ /* 0x001fe40000000000 */
[----:B------:R-:W-:-:S03]  /*23950*/  ISETP.GE.U32.AND P0, PT, R7, 0x10, PT ;  /* 0x000000100700780c */ /* 0x000fc60003f06070 */
[----:B------:R-:W-:-:S05]  /*23960*/  IMAD.IADD R5, R3, 0x1, R14 ;  /* 0x0000000103057824 */ /* 0x000fca00078e020e */
[----:B------:R-:W3:Y:S02]  /*23970*/  SHFL.UP PT, R14, R5, 0x8, RZ ;  /* 0x05000000050e7989 */ /* 0x000ee400000e00ff */
[----:B---3--:R-:W-:-:S05]  /*23980*/  SEL R6, R14, RZ, P1 ;  /* 0x000000ff0e067207 */ /* 0x008fca0000800000 */
[----:B------:R-:W-:-:S05]  /*23990*/  IMAD.IADD R6, R5, 0x1, R6 ;  /* 0x0000000105067824 */ /* 0x000fca00078e0206 */
[----:B------:R-:W0:Y:S02]  /*239a0*/  SHFL.UP PT, R14, R6, 0x10, RZ ;  /* 0x06000000060e7989 */ /* 0x000e2400000e00ff */
[----:B0-----:R-:W-:-:S05]  /*239b0*/  SEL R7, R14, RZ, P0 ;  /* 0x000000ff0e077207 */ /* 0x001fca0000000000 */
[----:B------:R-:W-:-:S05]  /*239c0*/  IMAD.IADD R2, R6, 0x1, R7 ;  /* 0x0000000106027824 */ /* 0x000fca00078e0207 */
[----:B------:R0:W1:Y:S02]  /*239d0*/  SHFL.IDX PT, R14, R2, 0x1f, 0x1f ;  /* 0x03e01f00020e7f89 */ /* 0x00006400000e0000 */
.L_x_1858:
[----:B------:R-:W-:Y:S02]  /*239e0*/  ULDC UR4, c[0x0][0xc10] ;  /* 0x0003040000047ab9 */ /* 0x000fe40000000800 */
[----:B------:R-:W-:-:S04]  /*239f0*/  IMAD.U32 R5, RZ, RZ, UR4 ;  /* 0x00000004ff057e24 */ /* 0x000fc8000f8e00ff */
[----:B-1----:R-:W-:-:S05]  /*23a00*/  IMAD R3, R14, R5, RZ ;  /* 0x000000050e037224 */ /* 0x002fca00078e02ff */
[----:B----4-:R-:W-:-:S04]  /*23a10*/  IADD3 R16, R16, R3, RZ ;  /* 0x0000000310107210 */ /* 0x010fc80007ffe0ff */
[----:B------:R-:W-:-:S13]  /*23a20*/  ISETP.GT.AND P0, PT, R16, R4, PT ;  /* 0x000000041000720c */ /* 0x000fda0003f04270 */
[----:B------:R-:W-:Y:S05]  /*23a30*/  @P0 BRA `(.L_x_1695) ;  /* 0x0000000000b40947 */ /* 0x000fea0003800000 */
[----:B------:R-:W1:Y:S02]  /*23a40*/  LDC R0, c[0x0][0xc14] ;  /* 0x00030500ff007b82 */ /* 0x000e640000000800 */
.L_x_1700:
[----:B------:R-:W-:-:S05]  /*23a50*/  VIADD R19, R19, 0x1f ;  /* 0x0000001f13137836 */ /* 0x000fca0000000000 */
[----:B-1----:R-:W-:-:S13]  /*23a60*/  ISETP.GE.AND P0, PT, R19, R0, PT ;  /* 0x000000001300720c */ /* 0x002fda0003f06270 */
[----:B------:R-:W-:Y:S05]  /*23a70*/  @P0 BRA `(.L_x_1696) ;  /* 0x0000000400ec0947 */ /* 0x000fea0003800000 */
[----:B------:R-:W1:Y:S01]  /*23a80*/  S2R R6, SR_TID.X ;  /* 0x0000000000067919 */ /* 0x000e620000002100 */
[----:B------:R-:W-:Y:S01]  /*23a90*/  BSSY B0, `(.L_x_1697) ;  /* 0x000000a000007945 */ /* 0x000fe20003800000 */
[----:B------:R-:W-:Y:S01]  /*23aa0*/  IMAD.MOV.U32 R17, RZ, RZ, RZ ;  /* 0x000000ffff117224 */ /* 0x000fe200078e00ff */
[----:B-1----:R-:W-:-:S04]  /*23ab0*/  LOP3.LUT R6, R6, 0x1f, RZ, 0xc0, !PT ;  /* 0x0000001f06067812 */ /* 0x002fc800078ec0ff */
[C---:B------:R-:W-:Y:S01]  /*23ac0*/  ISETP.NE.AND P1, PT, R6.reuse, 0x1f, PT ;  /* 0x0000001f0600780c */ /* 0x040fe20003f25270 */
[----:B------:R-:W-:-:S05]  /*23ad0*/  IMAD.IADD R5, R6, 0x1, R19 ;  /* 0x0000000106057824 */ /* 0x000fca00078e0213 */
[----:B------:R-:W-:-:S13]  /*23ae0*/  ISETP.GE.OR P0, PT, R5, R0, !P1 ;  /* 0x000000000500720c */ /* 0x000fda0004f06670 */
[----:B------:R-:W-:Y:S05]  /*23af0*/  @P0 BRA `(.L_x_1698) ;  /* 0x00000000000c0947 */ /* 0x000fea0003800000 */
[----:B0-----:R-:W0:Y:S02]  /*23b00*/  LDC.64 R2, c[0x0][0xc58] ;  /* 0x00031600ff027b82 */ /* 0x001e240000000a00 */
[----:B0-----:R-:W-:-:S05]  /*23b10*/  IMAD.WIDE R2, R5, 0x4, R2 ;  /* 0x0000000405027825 */ /* 0x001fca00078e0202 */
[----:B------:R1:W5:Y:S02]  /*23b20*/  LDG.E R17, desc[UR56][R2.64] ;  /* 0x0000003802117981 */ /* 0x000364000c1e1900 */
.L_x_1698:
[----:B------:R-:W-:Y:S05]  /*23b30*/  BSYNC B0 ;  /* 0x0000000000007941 */ /* 0x000fea0003800000 */
.L_x_1697:
[----:B------:R-:W-:-:S03]  /*23b40*/  UMOV UR4, 0xffffffff ;  /* 0xffffffff00047882 */ /* 0x000fc60000000000 */
[----:B------:R-:W-:Y:S05]  /*23b50*/  BRA.DIV UR4, `(.L_x_1699) ;  /* 0x00000032041c7947 */ /* 0x000fea000b800000 */
[----:B-----5:R-:W3:Y:S01]  /*23b60*/  SHFL.UP PT, R14, R17, 0x1, RZ ;  /* 0x04200000110e7989 */ /* 0x020ee200000e00ff */
[C---:B------:R-:W-:Y:S02]  /*23b70*/  ISETP.NE.AND P0, PT, R6.reuse, RZ, PT ;  /* 0x000000ff0600720c */ /* 0x040fe40003f05270 */
[----:B------:R-:W-:Y:S02]  /*23b80*/  ISETP.GE.U32.AND P1, PT, R6, 0x2, PT ;  /* 0x000000020600780c */ /* 0x000fe40003f26070 */
[----:B---3--:R-:W-:Y:S02]  /*23b90*/  SEL R14, R14, RZ, P0 ;  /* 0x000000ff0e0e7207 */ /* 0x008fe40000000000 */
[----:B------:R-:W-:-:S03]  /*23ba0*/  ISETP.GE.U32.AND P0, PT, R6, 0x4, PT ;  /* 0x000000040600780c */ /* 0x000fc60003f06070 */
[----:B------:R-:W-:-:S05]  /*23bb0*/  IMAD.IADD R13, R17, 0x1, R14 ;  /* 0x00000001110d7824 */ /* 0x000fca00078e020e */
[----:B------:R-:W0:Y:S02]  /*23bc0*/  SHFL.UP PT, R14, R13, 0x2, RZ ;  /* 0x044000000d0e7989 */ /* 0x000e2400000e00ff */
[----:B01----:R-:W-:Y:S02]  /*23bd0*/  SEL R2, R14, RZ, P1 ;  /* 0x000000ff0e027207 */ /* 0x003fe40000800000 */
        /* <DEDUP_REMOVED lines=12> */
[----:B------:R0:W1:Y:S02]  /*23ca0*/  SHFL.IDX PT, R14, R2, 0x1f, 0x1f ;  /* 0x03e01f00020e7f89 */ /* 0x00006400000e0000 */
.L_x_1866:
[----:B------:R-:W-:Y:S02]  /*23cb0*/  ULDC UR4, c[0x0][0xc10] ;  /* 0x0003040000047ab9 */ /* 0x000fe40000000800 */
[----:B------:R-:W-:-:S04]  /*23cc0*/  IMAD.U32 R5, RZ, RZ, UR4 ;  /* 0x00000004ff057e24 */ /* 0x000fc8000f8e00ff */
[----:B-1----:R-:W-:-:S04]  /*23cd0*/  IMAD R3, R14, R5, RZ ;  /* 0x000000050e037224 */ /* 0x002fc800078e02ff */
[----:B------:R-:W-:-:S05]  /*23ce0*/  IMAD.IADD R16, R3, 0x1, R16 ;  /* 0x0000000103107824 */ /* 0x000fca00078e0210 */
[----:B------:R-:W-:-:S13]  /*23cf0*/  ISETP.GT.AND P0, PT, R16, R4, PT ;  /* 0x000000041000720c */ /* 0x000fda0003f04270 */
[----:B------:R-:W-:Y:S05]  /*23d00*/  @!P0 BRA `(.L_x_1700) ;  /* 0xfffffffc00508947 */ /* 0x000fea000383ffff */
.L_x_1695:
[----:B------:R-:W-:Y:S01]  /*23d10*/  IMAD.IADD R16, R16, 0x1, -R3 ;  /* 0x0000000110107824 */ /* 0x000fe200078e0a03 */
[----:B------:R-:W-:-:S03]  /*23d20*/  UMOV UR4, 0xffffffff ;  /* 0xffffffff00047882 */ /* 0x000fc60000000000 */
[----:B------:R-:W-:-:S05]  /*23d30*/  IMAD R3, R2, R5, R16 ;  /* 0x0000000502037224 */ /* 0x000fca00078e0210 */
[----:B------:R-:W-:Y:S01]  /*23d40*/  ISETP.GT.AND P6, PT, R3, R4, PT ;  /* 0x000000040300720c */ /* 0x000fe20003fc4270 */
[----:B------:R-:W-:-:S12]  /*23d50*/  BRA.DIV UR4, `(.L_x_1701) ;  /* 0x00000032046c7947 */ /* 0x000fd8000b800000 */
[----:B------:R-:W-:-:S04]  /*23d60*/  VOTE.ANY R3, PT, !P6 ;  /* 0x0000000000037806 */ /* 0x000fc800070e0100 */
[----:B------:R-:W1:Y:S02]  /*23d70*/  POPC R6, R3 ;  /* 0x0000000300067309 */ /* 0x000e640000000000 */
[----:B-1----:R1:W3:Y:S02]  /*23d80*/  SHFL.IDX PT, R17, R17, R6, 0x1f ;  /* 0x00001f0611117589 */ /* 0x0022e400000e0000 */
.L_x_1870:
[----:B------:R-:W-:Y:S02]  /*23d90*/  ISETP.NE.AND P0, PT, R3, RZ, PT ;  /* 0x000000ff0300720c */ /* 0x000fe40003f05270 */
[----:B------:R-:W-:-:S11]  /*23da0*/  MOV R7, RZ ;  /* 0x000000ff00077202 */ /* 0x000fd60000000f00 */
[----:B------:R-:W-:Y:S05]  /*23db0*/  @!P0 BRA `(.L_x_1702) ;  /* 0x0000000000108947 */ /* 0x000fea0003800000 */
[----:B------:R-:W-:Y:S01]  /*23dc0*/  UMOV UR4, 0xffffffff ;  /* 0xffffffff00047882 */ /* 0x000fe20000000000 */
[----:B------:R-:W-:Y:S02]  /*23dd0*/  VIADD R12, R6, 0xffffffff ;  /* 0xffffffff060c7836 */ /* 0x000fe40000000000 */
[----:B------:R-:W-:Y:S05]  /*23de0*/  BRA.DIV UR4, `(.L_x_1703) ;  /* 0x0000003204907947 */ /* 0x000fea000b800000 */
[----:B------:R4:W0:Y:S02]  /*23df0*/  SHFL.IDX PT, R7, R2, R12, 0x1f ;  /* 0x00001f0c02077589 */ /* 0x00082400000e0000 */
.L_x_1702:
[----:B0---4-:R-:W0:Y:S01]  /*23e00*/  LDC.64 R2, c[0x0][0xc68] ;  /* 0x00031a00ff027b82 */ /* 0x011e220000000a00 */
[----:B------:R-:W-:-:S04]  /*23e10*/  IMAD.IADD R19, R6, 0x1, R19 ;  /* 0x0000000106137824 */ /* 0x000fc800078e0213 */
[----:B0-----:R-:W-:-:S05]  /*23e20*/  IMAD.WIDE R2, R19, 0x4, R2 ;  /* 0x0000000413027825 */ /* 0x001fca00078e0202 */
[----:B--2---:R0:W1:Y:S01]  /*23e30*/  LDG.E R8, desc[UR56][R2.64] ;  /* 0x0000003802087981 */ /* 0x004062000c1e1900 */
[----:B------:R-:W-:-:S05]  /*23e40*/  IMAD R16, R7, R5, R16 ;  /* 0x0000000507107224 */ /* 0x000fca00078e0210 */
[----:B------:R-:W-:Y:S01]  /*23e50*/  IADD3 R7, R4, -R16, RZ ;  /* 0x8000001004077210 */ /* 0x000fe20007ffe0ff */
[----:B0-----:R-:W-:Y:S02]  /*23e60*/  IMAD.MOV.U32 R2, RZ, RZ, RZ ;  /* 0x000000ffff027224 */ /* 0x001fe400078e00ff */
[----:B-1-3--:R-:W-:-:S05]  /*23e70*/  IMAD R6, R17, R8, RZ ;  /* 0x0000000811067224 */ /* 0x00afca00078e02ff */
        /* <DEDUP_REMOVED lines=21> */
[----:B------:R-:W-:Y:S02]  /*23fd0*/  @!P0 IADD3 R9, -R9, RZ, RZ ;  /* 0x000000ff09098210 */ /* 0x000fe40007ffe1ff */
[----:B------:R-:W-:-:S13]  /*23fe0*/  ISETP.NE.AND P0, PT, R6, RZ, PT ;  /* 0x000000ff0600720c */ /* 0x000fda0003f05270 */
[----:B------:R-:W-:-:S05]  /*23ff0*/  @!P0 LOP3.LUT R9, RZ, R6, RZ, 0x33, !PT ;  /* 0x00000006ff098212 */ /* 0x000fca00078e33ff */
[----:B------:R-:W-:Y:S02]  /*24000*/  IMAD R4, R8, R9, RZ ;  /* 0x0000000908047224 */ /* 0x000fe400078e02ff */
[----:B------:R-:W-:Y:S02]  /*24010*/  IMAD.MOV R9, RZ, RZ, -R9 ;  /* 0x000000ffff097224 */ /* 0x000fe400078e0a09 */
[----:B------:R-:W-:Y:S02]  /*24020*/  IMAD.MOV R2, RZ, RZ, -R4 ;  /* 0x000000ffff027224 */ /* 0x000fe400078e0a04 */
[----:B------:R-:W-:-:S03]  /*24030*/  IMAD R6, R6, R9, R7 ;  /* 0x0000000906067224 */ /* 0x000fc600078e0207 */
[----:B------:R-:W-:Y:S01]  /*24040*/  VIADDMNMX R5, R2, R5, R8, PT ;  /* 0x0000000502057246 */ /* 0x000fe20003800108 */
[----:B------:R-:W-:Y:S02]  /*24050*/  IMAD.MOV.U32 R2, RZ, RZ, RZ ;  /* 0x000000ffff027224 */ /* 0x000fe400078e00ff */
[----:B------:R-:W-:Y:S01]  /*24060*/  IMAD.IADD R4, R6, 0x1, R4 ;  /* 0x0000000106047824 */ /* 0x000fe200078e0204 */
[----:B------:R-:W-:-:S04]  /*24070*/  IABS R8, R5 ;  /* 0x0000000500087213 */ /* 0x000fc80000000000 */
[----:B------:R-:W0:Y:S08]  /*24080*/  I2F.RP R10, R8 ;  /* 0x00000008000a7306 */ /* 0x000e300000209400 */
[----:B0-----:R-:W0:Y:S02]  /*24090*/  MUFU.RCP R10, R10 ;  /* 0x0000000a000a7308 */ /* 0x001e240000001000 */
[----:B0-----:R-:W-:-:S06]  /*240a0*/  VIADD R11, R10, 0xffffffe ;  /* 0x0ffffffe0a0b7836 */ /* 0x001fcc0000000000 */
[----:B------:R-:W0:Y:S02]  /*240b0*/  F2I.FTZ.U32.TRUNC.NTZ R3, R11 ;  /* 0x0000000b00037305 */ /* 0x000e24000021f000 */
[----:B0-----:R-:W-:-:S04]  /*240c0*/  IMAD.MOV R7, RZ, RZ, -R3 ;  /* 0x000000ffff077224 */ /* 0x001fc800078e0a03 */
[----:B------:R-:W-:-:S04]  /*240d0*/  IMAD R7, R7, R8, RZ ;  /* 0x0000000807077224 */ /* 0x000fc800078e02ff */
[----:B------:R-:W-:Y:S01]  /*240e0*/  IMAD.HI.U32 R3, R3, R7, R2 ;  /* 0x0000000703037227 */ /* 0x000fe200078e0002 */
[----:B------:R-:W-:Y:S02]  /*240f0*/  IABS R2, R6 ;  /* 0x0000000600027213 */ /* 0x000fe40000000000 */
[----:B------:R-:W-:-:S03]  /*24100*/  IABS R7, R5 ;  /* 0x0000000500077213 */ /* 0x000fc60000000000 */
[----:B------:R-:W-:Y:S01]  /*24110*/  IMAD.HI.U32 R3, R3, R2, RZ ;  /* 0x0000000203037227 */ /* 0x000fe200078e00ff */
[----:B------:R-:W-:-:S05]  /*24120*/  IADD3 R7, RZ, -R7, RZ ;  /* 0x80000007ff077210 */ /* 0x000fca0007ffe0ff */
        /* <DEDUP_REMOVED lines=10> */
[----:B------:R-:W-:Y:S02]  /*241d0*/  @!P0 LOP3.LUT R3, RZ, R5, RZ, 0x33, !PT ;  /* 0x00000005ff038212 */ /* 0x000fe400078e33ff */
[----:B------:R-:W-:Y:S02]  /*241e0*/  IADD3 R5, -R5, RZ, RZ ;  /* 0x000000ff05057210 */ /* 0x000fe40007ffe1ff */
[----:B------:R-:W-:-:S03]  /*241f0*/  LOP3.LUT R2, RZ, R3, RZ, 0x33, !PT ;  /* 0x00000003ff027212 */ /* 0x000fc600078e33ff */
[----:B------:R-:W-:Y:S02]  /*24200*/  IMAD R18, R3, R5, R4 ;  /* 0x0000000503127224 */ /* 0x000fe400078e0204 */
[----:B------:R-:W-:Y:S01]  /*24210*/  IMAD.IADD R17, R17, 0x1, R2 ;  /* 0x0000000111117824 */ /* 0x000fe200078e0202 */
[----:B------:R-:W-:Y:S06]  /*24220*/  BRA `(.L_x_1704) ;  /* 0x00000000001c7947 */ /* 0x000fec0003800000 */
.L_x_1696:
[----:B------:R-:W-:Y:S01]  /*24230*/  UMOV UR4, URZ ;  /* 0x0000003f00047c82 */ /* 0x000fe20008000000 */
[----:B------:R-:W-:Y:S01]  /*24240*/  UMOV UR5, URZ ;  /* 0x0000003f00057c82 */ /* 0x000fe20008000000 */
[----:B------:R-:W-:Y:S01]  /*24250*/  ULDC UR6, c[0x0][0xc14] ;  /* 0x0003050000067ab9 */ /* 0x000fe20000000800 */
[----:B------:R-:W-:Y:S02]  /*24260*/  IMAD.MOV.U32 R16, RZ, RZ, R4 ;  /* 0x000000ffff107224 */ /* 0x000fe400078e0004 */
[----:B------:R-:W-:Y:S02]  /*24270*/  IMAD.U32 R17, RZ, RZ, UR4 ;  /* 0x00000004ff117e24 */ /* 0x000fe4000f8e00ff */
[----:B------:R-:W-:Y:S02]  /*24280*/  IMAD.U32 R18, RZ, RZ, UR5 ;  /* 0x00000005ff127e24 */ /* 0x000fe4000f8e00ff */
[----:B------:R-:W-:-:S07]  /*24290*/  IMAD.U32 R19, RZ, RZ, UR6 ;  /* 0x00000006ff137e24 */ /* 0x000fce000f8e00ff */
.L_x_1704:
        /* <DEDUP_REMOVED lines=12> */
.L_x_1604:
[----:B-1----:R-:W4:Y:S01]  /*24360*/  LDL.LU R0, [R1+0x20] ;  /* 0x0000200001007983 */ /* 0x002f220000300800 */
[----:B------:R-:W-:Y:S01]  /*24370*/  BSSY B0, `(.L_x_1706) ;  /* 0x000000b000007945 */ /* 0x000fe20003800000 */
[----:B------:R-:W1:Y:S01]  /*24380*/  S2R R5, SR_CgaCtaId ;  /* 0x0000000000057919 */ /* 0x000e620000008800 */
[----:B----4-:R-:W-:-:S04]  /*24390*/  IADD3 R0, R0, 0x1, RZ ;  /* 0x0000000100007810 */ /* 0x010fc80007ffe0ff */
[----:B---3--:R-:W-:-:S04]  /*243a0*/  LEA.HI R2, R0, R0, RZ, 0x1 ;  /* 0x0000000000027211 */ /* 0x008fc800078f08ff */
[----:B------:R-:W-:-:S05]  /*243b0*/  LOP3.LUT R3, R2, 0xfffffffe, RZ, 0xc0, !PT ;  /* 0xfffffffe02037812 */ /* 0x000fca00078ec0ff */
[----:B------:R-:W-:Y:S01]  /*243c0*/  IMAD.IADD R3, R0, 0x1, -R3 ;  /* 0x0000000100037824 */ /* 0x000fe200078e0a03 */
[----:B------:R-:W-:-:S04]  /*243d0*/  MOV R0, 0x400 ;  /* 0x0000040000007802 */ /* 0x000fc80000000f00 */
[----:B-1----:R-:W-:Y:S02]  /*243e0*/  LEA R0, R5, R0, 0x18 ;  /* 0x0000000005007211 */ /* 0x002fe400078ec0ff */
[----:B------:R-:W-:-:S04]  /*243f0*/  SHF.L.U32 R3, R3, 0x1f, RZ ;  /* 0x0000001f03037819 */ /* 0x000fc800000006ff */
[----:B------:R-:W1:Y:S02]  /*24400*/  SYNCS.PHASECHK.TRANS64.TRYWAIT P0, [R0+URZ+0x28820], R3 ;  /* 0x02882003000075a7 */ /* 0x000e64000800017f */
[----:B-1----:R-:W-:Y:S05]  /*24410*/  @!P0 BRA `(.L_x_1707) ;  /* 0x0000002c002c8947 */ /* 0x002fea0003800000 */
.L_x_1873:
[----:B------:R-:W-:Y:S05]  /*24420*/  BSYNC B0 ;  /* 0x0000000000007941 */ /* 0x000fea0003800000 */
.L_x_1706:
[----:B------:R-:W-:-:S03]  /*24430*/  UMOV UR4, 0xffffffff ;  /* 0xffffffff00047882 */ /* 0x000fc60000000000 */
[----:B------:R-:W-:Y:S05]  /*24440*/  BRA.DIV UR4, `(.L_x_1708) ;  /* 0x0000002e04347947 */ /* 0x000fea000b800000 */
[----:B------:R-:W3:Y:S02]  /*24450*/  S2R R2, SR_TID.X ;  /* 0x0000000000027919 */ /* 0x000ee40000002100 */
[----:B---3--:R-:W-:-:S04]  /*24460*/  SHF.R.U32.HI R2, RZ, 0x5, R2 ;  /* 0x00000005ff027819 */ /* 0x008fc80000011602 */
[----:B------:R-:W-:-:S05]  /*24470*/  LOP3.LUT R2, R2, 0x3, RZ, 0xc0, !PT ;  /* 0x0000000302027812 */ /* 0x000fca00078ec0ff */
[----:B------:R3:W4:Y:S02]  /*24480*/  SHFL.IDX PT, R14, R2, RZ, 0x1f ;  /* 0x00001fff020e7589 */ /* 0x00072400000e0000 */
.L_x_1876:
[----:B----4-:R-:W-:-:S13]  /*24490*/  ISETP.NE.AND P0, PT, R14, RZ, PT ;  /* 0x000000ff0e00720c */ /* 0x010fda0003f05270 */
[----:B------:R-:W-:Y:S05]  /*244a0*/  @P0 BRA `(.L_x_1316) ;  /* 0x0000000000940947 */ /* 0x000fea0003800000 */
[----:B------:R-:W-:-:S03]  /*244b0*/  UMOV UR4, 0xffffffff ;  /* 0xffffffff00047882 */ /* 0x000fc60000000000 */
[----:B------:R-:W-:Y:S05]  /*244c0*/  BRA.DIV UR4, `(.L_x_1709) ;  /* 0x0000002e04487947 */ /* 0x000fea000b800000 */
[----:B------:R-:W-:-:S13]  /*244d0*/  ELECT P6, URZ, PT ;  /* 0x00000000003f782f */ /* 0x000fda00038c0000 */
.L_x_1879:
[----:B------:R-:W-:Y:S05]  /*244e0*/  @!P6 BRA `(.L_x_1316) ;  /* 0x000000000084e947 */ /* 0x000fea0003800000 */
[----:B------:R-:W-:-:S06]  /*244f0*/  ULOP3.LUT UR4, UR36, 0x2, URZ, 0xfc, !UPT ;  /* 0x0000000224047892 */ /* 0x000fcc000f8efc3f */
[----:B---3--:R-:W-:-:S05]  /*24500*/  IMAD.U32 R2, RZ, RZ, UR4 ;  /* 0x00000004ff027e24 */ /* 0x008fca000f8e00ff */
[----:B------:R-:W-:-:S13]  /*24510*/  ISETP.NE.AND P2, PT, R2, 0x3, PT ;  /* 0x000000030200780c */ /* 0x000fda0003f45270 */
[----:B------:R-:W-:Y:S05]  /*24520*/  @!P2 BRA `(.L_x_1710) ;  /* 0x000000000004a947 */ /* 0x000fea0003800000 */
[----:B------:R-:W-:Y:S01]  /*24530*/  BPT.TRAP 0x1 ;  /* 0x000000040000795c */ /* 0x000fe20000300000 */
.L_x_1710:
[----:B-1----:R-:W3:Y:S04]  /*24540*/  LDL R3, [R1] ;  /* 0x0000000001037983 */ /* 0x002ee80000100800 */
[----:B------:R-:W4:Y:S01]  /*24550*/  LDL.LU R7, [R1+0x8] ;  /* 0x0000080001077983 */ /* 0x000f220000300800 */
[----:B------:R-:W-:-:S04]  /*24560*/  VIADD R2, R0, 0x28840 ;  /* 0x0002884000027836 */ /* 0x000fc80000000000 */
[C---:B---3--:R-:W-:Y:S02]  /*24570*/  IMAD R6, R3.reuse, 0x8, R2 ;  /* 0x0000000803067824 */ /* 0x048fe400078e0202 */
[----:B------:R-:W-:Y:S01]  /*24580*/  VIADD R3, R3, 0x1 ;  /* 0x0000000103037836 */ /* 0x000fe20000000000 */
[----:B----4-:R-:W-:-:S04]  /*24590*/  SHF.L.U32 R5, R7, 0x1f, RZ ;  /* 0x0000001f07057819 */ /* 0x010fc800000006ff */
[C---:B------:R-:W-:Y:S01]  /*245a0*/  ISETP.NE.AND P1, PT, R3.reuse, 0x2, PT ;  /* 0x000000020300780c */ /* 0x040fe20003f25270 */
[----:B------:R-:W1:Y:S03]  /*245b0*/  SYNCS.PHASECHK.TRANS64.TRYWAIT P0, [R6+URZ], R5 ;  /* 0x00000005060075a7 */ /* 0x000e66000800017f */
[----:B------:R-:W-:Y:S02]  /*245c0*/  SEL R4, RZ, 0x1, P1 ;  /* 0x00000001ff047807 */ /* 0x000fe40000800000 */
[----:B------:R-:W-:Y:S02]  /*245d0*/  SEL R3, R3, RZ, P1 ;  /* 0x000000ff03037207 */ /* 0x000fe40000800000 */
[----:B------:R-:W-:Y:S02]  /*245e0*/  LOP3.LUT R4, R7, R4, RZ, 0x3c, !PT ;  /* 0x0000000407047212 */ /* 0x000fe400078e3cff */
[----:B------:R-:W-:-:S02]  /*245f0*/  LEA R7, R3, R2, 0x3 ;  /* 0x0000000203077211 */ /* 0x000fc400078e18ff */
[----:B------:R-:W-:Y:S01]  /*24600*/  SHF.L.U32 R2, R4, 0x1f, RZ ;  /* 0x0000001f04027819 */ /* 0x000fe200000006ff */
[----:B-1----:R-:W-:Y:S06]  /*24610*/  @!P0 BRA `(.L_x_1711) ;  /* 0x0000002c00148947 */ /* 0x002fec0003800000 */
.L_x_1880:
[----:B------:R-:W3:Y:S02]  /*24620*/  SYNCS.PHASECHK.TRANS64.TRYWAIT P0, [R7+URZ], R2 ;  /* 0x00000002070075a7 */ /* 0x000ee4000800017f */
[----:B---3--:R-:W-:Y:S05]  /*24630*/  @!P0 BRA `(.L_x_1712) ;  /* 0x0000002c00208947 */ /* 0x008fea0003800000 */
.L_x_1881:
[----:B------:R-:W-:Y:S05]  /*24640*/  @!P2 BRA `(.L_x_1713) ;  /* 0x000000000004a947 */ /* 0x000fea0003800000 */
[----:B------:R-:W-:Y:S01]  /*24650*/  BPT.TRAP 0x1 ;  /* 0x000000040000795c */ /* 0x000fe20000300000 */
.L_x_1713:
[----:B------:R-:W4:Y:S01]  /*24660*/  LDL.LU R4, [R1] ;  /* 0x0000000001047983 */ /* 0x000f220000300800 */
[----:B------:R-:W-:-:S04]  /*24670*/  VIADD R0, R0, 0x28860 ;  /* 0x0002886000007836 */ /* 0x000fc80000000000 */
[----:B----4-:R-:W-:-:S04]  /*24680*/  IMAD R4, R4, 0x8, R0 ;  /* 0x0000000804047824 */ /* 0x010fc800078e0200 */
[----:B------:R-:W4:Y:S02]  /*24690*/  SYNCS.PHASECHK.TRANS64.TRYWAIT P0, [R4+URZ], R5 ;  /* 0x00000005040075a7 */ /* 0x000f24000800017f */
[----:B----4-:R-:W-:Y:S05]  /*246a0*/  @!P0 BRA `(.L_x_1714) ;  /* 0x0000002c00188947 */ /* 0x010fea0003800000 */
.L_x_1882:
[----:B------:R-:W-:-:S07]  /*246b0*/  IMAD R3, R3, 0x8, R0 ;  /* 0x0000000803037824 */ /* 0x000fce00078e0200 */
.L_x_1715:
[----:B------:R0:W0:Y:S02]  /*246c0*/  SYNCS.PHASECHK.TRANS64.TRYWAIT P0, [R3+URZ], R2 ;  /* 0x00000002030075a7 */ /* 0x000024000800017f */
[----:B0-----:R-:W-:Y:S05]  /*246d0*/  @!P0 NANOSLEEP.SYNCS 0x989680 ;  /* 0x009896800000895d */ /* 0x001fea0003900000 */
[----:B------:R-:W0:Y:S02]  /*246e0*/  @!P0 SYNCS.PHASECHK.TRANS64 P0, [R3+URZ], R2 ;  /* 0x00000002030085a7 */ /* 0x000e24000800007f */
[----:B0-----:R-:W-:Y:S05]  /*246f0*/  @!P0 BRA `(.L_x_1715) ;  /* 0xfffffffc00f08947 */ /* 0x001fea000383ffff */
.L_x_1316:
[----:B------:R-:W-:Y:S05]  /*24700*/  BSYNC B7 ;  /* 0x0000000000077941 */ /* 0x000fea0003800000 */
.L_x_1313:
[----:B------:R-:W-:Y:S05]  /*24710*/  EXIT ;  /* 0x000000000000794d */ /* 0x000fea0003800000 */
.L_x_1346:
[----:B0-----:R0:W1:Y:S02]  /*24720*/  SYNCS.PHASECHK.TRANS64.TRYWAIT P6, [R103+URZ+0x28890], R124 ;  /* 0x0288907c670075a7 */ /* 0x00106400080c017f */
[----:B-1----:R-:W-:Y:S05]  /*24730*/  @!P6 NANOSLEEP.SYNCS 0x989680 ;  /* 0x009896800000e95d */ /* 0x002fea0003900000 */
[----:B------:R-:W1:Y:S02]  /*24740*/  @!P6 SYNCS.PHASECHK.TRANS64 P6, [R103+URZ+0x28890], R124 ;  /* 0x0288907c6700e5a7 */ /* 0x000e6400080c007f */
[----:B-1----:R-:W-:Y:S05]  /*24750*/  @!P6 BRA `(.L_x_1346) ;  /* 0xfffffffc00f0e947 */ /* 0x002fea000383ffff */
[----:B------:R-:W-:Y:S05]  /*24760*/  BRA `(.L_x_1716) ;  /* 0xfffffdec00007947 */ /* 0x000fea000383ffff */
.L_x_1382:
[----:B0-----:R0:W1:Y:S02]  /*24770*/  SYNCS.PHASECHK.TRANS64.TRYWAIT P4, [R103+URZ+0x28890], R124 ;  /* 0x0288907c670075a7 */ /* 0x001064000808017f */
[----:B-1----:R-:W-:Y:S05]  /*24780*/  @!P4 NANOSLEEP.SYNCS 0x989680 ;  /* 0x009896800000c95d */ /* 0x002fea0003900000 */
[----:B------:R-:W1:Y:S02]  /*24790*/  @!P4 SYNCS.PHASECHK.TRANS64 P4, [R103+URZ+0x28890], R124 ;  /* 0x0288907c6700c5a7 */ /* 0x000e64000808007f */
[----:B-1----:R-:W-:Y:S05]  /*247a0*/  @!P4 BRA `(.L_x_1382) ;  /* 0xfffffffc00f0c947 */ /* 0x002fea000383ffff */
[----:B------:R-:W-:Y:S05]  /*247b0*/  BRA `(.L_x_1717) ;  /* 0xfffffe1000507947 */ /* 0x000fea000383ffff */
.L_x_1399:
[----:B0-----:R0:W1:Y:S02]  /*247c0*/  SYNCS.PHASECHK.TRANS64.TRYWAIT P3, [R103+URZ+0x28890], R124 ;  /* 0x0288907c670075a7 */ /* 0x001064000806017f */
[----:B-1----:R-:W-:Y:S05]  /*247d0*/  @!P3 NANOSLEEP.SYNCS 0x989680 ;  /* 0x009896800000b95d */ /* 0x002fea0003900000 */
[----:B------:R-:W1:Y:S02]  /*247e0*/  @!P3 SYNCS.PHASECHK.TRANS64 P3, [R103+URZ+0x28890], R124 ;  /* 0x0288907c6700b5a7 */ /* 0x000e64000806007f */
[----:B-1----:R-:W-:Y:S05]  /*247f0*/  @!P3 BRA `(.L_x_1399) ;  /* 0xfffffffc00f0b947 */ /* 0x002fea000383ffff */
[----:B------:R-:W-:Y:S05]  /*24800*/  BRA `(.L_x_1718) ;  /* 0xfffffe30007c7947 */ /* 0x000fea000383ffff */
.L_x_1409:
[----:B--2---:R2:W3:Y:S02]  /*24810*/  SYNCS.PHASECHK.TRANS64.TRYWAIT P0, [R103+URZ+0x288b0], R124 ;  /* 0x0288b07c670075a7 */ /* 0x0044e4000800017f */
[----:B---3--:R-:W-:Y:S05]  /*24820*/  @!P0 NANOSLEEP.SYNCS 0x989680 ;  /* 0x009896800000895d */ /* 0x008fea0003900000 */
[----:B------:R-:W3:Y:S02]  /*24830*/  @!P0 SYNCS.PHASECHK.TRANS64 P0, [R103+URZ+0x288b0], R124 ;  /* 0x0288b07c670085a7 */ /* 0x000ee4000800007f */
[----:B---3--:R-:W-:Y:S05]  /*24840*/  @!P0 BRA `(.L_x_1409) ;  /* 0xfffffffc00f08947 */ /* 0x008fea000383ffff */
[----:B------:R-:W-:Y:S05]  /*24850*/  BRA `(.L_x_1719) ;  /* 0xfffffe3800187947 */ /* 0x000fea000383ffff */
.L_x_1429:
[----:B------:R-:W-:Y:S01]  /*24860*/  BSSY B0, `(.L_x_1720) ;  /* 0x0000008000007945 */ /* 0x000fe20003800000 */
[----:B------:R-:W-:Y:S01]  /*24870*/  IMAD.MOV.U32 R13, RZ, RZ, R227 ;  /* 0x000000ffff0d7224 */ /* 0x000fe200078e00e3 */
[----:B------:R-:W-:Y:S01]  /*24880*/  MOV R11, 0x1f ;  /* 0x0000001f000b7802 */ /* 0x000fe20000000f00 */
[----:B------:R-:W-:Y:S02]  /*24890*/  IMAD.MOV.U32 R12, RZ, RZ, RZ ;  /* 0x000000ffff0c7224 */ /* 0x000fe400078e00ff */
[----:B------:R-:W-:-:S07]  /*248a0*/  IMAD.MOV.U32 R15, RZ, RZ, -0x1 ;  /* 0xffffffffff0f7424 */ /* 0x000fce00078e00ff */
[----:B-----5:R-:W-:Y:S05]  /*248b0*/  WARPSYNC.COLLECTIVE R15, `(.L_x_1721) ;  /* 0x000000000f087348 */ /* 0x020fea0003c00000 */
[----:B------:R0:W1:Y:S02]  /*248c0*/  SHFL.IDX P6, R14, R13, R12, R11 ;  /* 0x0000000c0d0e7389 */ /* 0x00006400000c000b */
[----:B01---5:R-:W-:Y:S01]  /*248d0*/  ENDCOLLECTIVE ;  /* 0x000000000000791b */ /* 0x023fe20003800000 */
.L_x_1721:
[----:B------:R-:W-:Y:S05]  /*248e0*/  BSYNC B0 ;  /* 0x0000000000007941 */ /* 0x000fea0003800000 */
.L_x_1720:
[----:B------:R-:W-:Y:S01]  /*248f0*/  IMAD.MOV.U32 R196, RZ, RZ, R14 ;  /* 0x000000ffffc47224 */ /* 0x000fe200078e000e */
[----:B------:R-:W-:Y:S06]  /*24900*/  BRA `(.L_x_1722) ;  /* 0xfffffe4400107947 */ /* 0x000fec000383ffff */
.L_x_1447:
[----:B------:R-:W-:Y:S01]  /*24910*/  BSSY B1, `(.L_x_1723) ;  /* 0x0000008000017945 */ /* 0x000fe20003800000 */
[----:B------:R-:W-:Y:S01]  /*24920*/  IMAD.MOV.U32 R13, RZ, RZ, R5 ;  /* 0x000000ffff0d7224 */ /* 0x000fe200078e0005 */
[----:B------:R-:W-:Y:S01]  /*24930*/  MOV R15, 0xffffffff ;  /* 0xffffffff000f7802 */ /* 0x000fe20000000f00 */
[----:B------:R-:W-:Y:S02]  /*24940*/  IMAD.MOV.U32 R12, RZ, RZ, RZ ;  /* 0x000000ffff0c7224 */ /* 0x000fe400078e00ff */
[----:B------:R-:W-:-:S07]  /*24950*/  IMAD.MOV.U32 R11, RZ, RZ, 0x181f ;  /* 0x0000181fff0b7424 */ /* 0x000fce00078e00ff */
[----:B01---5:R-:W-:Y:S05]  /*24960*/  WARPSYNC.COLLECTIVE R15, `(.L_x_1724) ;  /* 0x000000000f087348 */ /* 0x023fea0003c00000 */
[----:B------:R2:W3:Y:S02]  /*24970*/  SHFL.IDX P6, R14, R13, R12, R11 ;  /* 0x0000000c0d0e7389 */ /* 0x0004e400000c000b */
[----:B0123-5:R-:W-:Y:S01]  /*24980*/  ENDCOLLECTIVE ;  /* 0x000000000000791b */ /* 0x02ffe20003800000 */
.L_x_1724:
[----:B------:R-:W-:Y:S05]  /*24990*/  BSYNC B1 ;  /* 0x0000000000017941 */ /* 0x000fea0003800000 */
.L_x_1723:
[----:B------:R-:W-:Y:S05]  /*249a0*/  BRA `(.L_x_1725) ;  /* 0xfffffe5400907947 */ /* 0x000fea000383ffff */
.L_x_1448:
[----:B------:R-:W-:Y:S01]  /*249b0*/  BSSY B1, `(.L_x_1726) ;  /* 0x0000008000017945 */ /* 0x000fe20003800000 */
[----:B------:R-:W-:Y:S02]  /*249c0*/  IMAD.MOV.U32 R13, RZ, RZ, R4 ;  /* 0x000000ffff0d7224 */ /* 0x000fe400078e0004 */
[----:B------:R-:W-:Y:S02]  /*249d0*/  IMAD.MOV.U32 R12, RZ, RZ, RZ ;  /* 0x000000ffff0c7224 */ /* 0x000fe400078e00ff */
[----:B------:R-:W-:Y:S02]  /*249e0*/  IMAD.MOV.U32 R11, RZ, RZ, 0x181f ;  /* 0x0000181fff0b7424 */ /* 0x000fe400078e00ff */
[----:B------:R-:W-:-:S07]  /*249f0*/  IMAD.MOV.U32 R15, RZ, RZ, -0x1 ;  /* 0xffffffffff0f7424 */ /* 0x000fce00078e00ff */
[----:B01---5:R-:W-:Y:S05]  /*24a00*/  WARPSYNC.COLLECTIVE R15, `(.L_x_1727) ;  /* 0x000000000f087348 */ /* 0x023fea0003c00000 */
[----:B------:R2:W3:Y:S02]  /*24a10*/  SHFL.IDX P6, R14, R13, R12, R11 ;  /* 0x0000000c0d0e7389 */ /* 0x0004e400000c000b */
[----:B0123-5:R-:W-:Y:S01]  /*24a20*/  ENDCOLLECTIVE ;  /* 0x000000000000791b */ /* 0x02ffe20003800000 */
.L_x_1727:
[----:B------:R-:W-:Y:S05]  /*24a30*/  BSYNC B1 ;  /* 0x0000000000017941 */ /* 0x000fea0003800000 */
.L_x_1726:
[----:B------:R-:W-:Y:S05]  /*24a40*/  BRA `(.L_x_1728) ;  /* 0xfffffe5400707947 */ /* 0x000fea000383ffff */
.L_x_1449:
[----:B------:R-:W-:Y:S01]  /*24a50*/  BSSY B1, `(.L_x_1729) ;  /* 0x0000008000017945 */ /* 0x000fe20003800000 */
[----:B------:R-:W-:Y:S01]  /*24a60*/  IMAD.MOV.U32 R13, RZ, RZ, R3 ;  /* 0x000000ffff0d7224 */ /* 0x000fe200078e0003 */
[----:B------:R-:W-:Y:S01]  /*24a70*/  MOV R12, RZ ;  /* 0x000000ff000c7202 */ /* 0x000fe20000000f00 */
[----:B------:R-:W-:Y:S02]  /*24a80*/  IMAD.MOV.U32 R11, RZ, RZ, 0x181f ;  /* 0x0000181fff0b7424 */ /* 0x000fe400078e00ff */
[----:B------:R-:W-:-:S07]  /*24a90*/  IMAD.MOV.U32 R15, RZ, RZ, -0x1 ;  /* 0xffffffffff0f7424 */ /* 0x000fce00078e00ff */
[----:B01---5:R-:W-:Y:S05]  /*24aa0*/  WARPSYNC.COLLECTIVE R15, `(.L_x_1730) ;  /* 0x000000000f087348 */ /* 0x023fea0003c00000 */
[----:B------:R2:W3:Y:S02]  /*24ab0*/  SHFL.IDX P6, R14, R13, R12, R11 ;  /* 0x0000000c0d0e7389 */ /* 0x0004e400000c000b */
[----:B0123-5:R-:W-:Y:S01]  /*24ac0*/  ENDCOLLECTIVE ;  /* 0x000000000000791b */ /* 0x02ffe20003800000 */
.L_x_1730:
[----:B------:R-:W-:Y:S05]  /*24ad0*/  BSYNC B1 ;  /* 0x0000000000017941 */ /* 0x000fea0003800000 */
.L_x_1729:
[----:B------:R-:W-:Y:S05]  /*24ae0*/  BRA `(.L_x_1731) ;  /* 0xfffffe5400507947 */ /* 0x000fea000383ffff */
.L_x_1450:
        /* <DEDUP_REMOVED lines=8> */
.L_x_1733:
[----:B------:R-:W-:Y:S05]  /*24b70*/  BSYNC B1 ;  /* 0x0000000000017941 */ /* 0x000fea0003800000 */
.L_x_1732:
[----:B------:R-:W-:Y:S05]  /*24b80*/  BRA `(.L_x_1734) ;  /* 0xfffffe5400307947 */ /* 0x000fea000383ffff */
.L_x_1451:
[----:B------:R-:W-:Y:S01]  /*24b90*/  BSSY B1, `(.L_x_1735) ;  /* 0x0000008000017945 */ /* 0x000fe20003800000 */
[----:B------:R-:W-:Y:S02]  /*24ba0*/  IMAD.MOV.U32 R13, RZ, RZ, R5 ;  /* 0x000000ffff0d7224 */ /* 0x000fe400078e0005 */
[----:B------:R-:W-:Y:S02]  /*24bb0*/  IMAD.MOV.U32 R12, RZ, RZ, 0x1 ;  /* 0x00000001ff0c7424 */ /* 0x000fe400078e00ff */
[----:B------:R-:W-:Y:S02]  /*24bc0*/  IMAD.MOV.U32 R11, RZ, RZ, 0x181f ;  /* 0x0000181fff0b7424 */ /* 0x000fe400078e00ff */
[----:B------:R-:W-:-:S07]  /*24bd0*/  IMAD.MOV.U32 R15, RZ, RZ, -0x1 ;  /* 0xffffffffff0f7424 */ /* 0x000fce00078e00ff */
[----:B01---5:R-:W-:Y:S05]  /*24be0*/  WARPSYNC.COLLECTIVE R15, `(.L_x_1736) ;  /* 0x000000000f087348 */ /* 0x023fea0003c00000 */
[----:B------:R2:W3:Y:S02]  /*24bf0*/  SHFL.IDX P6, R14, R13, R12, R11 ;  /* 0x0000000c0d0e7389 */ /* 0x0004e400000c000b */
[----:B0123-5:R-:W-:Y:S01]  /*24c00*/  ENDCOLLECTIVE ;  /* 0x000000000000791b */ /* 0x02ffe20003800000 */
.L_x_1736:
[----:B------:R-:W-:Y:S05]  /*24c10*/  BSYNC B1 ;  /* 0x0000000000017941 */ /* 0x000fea0003800000 */
.L_x_1735:
[----:B------:R-:W-:Y:S05]  /*24c20*/  BRA `(.L_x_1737) ;  /* 0xfffffe5400107947 */ /* 0x000fea000383ffff */
.L_x_1452:
[----:B------:R-:W-:Y:S01]  /*24c30*/  BSSY B1, `(.L_x_1738) ;  /* 0x0000008000017945 */ /* 0x000fe20003800000 */
[----:B------:R-:W-:Y:S01]  /*24c40*/  IMAD.MOV.U32 R13, RZ, RZ, R4 ;  /* 0x000000ffff0d7224 */ /* 0x000fe200078e0004 */
[----:B------:R-:W-:Y:S01]  /*24c50*/  MOV R12, 0x1 ;  /* 0x00000001000c7802 */ /* 0x000fe20000000f00 */
[----:B------:R-:W-:Y:S02]  /*24c60*/  IMAD.MOV.U32 R11, RZ, RZ, 0x181f ;  /* 0x0000181fff0b7424 */ /* 0x000fe400078e00ff */
[----:B------:R-:W-:-:S07]  /*24c70*/  IMAD.MOV.U32 R15, RZ, RZ, -0x1 ;  /* 0xffffffffff0f7424 */ /* 0x000fce00078e00ff */
[----:B01---5:R-:W-:Y:S05]  /*24c80*/  WARPSYNC.COLLECTIVE R15, `(.L_x_1739) ;  /* 0x000000000f087348 */ /* 0x023fea0003c00000 */
[----:B------:R2:W3:Y:S02]  /*24c90*/  SHFL.IDX P6, R14, R13, R12, R11 ;  /* 0x0000000c0d0e7389 */ /* 0x0004e400000c000b */
[----:B0123-5:R-:W-:Y:S01]  /*24ca0*/  ENDCOLLECTIVE ;  /* 0x000000000000791b */ /* 0x02ffe20003800000 */
.L_x_1739:
[----:B------:R-:W-:Y:S05]  /*24cb0*/  BSYNC B1 ;  /* 0x0000000000017941 */ /* 0x000fea0003800000 */
.L_x_1738:
[----:B------:R-:W-:Y:S05]  /*24cc0*/  BRA `(.L_x_1740) ;  /* 0xfffffe5000f07947 */ /* 0x000fea000383ffff */
.L_x_1453:
[----:B------:R-:W-:Y:S01]  /*24cd0*/  BSSY B1, `(.L_x_1741) ;  /* 0x0000008000017945 */ /* 0x000fe20003800000 */
[----:B------:R-:W-:Y:S01]  /*24ce0*/  IMAD.MOV.U32 R13, RZ, RZ, R3 ;  /* 0x000000ffff0d7224 */ /* 0x000fe200078e0003 */
[----:B------:R-:W-:Y:S01]  /*24cf0*/  MOV R15, 0xffffffff ;  /* 0xffffffff000f7802 */ /* 0x000fe20000000f00 */
[----:B------:R-:W-:Y:S02]  /*24d00*/  IMAD.MOV.U32 R12, RZ, RZ, 0x1 ;  /* 0x00000001ff0c7424 */ /* 0x000fe400078e00ff */
[----:B------:R-:W-:-:S07]  /*24d10*/  IMAD.MOV.U32 R11, RZ, RZ, 0x181f ;  /* 0x0000181fff0b7424 */ /* 0x000fce00078e00ff */
[----:B01---5:R-:W-:Y:S05]  /*24d20*/  WARPSYNC.COLLECTIVE R15, `(.L_x_1742) ;  /* 0x000000000f087348 */ /* 0x023fea0003c00000 */
[----:B------:R2:W3:Y:S02]  /*24d30*/  SHFL.IDX P6, R14, R13, R12, R11 ;  /* 0x0000000c0d0e7389 */ /* 0x0004e400000c000b */
[----:B0123-5:R-:W-:Y:S01]  /*24d40*/  ENDCOLLECTIVE ;  /* 0x000000000000791b */ /* 0x02ffe20003800000 */
.L_x_1742:
[----:B------:R-:W-:Y:S05]  /*24d50*/  BSYNC B1 ;  /* 0x0000000000017941 */ /* 0x000fea0003800000 */
.L_x_1741:
[----:B------:R-:W-:Y:S05]  /*24d60*/  BRA `(.L_x_1743) ;  /* 0xfffffe5000d07947 */ /* 0x000fea000383ffff */
.L_x_1454:
        /* <DEDUP_REMOVED lines=8> */
.L_x_1745:
[----:B------:R-:W-:Y:S05]  /*24df0*/  BSYNC B1 ;  /* 0x0000000000017941 */ /* 0x000fea0003800000 */
.L_x_1744:
[----:B------:R-:W-:Y:S05]  /*24e00*/  BRA `(.L_x_1746) ;  /* 0xfffffe5000b07947 */ /* 0x000fea000383ffff */
.L_x_1455:
        /* <DEDUP_REMOVED lines=8> */
.L_x_1748:
[----:B------:R-:W-:Y:S05]  /*24e90*/  BSYNC B1 ;  /* 0x0000000000017941 */ /* 0x000fea0003800000 */
.L_x_1747:
[----:B------:R-:W-:Y:S05]  /*24ea0*/  BRA `(.L_x_1749) ;  /* 0xfffffe5000907947 */ /* 0x000fea000383ffff */
.L_x_1456:
        /* <DEDUP_REMOVED lines=8> */
.L_x_1751:
[----:B------:R-:W-:Y:S05]  /*24f30*/  BSYNC B1 ;  /* 0x0000000000017941 */ /* 0x000fea0003800000 */
.L_x_1750:
[----:B------:R-:W-:Y:S05]  /*24f40*/  BRA `(.L_x_1752) ;  /* 0xfffffe5000707947 */ /* 0x000fea000383ffff */
.L_x_1457:
        /* <DEDUP_REMOVED lines=8> */
.L_x_1754:
[----:B------:R-:W-:Y:S05]  /*24fd0*/  BSYNC B1 ;  /* 0x0000000000017941 */ /* 0x000fea0003800000 */
.L_x_1753:
[----:B------:R-:W-:Y:S05]  /*24fe0*/  BRA `(.L_x_1755) ;  /* 0xfffffe5000507947 */ /* 0x000fea000383ffff */
.L_x_1458:
        /* <DEDUP_REMOVED lines=8> */
.L_x_1757:
[----:B------:R-:W-:Y:S05]  /*25070*/  BSYNC B1 ;  /* 0x0000000000017941 */ /* 0x000fea0003800000 */
.L_x_1756:
[----:B------:R-:W-:Y:S05]  /*25080*/  BRA `(.L_x_1758) ;  /* 0xfffffe5000307947 */ /* 0x000fea000383ffff */
.L_x_1459:
        /* <DEDUP_REMOVED lines=8> */
.L_x_1760:
[----:B------:R-:W-:Y:S05]  /*25110*/  BSYNC B1 ;  /* 0x0000000000017941 */ /* 0x000fea0003800000 */
.L_x_1759:
[----:B------:R-:W-:Y:S05]  /*25120*/  BRA `(.L_x_1761) ;  /* 0xfffffe5000107947 */ /* 0x000fea000383ffff */
.L_x_1460:
        /* <DEDUP_REMOVED lines=8> */
.L_x_1763:
[----:B------:R-:W-:Y:S05]  /*251b0*/  BSYNC B1 ;  /* 0x0000000000017941 */ /* 0x000fea0003800000 */
.L_x_1762:
[----:B------:R-:W-:Y:S05]  /*251c0*/  BRA `(.L_x_1764) ;  /* 0xfffffe4c00f47947 */ /* 0x000fea000383ffff */
.L_x_1461:
        /* <DEDUP_REMOVED lines=8> */
.L_x_1766:
[----:B------:R-:W-:Y:S05]  /*25250*/  BSYNC B1 ;  /* 0x0000000000017941 */ /* 0x000fea0003800000 */
.L_x_1765:
[----:B------:R-:W-:Y:S05]  /*25260*/  BRA `(.L_x_1767) ;  /* 0xfffffe4c00d87947 */ /* 0x000fea000383ffff */
.L_x_1462:
        /* <DEDUP_REMOVED lines=8> */
.L_x_1769:
[----:B------:R-:W-:Y:S05]  /*252f0*/  BSYNC B1 ;  /* 0x0000000000017941 */ /* 0x000fea0003800000 */
.L_x_1768:
[----:B------:R-:W-:Y:S05]  /*25300*/  BRA `(.L_x_1770) ;  /* 0xfffffe4c00bc7947 */ /* 0x000fea000383ffff */
.L_x_1464:
[----:B--2---:R2:W3:Y:S02]  /*25310*/  SYNCS.PHASECHK.TRANS64.TRYWAIT P4, [R2+URZ+0x28800], R3 ;  /* 0x02880003020075a7 */ /* 0x0044e4000808017f */
[----:B---3--:R-:W-:Y:S05]  /*25320*/  @!P4 NANOSLEEP.SYNCS 0x989680 ;  /* 0x009896800000c95d */ /* 0x008fea0003900000 */
[----:B------:R-:W3:Y:S02]  /*25330*/  @!P4 SYNCS.PHASECHK.TRANS64 P4, [R2+URZ+0x28800], R3 ;  /* 0x028800030200c5a7 */ /* 0x000ee4000808007f */
[----:B---3--:R-:W-:Y:S05]  /*25340*/  @!P4 BRA `(.L_x_1464) ;  /* 0xfffffffc00f0c947 */ /* 0x008fea000383ffff */
[----:B------:R-:W-:Y:S05]  /*25350*/  BRA `(.L_x_1771) ;  /* 0xfffffe5000207947 */ /* 0x000fea000383ffff */
.L_x_1480:
[----:B------:R-:W-:Y:S01]  /*25360*/  BSSY B1, `(.L_x_1772) ;  /* 0x0000008000017945 */ /* 0x000fe20003800000 */
[----:B------:R-:W-:Y:S02]  /*25370*/  IMAD.MOV.U32 R13, RZ, RZ, R9 ;  /* 0x000000ffff0d7224 */ /* 0x000fe400078e0009 */
[----:B------:R-:W-:Y:S02]  /*25380*/  IMAD.MOV.U32 R12, RZ, RZ, RZ ;  /* 0x000000ffff0c7224 */ /* 0x000fe400078e00ff */
[----:B------:R-:W-:Y:S02]  /*25390*/  IMAD.MOV.U32 R11, RZ, RZ, 0x181f ;  /* 0x0000181fff0b7424 */ /* 0x000fe400078e00ff */
[----:B------:R-:W-:-:S07]  /*253a0*/  IMAD.MOV.U32 R15, RZ, RZ, -0x1 ;  /* 0xffffffffff0f7424 */ /* 0x000fce00078e00ff */
[----:B0----5:R-:W-:Y:S05]  /*253b0*/  WARPSYNC.COLLECTIVE R15, `(.L_x_1773) ;  /* 0x000000000f087348 */ /* 0x021fea0003c00000 */
[----:B------:R1:W2:Y:S02]  /*253c0*/  SHFL.IDX P6, R14, R13, R12, R11 ;  /* 0x0000000c0d0e7389 */ /* 0x0002a400000c000b */
[----:B012--5:R-:W-:Y:S01]  /*253d0*/  ENDCOLLECTIVE ;  /* 0x000000000000791b */ /* 0x027fe20003800000 */
.L_x_1773:
[----:B------:R-:W-:Y:S05]  /*253e0*/  BSYNC B1 ;  /* 0x0000000000017941 */ /* 0x000fea0003800000 */
.L_x_1772:
[----:B------:R-:W-:Y:S05]  /*253f0*/  BRA `(.L_x_1774) ;  /* 0xfffffe6c00987947 */ /* 0x000fea000383ffff */
.L_x_1481:
[----:B------:R-:W-:Y:S01]  /*25400*/  BSSY B1, `(.L_x_1775) ;  /* 0x0000008000017945 */ /* 0x000fe20003800000 */
[----:B------:R-:W-:Y:S01]  /*25410*/  IMAD.MOV.U32 R13, RZ, RZ, R8 ;  /* 0x000000ffff0d7224 */ /* 0x000fe200078e0008 */
[----:B------:R-:W-:Y:S01]  /*25420*/  MOV R12, RZ ;  /* 0x000000ff000c7202 */ /* 0x000fe20000000f00 */
[----:B------:R-:W-:Y:S02]  /*25430*/  IMAD.MOV.U32 R11, RZ, RZ, 0x181f ;  /* 0x0000181fff0b7424 */ /* 0x000fe400078e00ff */
[----:B------:R-:W-:-:S07]  /*25440*/  IMAD.MOV.U32 R15, RZ, RZ, -0x1 ;  /* 0xffffffffff0f7424 */ /* 0x000fce00078e00ff */
[----:B0----5:R-:W-:Y:S05]  /*25450*/  WARPSYNC.COLLECTIVE R15, `(.L_x_1776) ;  /* 0x000000000f087348 */ /* 0x021fea0003c00000 */
[----:B------:R1:W2:Y:S02]  /*25460*/  SHFL.IDX P6, R14, R13, R12, R11 ;  /* 0x0000000c0d0e7389 */ /* 0x0002a400000c000b */
[----:B012--5:R-:W-:Y:S01]  /*25470*/  ENDCOLLECTIVE ;  /* 0x000000000000791b */ /* 0x027fe20003800000 */
.L_x_1776:
[----:B------:R-:W-:Y:S05]  /*25480*/  BSYNC B1 ;  /* 0x0000000000017941 */ /* 0x000fea0003800000 */
.L_x_1775:
[----:B------:R-:W-:Y:S05]  /*25490*/  BRA `(.L_x_1777) ;  /* 0xfffffe6c00787947 */ /* 0x000fea000383ffff */
.L_x_1482:
[----:B------:R-:W-:Y:S01]  /*254a0*/  BSSY B1, `(.L_x_1778) ;  /* 0x0000008000017945 */ /* 0x000fe20003800000 */
[----:B------:R-:W-:Y:S01]  /*254b0*/  IMAD.MOV.U32 R13, RZ, RZ, R3 ;  /* 0x000000ffff0d7224 */ /* 0x000fe200078e0003 */
[----:B------:R-:W-:Y:S01]  /*254c0*/  MOV R15, 0xffffffff ;  /* 0xffffffff000f7802 */ /* 0x000fe20000000f00 */
[----:B------:R-:W-:Y:S02]  /*254d0*/  IMAD.MOV.U32 R12, RZ, RZ, RZ ;  /* 0x000000ffff0c7224 */ /* 0x000fe400078e00ff */
[----:B------:R-:W-:-:S07]  /*254e0*/  IMAD.MOV.U32 R11, RZ, RZ, 0x181f ;  /* 0x0000181fff0b7424 */ /* 0x000fce00078e00ff */
[----:B0----5:R-:W-:Y:S05]  /*254f0*/  WARPSYNC.COLLECTIVE R15, `(.L_x_1779) ;  /* 0x000000000f087348 */ /* 0x021fea0003c00000 */
[----:B------:R1:W2:Y:S02]  /*25500*/  SHFL.IDX P6, R14, R13, R12, R11 ;  /* 0x0000000c0d0e7389 */ /* 0x0002a400000c000b */
[----:B012--5:R-:W-:Y:S01]  /*25510*/  ENDCOLLECTIVE ;  /* 0x000000000000791b */ /* 0x027fe20003800000 */
.L_x_1779:
[----:B------:R-:W-:Y:S05]  /*25520*/  BSYNC B1 ;  /* 0x0000000000017941 */ /* 0x000fea0003800000 */
.L_x_1778:
[----:B------:R-:W-:Y:S05]  /*25530*/  BRA `(.L_x_1780) ;  /* 0xfffffe6c00587947 */ /* 0x000fea000383ffff */
.L_x_1483:
        /* <DEDUP_REMOVED lines=8> */
.L_x_1782:
[----:B------:R-:W-:Y:S05]  /*255c0*/  BSYNC B1 ;  /* 0x0000000000017941 */ /* 0x000fea0003800000 */
.L_x_1781:
[----:B------:R-:W-:Y:S05]  /*255d0*/  BRA `(.L_x_1783) ;  /* 0xfffffe6c00387947 */ /* 0x000fea000383ffff */
.L_x_1484:
[----:B------:R-:W-:Y:S01]  /*255e0*/  BSSY B1, `(.L_x_1784) ;  /* 0x0000008000017945 */ /* 0x000fe20003800000 */
[----:B------:R-:W-:Y:S01]  /*255f0*/  IMAD.MOV.U32 R13, RZ, RZ, R9 ;  /* 0x000000ffff0d7224 */ /* 0x000fe200078e0009 */
[----:B------:R-:W-:Y:S01]  /*25600*/  MOV R12, 0x1 ;  /* 0x00000001000c7802 */ /* 0x000fe20000000f00 */
[----:B------:R-:W-:Y:S02]  /*25610*/  IMAD.MOV.U32 R11, RZ, RZ, 0x181f ;  /* 0x0000181fff0b7424 */ /* 0x000fe400078e00ff */
[----:B------:R-:W-:-:S07]  /*25620*/  IMAD.MOV.U32 R15, RZ, RZ, -0x1 ;  /* 0xffffffffff0f7424 */ /* 0x000fce00078e00ff */
[----:B0----5:R-:W-:Y:S05]  /*25630*/  WARPSYNC.COLLECTIVE R15, `(.L_x_1785) ;  /* 0x000000000f087348 */ /* 0x021fea0003c00000 */
[----:B------:R1:W2:Y:S02]  /*25640*/  SHFL.IDX P6, R14, R13, R12, R11 ;  /* 0x0000000c0d0e7389 */ /* 0x0002a400000c000b */
[----:B012--5:R-:W-:Y:S01]  /*25650*/  ENDCOLLECTIVE ;  /* 0x000000000000791b */ /* 0x027fe20003800000 */
.L_x_1785:
[----:B------:R-:W-:Y:S05]  /*25660*/  BSYNC B1 ;  /* 0x0000000000017941 */ /* 0x000fea0003800000 */
.L_x_1784:
[----:B------:R-:W-:Y:S05]  /*25670*/  BRA `(.L_x_1786) ;  /* 0xfffffe6c00187947 */ /* 0x000fea000383ffff */
.L_x_1485:
[----:B------:R-:W-:Y:S01]  /*25680*/  BSSY B1, `(.L_x_1787) ;  /* 0x0000008000017945 */ /* 0x000fe20003800000 */
[----:B------:R-:W-:Y:S01]  /*25690*/  IMAD.MOV.U32 R13, RZ, RZ, R8 ;  /* 0x000000ffff0d7224 */ /* 0x000fe200078e0008 */
[----:B------:R-:W-:Y:S01]  /*256a0*/  MOV R15, 0xffffffff ;  /* 0xffffffff000f7802 */ /* 0x000fe20000000f00 */
[----:B------:R-:W-:Y:S02]  /*256b0*/  IMAD.MOV.U32 R12, RZ, RZ, 0x1 ;  /* 0x00000001ff0c7424 */ /* 0x000fe400078e00ff */
[----:B------:R-:W-:-:S07]  /*256c0*/  IMAD.MOV.U32 R11, RZ, RZ, 0x181f ;  /* 0x0000181fff0b7424 */ /* 0x000fce00078e00ff */
[----:B0----5:R-:W-:Y:S05]  /*256d0*/  WARPSYNC.COLLECTIVE R15, `(.L_x_1788) ;  /* 0x000000000f087348 */ /* 0x021fea0003c00000 */
[----:B------:R1:W2:Y:S02]  /*256e0*/  SHFL.IDX P6, R14, R13, R12, R11 ;  /* 0x0000000c0d0e7389 */ /* 0x0002a400000c000b */
[----:B012--5:R-:W-:Y:S01]  /*256f0*/  ENDCOLLECTIVE ;  /* 0x000000000000791b */ /* 0x027fe20003800000 */
.L_x_1788:
[----:B------:R-:W-:Y:S05]  /*25700*/  BSYNC B1 ;  /* 0x0000000000017941 */ /* 0x000fea0003800000 */
.L_x_1787:
[----:B------:R-:W-:Y:S05]  /*25710*/  BRA `(.L_x_1789) ;  /* 0xfffffe6800f87947 */ /* 0x000fea000383ffff */
.L_x_1486:
[----:B------:R-:W-:Y:S01]  /*25720*/  BSSY B1, `(.L_x_1790) ;  /* 0x0000008000017945 */ /* 0x000fe20003800000 */
[----:B------:R-:W-:Y:S02]  /*25730*/  IMAD.MOV.U32 R13, RZ, RZ, R3 ;  /* 0x000000ffff0d7224 */ /* 0x000fe400078e0003 */
[----:B------:R-:W-:Y:S02]  /*25740*/  IMAD.MOV.U32 R12, RZ, RZ, 0x1 ;  /* 0x00000001ff0c7424 */ /* 0x000fe400078e00ff */
[----:B------:R-:W-:Y:S02]  /*25750*/  IMAD.MOV.U32 R11, RZ, RZ, 0x181f ;  /* 0x0000181fff0b7424 */ /* 0x000fe400078e00ff */
[----:B------:R-:W-:-:S07]  /*25760*/  IMAD.MOV.U32 R15, RZ, RZ, -0x1 ;  /* 0xffffffffff0f7424 */ /* 0x000fce00078e00ff */
[----:B0----5:R-:W-:Y:S05]  /*25770*/  WARPSYNC.COLLECTIVE R15, `(.L_x_1791) ;  /* 0x000000000f087348 */ /* 0x021fea0003c00000 */
[----:B------:R1:W2:Y:S02]  /*25780*/  SHFL.IDX P6, R14, R13, R12, R11 ;  /* 0x0000000c0d0e7389 */ /* 0x0002a400000c000b */
[----:B012--5:R-:W-:Y:S01]  /*25790*/  ENDCOLLECTIVE ;  /* 0x000000000000791b */ /* 0x027fe20003800000 */
.L_x_1791:
[----:B------:R-:W-:Y:S05]  /*257a0*/  BSYNC B1 ;  /* 0x0000000000017941 */ /* 0x000fea0003800000 */
.L_x_1790:
[----:B------:R-:W-:Y:S05]  /*257b0*/  BRA `(.L_x_1792) ;  /* 0xfffffe6800d87947 */ /* 0x000fea000383ffff */
.L_x_1487:
        /* <DEDUP_REMOVED lines=8> */
.L_x_1794:
[----:B------:R-:W-:Y:S05]  /*25840*/  BSYNC B1 ;  /* 0x0000000000017941 */ /* 0x000fea0003800000 */
.L_x_1793:
[----:B------:R-:W-:Y:S05]  /*25850*/  BRA `(.L_x_1795) ;  /* 0xfffffe6800b87947 */ /* 0x000fea000383ffff */
.L_x_1488:
        /* <DEDUP_REMOVED lines=8> */
.L_x_1797:
[----:B------:R-:W-:Y:S05]  /*258e0*/  BSYNC B1 ;  /* 0x0000000000017941 */ /* 0x000fea0003800000 */
.L_x_1796:
[----:B------:R-:W-:Y:S05]  /*258f0*/  BRA `(.L_x_1798) ;  /* 0xfffffe6800987947 */ /* 0x000fea000383ffff */
.L_x_1489:
        /* <DEDUP_REMOVED lines=8> */
.L_x_1800:
[----:B------:R-:W-:Y:S05]  /*25980*/  BSYNC B1 ;  /* 0x0000000000017941 */ /* 0x000fea0003800000 */
.L_x_1799:
[----:B------:R-:W-:Y:S05]  /*25990*/  BRA `(.L_x_1801) ;  /* 0xfffffe6800787947 */ /* 0x000fea000383ffff */
.L_x_1490:
        /* <DEDUP_REMOVED lines=8> */
.L_x_1803:
[----:B------:R-:W-:Y:S05]  /*25a20*/  BSYNC B1 ;  /* 0x0000000000017941 */ /* 0x000fea0003800000 */
.L_x_1802:
[----:B------:R-:W-:Y:S05]  /*25a30*/  BRA `(.L_x_1804) ;  /* 0xfffffe6800587947 */ /* 0x000fea000383ffff */
.L_x_1491:
        /* <DEDUP_REMOVED lines=8> */
.L_x_1806:
[----:B------:R-:W-:Y:S05]  /*25ac0*/  BSYNC B1 ;  /* 0x0000000000017941 */ /* 0x000fea0003800000 */
.L_x_1805:
[----:B------:R-:W-:Y:S05]  /*25ad0*/  BRA `(.L_x_1807) ;  /* 0xfffffe6800387947 */ /* 0x000fea000383ffff */
.L_x_1492:
        /* <DEDUP_REMOVED lines=8> */
.L_x_1809:
[----:B------:R-:W-:Y:S05]  /*25b60*/  BSYNC B1 ;  /* 0x0000000000017941 */ /* 0x000fea0003800000 */
.L_x_1808:
[----:B------:R-:W-:Y:S05]  /*25b70*/  BRA `(.L_x_1810) ;  /* 0xfffffe6800187947 */ /* 0x000fea000383ffff */
.L_x_1493:
        /* <DEDUP_REMOVED lines=8> */
.L_x_1812:
[----:B------:R-:W-:Y:S05]  /*25c00*/  BSYNC B1 ;  /* 0x0000000000017941 */ /* 0x000fea0003800000 */
.L_x_1811:
[----:B------:R-:W-:Y:S05]  /*25c10*/  BRA `(.L_x_1813) ;  /* 0xfffffe6400f87947 */ /* 0x000fea000383ffff */
.L_x_1494:
        /* <DEDUP_REMOVED lines=8> */
.L_x_1815:
[----:B------:R-:W-:Y:S05]  /*25ca0*/  BSYNC B1 ;  /* 0x0000000000017941 */ /* 0x000fea0003800000 */
.L_x_1814:
[----:B------:R-:W-:Y:S05]  /*25cb0*/  BRA `(.L_x_1816) ;  /* 0xfffffe6400d87947 */ /* 0x000fea000383ffff */
.L_x_1495:
        /* <DEDUP_REMOVED lines=8> */
.L_x_1818:
[----:B------:R-:W-:Y:S05]  /*25d40*/  BSYNC B1 ;  /* 0x0000000000017941 */ /* 0x000fea0003800000 */
.L_x_1817:
[----:B------:R-:W-:Y:S05]  /*25d50*/  BRA `(.L_x_1819) ;  /* 0xfffffe6400b87947 */ /* 0x000fea000383ffff */
.L_x_1497:
[----:B0-----:R0:W1:Y:S02]  /*25d60*/  SYNCS.PHASECHK.TRANS64.TRYWAIT P4, [R2+URZ+0x28800], R9 ;  /* 0x02880009020075a7 */ /* 0x001064000808017f */
[----:B-1----:R-:W-:Y:S05]  /*25d70*/  @!P4 NANOSLEEP.SYNCS 0x989680 ;  /* 0x009896800000c95d */ /* 0x002fea0003900000 */
[----:B------:R-:W1:Y:S02]  /*25d80*/  @!P4 SYNCS.PHASECHK.TRANS64 P4, [R2+URZ+0x28800], R9 ;  /* 0x028800090200c5a7 */ /* 0x000e64000808007f */
[----:B-1----:R-:W-:Y:S05]  /*25d90*/  @!P4 BRA `(.L_x_1497) ;  /* 0xfffffffc00f0c947 */ /* 0x002fea000383ffff */
[----:B------:R-:W-:Y:S05]  /*25da0*/  BRA `(.L_x_1820) ;  /* 0xfffffe6800947947 */ /* 0x000fea000383ffff */
.L_x_1507:
[----:B--2---:R2:W3:Y:S02]  /*25db0*/  SYNCS.PHASECHK.TRANS64.TRYWAIT P2, [R8+URZ+0x28830], R3 ;  /* 0x02883003080075a7 */ /* 0x0044e4000804017f */
[----:B---3--:R-:W-:Y:S05]  /*25dc0*/  @!P2 NANOSLEEP.SYNCS 0x989680 ;  /* 0x009896800000a95d */ /* 0x008fea0003900000 */
[----:B------:R-:W3:Y:S02]  /*25dd0*/  @!P2 SYNCS.PHASECHK.TRANS64 P2, [R8+URZ+0x28830], R3 ;  /* 0x028830030800a5a7 */ /* 0x000ee4000804007f */
[----:B---3--:R-:W-:Y:S05]  /*25de0*/  @!P2 BRA `(.L_x_1507) ;  /* 0xfffffffc00f0a947 */ /* 0x008fea000383ffff */
[----:B------:R-:W-:Y:S05]  /*25df0*/  BRA `(.L_x_1506) ;  /* 0xfffffe8000f47947 */ /* 0x000fea000383ffff */
.L_x_1525:
[----:B-1----:R1:W2:Y:S02]  /*25e00*/  SYNCS.PHASECHK.TRANS64.TRYWAIT P4, [R7+URZ+0x28830], R6 ;  /* 0x02883006070075a7 */ /* 0x0022a4000808017f */
[----:B--2---:R-:W-:Y:S05]  /*25e10*/  @!P4 NANOSLEEP.SYNCS 0x989680 ;  /* 0x009896800000c95d */ /* 0x004fea0003900000 */
[----:B------:R-:W2:Y:S02]  /*25e20*/  @!P4 SYNCS.PHASECHK.TRANS64 P4, [R7+URZ+0x28830], R6 ;  /* 0x028830060700c5a7 */ /* 0x000ea4000808007f */
[----:B--2---:R-:W-:Y:S05]  /*25e30*/  @!P4 BRA `(.L_x_1525) ;  /* 0xfffffffc00f0c947 */ /* 0x004fea000383ffff */
[----:B------:R-:W-:Y:S05]  /*25e40*/  BRA `(.L_x_1524) ;  /* 0xfffffebc00a47947 */ /* 0x000fea000383ffff */
.L_x_1529:
[----:B-1----:R1:W2:Y:S02]  /*25e50*/  SYNCS.PHASECHK.TRANS64.TRYWAIT P3, [R7+URZ+0x28850], R6 ;  /* 0x02885006070075a7 */ /* 0x0022a4000806017f */
[----:B--2---:R-:W-:Y:S05]  /*25e60*/  @!P3 NANOSLEEP.SYNCS 0x989680 ;  /* 0x009896800000b95d */ /* 0x004fea0003900000 */
[----:B------:R-:W2:Y:S02]  /*25e70*/  @!P3 SYNCS.PHASECHK.TRANS64 P3, [R7+URZ+0x28850], R6 ;  /* 0x028850060700b5a7 */ /* 0x000ea4000806007f */
[----:B--2---:R-:W-:Y:S05]  /*25e80*/  @!P3 BRA `(.L_x_1529) ;  /* 0xfffffffc00f0b947 */ /* 0x004fea000383ffff */
[----:B------:R-:W-:Y:S05]  /*25e90*/  BRA `(.L_x_1526) ;  /* 0xfffffec000b47947 */ /* 0x000fea000383ffff */
.L_x_1548:
[----:B-1----:R1:W2:Y:S02]  /*25ea0*/  SYNCS.PHASECHK.TRANS64.TRYWAIT P3, [R6+URZ+0x28830], R7 ;  /* 0x02883007060075a7 */ /* 0x0022a4000806017f */
[----:B--2---:R-:W-:Y:S05]  /*25eb0*/  @!P3 NANOSLEEP.SYNCS 0x989680 ;  /* 0x009896800000b95d */ /* 0x004fea0003900000 */
[----:B------:R-:W2:Y:S02]  /*25ec0*/  @!P3 SYNCS.PHASECHK.TRANS64 P3, [R6+URZ+0x28830], R7 ;  /* 0x028830070600b5a7 */ /* 0x000ea4000806007f */
[----:B--2---:R-:W-:Y:S05]  /*25ed0*/  @!P3 BRA `(.L_x_1548) ;  /* 0xfffffffc00f0b947 */ /* 0x004fea000383ffff */
[----:B------:R-:W-:Y:S05]  /*25ee0*/  BRA `(.L_x_1547) ;  /* 0xfffffef800907947 */ /* 0x000fea000383ffff */
.L_x_1552:
[----:B-1----:R1:W2:Y:S02]  /*25ef0*/  SYNCS.PHASECHK.TRANS64.TRYWAIT P2, [R7+URZ+0x28850], R6 ;  /* 0x02885006070075a7 */ /* 0x0022a4000804017f */
[----:B--2---:R-:W-:Y:S05]  /*25f00*/  @!P2 NANOSLEEP.SYNCS 0x989680 ;  /* 0x009896800000a95d */ /* 0x004fea0003900000 */
[----:B------:R-:W2:Y:S02]  /*25f10*/  @!P2 SYNCS.PHASECHK.TRANS64 P2, [R7+URZ+0x28850], R6 ;  /* 0x028850060700a5a7 */ /* 0x000ea4000804007f */
[----:B--2---:R-:W-:Y:S05]  /*25f20*/  @!P2 BRA `(.L_x_1552) ;  /* 0xfffffffc00f0a947 */ /* 0x004fea000383ffff */
[----:B------:R-:W-:Y:S05]  /*25f30*/  BRA `(.L_x_1549) ;  /* 0xfffffefc00a07947 */ /* 0x000fea000383ffff */
.L_x_1559:
[----:B-1----:R1:W2:Y:S02]  /*25f40*/  SYNCS.PHASECHK.TRANS64.TRYWAIT P3, [R6+URZ+0x28830], R7 ;  /* 0x02883007060075a7 */ /* 0x0022a4000806017f */
[----:B--2---:R-:W-:Y:S05]  /*25f50*/  @!P3 NANOSLEEP.SYNCS 0x989680 ;  /* 0x009896800000b95d */ /* 0x004fea0003900000 */
[----:B------:R-:W2:Y:S02]  /*25f60*/  @!P3 SYNCS.PHASECHK.TRANS64 P3, [R6+URZ+0x28830], R7 ;  /* 0x028830070600b5a7 */ /* 0x000ea4000806007f */
[----:B--2---:R-:W-:Y:S05]  /*25f70*/  @!P3 BRA `(.L_x_1559) ;  /* 0xfffffffc00f0b947 */ /* 0x004fea000383ffff */
[----:B------:R-:W-:Y:S05]  /*25f80*/  BRA `(.L_x_1558) ;  /* 0xffffff2400007947 */ /* 0x000fea000383ffff */
.L_x_1563:
[----:B-1----:R1:W2:Y:S02]  /*25f90*/  SYNCS.PHASECHK.TRANS64.TRYWAIT P2, [R7+URZ+0x28850], R6 ;  /* 0x02885006070075a7 */ /* 0x0022a4000804017f */
[----:B--2---:R-:W-:Y:S05]  /*25fa0*/  @!P2 NANOSLEEP.SYNCS 0x989680 ;  /* 0x009896800000a95d */ /* 0x004fea0003900000 */
[----:B------:R-:W2:Y:S02]  /*25fb0*/  @!P2 SYNCS.PHASECHK.TRANS64 P2, [R7+URZ+0x28850], R6 ;  /* 0x028850060700a5a7 */ /* 0x000ea4000804007f */
[----:B--2---:R-:W-:Y:S05]  /*25fc0*/  @!P2 BRA `(.L_x_1563) ;  /* 0xfffffffc00f0a947 */ /* 0x004fea000383ffff */
[----:B------:R-:W-:Y:S05]  /*25fd0*/  BRA `(.L_x_1560) ;  /* 0xffffff2800107947 */ /* 0x000fea000383ffff */
.L_x_1576:
[----:B-1----:R1:W2:Y:S02]  /*25fe0*/  SYNCS.PHASECHK.TRANS64.TRYWAIT P0, [R8+URZ+0x28850], R3 ;  /* 0x02885003080075a7 */ /* 0x0022a4000800017f */
[----:B--2---:R-:W-:Y:S05]  /*25ff0*/  @!P0 NANOSLEEP.SYNCS 0x989680 ;  /* 0x009896800000895d */ /* 0x004fea0003900000 */
[----:B------:R-:W2:Y:S02]  /*26000*/  @!P0 SYNCS.PHASECHK.TRANS64 P0, [R8+URZ+0x28850], R3 ;  /* 0x02885003080085a7 */ /* 0x000ea4000800007f */
[----:B--2---:R-:W-:Y:S05]  /*26010*/  @!P0 BRA `(.L_x_1576) ;  /* 0xfffffffc00f08947 */ /* 0x004fea000383ffff */
[----:B------:R-:W-:Y:S05]  /*26020*/  BRA `(.L_x_1575) ;  /* 0xffffff5c004c7947 */ /* 0x000fea000383ffff */
.L_x_1618:
[----:B------:R-:W1:Y:S01]  /*26030*/  S2R R11, SR_TID.X ;  /* 0x00000000000b7919 */ /* 0x000e620000002100 */
[----:B------:R-:W-:Y:S01]  /*26040*/  BSSY B1, `(.L_x_1821) ;  /* 0x000000a000017945 */ /* 0x000fe20003800000 */
[----:B------:R-:W-:Y:S01]  /*26050*/  MOV R12, RZ ;  /* 0x000000ff000c7202 */ /* 0x000fe20000000f00 */
[----:B------:R-:W-:Y:S01]  /*26060*/  IMAD.MOV.U32 R15, RZ, RZ, -0x1 ;  /* 0xffffffffff0f7424 */ /* 0x000fe200078e00ff */
[----:B-1----:R-:W-:-:S04]  /*26070*/  SHF.R.U32.HI R11, RZ, 0x5, R11 ;  /* 0x00000005ff0b7819 */ /* 0x002fc8000001160b */
[----:B------:R-:W-:-:S05]  /*26080*/  LOP3.LUT R11, R11, 0x3, RZ, 0xc0, !PT ;  /* 0x000000030b0b7812 */ /* 0x000fca00078ec0ff */
[----:B0-----:R-:W-:Y:S02]  /*26090*/  IMAD.MOV.U32 R13, RZ, RZ, R11 ;  /* 0x000000ffff0d7224 */ /* 0x001fe400078e000b */
[----:B------:R-:W-:-:S07]  /*260a0*/  IMAD.MOV.U32 R11, RZ, RZ, 0x1f ;  /* 0x0000001fff0b7424 */ /* 0x000fce00078e00ff */
[----:B------:R-:W-:Y:S05]  /*260b0*/  WARPSYNC.COLLECTIVE R15, `(.L_x_1822) ;  /* 0x000000000f087348 */ /* 0x000fea0003c00000 */
[----:B------:R0:W1:Y:S02]  /*260c0*/  SHFL.IDX P6, R14, R13, R12, R11 ;  /* 0x0000000c0d0e7389 */ /* 0x00006400000c000b */
[----:B01----:R-:W-:Y:S01]  /*260d0*/  ENDCOLLECTIVE ;  /* 0x000000000000791b */ /* 0x003fe20003800000 */
.L_x_1822:
[----:B------:R-:W-:Y:S05]  /*260e0*/  BSYNC B1 ;  /* 0x0000000000017941 */ /* 0x000fea0003800000 */
.L_x_1821:
[----:B------:R-:W-:Y:S05]  /*260f0*/  BRA `(.L_x_1823) ;  /* 0xffffff98006c7947 */ /* 0x000fea000383ffff */
.L_x_1619:
[----:B------:R-:W-:Y:S01]  /*26100*/  BSSY B1, `(.L_x_1824) ;  /* 0x0000006000017945 */ /* 0x000fe20003800000 */
[----:B------:R-:W-:-:S07]  /*26110*/  IMAD.MOV.U32 R15, RZ, RZ, -0x1 ;  /* 0xffffffffff0f7424 */ /* 0x000fce00078e00ff */
[----:B0-----:R-:W-:Y:S05]  /*26120*/  WARPSYNC.COLLECTIVE R15, `(.L_x_1825) ;  /* 0x000000000f0c7348 */ /* 0x001fea0003c00000 */
[----:B------:R-:W-:Y:S02]  /*26130*/  ELECT P6, UR62, PT ;  /* 0x00000000003e782f */ /* 0x000fe400038c0000 */
[----:B------:R-:W-:Y:S01]  /*26140*/  MOV R14, UR62 ;  /* 0x0000003e000e7c02 */ /* 0x000fe20008000f00 */
[----:B0-----:R-:W-:Y:S10]  /*26150*/  ENDCOLLECTIVE ;  /* 0x000000000000791b */ /* 0x001ff40003800000 */
.L_x_1825:
[----:B------:R-:W-:Y:S05]  /*26160*/  BSYNC B1 ;  /* 0x0000000000017941 */ /* 0x000fea0003800000 */
.L_x_1824:
[----:B------:R-:W-:Y:S05]  /*26170*/  BRA `(.L_x_1826) ;  /* 0xffffff9800587947 */ /* 0x000fea000383ffff */
.L_x_1621:
[----:B-1----:R1:W2:Y:S02]  /*26180*/  SYNCS.PHASECHK.TRANS64.TRYWAIT P0, [R12+URZ+0x28820], R8 ;  /* 0x028820080c0075a7 */ /* 0x0022a4000800017f */
[----:B--2---:R-:W-:Y:S05]  /*26190*/  @!P0 NANOSLEEP.SYNCS 0x989680 ;  /* 0x009896800000895d */ /* 0x004fea0003900000 */
[----:B------:R-:W2:Y:S02]  /*261a0*/  @!P0 SYNCS.PHASECHK.TRANS64 P0, [R12+URZ+0x28820], R8 ;  /* 0x028820080c0085a7 */ /* 0x000ea4000800007f */
[----:B--2---:R-:W-:Y:S05]  /*261b0*/  @!P0 BRA `(.L_x_1621) ;  /* 0xfffffffc00f08947 */ /* 0x004fea000383ffff */
[----:B------:R-:W-:Y:S05]  /*261c0*/  BRA `(.L_x_1827) ;  /* 0xffffff9800747947 */ /* 0x000fea000383ffff */
.L_x_1624:
[----:B-1----:R1:W2:Y:S02]  /*261d0*/  SYNCS.PHASECHK.TRANS64.TRYWAIT P0, [R8+URZ+0x288a0], R10 ;  /* 0x0288a00a080075a7 */ /* 0x0022a4000800017f */
[----:B--2---:R-:W-:Y:S05]  /*261e0*/  @!P0 NANOSLEEP.SYNCS 0x989680 ;  /* 0x009896800000895d */ /* 0x004fea0003900000 */
[----:B------:R-:W2:Y:S02]  /*261f0*/  @!P0 SYNCS.PHASECHK.TRANS64 P0, [R8+URZ+0x288a0], R10 ;  /* 0x0288a00a080085a7 */ /* 0x000ea4000800007f */
[----:B--2---:R-:W-:Y:S05]  /*26200*/  @!P0 BRA `(.L_x_1624) ;  /* 0xfffffffc00f08947 */ /* 0x004fea000383ffff */
[----:B------:R-:W-:Y:S05]  /*26210*/  BRA `(.L_x_1828) ;  /* 0xffffff9800847947 */ /* 0x000fea000383ffff */
.L_x_1626:
[----:B--2---:R2:W3:Y:S02]  /*26220*/  SYNCS.PHASECHK.TRANS64.TRYWAIT P0, [R8+URZ+0x288c0], R10 ;  /* 0x0288c00a080075a7 */ /* 0x0044e4000800017f */
[----:B---3--:R-:W-:Y:S05]  /*26230*/  @!P0 NANOSLEEP.SYNCS 0x989680 ;  /* 0x009896800000895d */ /* 0x008fea0003900000 */
[----:B------:R-:W3:Y:S02]  /*26240*/  @!P0 SYNCS.PHASECHK.TRANS64 P0, [R8+URZ+0x288c0], R10 ;  /* 0x0288c00a080085a7 */ /* 0x000ee4000800007f */
[----:B---3--:R-:W-:Y:S05]  /*26250*/  @!P0 BRA `(.L_x_1626) ;  /* 0xfffffffc00f08947 */ /* 0x008fea000383ffff */
[----:B------:R-:W-:Y:S05]  /*26260*/  BRA `(.L_x_1829) ;  /* 0xffffff9800fc7947 */ /* 0x000fea000383ffff */
.L_x_1630:
[----:B-1----:R1:W2:Y:S02]  /*26270*/  SYNCS.PHASECHK.TRANS64.TRYWAIT P0, [R8+URZ+0x288a0], R9 ;  /* 0x0288a009080075a7 */ /* 0x0022a4000800017f */
[----:B--2---:R-:W-:Y:S05]  /*26280*/  @!P0 NANOSLEEP.SYNCS 0x989680 ;  /* 0x009896800000895d */ /* 0x004fea0003900000 */
[----:B------:R-:W2:Y:S02]  /*26290*/  @!P0 SYNCS.PHASECHK.TRANS64 P0, [R8+URZ+0x288a0], R9 ;  /* 0x0288a009080085a7 */ /* 0x000ea4000800007f */
[----:B--2---:R-:W-:Y:S05]  /*262a0*/  @!P0 BRA `(.L_x_1630) ;  /* 0xfffffffc00f08947 */ /* 0x004fea000383ffff */
[----:B------:R-:W-:Y:S05]  /*262b0*/  BRA `(.L_x_1830) ;  /* 0xffffff9c00bc7947 */ /* 0x000fea000383ffff */
.L_x_1632:
[----:B--2---:R2:W3:Y:S02]  /*262c0*/  SYNCS.PHASECHK.TRANS64.TRYWAIT P1, [R8+URZ+0x288c0], R9 ;  /* 0x0288c009080075a7 */ /* 0x0044e4000802017f */
[----:B---3--:R-:W-:Y:S05]  /*262d0*/  @!P1 NANOSLEEP.SYNCS 0x989680 ;  /* 0x009896800000995d */ /* 0x008fea0003900000 */
[----:B------:R-:W3:Y:S02]  /*262e0*/  @!P1 SYNCS.PHASECHK.TRANS64 P1, [R8+URZ+0x288c0], R9 ;  /* 0x0288c009080095a7 */ /* 0x000ee4000802007f */
[----:B---3--:R-:W-:Y:S05]  /*262f0*/  @!P1 BRA `(.L_x_1632) ;  /* 0xfffffffc00f09947 */ /* 0x008fea000383ffff */
[----:B------:R-:W-:Y:S05]  /*26300*/  BRA `(.L_x_1831) ;  /* 0xffffffa000307947 */ /* 0x000fea000383ffff */
.L_x_1651:
[----:B------:R-:W0:Y:S01]  /*26310*/  S2R R7, SR_TID.X ;  /* 0x0000000000077919 */ /* 0x000e220000002100 */
[----:B------:R-:W-:Y:S01]  /*26320*/  BSSY B0, `(.L_x_1832) ;  /* 0x000000a000007945 */ /* 0x000fe20003800000 */
[----:B------:R-:W-:Y:S01]  /*26330*/  IMAD.MOV.U32 R12, RZ, RZ, RZ ;  /* 0x000000ffff0c7224 */ /* 0x000fe200078e00ff */
[----:B------:R-:W-:Y:S01]  /*26340*/  MOV R11, 0x1f ;  /* 0x0000001f000b7802 */ /* 0x000fe20000000f00 */
[----:B------:R-:W-:Y:S01]  /*26350*/  IMAD.MOV.U32 R15, RZ, RZ, -0x1 ;  /* 0xffffffffff0f7424 */ /* 0x000fe200078e00ff */
[----:B0-----:R-:W-:-:S04]  /*26360*/  SHF.R.U32.HI R7, RZ, 0x5, R7 ;  /* 0x00000005ff077819 */ /* 0x001fc80000011607 */
[----:B------:R-:W-:-:S05]  /*26370*/  LOP3.LUT R7, R7, 0x3, RZ, 0xc0, !PT ;  /* 0x0000000307077812 */ /* 0x000fca00078ec0ff */
[----:B------:R-:W-:-:S07]  /*26380*/  IMAD.MOV.U32 R13, RZ, RZ, R7 ;  /* 0x000000ffff0d7224 */ /* 0x000fce00078e0007 */
[----:B------:R-:W-:Y:S05]  /*26390*/  WARPSYNC.COLLECTIVE R15, `(.L_x_1833) ;  /* 0x000000000f087348 */ /* 0x000fea0003c00000 */
[----:B------:R0:W1:Y:S02]  /*263a0*/  SHFL.IDX P6, R14, R13, R12, R11 ;  /* 0x0000000c0d0e7389 */ /* 0x00006400000c000b */
[----:B01----:R-:W-:Y:S01]  /*263b0*/  ENDCOLLECTIVE ;  /* 0x000000000000791b */ /* 0x003fe20003800000 */
.L_x_1833:
[----:B------:R-:W-:Y:S05]  /*263c0*/  BSYNC B0 ;  /* 0x0000000000007941 */ /* 0x000fea0003800000 */
.L_x_1832:
[----:B------:R-:W-:Y:S05]  /*263d0*/  BRA `(.L_x_1834) ;  /* 0xffffffac00b07947 */ /* 0x000fea000383ffff */
.L_x_1652:
[----:B------:R-:W-:Y:S01]  /*263e0*/  BSSY B0, `(.L_x_1835) ;  /* 0x0000006000007945 */ /* 0x000fe20003800000 */
[----:B------:R-:W-:-:S07]  /*263f0*/  IMAD.MOV.U32 R15, RZ, RZ, -0x1 ;  /* 0xffffffffff0f7424 */ /* 0x000fce00078e00ff */
[----:B------:R-:W-:Y:S05]  /*26400*/  WARPSYNC.COLLECTIVE R15, `(.L_x_1836) ;  /* 0x000000000f0c7348 */ /* 0x000fea0003c00000 */
[----:B------:R-:W-:Y:S02]  /*26410*/  ELECT P6, UR62, PT ;  /* 0x00000000003e782f */ /* 0x000fe400038c0000 */
[----:B------:R-:W-:Y:S01]  /*26420*/  MOV R14, UR62 ;  /* 0x0000003e000e7c02 */ /* 0x000fe20008000f00 */
[----:B------:R-:W-:Y:S10]  /*26430*/  ENDCOLLECTIVE ;  /* 0x000000000000791b */ /* 0x000ff40003800000 */
.L_x_1836:
[----:B------:R-:W-:Y:S05]  /*26440*/  BSYNC B0 ;  /* 0x0000000000007941 */ /* 0x000fea0003800000 */
.L_x_1835:
[----:B------:R-:W-:Y:S05]  /*26450*/  BRA `(.L_x_1837) ;  /* 0xffffffac00a07947 */ /* 0x000fea000383ffff */
.L_x_1655:
[----:B0-----:R0:W1:Y:S02]  /*26460*/  SYNCS.PHASECHK.TRANS64.TRYWAIT P0, [R7+URZ+0x28840], R10 ;  /* 0x0288400a070075a7 */ /* 0x001064000800017f */
[----:B-1----:R-:W-:Y:S05]  /*26470*/  @!P0 NANOSLEEP.SYNCS 0x989680 ;  /* 0x009896800000895d */ /* 0x002fea0003900000 */
[----:B------:R-:W1:Y:S02]  /*26480*/  @!P0 SYNCS.PHASECHK.TRANS64 P0, [R7+URZ+0x28840], R10 ;  /* 0x0288400a070085a7 */ /* 0x000e64000800007f */
[----:B-1----:R-:W-:Y:S05]  /*26490*/  @!P0 BRA `(.L_x_1655) ;  /* 0xfffffffc00f08947 */ /* 0x002fea000383ffff */
[----:B------:R-:W-:Y:S05]  /*264a0*/  BRA `(.L_x_1838) ;  /* 0xffffffb000047947 */ /* 0x000fea000383ffff */
.L_x_1658:
        /* <DEDUP_REMOVED lines=8> */
.L_x_1666:
[----:B0-----:R0:W1:Y:S02]  /*26530*/  SYNCS.PHASECHK.TRANS64.TRYWAIT P0, [R3+URZ+0x28840], R8 ;  /* 0x02884008030075a7 */ /* 0x001064000800017f */
[----:B-1----:R-:W-:Y:S05]  /*26540*/  @!P0 NANOSLEEP.SYNCS 0x989680 ;  /* 0x009896800000895d */ /* 0x002fea0003900000 */
[----:B------:R-:W1:Y:S02]  /*26550*/  @!P0 SYNCS.PHASECHK.TRANS64 P0, [R3+URZ+0x28840], R8 ;  /* 0x02884008030085a7 */ /* 0x000e64000800007f */
[----:B-1----:R-:W-:Y:S05]  /*26560*/  @!P0 BRA `(.L_x_1666) ;  /* 0xfffffffc00f08947 */ /* 0x002fea000383ffff */
[----:B------:R-:W-:Y:S05]  /*26570*/  BRA `(.L_x_1840) ;  /* 0xffffffb400d47947 */ /* 0x000fea000383ffff */
.L_x_1668:
[----:B0-----:R0:W1:Y:S02]  /*26580*/  SYNCS.PHASECHK.TRANS64.TRYWAIT P0, [R8+URZ+0x60], R3 ;  /* 0x00006003080075a7 */ /* 0x001064000800017f */
[----:B-1----:R-:W-:Y:S05]  /*26590*/  @!P0 NANOSLEEP.SYNCS 0x989680 ;  /* 0x009896800000895d */ /* 0x002fea0003900000 */
[----:B------:R-:W1:Y:S02]  /*265a0*/  @!P0 SYNCS.PHASECHK.TRANS64 P0, [R8+URZ+0x60], R3 ;  /* 0x00006003080085a7 */ /* 0x000e64000800007f */
[----:B-1----:R-:W-:Y:S05]  /*265b0*/  @!P0 BRA `(.L_x_1668) ;  /* 0xfffffffc00f08947 */ /* 0x002fea000383ffff */
[----:B------:R-:W-:Y:S05]  /*265c0*/  BRA `(.L_x_1841) ;  /* 0xffffffb800707947 */ /* 0x000fea000383ffff */
.L_x_1673:
[----:B-1----:R1:W2:Y:S02]  /*265d0*/  SYNCS.PHASECHK.TRANS64.TRYWAIT P0, [R2+URZ+0x28840], R3 ;  /* 0x02884003020075a7 */ /* 0x0022a4000800017f */
[----:B--2---:R-:W-:Y:S05]  /*265e0*/  @!P0 NANOSLEEP.SYNCS 0x989680 ;  /* 0x009896800000895d */ /* 0x004fea0003900000 */
[----:B------:R-:W2:Y:S02]  /*265f0*/  @!P0 SYNCS.PHASECHK.TRANS64 P0, [R2+URZ+0x28840], R3 ;  /* 0x02884003020085a7 */ /* 0x000ea4000800007f */
[----:B--2---:R-:W-:Y:S05]  /*26600*/  @!P0 BRA `(.L_x_1673) ;  /* 0xfffffffc00f08947 */ /* 0x004fea000383ffff */
[----:B------:R-:W-:Y:S05]  /*26610*/  BRA `(.L_x_1842) ;  /* 0xffffffbc00d87947 */ /* 0x000fea000383ffff */
.L_x_1675:
[----:B0-----:R0:W1:Y:S02]  /*26620*/  SYNCS.PHASECHK.TRANS64.TRYWAIT P1, [R2+URZ+0x60], R3 ;  /* 0x00006003020075a7 */ /* 0x001064000802017f */
[----:B-1----:R-:W-:Y:S05]  /*26630*/  @!P1 NANOSLEEP.SYNCS 0x989680 ;  /* 0x009896800000995d */ /* 0x002fea0003900000 */
[----:B------:R-:W1:Y:S02]  /*26640*/  @!P1 SYNCS.PHASECHK.TRANS64 P1, [R2+URZ+0x60], R3 ;  /* 0x00006003020095a7 */ /* 0x000e64000802007f */
[----:B-1----:R-:W-:Y:S05]  /*26650*/  @!P1 BRA `(.L_x_1675) ;  /* 0xfffffffc00f09947 */ /* 0x002fea000383ffff */
[----:B------:R-:W-:Y:S05]  /*26660*/  BRA `(.L_x_1843) ;  /* 0xffffffc000747947 */ /* 0x000fea000383ffff */
.L_x_1680:
[----:B--2---:R2:W3:Y:S02]  /*26670*/  SYNCS.PHASECHK.TRANS64.TRYWAIT P0, [R2+URZ+0x28840], R3 ;  /* 0x02884003020075a7 */ /* 0x0044e4000800017f */
[----:B---3--:R-:W-:Y:S05]  /*26680*/  @!P0 NANOSLEEP.SYNCS 0x989680 ;  /* 0x009896800000895d */ /* 0x008fea0003900000 */
[----:B------:R-:W3:Y:S02]  /*26690*/  @!P0 SYNCS.PHASECHK.TRANS64 P0, [R2+URZ+0x28840], R3 ;  /* 0x02884003020085a7 */ /* 0x000ee4000800007f */
[----:B---3--:R-:W-:Y:S05]  /*266a0*/  @!P0 BRA `(.L_x_1680) ;  /* 0xfffffffc00f08947 */ /* 0x008fea000383ffff */
[----:B------:R-:W-:Y:S05]  /*266b0*/  BRA `(.L_x_1844) ;  /* 0xffffffc400947947 */ /* 0x000fea000383ffff */
.L_x_1682:
[----:B0-----:R0:W1:Y:S02]  /*266c0*/  SYNCS.PHASECHK.TRANS64.TRYWAIT P1, [R3+URZ+0x60], R9 ;  /* 0x00006009030075a7 */ /* 0x001064000802017f */
[----:B-1----:R-:W-:Y:S05]  /*266d0*/  @!P1 NANOSLEEP.SYNCS 0x989680 ;  /* 0x009896800000995d */ /* 0x002fea0003900000 */
[----:B------:R-:W1:Y:S02]  /*266e0*/  @!P1 SYNCS.PHASECHK.TRANS64 P1, [R3+URZ+0x60], R9 ;  /* 0x00006009030095a7 */ /* 0x000e64000802007f */
[----:B-1----:R-:W-:Y:S05]  /*266f0*/  @!P1 BRA `(.L_x_1682) ;  /* 0xfffffffc00f09947 */ /* 0x002fea000383ffff */
[----:B------:R-:W-:Y:S05]  /*26700*/  BRA `(.L_x_1845) ;  /* 0xffffffc800307947 */ /* 0x000fea000383ffff */
.L_x_1689:
[----:B-1----:R1:W2:Y:S02]  /*26710*/  SYNCS.PHASECHK.TRANS64.TRYWAIT P0, [R3+URZ+0x28860], R2 ;  /* 0x02886002030075a7 */ /* 0x0022a4000800017f */
[----:B--2---:R-:W-:Y:S05]  /*26720*/  @!P0 NANOSLEEP.SYNCS 0x989680 ;  /* 0x009896800000895d */ /* 0x004fea0003900000 */
[----:B------:R-:W2:Y:S02]  /*26730*/  @!P0 SYNCS.PHASECHK.TRANS64 P0, [R3+URZ+0x28860], R2 ;  /* 0x02886002030085a7 */ /* 0x000ea4000800007f */
[----:B--2---:R-:W-:Y:S05]  /*26740*/  @!P0 BRA `(.L_x_1689) ;  /* 0xfffffffc00f08947 */ /* 0x004fea000383ffff */
[----:B------:R-:W-:Y:S05]  /*26750*/  BRA `(.L_x_1846) ;  /* 0xffffffcc00387947 */ /* 0x000fea000383ffff */
.L_x_1691:
[----:B------:R-:W-:Y:S01]  /*26760*/  BSSY B0, `(.L_x_1847) ;  /* 0x0000008000007945 */ /* 0x000fe20003800000 */
[----:B0-----:R-:W-:Y:S01]  /*26770*/  IMAD.MOV.U32 R13, RZ, RZ, R16 ;  /* 0x000000ffff0d7224 */ /* 0x001fe200078e0010 */
[----:B------:R-:W-:Y:S01]  /*26780*/  MOV R15, 0xffffffff ;  /* 0xffffffff000f7802 */ /* 0x000fe20000000f00 */
[----:B------:R-:W-:Y:S02]  /*26790*/  IMAD.MOV.U32 R12, RZ, RZ, RZ ;  /* 0x000000ffff0c7224 */ /* 0x000fe400078e00ff */
[----:B------:R-:W-:-:S07]  /*267a0*/  IMAD.MOV.U32 R11, RZ, RZ, 0x1f ;  /* 0x0000001fff0b7424 */ /* 0x000fce00078e00ff */
[----:B-123--:R-:W-:Y:S05]  /*267b0*/  WARPSYNC.COLLECTIVE R15, `(.L_x_1848) ;  /* 0x000000000f087348 */ /* 0x00efea0003c00000 */
[----:B------:R0:W4:Y:S02]  /*267c0*/  SHFL.IDX P6, R14, R13, R12, R11 ;  /* 0x0000000c0d0e7389 */ /* 0x00012400000c000b */
[----:B01234-:R-:W-:Y:S01]  /*267d0*/  ENDCOLLECTIVE ;  /* 0x000000000000791b */ /* 0x01ffe20003800000 */
.L_x_1848:
[----:B------:R-:W-:Y:S05]  /*267e0*/  BSYNC B0 ;  /* 0x0000000000007941 */ /* 0x000fea0003800000 */
.L_x_1847:
        /* <DEDUP_REMOVED lines=8> */
.L_x_1849:
[----:B------:R-:W-:Y:S01]  /*26870*/  MOV R16, R14 ;  /* 0x0000000e00107202 */ /* 0x000fe20000000f00 */
[----:B------:R-:W-:Y:S06]  /*26880*/  BRA `(.L_x_1850) ;  /* 0xffffffcc00c07947 */ /* 0x000fec000383ffff */
.L_x_1694:
        /* <DEDUP_REMOVED lines=8> */
.L_x_1852:
[----:B------:R-:W-:Y:S05]  /*26910*/  BSYNC B0 ;  /* 0x0000000000007941 */ /* 0x000fea0003800000 */
.L_x_1851:
[C---:B------:R-:W-:Y:S01]  /*26920*/  ISETP.NE.AND P0, PT, R7.reuse, RZ, PT ;  /* 0x000000ff0700720c */ /* 0x040fe20003f05270 */
        /* <DEDUP_REMOVED lines=9> */
.L_x_1853:
        /* <DEDUP_REMOVED lines=8> */
.L_x_1854:
[----:B------:R-:W-:Y:S01]  /*26a40*/  IMAD.MOV.U32 R12, RZ, RZ, 0x8 ;  /* 0x00000008ff0c7424 */ /* 0x000fe200078e00ff */
[----:B------:R-:W-:Y:S02]  /*26a50*/  SEL R14, R14, RZ, P0 ;  /* 0x000000ff0e0e7207 */ /* 0x000fe40000000000 */
[----:B------:R-:W-:Y:S02]  /*26a60*/  ISETP.GE.U32.AND P0, PT, R7, 0x8, PT ;  /* 0x000000080700780c */ /* 0x000fe40003f06070 */
[----:B------:R-:W-:-:S05]  /*26a70*/  IADD3 R5, R3, R14, RZ ;  /* 0x0000000e03057210 */ /* 0x000fca0007ffe0ff */
[----:B------:R-:W-:-:S07]  /*26a80*/  IMAD.MOV.U32 R13, RZ, RZ, R5 ;  /* 0x000000ffff0d7224 */ /* 0x000fce00078e0005 */
[----:B------:R-:W-:Y:S05]  /*26a90*/  WARPSYNC.COLLECTIVE R15, `(.L_x_1855) ;  /* 0x000000000f087348 */ /* 0x000fea0003c00000 */
[----:B------:R0:W1:Y:S02]  /*26aa0*/  SHFL.UP P6, R14, R13, R12, R11 ;  /* 0x0400000c0d0e7389 */ /* 0x00006400000c000b */
[----:B01----:R-:W-:Y:S01]  /*26ab0*/  ENDCOLLECTIVE ;  /* 0x000000000000791b */ /* 0x003fe20003800000 */
.L_x_1855:
        /* <DEDUP_REMOVED lines=8> */
.L_x_1856:
[----:B------:R-:W-:Y:S02]  /*26b40*/  IMAD.MOV.U32 R12, RZ, RZ, 0x1f ;  /* 0x0000001fff0c7424 */ /* 0x000fe400078e00ff */
[----:B------:R-:W-:Y:S01]  /*26b50*/  IMAD.MOV.U32 R11, RZ, RZ, 0x1f ;  /* 0x0000001fff0b7424 */ /* 0x000fe200078e00ff */
[----:B------:R-:W-:-:S04]  /*26b60*/  SEL R3, R14, RZ, P0 ;  /* 0x000000ff0e037207 */ /* 0x000fc80000000000 */
[----:B------:R-:W-:-:S05]  /*26b70*/  IADD3 R2, R6, R3, RZ ;  /* 0x0000000306027210 */ /* 0x000fca0007ffe0ff */
[----:B------:R-:W-:-:S07]  /*26b80*/  IMAD.MOV.U32 R13, RZ, RZ, R2 ;  /* 0x000000ffff0d7224 */ /* 0x000fce00078e0002 */
[----:B------:R-:W-:Y:S05]  /*26b90*/  WARPSYNC.COLLECTIVE R15, `(.L_x_1857) ;  /* 0x000000000f087348 */ /* 0x000fea0003c00000 */
[----:B------:R0:W1:Y:S02]  /*26ba0*/  SHFL.IDX P6, R14, R13, R12, R11 ;  /* 0x0000000c0d0e7389 */ /* 0x00006400000c000b */
[----:B01----:R-:W-:Y:S01]  /*26bb0*/  ENDCOLLECTIVE ;  /* 0x000000000000791b */ /* 0x003fe20003800000 */
.L_x_1857:
[----:B------:R-:W-:Y:S05]  /*26bc0*/  BRA `(.L_x_1858) ;  /* 0xffffffcc00847947 */ /* 0x000fea000383ffff */
.L_x_1699:
[----:B------:R-:W-:Y:S01]  /*26bd0*/  BSSY B0, `(.L_x_1859) ;  /* 0x0000008000007945 */ /* 0x000fe20003800000 */
[----:B-----5:R-:W-:Y:S01]  /*26be0*/  IMAD.MOV.U32 R13, RZ, RZ, R17 ;  /* 0x000000ffff0d7224 */ /* 0x020fe200078e0011 */
[----:B------:R-:W-:Y:S01]  /*26bf0*/  MOV R11, RZ ;  /* 0x000000ff000b7202 */ /* 0x000fe20000000f00 */
[----:B------:R-:W-:Y:S02]  /*26c00*/  IMAD.MOV.U32 R12, RZ, RZ, 0x1 ;  /* 0x00000001ff0c7424 */ /* 0x000fe400078e00ff */
[----:B------:R-:W-:-:S07]  /*26c10*/  IMAD.MOV.U32 R15, RZ, RZ, -0x1 ;  /* 0xffffffffff0f7424 */ /* 0x000fce00078e00ff */
[----:B012---:R-:W-:Y:S05]  /*26c20*/  WARPSYNC.COLLECTIVE R15, `(.L_x_1860) ;  /* 0x000000000f087348 */ /* 0x007fea0003c00000 */
[----:B------:R3:W4:Y:S02]  /*26c30*/  SHFL.UP P6, R14, R13, R12, R11 ;  /* 0x0400000c0d0e7389 */ /* 0x00072400000c000b */
[----:B01234-:R-:W-:Y:S01]  /*26c40*/  ENDCOLLECTIVE ;  /* 0x000000000000791b */ /* 0x01ffe20003800000 */
.L_x_1860:
[----:B------:R-:W-:Y:S05]  /*26c50*/  BSYNC B0 ;  /* 0x0000000000007941 */ /* 0x000fea0003800000 */
.L_x_1859:
        /* <DEDUP_REMOVED lines=10> */
.L_x_1861:
        /* <DEDUP_REMOVED lines=8> */
.L_x_1862:
        /* <DEDUP_REMOVED lines=8> */
.L_x_1863:
        /* <DEDUP_REMOVED lines=8> */
.L_x_1864:
[----:B------:R-:W-:Y:S01]  /*26e80*/  IMAD.MOV.U32 R12, RZ, RZ, 0x1f ;  /* 0x0000001fff0c7424 */ /* 0x000fe200078e00ff */
[----:B------:R-:W-:Y:S02]  /*26e90*/  MOV R11, 0x1f ;  /* 0x0000001f000b7802 */ /* 0x000fe40000000f00 */
[----:B------:R-:W-:-:S05]  /*26ea0*/  SEL R2, R14, RZ, P0 ;  /* 0x000000ff0e027207 */ /* 0x000fca0000000000 */
[----:B------:R-:W-:-:S04]  /*26eb0*/  IMAD.IADD R2, R5, 0x1, R2 ;  /* 0x0000000105027824 */ /* 0x000fc800078e0202 */
[----:B------:R-:W-:-:S07]  /*26ec0*/  IMAD.MOV.U32 R13, RZ, RZ, R2 ;  /* 0x000000ffff0d7224 */ /* 0x000fce00078e0002 */
[----:B------:R-:W-:Y:S05]  /*26ed0*/  WARPSYNC.COLLECTIVE R15, `(.L_x_1865) ;  /* 0x000000000f087348 */ /* 0x000fea0003c00000 */
[----:B------:R0:W1:Y:S02]  /*26ee0*/  SHFL.IDX P6, R14, R13, R12, R11 ;  /* 0x0000000c0d0e7389 */ /* 0x00006400000c000b */
[----:B01----:R-:W-:Y:S01]  /*26ef0*/  ENDCOLLECTIVE ;  /* 0x000000000000791b */ /* 0x003fe20003800000 */
.L_x_1865:
[----:B------:R-:W-:Y:S05]  /*26f00*/  BRA `(.L_x_1866) ;  /* 0xffffffcc00687947 */ /* 0x000fea000383ffff */
.L_x_1701:
[----:B------:R-:W-:Y:S01]  /*26f10*/  BSSY B0, `(.L_x_1867) ;  /* 0x0000006000007945 */ /* 0x000fe20003800000 */
[----:B------:R-:W-:Y:S01]  /*26f20*/  PLOP3.LUT P6, PT, P6, PT, PT, 0x8, 0x0 ;  /* 0x000000000000781c */ /* 0x000fe200037ce170 */
[----:B------:R-:W-:-:S12]  /*26f30*/  IMAD.MOV.U32 R15, RZ, RZ, -0x1 ;  /* 0xffffffffff0f7424 */ /* 0x000fd800078e00ff */
[----:B0-2---:R-:W-:Y:S05]  /*26f40*/  WARPSYNC.COLLECTIVE R15, `(.L_x_1868) ;  /* 0x000000000f087348 */ /* 0x005fea0003c00000 */
[----:B------:R-:W-:Y:S01]  /*26f50*/  VOTE.ANY R14, PT, P6 ;  /* 0x00000000000e7806 */ /* 0x000fe200030e0100 */
[----:B0-2---:R-:W-:Y:S06]  /*26f60*/  ENDCOLLECTIVE ;  /* 0x000000000000791b */ /* 0x005fec0003800000 */
.L_x_1868:
[----:B------:R-:W-:Y:S05]  /*26f70*/  BSYNC B0 ;  /* 0x0000000000007941 */ /* 0x000fea0003800000 */
.L_x_1867:
[----:B------:R-:W-:Y:S01]  /*26f80*/  IMAD.MOV.U32 R3, RZ, RZ, R14 ;  /* 0x000000ffff037224 */ /* 0x000fe200078e000e */
[----:B------:R-:W-:Y:S01]  /*26f90*/  MOV R15, 0xffffffff ;  /* 0xffffffff000f7802 */ /* 0x000fe20000000f00 */
[----:B------:R-:W-:Y:S02]  /*26fa0*/  IMAD.MOV.U32 R13, RZ, RZ, R17 ;  /* 0x000000ffff0d7224 */ /* 0x000fe400078e0011 */
[----:B------:R-:W0:Y:S01]  /*26fb0*/  POPC R6, R3 ;  /* 0x0000000300067309 */ /* 0x000e220000000000 */
[----:B------:R-:W-:Y:S02]  /*26fc0*/  IMAD.MOV.U32 R11, RZ, RZ, 0x1f ;  /* 0x0000001fff0b7424 */ /* 0x000fe400078e00ff */
[----:B0-----:R-:W-:-:S07]  /*26fd0*/  IMAD.MOV.U32 R12, RZ, RZ, R6 ;  /* 0x000000ffff0c7224 */ /* 0x001fce00078e0006 */
[----:B------:R-:W-:Y:S05]  /*26fe0*/  WARPSYNC.COLLECTIVE R15, `(.L_x_1869) ;  /* 0x000000000f087348 */ /* 0x000fea0003c00000 */
[----:B------:R0:W1:Y:S02]  /*26ff0*/  SHFL.IDX P6, R14, R13, R12, R11 ;  /* 0x0000000c0d0e7389 */ /* 0x00006400000c000b */
[----:B01----:R-:W-:Y:S01]  /*27000*/  ENDCOLLECTIVE ;  /* 0x000000000000791b */ /* 0x003fe20003800000 */
.L_x_1869:
[----:B------:R-:W-:Y:S01]  /*27010*/  IMAD.MOV.U32 R17, RZ, RZ, R14 ;  /* 0x000000ffff117224 */ /* 0x000fe200078e000e */
[----:B------:R-:W-:Y:S06]  /*27020*/  BRA `(.L_x_1870) ;  /* 0xffffffcc00587947 */ /* 0x000fec000383ffff */
.L_x_1703:
[----:B------:R-:W-:Y:S01]  /*27030*/  BSSY B0, `(.L_x_1871) ;  /* 0x0000007000007945 */ /* 0x000fe20003800000 */
[----:B------:R-:W-:Y:S02]  /*27040*/  IMAD.MOV.U32 R13, RZ, RZ, R2 ;  /* 0x000000ffff0d7224 */ /* 0x000fe400078e0002 */
[----:B------:R-:W-:Y:S02]  /*27050*/  IMAD.MOV.U32 R11, RZ, RZ, 0x1f ;  /* 0x0000001fff0b7424 */ /* 0x000fe400078e00ff */
[----:B------:R-:W-:-:S07]  /*27060*/  IMAD.MOV.U32 R15, RZ, RZ, -0x1 ;  /* 0xffffffffff0f7424 */ /* 0x000fce00078e00ff */
[----:B0123--:R-:W-:Y:S05]  /*27070*/  WARPSYNC.COLLECTIVE R15, `(.L_x_1872) ;  /* 0x000000000f087348 */ /* 0x00ffea0003c00000 */
[----:B------:R4:W0:Y:S02]  /*27080*/  SHFL.IDX P6, R14, R13, R12, R11 ;  /* 0x0000000c0d0e7389 */ /* 0x00082400000c000b */
[----:B01234-:R-:W-:Y:S01]  /*27090*/  ENDCOLLECTIVE ;  /* 0x000000000000791b */ /* 0x01ffe20003800000 */
.L_x_1872:
[----:B------:R-:W-:Y:S05]  /*270a0*/  BSYNC B0 ;  /* 0x0000000000007941 */ /* 0x000fea0003800000 */
.L_x_1871:
[----:B------:R-:W-:Y:S01]  /*270b0*/  IMAD.MOV.U32 R7, RZ, RZ, R14 ;  /* 0x000000ffff077224 */ /* 0x000fe200078e000e */
[----:B------:R-:W-:Y:S06]  /*270c0*/  BRA `(.L_x_1702) ;  /* 0xffffffcc004c7947 */ /* 0x000fec000383ffff */
.L_x_1707:
[----:B-1----:R1:W3:Y:S02]  /*270d0*/  SYNCS.PHASECHK.TRANS64.TRYWAIT P0, [R0+URZ+0x28820], R3 ;  /* 0x02882003000075a7 */ /* 0x0022e4000800017f */
[----:B---3--:R-:W-:Y:S05]  /*270e0*/  @!P0 NANOSLEEP.SYNCS 0x989680 ;  /* 0x009896800000895d */ /* 0x008fea0003900000 */
[----:B------:R-:W3:Y:S02]  /*270f0*/  @!P0 SYNCS.PHASECHK.TRANS64 P0, [R0+URZ+0x28820], R3 ;  /* 0x02882003000085a7 */ /* 0x000ee4000800007f */
[----:B---3--:R-:W-:Y:S05]  /*27100*/  @!P0 BRA `(.L_x_1707) ;  /* 0xfffffffc00f08947 */ /* 0x008fea000383ffff */
[----:B------:R-:W-:Y:S05]  /*27110*/  BRA `(.L_x_1873) ;  /* 0xffffffd000c07947 */ /* 0x000fea000383ffff */
.L_x_1708:
[----:B------:R-:W3:Y:S01]  /*27120*/  S2R R2, SR_TID.X ;  /* 0x0000000000027919 */ /* 0x000ee20000002100 */
[----:B------:R-:W-:Y:S01]  /*27130*/  BSSY B0, `(.L_x_1874) ;  /* 0x000000a000007945 */ /* 0x000fe20003800000 */
[----:B------:R-:W-:Y:S02]  /*27140*/  IMAD.MOV.U32 R12, RZ, RZ, RZ ;  /* 0x000000ffff0c7224 */ /* 0x000fe400078e00ff */
[----:B------:R-:W-:Y:S02]  /*27150*/  IMAD.MOV.U32 R11, RZ, RZ, 0x1f ;  /* 0x0000001fff0b7424 */ /* 0x000fe400078e00ff */
[----:B------:R-:W-:Y:S01]  /*27160*/  IMAD.MOV.U32 R15, RZ, RZ, -0x1 ;  /* 0xffffffffff0f7424 */ /* 0x000fe200078e00ff */
[----:B---3--:R-:W-:-:S04]  /*27170*/  SHF.R.U32.HI R2, RZ, 0x5, R2 ;  /* 0x00000005ff027819 */ /* 0x008fc80000011602 */
[----:B------:R-:W-:-:S04]  /*27180*/  LOP3.LUT R2, R2, 0x3, RZ, 0xc0, !PT ;  /* 0x0000000302027812 */ /* 0x000fc800078ec0ff */
[----:B0-----:R-:W-:-:S07]  /*27190*/  MOV R13, R2 ;  /* 0x00000002000d7202 */ /* 0x001fce0000000f00 */
[----:B-12---:R-:W-:Y:S05]  /*271a0*/  WARPSYNC.COLLECTIVE R15, `(.L_x_1875) ;  /* 0x000000000f087348 */ /* 0x006fea0003c00000 */
[----:B------:R0:W3:Y:S02]  /*271b0*/  SHFL.IDX P6, R14, R13, R12, R11 ;  /* 0x0000000c0d0e7389 */ /* 0x0000e400000c000b */
[----:B0123--:R-:W-:Y:S01]  /*271c0*/  ENDCOLLECTIVE ;  /* 0x000000000000791b */ /* 0x00ffe20003800000 */
.L_x_1875:
[----:B------:R-:W-:Y:S05]  /*271d0*/  BSYNC B0 ;  /* 0x0000000000007941 */ /* 0x000fea0003800000 */
.L_x_1874:
[----:B------:R-:W-:Y:S05]  /*271e0*/  BRA `(.L_x_1876) ;  /* 0xffffffd000a87947 */ /* 0x000fea000383ffff */
.L_x_1709:
[----:B------:R-:W-:Y:S01]  /*271f0*/  BSSY B0, `(.L_x_1877) ;  /* 0x0000006000007945 */ /* 0x000fe20003800000 */
[----:B------:R-:W-:-:S07]  /*27200*/  IMAD.MOV.U32 R15, RZ, RZ, -0x1 ;  /* 0xffffffffff0f7424 */ /* 0x000fce00078e00ff */
[----:B0123--:R-:W-:Y:S05]  /*27210*/  WARPSYNC.COLLECTIVE R15, `(.L_x_1878) ;  /* 0x000000000f0c7348 */ /* 0x00ffea0003c00000 */
[----:B------:R-:W-:Y:S02]  /*27220*/  ELECT P6, UR62, PT ;  /* 0x00000000003e782f */ /* 0x000fe400038c0000 */
[----:B------:R-:W-:Y:S01]  /*27230*/  MOV R14, UR62 ;  /* 0x0000003e000e7c02 */ /* 0x000fe20008000f00 */
[----:B0123--:R-:W-:Y:S10]  /*27240*/  ENDCOLLECTIVE ;  /* 0x000000000000791b */ /* 0x00fff40003800000 */
.L_x_1878:
[----:B------:R-:W-:Y:S05]  /*27250*/  BSYNC B0 ;  /* 0x0000000000007941 */ /* 0x000fea0003800000 */
.L_x_1877:
[----:B------:R-:W-:Y:S05]  /*27260*/  BRA `(.L_x_1879) ;  /* 0xffffffd0009c7947 */ /* 0x000fea000383ffff */
.L_x_1711:
[----:B-1----:R1:W3:Y:S02]  /*27270*/  SYNCS.PHASECHK.TRANS64.TRYWAIT P0, [R6+URZ], R5 ;  /* 0x00000005060075a7 */ /* 0x0022e4000800017f */
[----:B---3--:R-:W-:Y:S05]  /*27280*/  @!P0 NANOSLEEP.SYNCS 0x989680 ;  /* 0x009896800000895d */ /* 0x008fea0003900000 */
[----:B------:R-:W3:Y:S02]  /*27290*/  @!P0 SYNCS.PHASECHK.TRANS64 P0, [R6+URZ], R5 ;  /* 0x00000005060085a7 */ /* 0x000ee4000800007f */
[----:B---3--:R-:W-:Y:S05]  /*272a0*/  @!P0 BRA `(.L_x_1711) ;  /* 0xfffffffc00f08947 */ /* 0x008fea000383ffff */
[----:B------:R-:W-:Y:S05]  /*272b0*/  BRA `(.L_x_1880) ;  /* 0xffffffd000d87947 */ /* 0x000fea000383ffff */
.L_x_1712:
[----:B---3--:R3:W4:Y:S02]  /*272c0*/  SYNCS.PHASECHK.TRANS64.TRYWAIT P0, [R7+URZ], R2 ;  /* 0x00000002070075a7 */ /* 0x008724000800017f */
[----:B----4-:R-:W-:Y:S05]  /*272d0*/  @!P0 NANOSLEEP.SYNCS 0x989680 ;  /* 0x009896800000895d */ /* 0x010fea0003900000 */
[----:B------:R-:W4:Y:S02]  /*272e0*/  @!P0 SYNCS.PHASECHK.TRANS64 P0, [R7+URZ], R2 ;  /* 0x00000002070085a7 */ /* 0x000f24000800007f */
[----:B----4-:R-:W-:Y:S05]  /*272f0*/  @!P0 BRA `(.L_x_1712) ;  /* 0xfffffffc00f08947 */ /* 0x010fea000383ffff */
[----:B------:R-:W-:Y:S05]  /*27300*/  BRA `(.L_x_1881) ;  /* 0xffffffd000cc7947 */ /* 0x000fea000383ffff */
.L_x_1714:
[----:B----4-:R4:W0:Y:S02]  /*27310*/  SYNCS.PHASECHK.TRANS64.TRYWAIT P0, [R4+URZ], R5 ;  /* 0x00000005040075a7 */ /* 0x010824000800017f */
[----:B0-----:R-:W-:Y:S05]  /*27320*/  @!P0 NANOSLEEP.SYNCS 0x989680 ;  /* 0x009896800000895d */ /* 0x001fea0003900000 */
[----:B------:R-:W0:Y:S02]  /*27330*/  @!P0 SYNCS.PHASECHK.TRANS64 P0, [R4+URZ], R5 ;  /* 0x00000005040085a7 */ /* 0x000e24000800007f */
[----:B0-----:R-:W-:Y:S05]  /*27340*/  @!P0 BRA `(.L_x_1714) ;  /* 0xfffffffc00f08947 */ /* 0x001fea000383ffff */
[----:B------:R-:W-:Y:S05]  /*27350*/  BRA `(.L_x_1882) ;  /* 0xffffffd000d47947 */ /* 0x000fea000383ffff */
.L_x_1883:
        /* <DEDUP_REMOVED lines=10> */
.L_x_2732:


//--------------------- .text._ZN7cutlass13device_kernelIN5flash11enable_sm90INS1_16FlashAttnFwdSm90INS1_25CollectiveMainloopFwdSm90ILi2EN4cute5tupleIJNS5_1CILi1EEES8_S8_EEENS6_IJNS7_ILi128EEESA_SA_EEELi128ENS_6half_tEfNS_4arch4Sm90ELb1ELb0ELb1ELb0ELb0ELb0ELb0ELb1ELb1ELb0ELb0ELb0EEENS1_21CollectiveEpilogueFwdISB_S9_SC_SE_Li256ELb0ELb0ELb0ELb0EEENS1_30DynamicPersistentTileSchedulerILi256ELi32ELb0ELb0ELb1EEEEEEEEEvNT_6ParamsE --------------------------
	.section	.text._ZN7cutlass13device_kernelIN5flash11enable_sm90INS1_16FlashAttnFwdSm90INS1_25CollectiveMainloopFwdSm90ILi2EN4cute5tupleIJNS5_1CILi1EEES8_S8_EEENS6_IJNS7_ILi128EEESA_SA_EEELi128ENS_6half_tEfNS_4arch4Sm90ELb1ELb0ELb1ELb0ELb0ELb0ELb0ELb1ELb1ELb0ELb0ELb0EEENS1_21CollectiveEpilogueFwdISB_S9_SC_SE_Li256ELb0ELb0ELb0ELb0EEENS1_30DynamicPersistentTileSchedulerILi256ELi32ELb0ELb0ELb1EEEEEEEEEvNT_6ParamsE,"ax",@progbits
	.align	128
.text._ZN7cutlass13device_kernelIN5flash11enable_sm90INS1_16FlashAttnFwdSm90INS1_25CollectiveMainloopFwdSm90ILi2EN4cute5tupleIJNS5_1CILi1EEES8_S8_EEENS6_IJNS7_ILi128EEESA_SA_EEELi128ENS_6half_tEfNS_4arch4Sm90ELb1ELb0ELb1ELb0ELb0ELb0ELb0ELb1ELb1ELb0ELb0ELb0EEENS1_21CollectiveEpilogueFwdISB_S9_SC_SE_Li256ELb0ELb0ELb0ELb0EEENS1_30DynamicPersistentTileSchedulerILi256ELi32ELb0ELb0ELb1EEEEEEEEEvNT_6ParamsE:
        .type           _ZN7cutlass13device_kernelIN5flash11enable_sm90INS1_16FlashAttnFwdSm90INS1_25CollectiveMainloopFwdSm90ILi2EN4cute5tupleIJNS5_1CILi1EEES8_S8_EEENS6_IJNS7_ILi128EEESA_SA_EEELi128ENS_6half_tEfNS_4arch4Sm90ELb1ELb0ELb1ELb0ELb0ELb0ELb0ELb1ELb1ELb0ELb0ELb0EEENS1_21CollectiveEpilogueFwdISB_S9_SC_SE_Li256ELb0ELb0ELb0ELb0EEENS1_30DynamicPersistentTileSchedulerILi256ELi32ELb0ELb0ELb1EEEEEEEEEvNT_6ParamsE,@function
        .size           _ZN7cutlass13device_kernelIN5flash11enable_sm90INS1_16FlashAttnFwdSm90INS1_25CollectiveMainloopFwdSm90ILi2EN4cute5tupleIJNS5_1CILi1EEES8_S8_EEENS6_IJNS7_ILi128EEESA_SA_EEELi128ENS_6half_tEfNS_4arch4Sm90ELb1ELb0ELb1ELb0ELb0ELb0ELb0ELb1ELb1ELb0ELb0ELb0EEENS1_21CollectiveEpilogueFwdISB_S9_SC_SE_Li256ELb0ELb0ELb0ELb0EEENS1_30DynamicPersistentTileSchedulerILi256ELi32ELb0ELb0ELb1EEEEEEEEEvNT_6ParamsE,(.L_x_2733 - _ZN7cutlass13device_kernelIN5flash11enable_sm90INS1_16FlashAttnFwdSm90INS1_25CollectiveMainloopFwdSm90ILi2EN4cute5tupleIJNS5_1CILi1EEES8_S8_EEENS6_IJNS7_ILi128EEESA_SA_EEELi128ENS_6half_tEfNS_4arch4Sm90ELb1ELb0ELb1ELb0ELb0ELb0ELb0ELb1ELb1ELb0ELb0ELb0EEENS1_21CollectiveEpilogueFwdISB_S9_SC_SE_Li256ELb0ELb0ELb0ELb0EEENS1_30DynamicPersistentTileSchedulerILi256ELi32ELb0ELb0ELb1EEEEEEEEEvNT_6ParamsE)
        .other          _ZN7cutlass13device_kernelIN5flash11enable_sm90INS1_16FlashAttnFwdSm90INS1_25CollectiveMainloopFwdSm90ILi2EN4cute5tupleIJNS5_1CILi1EEES8_S8_EEENS6_IJNS7_ILi128EEESA_SA_EEELi128ENS_6half_tEfNS_4arch4Sm90ELb1ELb0ELb1ELb0ELb0ELb0ELb0ELb1ELb1ELb0ELb0ELb0EEENS1_21CollectiveEpilogueFwdISB_S9_SC_SE_Li256ELb0ELb0ELb0ELb0EEENS1_30DynamicPersistentTileSchedulerILi256ELi32ELb0ELb0ELb1EEEEEEEEEvNT_6ParamsE,@"STO_CUDA_ENTRY STV_DEFAULT"
_ZN7cutlass13device_kernelIN5flash11enable_sm90INS1_16FlashAttnFwdSm90INS1_25CollectiveMainloopFwdSm90ILi2EN4cute5tupleIJNS5_1CILi1EEES8_S8_EEENS6_IJNS7_ILi128EEESA_SA_EEELi128ENS_6half_tEfNS_4arch4Sm90ELb1ELb0ELb1ELb0ELb0ELb0ELb0ELb1ELb1ELb0ELb0ELb0EEENS1_21CollectiveEpilogueFwdISB_S9_SC_SE_Li256ELb0ELb0ELb0ELb0EEENS1_30DynamicPersistentTileSchedulerILi256ELi32ELb0ELb0ELb1EEEEEEEEEvNT_6ParamsE:
        /* <DEDUP_REMOVED lines=23> */
.L_x_1885:
[----:B------:R-:W-:Y:S05]  /*0170*/  BSYNC B0 ;  /* 0x0000000000007941 */ /* 0x000fea0003800000 */
.L_x_1884:
        /* <DEDUP_REMOVED lines=37> */
.L_x_1886:
        /* <DEDUP_REMOVED lines=22> */
.L_x_1887:
        /* <DEDUP_REMOVED lines=18> */
.L_x_1888:
        /* <DEDUP_REMOVED lines=22> */
.L_x_1889:
        /* <DEDUP_REMOVED lines=22> */
.L_x_1890:
[----:B------:R-:W-:Y:S01]  /*0910*/  PLOP3.LUT P0, PT, PT, PT, UP0, 0x80, 0x0 ;  /* 0x000000000000781c */ /* 0x000fe20003f0f008 */
[----:B------:R-:W-:Y:S01]  /*0920*/  UMOV UR59, 0x1 ;  /* 0x00000001003b7882 */ /* 0x000fe20000000000 */
[----:B------:R-:W-:Y:S01]  /*0930*/  NOP ;  /* 0x0000000000007918 */ /* 0x000fe20000000000 */
[----:B------:R-:W-:Y:S01]  /*0940*/  USEL UR59, UR59, 0x2, !UP0 ;  /* 0x000000023b3b7887 */ /* 0x000fe2000c000000 */
[----:B------:R-:W-:Y:S01]  /*0950*/  ULDC.64 UR52, c[0x0][0x208] ;  /* 0x0000820000347ab9 */ /* 0x000fe20000000a00 */
[----:B-123--:R-:W-:Y:S08]  /*0960*/  BAR.SYNC.DEFER_BLOCKING 0x0 ;  /* 0x0000000000007b1d */ /* 0x00eff00000010000 */
[----:B------:R-:W-:Y:S05]  /*0970*/  @!P0 BRA `(.L_x_1891) ;  /* 0x000000b000788947 */ /* 0x000fea0003800000 */
.L_x_1892:
        /* <DEDUP_REMOVED lines=42> */
[----:B------:R-:W-:Y:S01]  /*0c20*/  UMOV UR4, UR38 ;  /* 0x0000002600047c82 */ /* 0x000fe20008000000 */
[----:B--2---:R-:W-:Y:S01]  /*0c30*/  UMOV UR5, UR6 ;  /* 0x0000000600057c82 */ /* 0x004fe20008000000 */
[----:B------:R-:W-:Y:S01]  /*0c40*/  LEA R8, R188, R3, 0x4 ;  /* 0x00000003bc087211 */ /* 0x000fe200078e20ff */
[----:B------:R-:W-:Y:S01]  /*0c50*/  IMAD.U32 R16, RZ, RZ, UR4 ;  /* 0x00000004ff107e24 */ /* 0x000fe2000f8e00ff */
[----:B------:R-:W-:Y:S01]  /*0c60*/  LEA.HI R2, R2, R187, RZ, 0x1 ;  /* 0x000000bb02027211 */ /* 0x000fe200078f08ff */
[----:B------:R-:W-:Y:S01]  /*0c70*/  IMAD.U32 R17, RZ, RZ, UR5 ;  /* 0x00000005ff117e24 */ /* 0x000fe2000f8e00ff */
[----:B------:R-:W-:Y:S01]  /*0c80*/  LEA.HI R9, R9, R4, RZ, 0x3 ;  /* 0x0000000409097211 */ /* 0x000fe200078f18ff */
[----:B------:R-:W-:Y:S01]  /*0c90*/  IMAD R3, R8, 0x8, R5 ;  /* 0x0000000808037824 */ /* 0x000fe200078e0205 */
[----:B------:R-:W-:Y:S01]  /*0ca0*/  LOP3.LUT R2, R2, 0x3fffffe, RZ, 0xc0, !PT ;  /* 0x03fffffe02027812 */ /* 0x000fe200078ec0ff */
[----:B------:R-:W-:Y:S01]  /*0cb0*/  UMOV UR4, UR7 ;  /* 0x0000000700047c82 */ /* 0x000fe20008000000 */
[----:B------:R-:W-:-:S02]  /*0cc0*/  LEA.HI R0, R0, R189, RZ, 0x3 ;  /* 0x000000bd00007211 */ /* 0x000fc400078f18ff */
[----:B------:R-:W-:Y:S01]  /*0cd0*/  LOP3.LUT R9, R9, 0xfffffff8, RZ, 0xc0, !PT ;  /* 0xfffffff809097812 */ /* 0x000fe200078ec0ff */
[----:B------:R-:W-:Y:S01]  /*0ce0*/  IMAD.IADD R22, R187, 0x1, -R2 ;  /* 0x00000001bb167824 */ /* 0x000fe200078e0a02 */
[----:B------:R-:W-:Y:S02]  /*0cf0*/  LEA.HI R7, R7, R186, RZ, 0x5 ;  /* 0x000000ba07077211 */ /* 0x000fe400078f28ff */
[----:B------:R-:W-:Y:S01]  /*0d00*/  SHF.L.U32 R3, R3, 0x3, RZ ;  /* 0x0000000303037819 */ /* 0x000fe200000006ff */
[----:B------:R-:W-:Y:S01]  /*0d10*/  IMAD.IADD R4, R4, 0x1, -R9 ;  /* 0x0000000104047824 */ /* 0x000fe200078e0a09 */
[----:B------:R-:W-:Y:S02]  /*0d20*/  LOP3.LUT R2, R0, 0x1ffffff8, RZ, 0xc0, !PT ;  /* 0x1ffffff800027812 */ /* 0x000fe400078ec0ff */
[----:B------:R-:W-:Y:S01]  /*0d30*/  SHF.R.S32.HI R7, RZ, 0x5, R7 ;  /* 0x00000005ff077819 */ /* 0x000fe20000011407 */
[----:B------:R-:W-:Y:S01]  /*0d40*/  IMAD.WIDE R16, R3, 0x2, R16 ;  /* 0x0000000203107825 */ /* 0x000fe200078e0210 */
[----:B------:R-:W-:-:S02]  /*0d50*/  LOP3.LUT R3, R6, 0x7ffffffc, RZ, 0xc0, !PT ;  /* 0x7ffffffc06037812 */ /* 0x000fc400078ec0ff */
[----:B------:R-:W-:Y:S01]  /*0d60*/  SHF.R.S32.HI R184, RZ, 0x3, R0 ;  /* 0x00000003ffb87819 */ /* 0x000fe20000011400 */
[----:B------:R-:W-:Y:S02]  /*0d70*/  IMAD.IADD R2, R189, 0x1, -R2 ;  /* 0x00000001bd027824 */ /* 0x000fe400078e0a02 */
[----:B------:R-:W-:-:S03]  /*0d80*/  IMAD R7, R7, 0x10, R4 ;  /* 0x0000001007077824 */ /* 0x000fc600078e0204 */
[----:B------:R-:W-:Y:S01]  /*0d90*/  SHF.L.U32 R18, R2, 0x3, RZ ;  /* 0x0000000302127819 */ /* 0x000fe200000006ff */
[----:B------:R-:W-:Y:S02]  /*0da0*/  IMAD R22, R22, 0x40, R7 ;  /* 0x0000004016167824 */ /* 0x000fe400078e0207 */
[----:B------:R-:W-:-:S07]  /*0db0*/  IMAD.IADD R2, R186, 0x1, -R3 ;  /* 0x00000001ba027824 */ /* 0x000fce00078e0a03 */
.L_x_1939:
        /* <DEDUP_REMOVED lines=20> */
.L_x_1893:
[----:B------:R-:W-:Y:S01]  /*0f00*/  ULDC UR6, c[0x0][0xdc4] ;  /* 0x0003710000067ab9 */ /* 0x000fe20000000800 */
[----:B------:R-:W-:Y:S01]  /*0f10*/  UMOV UR47, UR7 ;  /* 0x00000007002f7c82 */ /* 0x000fe20008000000 */
[----:B------:R-:W-:-:S11]  /*0f20*/  UISETP.NE.AND UP0, UPT, UR6, 0x1, UPT ;  /* 0x000000010600788c */ /* 0x000fd6000bf05270 */
[----:B------:R-:W-:Y:S02]  /*0f30*/  @UP0 ULDC.64 UR10, c[0x0][0xdc8] ;  /* 0x00037200000a0ab9 */ /* 0x000fe40000000a00 */
[----:B------:R-:W-:-:S04]  /*0f40*/  UIMAD.WIDE.U32 UR4, UR7, UR10, URZ ;  /* 0x0000000a070472a5 */ /* 0x000fc8000f8e003f */
[----:B------:R-:W-:-:S04]  /*0f50*/  @UP0 USHF.R.U32.HI UR47, URZ, UR11, UR5 ;  /* 0x0000000b3f2f0299 */ /* 0x000fc80008011605 */
[----:B------:R-:W-:-:S12]  /*0f60*/  UIMAD UR4, UR47, UR6, URZ ;  /* 0x000000062f0472a4 */ /* 0x000fd8000f8e023f */
.L_x_1894:
[----:B------:R-:W-:Y:S01]  /*0f70*/  ULOP3.LUT UR5, URZ, UR47, URZ, 0x33, !UPT ;  /* 0x0000002f3f057292 */ /* 0x000fe2000f8e333f */
[----:B------:R-:W-:Y:S01]  /*0f80*/  PLOP3.LUT P0, PT, PT, PT, PT, 0x80, 0x0 ;  /* 0x000000000000781c */ /* 0x000fe20003f0f070 */
[----:B------:R-:W-:Y:S01]  /*0f90*/  ULDC.64 UR10, c[0x0][0x3f8] ;  /* 0x0000fe00000a7ab9 */ /* 0x000fe20000000a00 */
[----:B------:R-:W-:Y:S01]  /*0fa0*/  ULDC UR6, c[0x0][0xdac] ;  /* 0x00036b0000067ab9 */ /* 0x000fe20000000800 */
[----:B------:R-:W-:Y:S01]  /*0fb0*/  UISETP.NE.U32.AND UP0, UPT, UR10, URZ, UPT ;  /* 0x0000003f0a00728c */ /* 0x000fe2000bf05070 */
[----:B------:R-:W-:Y:S01]  /*0fc0*/  IMAD.MOV.U32 R0, RZ, RZ, RZ ;  /* 0x000000ffff007224 */ /* 0x000fe200078e00ff */
[----:B------:R-:W-:Y:S01]  /*0fd0*/  UIADD3 UR5, UR5, UR6, URZ ;  /* 0x0000000605057290 */ /* 0x000fe2000fffe03f */
[----:B------:R-:W-:Y:S01]  /*0fe0*/  IMAD.MOV.U32 R3, RZ, RZ, RZ ;  /* 0x000000ffff037224 */ /* 0x000fe200078e00ff */
[----:B------:R-:W-:Y:S01]  /*0ff0*/  UISETP.NE.AND.EX UP0, UPT, UR11, URZ, UPT, UP0 ;  /* 0x0000003f0b00728c */ /* 0x000fe2000bf05300 */
[----:B------:R-:W-:Y:S01]  /*1000*/  IMAD.MOV.U32 R151, RZ, RZ, RZ ;  /* 0x000000ffff977224 */ /* 0x000fe200078e00ff */
[----:B------:R-:W-:Y:S01]  /*1010*/  USHF.L.U32 UR42, UR5, 0x7, URZ ;  /* 0x00000007052a7899 */ /* 0x000fe2000800063f */
[----:B------:R-:W-:Y:S01]  /*1020*/  CS2R R28, SRZ ;  /* 0x00000000001c7805 */ /* 0x000fe2000001ff00 */
[----:B------:R-:W-:Y:S01]  /*1030*/  ULDC UR40, c[0x0][0x404] ;  /* 0x0001010000287ab9 */ /* 0x000fe20000000800 */
[----:B------:R-:W-:Y:S01]  /*1040*/  ULDC UR9, c[0x0][0x288] ;  /* 0x0000a20000097ab9 */ /* 0x000fe20000000800 */
[----:B------:R-:W-:Y:S01]  /*1050*/  UIADD3 UR4, UR7, -UR4, URZ ;  /* 0x8000000407047290 */ /* 0x000fe2000fffe03f */
[----:B------:R-:W-:Y:S01]  /*1060*/  CS2R R30, SRZ ;  /* 0x00000000001e7805 */ /* 0x000fe2000001ff00 */
[----:B------:R-:W-:Y:S01]  /*1070*/  USEL UR40, UR40, 0x1, UP0 ;  /* 0x0000000128287887 */ /* 0x000fe20008000000 */
[----:B------:R-:W-:Y:S01]  /*1080*/  CS2R R32, SRZ ;  /* 0x0000000000207805 */ /* 0x000fe2000001ff00 */
[----:B------:R-:W-:Y:S01]  /*1090*/  UIADD3 UR5, UR42, 0xff, -UR9 ;  /* 0x000000ff2a057890 */ /* 0x000fe2000fffe809 */
[----:B------:R-:W-:Y:S01]  /*10a0*/  CS2R R34, SRZ ;  /* 0x0000000000227805 */ /* 0x000fe2000001ff00 */
[----:B------:R-:W-:Y:S01]  /*10b0*/  ULDC UR10, c[0x0][0xdc4] ;  /* 0x00037100000a7ab9 */ /* 0x000fe20000000800 */
[----:B------:R-:W-:Y:S01]  /*10c0*/  ULDC UR7, c[0x0][0x2e0] ;  /* 0x0000b80000077ab9 */ /* 0x000fe20000000800 */
[----:B------:R-:W-:Y:S01]  /*10d0*/  UIMAD UR10, UR8, UR10, UR4 ;  /* 0x0000000a080a72a4 */ /* 0x000fe2000f8e0204 */
[----:B------:R-:W-:Y:S01]  /*10e0*/  CS2R R36, SRZ ;  /* 0x0000000000247805 */ /* 0x000fe2000001ff00 */
[----:B------:R-:W-:Y:S01]  /*10f0*/  UIMAD UR4, UR40, UR7, 0x7f ;  /* 0x0000007f280474a4 */ /* 0x000fe2000f8e0207 */
[----:B------:R-:W-:Y:S01]  /*1100*/  CS2R R38, SRZ ;  /* 0x0000000000267805 */ /* 0x000fe2000001ff00 */
[----:B------:R-:W-:Y:S01]  /*1110*/  UIMAD UR6, UR40, UR7, UR5 ;  /* 0x00000007280672a4 */ /* 0x000fe2000f8e0205 */
[----:B------:R-:W-:Y:S01]  /*1120*/  CS2R R40, SRZ ;  /* 0x0000000000287805 */ /* 0x000fe2000001ff00 */
[----:B------:R-:W-:Y:S01]  /*1130*/  USHF.R.S32.HI UR5, URZ, 0x1f, UR4 ;  /* 0x0000001f3f057899 */ /* 0x000fe20008011404 */
[----:B------:R-:W-:Y:S01]  /*1140*/  CS2R R42, SRZ ;  /* 0x00000000002a7805 */ /* 0x000fe2000001ff00 */
[----:B------:R-:W-:Y:S01]  /*1150*/  USHF.R.S32.HI UR7, URZ, 0x1f, UR6 ;  /* 0x0000001f3f077899 */ /* 0x000fe20008011406 */
[----:B------:R-:W-:Y:S01]  /*1160*/  CS2R R44, SRZ ;  /* 0x00000000002c7805 */ /* 0x000fe2000001ff00 */
[----:B------:R-:W-:Y:S01]  /*1170*/  ULEA.HI UR5, UR5, UR4, URZ, 0x7 ;  /* 0x0000000405057291 */ /* 0x000fe2000f8f383f */
[----:B------:R-:W-:Y:S01]  /*1180*/  CS2R R46, SRZ ;  /* 0x00000000002e7805 */ /* 0x000fe2000001ff00 */
[----:B------:R-:W-:Y:S01]  /*1190*/  ULEA.HI UR7, UR7, UR6, URZ, 0x7 ;  /* 0x0000000607077291 */ /* 0x000fe2000f8f383f */
[----:B------:R-:W-:Y:S01]  /*11a0*/  CS2R R48, SRZ ;  /* 0x0000000000307805 */ /* 0x000fe2000001ff00 */
[----:B------:R-:W-:Y:S01]  /*11b0*/  USHF.R.S32.HI UR41, URZ, 0x7, UR5 ;  /* 0x000000073f297899 */ /* 0x000fe20008011405 */
[----:B------:R-:W-:Y:S01]  /*11c0*/  CS2R R50, SRZ ;  /* 0x0000000000327805 */ /* 0x000fe2000001ff00 */
[----:B------:R-:W-:Y:S01]  /*11d0*/  USHF.R.S32.HI UR7, URZ, 0x7, UR7 ;  /* 0x000000073f077899 */ /* 0x000fe20008011407 */
[----:B------:R-:W-:Y:S01]  /*11e0*/  CS2R R52, SRZ ;  /* 0x0000000000347805 */ /* 0x000fe2000001ff00 */
[----:B------:R-:W-:Y:S01]  /*11f0*/  ULDC UR43, c[0x0][0xdb8] ;  /* 0x00036e00002b7ab9 */ /* 0x000fe20000000800 */
[----:B------:R-:W-:Y:S01]  /*1200*/  UMOV UR44, UR10 ;  /* 0x0000000a002c7c82 */ /* 0x000fe20008000000 */
[----:B------:R-:W-:Y:S01]  /*1210*/  UISETP.LT.AND UP0, UPT, UR41, UR7, UPT ;  /* 0x000000072900728c */ /* 0x000fe2000bf01270 */
[----:B------:R-:W-:Y:S01]  /*1220*/  CS2R R54, SRZ ;  /* 0x0000000000367805 */ /* 0x000fe2000001ff00 */
[----:B------:R-:W-:Y:S01]  /*1230*/  UISETP.NE.AND UP1, UPT, UR43, 0x1, UPT ;  /* 0x000000012b00788c */ /* 0x000fe2000bf25270 */
[----:B------:R-:W-:Y:S01]  /*1240*/  CS2R R56, SRZ ;  /* 0x0000000000387805 */ /* 0x000fe2000001ff00 */
[----:B------:R-:W-:Y:S01]  /*1250*/  USEL UR41, UR41, UR7, UP0 ;  /* 0x0000000729297287 */ /* 0x000fe20008000000 */
[----:B------:R-:W-:-:S02]  /*1260*/  CS2R R58, SRZ ;  /* 0x00000000003a7805 */ /* 0x000fc4000001ff00 */
[----:B------:R-:W-:Y:S02]  /*1270*/  CS2R R60, SRZ ;  /* 0x00000000003c7805 */ /* 0x000fe4000001ff00 */
[----:B------:R-:W-:Y:S01]  /*1280*/  CS2R R62, SRZ ;  /* 0x00000000003e7805 */ /* 0x000fe2000001ff00 */
[----:B------:R-:W-:Y:S01]  /*1290*/  UISETP.GE.AND UP0, UPT, UR41, 0x1, UPT ;  /* 0x000000012900788c */ /* 0x000fe2000bf06270 */
[----:B------:R-:W-:Y:S02]  /*12a0*/  CS2R R64, SRZ ;  /* 0x0000000000407805 */ /* 0x000fe4000001ff00 */
[----:B------:R-:W-:Y:S02]  /*12b0*/  CS2R R66, SRZ ;  /* 0x0000000000427805 */ /* 0x000fe4000001ff00 */
[----:B------:R-:W-:Y:S02]  /*12c0*/  CS2R R68, SRZ ;  /* 0x0000000000447805 */ /* 0x000fe4000001ff00 */
[----:B------:R-:W-:Y:S01]  /*12d0*/  CS2R R70, SRZ ;  /* 0x0000000000467805 */ /* 0x000fe2000001ff00 */
[----:B------:R-:W-:Y:S01]  /*12e0*/  @UP1 ULDC UR8, c[0x0][0xdbc] ;  /* 0x00036f0000081ab9 */ /* 0x000fe20000000800 */
[----:B------:R-:W-:Y:S01]  /*12f0*/  PLOP3.LUT P1, PT, PT, PT, UP0, 0x80, 0x0 ;  /* 0x000000000000781c */ /* 0x000fe20003f2f008 */
[----:B------:R-:W-:Y:S01]  /*1300*/  UIMAD.WIDE.U32 UR4, UR10, UR8, URZ ;  /* 0x000000080a0472a5 */ /* 0x000fe2000f8e003f */
[----:B------:R-:W-:Y:S01]  /*1310*/  CS2R R72, SRZ ;  /* 0x0000000000487805 */ /* 0x000fe2000001ff00 */
[----:B------:R-:W-:Y:S01]  /*1320*/  @UP1 ULDC UR6, c[0x0][0xdc0] ;  /* 0x0003700000061ab9 */ /* 0x000fe20000000800 */
[----:B------:R-:W-:Y:S01]  /*1330*/  CS2R R74, SRZ ;  /* 0x00000000004a7805 */ /* 0x000fe2000001ff00 */
[----:B------:R-:W-:Y:S01]  /*1340*/  @UP1 USHF.R.U32.HI UR44, URZ, UR6, UR5 ;  /* 0x000000063f2c1299 */ /* 0x000fe20008011605 */
[----:B------:R-:W-:-:S02]  /*1350*/  CS2R R76, SRZ ;  /* 0x00000000004c7805 */ /* 0x000fc4000001ff00 */
[----:B------:R-:W-:Y:S02]  /*1360*/  CS2R R8, SRZ ;  /* 0x0000000000087805 */ /* 0x000fe4000001ff00 */
[----:B------:R-:W-:Y:S01]  /*1370*/  CS2R R78, SRZ ;  /* 0x00000000004e7805 */ /* 0x000fe2000001ff00 */
[----:B------:R-:W-:Y:S01]  /*1380*/  UIADD3 UR4, -UR44, URZ, URZ ;  /* 0x0000003f2c047290 */ /* 0x000fe2000fffe13f */
[----:B------:R-:W-:Y:S01]  /*1390*/  MOV R80, RZ ;  /* 0x000000ff00507202 */ /* 0x000fe20000000f00 */
[----:B------:R-:W-:Y:S01]  /*13a0*/  IMAD.MOV.U32 R82, RZ, RZ, RZ ;  /* 0x000000ffff527224 */ /* 0x000fe200078e00ff */
[----:B------:R-:W-:Y:S01]  /*13b0*/  CS2R R6, SRZ ;  /* 0x0000000000067805 */ /* 0x000fe2000001ff00 */
[----:B------:R-:W-:Y:S01]  /*13c0*/  UIMAD UR43, UR43, UR4, UR10 ;  /* 0x000000042b2b72a4 */ /* 0x000fe2000f8e020a */
[----:B------:R-:W-:Y:S02]  /*13d0*/  CS2R R10, SRZ ;  /* 0x00000000000a7805 */ /* 0x000fe4000001ff00 */
[----:B------:R-:W-:Y:S01]  /*13e0*/  CS2R R12, SRZ ;  /* 0x00000000000c7805 */ /* 0x000fe2000001ff00 */
[----:B------:R-:W-:Y:S01]  /*13f0*/  IMAD.MOV.U32 R15, RZ, RZ, RZ ;  /* 0x000000ffff0f7224 */ /* 0x000fe200078e00ff */
[----:B------:R-:W-:Y:S07]  /*1400*/  @!P1 BRA `(.L_x_1895) ;  /* 0x0000009400389947 */ /* 0x000fee0003800000 */
        /* <DEDUP_REMOVED lines=28> */
.L_x_1896:
[----:B------:R-:W-:Y:S01]  /*15d0*/  ULEA.HI UR4, UR57, UR57, URZ, 0x1 ;  /* 0x0000003939047291 */ /* 0x000fe2000f8f083f */
[----:B------:R-:W-:-:S03]  /*15e0*/  MOV R3, UR58 ;  /* 0x0000003a00037c02 */ /* 0x000fc60008000f00 */
[----:B------:R-:W-:Y:S01]  /*15f0*/  ULOP3.LUT UR4, UR4, 0xfffffffe, URZ, 0xc0, !UPT ;  /* 0xfffffffe04047892 */ /* 0x000fe2000f8ec03f */
[----:B------:R-:W-:-:S03]  /*1600*/  ISETP.NE.AND P0, PT, R3, 0x3, PT ;  /* 0x000000030300780c */ /* 0x000fc60003f05270 */
[----:B------:R-:W-:-:S06]  /*1610*/  UIADD3 UR4, UR57, -UR4, URZ ;  /* 0x8000000439047290 */ /* 0x000fcc000fffe03f */
[----:B------:R-:W-:-:S05]  /*1620*/  IMAD.U32 R0, RZ, RZ, UR4 ;  /* 0x00000004ff007e24 */ /* 0x000fca000f8e00ff */
[----:B------:R-:W-:-:S04]  /*1630*/  SHF.L.U32 R0, R0, 0x1f, RZ ;  /* 0x0000001f00007819 */ /* 0x000fc800000006ff */
[----:B------:R-:W1:Y:S02]  /*1640*/  SYNCS.PHASECHK.TRANS64.TRYWAIT P1, [UR38+0x28800], R0 ;  /* 0x02880000ff0075a7 */ /* 0x000e640008020166 */
[----:B-1----:R-:W-:Y:S05]  /*1650*/  @!P1 BRA `(.L_x_1897) ;  /* 0x000000d000909947 */ /* 0x002fea0003800000 */
.L_x_1998:
[----:B------:R-:W-:Y:S05]  /*1660*/  @!P0 BRA `(.L_x_1898) ;  /* 0x0000000000048947 */ /* 0x000fea0003800000 */
[----:B------:R-:W-:Y:S01]  /*1670*/  BPT.TRAP 0x1 ;  /* 0x000000040000795c */ /* 0x000fe20000300000 */
.L_x_1898:
[----:B-1----:R-:W-:Y:S02]  /*1680*/  IMAD.U32 R0, RZ, RZ, UR37 ;  /* 0x00000025ff007e24 */ /* 0x002fe4000f8e00ff */
[----:B------:R-:W-:-:S03]  /*1690*/  IMAD.U32 R3, RZ, RZ, UR36 ;  /* 0x00000024ff037e24 */ /* 0x000fc6000f8e00ff */
[----:B------:R-:W-:Y:S02]  /*16a0*/  LEA R0, R0, UR38, 0x3 ;  /* 0x0000002600007c11 */ /* 0x000fe4000f8e18ff */
[----:B------:R-:W-:-:S04]  /*16b0*/  SHF.L.U32 R3, R3, 0x1f, RZ ;  /* 0x0000001f03037819 */ /* 0x000fc800000006ff */
[----:B------:R1:W2:Y:S01]  /*16c0*/  SYNCS.PHASECHK.TRANS64.TRYWAIT P2, [R0+URZ+0x28830], R3 ;  /* 0x02883003000075a7 */ /* 0x0002a2000804017f */
[----:B------:R-:W-:Y:S05]  /*16d0*/  @!P0 BRA `(.L_x_1899) ;  /* 0x0000000000048947 */ /* 0x000fea0003800000 */
[----:B------:R-:W-:Y:S01]  /*16e0*/  BPT.TRAP 0x1 ;  /* 0x000000040000795c */ /* 0x000fe20000300000 */
.L_x_1899:
[----:B------:R-:W3:Y:S01]  /*16f0*/  S2R R4, SR_TID.X ;  /* 0x0000000000047919 */ /* 0x000ee20000002100 */
[----:B------:R-:W-:Y:S01]  /*1700*/  IMAD.MOV.U32 R151, RZ, RZ, RZ ;  /* 0x000000ffff977224 */ /* 0x000fe200078e00ff */
[----:B---3--:R-:W-:Y:S01]  /*1710*/  LOP3.LUT P1, RZ, R4, 0x7f, RZ, 0xc0, !PT ;  /* 0x0000007f04ff7812 */ /* 0x008fe2000782c0ff */
[----:B--2---:R-:W-:-:S12]  /*1720*/  @P2 BRA `(.L_x_1900) ;  /* 0x0000000000082947 */ /* 0x004fd80003800000 */
[----:B------:R-:W2:Y:S02]  /*1730*/  SYNCS.PHASECHK.TRANS64.TRYWAIT P2, [R0+URZ+0x28830], R3 ;  /* 0x02883003000075a7 */ /* 0x000ea4000804017f */
[----:B--2---:R-:W-:Y:S05]  /*1740*/  @!P2 BRA `(.L_x_1901) ;  /* 0x000000d0006ca947 */ /* 0x004fea0003800000 */
.L_x_1900:
[----:B------:R-:W-:Y:S05]  /*1750*/  WARPSYNC.ALL ;  /* 0x0000000000007948 */ /* 0x000fea0003800000 */
[----:B------:R-:W-:Y:S01]  /*1760*/  UIADD3 UR4, UR38, 0x18400, URZ ;  /* 0x0001840026047890 */ /* 0x000fe2000fffe03f */
[----:B------:R-:W-:Y:S01]  /*1770*/  WARPGROUP.ARRIVE ;  /* 0x00000000000079c5 */ /* 0x000fe20000000000 */
[----:B------:R-:W-:Y:S01]  /*1780*/  ULOP3.LUT UR48, UR48, 0x10000, URZ, 0xfc, !UPT ;  /* 0x0001000030307892 */ /* 0x000fe2000f8efc3f */
[----:B-12---:R-:W-:Y:S01]  /*1790*/  @!P1 IADD3 R0, R0, 0x28840, RZ ;  /* 0x0002884000009810 */ /* 0x006fe20007ffe0ff */
[----:B------:R-:W-:Y:S01]  /*17a0*/  USHF.R.U32.HI UR4, URZ, 0x4, UR4 ;  /* 0x000000043f047899 */ /* 0x000fe20008011604 */
[--C-:B------:R-:W-:Y:S01]  /*17b0*/  IMAD.MOV.U32 R150, RZ, RZ, R151.reuse ;  /* 0x000000ffff967224 */ /* 0x100fe200078e0097 */
[----:B------:R-:W-:Y:S01]  /*17c0*/  UMOV UR49, 0x40000040 ;  /* 0x4000004000317882 */ /* 0x000fe20000000000 */
[----:B------:R-:W-:Y:S01]  /*17d0*/  UMOV UR51, 0x40000040 ;  /* 0x4000004000337882 */ /* 0x000fe20000000000 */
[----:B------:R-:W-:Y:S01]  /*17e0*/  ULOP3.LUT UR4, UR4, 0x3fff, URZ, 0xc0, !UPT ;  /* 0x00003fff04047892 */ /* 0x000fe2000f8ec03f */
[----:B------:R-:W-:Y:S01]  /*17f0*/  @!P1 PRMT R0, RZ, 0x654, R0 ;  /* 0x00000654ff009816 */ /* 0x000fe20000000000 */
[----:B------:R-:W-:Y:S01]  /*1800*/  UIADD3 UR8, UR48, 0x2, URZ ;  /* 0x0000000230087890 */ /* 0x000fe2000fffe03f */
[--C-:B------:R-:W-:Y:S01]  /*1810*/  IMAD.MOV.U32 R149, RZ, RZ, R151.reuse ;  /* 0x000000ffff957224 */ /* 0x100fe200078e0097 */
[----:B------:R-:W-:Y:S01]  /*1820*/  ULOP3.LUT UR39, UR4, 0x10000, URZ, 0xfc, !UPT ;  /* 0x0001000004277892 */ /* 0x000fe2000f8efc3f */
[--C-:B------:R-:W-:Y:S01]  /*1830*/  IMAD.MOV.U32 R148, RZ, RZ, R151.reuse ;  /* 0x000000ffff947224 */ /* 0x100fe200078e0097 */
[----:B------:R-:W-:Y:S01]  /*1840*/  UMOV UR9, 0x40000040 ;  /* 0x4000004000097882 */ /* 0x000fe20000000000 */
[----:B------:R-:W-:Y:S01]  /*1850*/  UMOV UR11, 0x40000040 ;  /* 0x40000040000b7882 */ /* 0x000fe20000000000 */
[----:B------:R-:W-:Y:S01]  /*1860*/  ULEA UR50, UR37, UR39, 0xb ;  /* 0x0000002725327291 */ /* 0x000fe2000f8e583f */
[-C--:B------:R-:W-:Y:S01]  /*1870*/  MOV R147, R151.reuse ;  /* 0x0000009700937202 */ /* 0x080fe20000000f00 */
[----:B------:R-:W-:Y:S01]  /*1880*/  UIADD3 UR12, UR48, 0x4, URZ ;  /* 0x00000004300c7890 */ /* 0x000fe2000fffe03f */
[--C-:B------:R-:W-:Y:S01]  /*1890*/  IMAD.MOV.U32 R146, RZ, RZ, R151.reuse ;  /* 0x000000ffff927224 */ /* 0x100fe200078e0097 */
[----:B------:R-:W-:Y:S01]  /*18a0*/  UIADD3 UR10, UR50, 0x2, URZ ;  /* 0x00000002320a7890 */ /* 0x000fe2000fffe03f */
[--C-:B------:R-:W-:Y:S01]  /*18b0*/  IMAD.MOV.U32 R145, RZ, RZ, R151.reuse ;  /* 0x000000ffff917224 */ /* 0x100fe200078e0097 */
[----:B------:R-:W-:Y:S01]  /*18c0*/  UIADD3 UR14, UR50, 0x4, URZ ;  /* 0x00000004320e7890 */ /* 0x000fe2000fffe03f */
[--C-:B------:R-:W-:Y:S01]  /*18d0*/  IMAD.MOV.U32 R144, RZ, RZ, R151.reuse ;  /* 0x000000ffff907224 */ /* 0x100fe200078e0097 */
[----:B------:R-:W-:Y:S01]  /*18e0*/  UMOV UR13, 0x40000040 ;  /* 0x40000040000d7882 */ /* 0x000fe20000000000 */
[----:B------:R-:W-:Y:S01]  /*18f0*/  HGMMA.64x128x16.F32 R24, gdesc[UR48], RZ, !UPT, gsb0 ;  /* 0x01e00000301879f0 */ /* 0x000fe2000c0008ff */
[----:B------:R-:W-:Y:S01]  /*1900*/  UMOV UR15, 0x40000040 ;  /* 0x40000040000f7882 */ /* 0x000fe20000000000 */
[----:B------:R-:W-:Y:S01]  /*1910*/  UIADD3 UR16, UR48, 0x6, URZ ;  /* 0x0000000630107890 */ /* 0x000fe2000fffe03f */
[-C--:B------:R-:W-:Y:S01]  /*1920*/  MOV R143, R151.reuse ;  /* 0x00000097008f7202 */ /* 0x080fe20000000f00 */
[----:B------:R-:W-:Y:S01]  /*1930*/  UIADD3 UR18, UR50, 0x6, URZ ;  /* 0x0000000632127890 */ /* 0x000fe2000fffe03f */
[--C-:B------:R-:W-:Y:S01]  /*1940*/  IMAD.MOV.U32 R142, RZ, RZ, R151.reuse ;  /* 0x000000ffff8e7224 */ /* 0x100fe200078e0097 */
[----:B------:R-:W-:Y:S01]  /*1950*/  UMOV UR17, 0x40000040 ;  /* 0x4000004000117882 */ /* 0x000fe20000000000 */
[----:B------:R-:W-:Y:S01]  /*1960*/  UMOV UR19, 0x40000040 ;  /* 0x4000004000137882 */ /* 0x000fe20000000000 */
[----:B------:R-:W-:Y:S01]  /*1970*/  UIADD3 UR20, UR48, 0x400, URZ ;  /* 0x0000040030147890 */ /* 0x000fe2000fffe03f */
[--C-:B------:R-:W-:Y:S01]  /*1980*/  IMAD.MOV.U32 R141, RZ, RZ, R151.reuse ;  /* 0x000000ffff8d7224 */ /* 0x100fe200078e0097 */
[----:B------:R-:W-:Y:S01]  /*1990*/  UIADD3 UR22, UR50, 0x400, URZ ;  /* 0x0000040032167890 */ /* 0x000fe2000fffe03f */
[--C-:B------:R-:W-:Y:S01]  /*19a0*/  IMAD.MOV.U32 R140, RZ, RZ, R151.reuse ;  /* 0x000000ffff8c7224 */ /* 0x100fe200078e0097 */
[----:B------:R-:W-:Y:S01]  /*19b0*/  UMOV UR21, 0x40000040 ;  /* 0x4000004000157882 */ /* 0x000fe20000000000 */
        /* <DEDUP_REMOVED lines=19> */
[----:B------:R-:W-:Y:S01]  /*1af0*/  UMOV UR4, 0xffffff80 ;  /* 0xffffff8000047882 */ /* 0x000fe20000000000 */
[----:B------:R-:W-:Y:S01]  /*1b00*/  ULDC UR5, c[0x0][0x2e0] ;  /* 0x0000b80000057ab9 */ /* 0x000fe20000000800 */
[----:B------:R-:W-:Y:S01]  /*1b10*/  UIMAD UR4, UR41, UR4, 0x80 ;  /* 0x00000080290474a4 */ /* 0x000fe2000f8e0204 */
[--C-:B------:R-:W-:Y:S01]  /*1b20*/  IMAD.MOV.U32 R133, RZ, RZ, R151.reuse ;  /* 0x000000ffff857224 */ /* 0x100fe200078e0097 */
[----:B------:R-:W-:Y:S01]  /*1b30*/  ULDC UR7, c[0x0][0x288] ;  /* 0x0000a20000077ab9 */ /* 0x000fe20000000800 */
[--C-:B------:R-:W-:Y:S01]  /*1b40*/  IMAD.MOV.U32 R132, RZ, RZ, R151.reuse ;  /* 0x000000ffff847224 */ /* 0x100fe200078e0097 */
[----:B------:R-:W-:Y:S01]  /*1b50*/  UIMAD UR4, UR40, UR5, UR4 ;  /* 0x00000005280472a4 */ /* 0x000fe2000f8e0204 */
[-C--:B------:R-:W-:Y:S01]  /*1b60*/  MOV R131, R151.reuse ;  /* 0x0000009700837202 */ /* 0x080fe20000000f00 */
[----:B------:R-:W-:Y:S01]  /*1b70*/  UIMAD UR40, UR40, UR5, -UR7 ;  /* 0x00000005282872a4 */ /* 0x000fe2000f8e0a07 */
[--C-:B------:R-:W-:Y:S01]  /*1b80*/  IMAD.MOV.U32 R130, RZ, RZ, R151.reuse ;  /* 0x000000ffff827224 */ /* 0x100fe200078e0097 */
[----:B------:R-:W-:Y:S01]  /*1b90*/  UIADD3 UR6, UR4, 0x1, -UR7 ;  /* 0x0000000104067890 */ /* 0x000fe2000fffe807 */
[--C-:B------:R-:W-:Y:S01]  /*1ba0*/  IMAD.MOV.U32 R129, RZ, RZ, R151.reuse ;  /* 0x000000ffff817224 */ /* 0x100fe200078e0097 */
[----:B------:R-:W-:Y:S01]  /*1bb0*/  UIADD3 UR40, UR42, UR40, URZ ;  /* 0x000000282a287290 */ /* 0x000fe2000fffe03f */
[----:B------:R-:W-:Y:S01]  /*1bc0*/  IMAD.U32 R9, RZ, RZ, UR4 ;  /* 0x00000004ff097e24 */ /* 0x000fe2000f8e00ff */
[----:B------:R-:W-:Y:S01]  /*1bd0*/  ULDC UR4, c[0x0][0x988] ;  /* 0x0002620000047ab9 */ /* 0x000fe20000000800 */
[--C-:B------:R-:W-:Y:S01]  /*1be0*/  IMAD.MOV.U32 R128, RZ, RZ, R151.reuse ;  /* 0x000000ffff807224 */ /* 0x100fe200078e0097 */
[----:B------:R-:W-:Y:S01]  /*1bf0*/  MOV R89, UR6 ;  /* 0x0000000600597c02 */ /* 0x000fe20008000f00 */
[----:B------:R-:W-:Y:S01]  /*1c00*/  UIADD3 UR6, UR41, -0x2, URZ ;  /* 0xfffffffe29067890 */ /* 0x000fe2000fffe03f */
[-C--:B------:R-:W-:Y:S01]  /*1c10*/  MOV R127, R151.reuse ;  /* 0x00000097007f7202 */ /* 0x080fe20000000f00 */
[----:B------:R-:W-:Y:S01]  /*1c20*/  IMAD.MOV.U32 R126, RZ, RZ, R151 ;  /* 0x000000ffff7e7224 */ /* 0x000fe200078e0097 */
[-C--:B------:R-:W-:Y:S01]  /*1c30*/  MOV R123, R151.reuse ;  /* 0x00000097007b7202 */ /* 0x080fe20000000f00 */
[----:B------:R-:W-:Y:S01]  /*1c40*/  IMAD R89, R2, -0x2, R89 ;  /* 0xfffffffe02597824 */ /* 0x000fe200078e0259 */
[-C--:B------:R-:W-:Y:S01]  /*1c50*/  MOV R119, R151.reuse ;  /* 0x0000009700777202 */ /* 0x080fe20000000f00 */
[--C-:B------:R-:W-:Y:S01]  /*1c60*/  IMAD.MOV.U32 R125, RZ, RZ, R151.reuse ;  /* 0x000000ffff7d7224 */ /* 0x100fe200078e0097 */
[----:B------:R-:W-:Y:S01]  /*1c70*/  MOV R115, R151 ;  /* 0x0000009700737202 */ /* 0x000fe20000000f00 */
[----:B------:R-:W-:-:S02]  /*1c80*/  IMAD.MOV.U32 R124, RZ, RZ, R151 ;  /* 0x000000ffff7c7224 */ /* 0x000fc400078e0097 */
[--C-:B------:R-:W-:Y:S02]  /*1c90*/  IMAD.MOV.U32 R122, RZ, RZ, R151.reuse ;  /* 0x000000ffff7a7224 */ /* 0x100fe400078e0097 */
[--C-:B------:R-:W-:Y:S02]  /*1ca0*/  IMAD.MOV.U32 R121, RZ, RZ, R151.reuse ;  /* 0x000000ffff797224 */ /* 0x100fe400078e0097 */
[--C-:B------:R-:W-:Y:S02]  /*1cb0*/  IMAD.MOV.U32 R120, RZ, RZ, R151.reuse ;  /* 0x000000ffff787224 */ /* 0x100fe400078e0097 */
[--C-:B------:R-:W-:Y:S02]  /*1cc0*/  IMAD.MOV.U32 R118, RZ, RZ, R151.reuse ;  /* 0x000000ffff767224 */ /* 0x100fe400078e0097 */
[--C-:B------:R-:W-:Y:S02]  /*1cd0*/  IMAD.MOV.U32 R117, RZ, RZ, R151.reuse ;  /* 0x000000ffff757224 */ /* 0x100fe400078e0097 */
        /* <DEDUP_REMOVED lines=15> */
[----:B------:R-:W-:Y:S01]  /*1dd0*/  IMAD.MOV.U32 R88, RZ, RZ, R151 ;  /* 0x000000ffff587224 */ /* 0x000fe200078e0097 */
[----:B------:R-:W-:Y:S02]  /*1de0*/  WARPGROUP.DEPBAR.LE gsb0, 0x0 ;  /* 0x00008000000079c5 */ /* 0x000fe40000010000 */
[----:B------:R-:W-:-:S06]  /*1df0*/  WARPGROUP.ARRIVE ;  /* 0x00000000000079c5 */ /* 0x000fcc0000000000 */
[----:B------:R-:W-:Y:S01]  /*1e00*/  HGMMA.64x128x16.F32 R24, gdesc[UR8], R24, gsb0 ;  /* 0x01e00000081879f0 */ /* 0x000fe20008000818 */
[----:B------:R-:W-:Y:S02]  /*1e10*/  ULDC UR10, c[0x0][0x9d8] ;  /* 0x00027600000a7ab9 */ /* 0x000fe40000000800 */
        /* <DEDUP_REMOVED lines=23> */
[----:B------:R-:W-:Y:S02]  /*1f90*/  VIADD R40, R22, UR42 ;  /* 0x0000002a16287c36 */ /* 0x000fe40008000000 */
[----:B------:R-:W-:Y:S01]  /*1fa0*/  FMUL.FTZ R10, R36, UR10 ;  /* 0x0000000a240a7c20 */ /* 0x000fe20008410000 */
[----:B------:R-:W1:Y:S01]  /*1fb0*/  MUFU.TANH R26, R26 ;  /* 0x0000001a001a7308 */ /* 0x000e620000002400 */
[----:B------:R-:W-:Y:S01]  /*1fc0*/  FMUL.FTZ R31, R31, UR10 ;  /* 0x0000000a1f1f7c20 */ /* 0x000fe20008410000 */
[----:B------:R-:W-:Y:S01]  /*1fd0*/  IMAD R36, R2, -0x2, R9 ;  /* 0xfffffffe02247824 */ /* 0x000fe200078e0209 */
[----:B------:R-:W-:Y:S01]  /*1fe0*/  IADD3 R9, R89, 0x8, R40 ;  /* 0x0000000859097810 */ /* 0x000fe20007ffe028 */
[----:B------:R-:W-:Y:S01]  /*1ff0*/  FMUL.FTZ R34, R34, UR10 ;  /* 0x0000000a22227c20 */ /* 0x000fe20008410000 */
[----:B------:R-:W-:Y:S01]  /*2000*/  FMUL.FTZ R35, R35, UR10 ;  /* 0x0000000a23237c20 */ /* 0x000fe20008410000 */
[----:B------:R-:W-:Y:S01]  /*2010*/  FMUL.FTZ R38, R38, UR10 ;  /* 0x0000000a26267c20 */ /* 0x000fe20008410000 */
[----:B------:R-:W-:Y:S01]  /*2020*/  VIMNMX R9, R36, R9, PT ;  /* 0x0000000924097248 */ /* 0x000fe20003fe0100 */
[----:B------:R-:W2:Y:S01]  /*2030*/  MUFU.TANH R27, R27 ;  /* 0x0000001b001b7308 */ /* 0x000ea20000002400 */
[----:B------:R-:W-:Y:S01]  /*2040*/  FMUL.FTZ R39, R39, UR10 ;  /* 0x0000000a27277c20 */ /* 0x000fe20008410000 */
[----:B------:R-:W-:Y:S01]  /*2050*/  FMUL.FTZ R42, R42, UR10 ;  /* 0x0000000a2a2a7c20 */ /* 0x000fe20008410000 */
[----:B------:R-:W-:Y:S01]  /*2060*/  ISETP.GT.AND P2, PT, R9, RZ, PT ;  /* 0x000000ff0900720c */ /* 0x000fe20003f44270 */
[----:B------:R-:W-:Y:S01]  /*2070*/  FMUL.FTZ R43, R43, UR10 ;  /* 0x0000000a2b2b7c20 */ /* 0x000fe20008410000 */
[C---:B------:R-:W-:Y:S01]  /*2080*/  ISETP.GT.AND P3, PT, R9.reuse, 0x1, PT ;  /* 0x000000010900780c */ /* 0x040fe20003f64270 */
[----:B------:R-:W-:Y:S01]  /*2090*/  FMUL.FTZ R46, R46, UR10 ;  /* 0x0000000a2e2e7c20 */ /* 0x000fe20008410000 */
[----:B------:R-:W-:Y:S01]  /*20a0*/  ISETP.GT.AND P4, PT, R9, 0x8, PT ;  /* 0x000000080900780c */ /* 0x000fe20003f84270 */
[----:B------:R-:W3:Y:S01]  /*20b0*/  MUFU.TANH R30, R30 ;  /* 0x0000001e001e7308 */ /* 0x000ee20000002400 */
        /* <DEDUP_REMOVED lines=8> */
[----:B--2---:R-:W-:Y:S01]  /*2140*/  FSEL R26, R27, -INF , P3 ;  /* 0xff8000001b1a7808 */ /* 0x004fe20001800000 */
[----:B------:R-:W-:Y:S01]  /*2150*/  FMUL.FTZ R20, R45, UR10 ;  /* 0x0000000a2d147c20 */ /* 0x000fe20008410000 */
[----:B------:R-:W-:Y:S01]  /*2160*/  ISETP.GT.AND P3, PT, R9, 0x10, PT ;  /* 0x000000100900780c */ /* 0x000fe20003f64270 */
[----:B------:R-:W-:Y:S01]  /*2170*/  FMUL.FTZ R54, R54, UR10 ;  /* 0x0000000a36367c20 */ /* 0x000fe20008410000 */
[----:B------:R-:W-:Y:S01]  /*2180*/  FMNMX.FTZ R4, R91, R26, !PT ;  /* 0x0000001a5b047209 */ /* 0x000fe20007810000 */
[----:B------:R-:W-:Y:S01]  /*2190*/  FMUL.FTZ R55, R55, UR10 ;  /* 0x0000000a37377c20 */ /* 0x000fe20008410000 */
[----:B------:R-:W-:Y:S01]  /*21a0*/  FMUL.FTZ R15, R41, UR10 ;  /* 0x0000000a290f7c20 */ /* 0x000fe20008410000 */
[----:B------:R-:W2:Y:S01]  /*21b0*/  MUFU.TANH R34, R34 ;  /* 0x0000002200227308 */ /* 0x000ea20000002400 */
        /* <DEDUP_REMOVED lines=8> */
[----:B-1----:R-:W-:Y:S01]  /*2240*/  FSEL R95, R31, -INF , P2 ;  /* 0xff8000001f5f7808 */ /* 0x002fe20001000000 */
[----:B------:R-:W-:Y:S01]  /*2250*/  FMUL.FTZ R66, R66, UR10 ;  /* 0x0000000a42427c20 */ /* 0x000fe20008410000 */
[----:B------:R-:W-:Y:S01]  /*2260*/  ISETP.GT.AND P2, PT, R9, 0x11, PT ;  /* 0x000000110900780c */ /* 0x000fe20003f44270 */
[----:B------:R-:W-:Y:S01]  /*2270*/  FMUL.FTZ R67, R67, UR10 ;  /* 0x0000000a43437c20 */ /* 0x000fe20008410000 */
[----:B------:R-:W-:Y:S01]  /*2280*/  FMNMX.FTZ R4, R95, R4, !PT ;  /* 0x000000045f047209 */ /* 0x000fe20007810000 */
        /* <DEDUP_REMOVED lines=13> */
[----:B------:R-:W-:Y:S01]  /*2360*/  ISETP.GT.AND P2, PT, R9, 0x19, PT ;  /* 0x000000190900780c */ /* 0x000fe20003f44270 */
        /* <DEDUP_REMOVED lines=19> */
[----:B------:R-:W-:Y:S01]  /*24a0*/  VIADDMNMX R36, R40, R89, R36, PT ;  /* 0x0000005928247246 */ /* 0x000fe20003800124 */
[----:B------:R-:W2:Y:S01]  /*24b0*/  MUFU.TANH R46, R46 ;  /* 0x0000002e002e7308 */ /* 0x000ea20000002400 */
[----:B---3--:R-:W-:Y:S01]  /*24c0*/  FSEL R105, R42, -INF , P3 ;  /* 0xff8000002a697808 */ /* 0x008fe20001800000 */
[----:B------:R-:W-:Y:S01]  /*24d0*/  FMUL.FTZ R14, R44, UR10 ;  /* 0x0000000a2c0e7c20 */ /* 0x000fe20008410000 */
[----:B------:R-:W-:Y:S01]  /*24e0*/  ISETP.GT.AND P3, PT, R9, 0x28, PT ;  /* 0x000000280900780c */ /* 0x000fe20003f64270 */
[----:B------:R-:W-:Y:S01]  /*24f0*/  FMUL.FTZ R21, R48, UR10 ;  /* 0x0000000a30157c20 */ /* 0x000fe20008410000 */
[----:B------:R-:W-:Y:S01]  /*2500*/  FMNMX.FTZ R4, R105, R4, !PT ;  /* 0x0000000469047209 */ /* 0x000fe20007810000 */
[----:B------:R-:W-:Y:S01]  /*2510*/  FMUL.FTZ R24, R52, UR10 ;  /* 0x0000000a34187c20 */ /* 0x000fe20008410000 */
[----:B------:R-:W-:Y:S01]  /*2520*/  ISETP.GT.AND P4, PT, R36, 0x8, PT ;  /* 0x000000082400780c */ /* 0x000fe20003f84270 */
        /* <DEDUP_REMOVED lines=30> */
[----:B------:R1:W-:Y:S02]  /*2710*/  @!P1 SYNCS.ARRIVE.TRANS64.RED.A1T0 RZ, [R0+URZ], RZ ;  /* 0x000000ff00ff99a7 */ /* 0x0003e4000810043f */
[----:B------:R-:W4:Y:S01]  /*2720*/  MUFU.TANH R55, R55 ;  /* 0x0000003700377308 */ /* 0x000f220000002400 */
[----:B--2---:R-:W-:-:S02]  /*2730*/  FSEL R45, R45, -INF , P2 ;  /* 0xff8000002d2d7808 */ /* 0x004fc40001000000 */
[----:B------:R-:W-:Y:S02]  /*2740*/  ISETP.GT.AND P2, PT, R9, 0x39, PT ;  /* 0x000000390900780c */ /* 0x000fe40003f44270 */
[----:B------:R-:W-:-:S03]  /*2750*/  FMNMX.FTZ R4, R45, R4, !PT ;  /* 0x000000042d047209 */ /* 0x000fc60007810000 */
[----:B------:R-:W2:Y:S01]  /*2760*/  MUFU.TANH R33, R58 ;  /* 0x0000003a00217308 */ /* 0x000ea20000002400 */
[----:B---3--:R-:W-:Y:S02]  /*2770*/  FSEL R41, R41, -INF , P3 ;  /* 0xff80000029297808 */ /* 0x008fe40001800000 */
[----:B------:R-:W-:Y:S02]  /*2780*/  ISETP.GT.AND P3, PT, R9, 0x40, PT ;  /* 0x000000400900780c */ /* 0x000fe40003f64270 */
[----:B------:R-:W-:-:S03]  /*2790*/  FMNMX.FTZ R4, R41, R4, !PT ;  /* 0x0000000429047209 */ /* 0x000fc60007810000 */
[----:B------:R-:W3:Y:S01]  /*27a0*/  MUFU.TANH R59, R59 ;  /* 0x0000003b003b7308 */ /* 0x000ee20000002400 */
[----:B----4-:R-:W-:Y:S02]  /*27b0*/  FSEL R39, R55, -INF , P2 ;  /* 0xff80000037277808 */ /* 0x010fe40001000000 */
[----:B------:R-:W-:Y:S02]  /*27c0*/  ISETP.GT.AND P2, PT, R9, 0x41, PT ;  /* 0x000000410900780c */ /* 0x000fe40003f44270 */
[----:B------:R-:W-:-:S03]  /*27d0*/  FMNMX.FTZ R4, R39, R4, !PT ;  /* 0x0000000427047209 */ /* 0x000fc60007810000 */
[----:B------:R-:W4:Y:S01]  /*27e0*/  MUFU.TANH R62, R62 ;  /* 0x0000003e003e7308 */ /* 0x000f220000002400 */
[----:B--2---:R-:W-:Y:S02]  /*27f0*/  FSEL R33, R33, -INF , P3 ;  /* 0xff80000021217808 */ /* 0x004fe40001800000 */
        /* <DEDUP_REMOVED lines=49> */
[----:B------:R-:W-:Y:S01]  /*2b10*/  FMNMX.FTZ R30, R63, R4, !PT ;  /* 0x000000043f1e7209 */ /* 0x000fe20007810000 */
[----:B------:R-:W-:Y:S02]  /*2b20*/  FMUL.FTZ R4, R61, UR10 ;  /* 0x0000000a3d047c20 */ /* 0x000fe40008410000 */
[----:B------:R-:W2:Y:S01]  /*2b30*/  MUFU.TANH R71, R87 ;  /* 0x0000005700477308 */ /* 0x000ea20000002400 */
[----:B---3--:R-:W-:Y:S02]  /*2b40*/  FSEL R67, R67, -INF , P2 ;  /* 0xff80000043437808 */ /* 0x008fe40001000000 */
[----:B------:R-:W-:-:S02]  /*2b50*/  ISETP.GT.AND P2, PT, R9, 0x79, PT ;  /* 0x000000790900780c */ /* 0x000fc40003f44270 */
[----:B------:R-:W-:-:S03]  /*2b60*/  FMNMX.FTZ R34, R67, R30, !PT ;  /* 0x0000001e43227209 */ /* 0x000fc60007810000 */
[----:B------:R-:W-:Y:S01]  /*2b70*/  MUFU.TANH R30, R4 ;  /* 0x00000004001e7308 */ /* 0x000fe20000002400 */
[----:B----4-:R-:W-:Y:S02]  /*2b80*/  FSEL R61, R86, -INF , P3 ;  /* 0xff800000563d7808 */ /* 0x010fe40001800000 */
[----:B------:R-:W-:Y:S02]  /*2b90*/  ISETP.GT.AND P3, PT, R36, 0x1, PT ;  /* 0x000000012400780c */ /* 0x000fe40003f64270 */
[----:B------:R-:W-:-:S03]  /*2ba0*/  FMNMX.FTZ R34, R61, R34, !PT ;  /* 0x000000223d227209 */ /* 0x000fc60007810000 */
[----:B------:R-:W-:Y:S01]  /*2bb0*/  MUFU.TANH R3, R3 ;  /* 0x0000000300037308 */ /* 0x000fe20000002400 */
[----:B--2---:R-:W-:-:S04]  /*2bc0*/  FSEL R71, R71, -INF , P2 ;  /* 0xff80000047477808 */ /* 0x004fc80001000000 */
[----:B------:R-:W-:-:S03]  /*2bd0*/  FMNMX.FTZ R34, R71, R34, !PT ;  /* 0x0000002247227209 */ /* 0x000fc60007810000 */
[----:B------:R-:W2:Y:S02]  /*2be0*/  MUFU.TANH R5, R5 ;  /* 0x0000000500057308 */ /* 0x000ea40000002400 */
[----:B------:R-:W3:Y:S06]  /*2bf0*/  SHFL.BFLY PT, R9, R34, 0x2, 0x1f ;  /* 0x0c401f0022097f89 */ /* 0x000eec00000e0000 */
[----:B------:R-:W4:Y:S08]  /*2c00*/  MUFU.TANH R6, R6 ;  /* 0x0000000600067308 */ /* 0x000f300000002400 */
[----:B------:R-:W-:Y:S01]  /*2c10*/  MUFU.TANH R7, R7 ;  /* 0x0000000700077308 */ /* 0x000fe20000002400 */
[----:B--2---:R-:W-:-:S02]  /*2c20*/  FSEL R5, R5, -INF , P3 ;  /* 0xff80000005057808 */ /* 0x004fc40001800000 */
[----:B------:R-:W-:-:S05]  /*2c30*/  ISETP.GT.AND P3, PT, R36, 0x10, PT ;  /* 0x000000102400780c */ /* 0x000fca0003f64270 */
[----:B------:R-:W2:Y:S01]  /*2c40*/  MUFU.TANH R8, R8 ;  /* 0x0000000800087308 */ /* 0x000ea20000002400 */
[----:B----4-:R-:W-:Y:S02]  /*2c50*/  FSEL R75, R6, -INF , P4 ;  /* 0xff800000064b7808 */ /* 0x010fe40002000000 */
[----:B---3--:R-:W-:-:S05]  /*2c60*/  FMNMX.FTZ R4, R34, R9, !PT ;  /* 0x0000000922047209 */ /* 0x008fca0007810000 */
[----:B------:R-:W3:Y:S01]  /*2c70*/  SHFL.BFLY PT, R9, R4, 0x1, 0x1f ;  /* 0x0c201f0004097f89 */ /* 0x000ee200000e0000 */
[----:B------:R-:W-:Y:S08]  /*2c80*/  MUFU.TANH R11, R11 ;  /* 0x0000000b000b7308 */ /* 0x000ff00000002400 */
[----:B------:R-:W4:Y:S01]  /*2c90*/  MUFU.TANH R10, R10 ;  /* 0x0000000a000a7308 */ /* 0x000f220000002400 */
[----:B--2---:R-:W-:-:S02]  /*2ca0*/  FSEL R83, R8, -INF , P3 ;  /* 0xff80000008537808 */ /* 0x004fc40001800000 */
[----:B------:R-:W-:-:S05]  /*2cb0*/  ISETP.GT.AND P3, PT, R36, 0x18, PT ;  /* 0x000000182400780c */ /* 0x000fca0003f64270 */
[----:B------:R-:W2:Y:S01]  /*2cc0*/  MUFU.TANH R12, R12 ;  /* 0x0000000c000c7308 */ /* 0x000ea20000002400 */
[----:B---3--:R-:W-:Y:S01]  /*2cd0*/  FMNMX.FTZ R9, R4, R9, !PT ;  /* 0x0000000904097209 */ /* 0x008fe20007810000 */
[----:B------:R-:W-:-:S06]  /*2ce0*/  IMAD.U32 R4, RZ, RZ, UR4 ;  /* 0x00000004ff047e24 */ /* 0x000fcc000f8e00ff */
[----:B------:R-:W3:Y:S01]  /*2cf0*/  MUFU.TANH R13, R13 ;  /* 0x0000000d000d7308 */ /* 0x000ee20000002400 */
[----:B----4-:R-:W-:Y:S01]  /*2d00*/  FSEL R87, R10, -INF , P3 ;  /* 0xff8000000a577808 */ /* 0x010fe20001800000 */
[----:B------:R-:W-:Y:S01]  /*2d10*/  USHF.R.S32.HI UR4, URZ, 0x1f, UR40 ;  /* 0x0000001f3f047899 */ /* 0x000fe20008011428 */
[C---:B------:R-:W-:Y:S01]  /*2d20*/  FMUL.FTZ R34, R9.reuse, R4 ;  /* 0x0000000409227220 */ /* 0x040fe20000410000 */
[----:B------:R-:W-:Y:S02]  /*2d30*/  FSETP.NEU.FTZ.AND P2, PT, R9, -INF , PT ;  /* 0xff8000000900780b */ /* 0x000fe40003f5d000 */
[----:B------:R-:W-:Y:S01]  /*2d40*/  ISETP.GT.AND P3, PT, R36, 0x20, PT ;  /* 0x000000202400780c */ /* 0x000fe20003f64270 */
[----:B------:R-:W-:Y:S01]  /*2d50*/  ULEA.HI UR4, UR4, UR40, URZ, 0x7 ;  /* 0x0000002804047291 */ /* 0x000fe2000f8f383f */
[----:B------:R-:W-:Y:S01]  /*2d60*/  FSEL R38, R34, RZ, P2 ;  /* 0x000000ff22267208 */ /* 0x000fe20001000000 */
[----:B------:R-:W4:Y:S01]  /*2d70*/  MUFU.TANH R15, R15 ;  /* 0x0000000f000f7308 */ /* 0x000f220000002400 */
[----:B------:R-:W-:Y:S01]  /*2d80*/  ISETP.GT.AND P2, PT, R36, RZ, PT ;  /* 0x000000ff2400720c */ /* 0x000fe20003f44270 */
[----:B------:R-:W-:-:S02]  /*2d90*/  USHF.R.S32.HI UR4, URZ, 0x7, UR4 ;  /* 0x000000073f047899 */ /* 0x000fc40008011404 */
[-CC-:B------:R-:W-:Y:S01]  /*2da0*/  FFMA.FTZ R181, R91, R4.reuse, -R38.reuse ;  /* 0x000000045bb57223 */ /* 0x180fe20000010826 */
[----:B------:R-:W-:Y:S01]  /*2db0*/  FSEL R3, R3, -INF , P2 ;  /* 0xff80000003037808 */ /* 0x000fe20001000000 */
[-CC-:B------:R-:W-:Y:S01]  /*2dc0*/  FFMA.FTZ R183, R93, R4.reuse, -R38.reuse ;  /* 0x000000045db77223 */ /* 0x180fe20000010826 */
[C---:B------:R-:W-:Y:S01]  /*2dd0*/  ISETP.GT.AND P2, PT, R36.reuse, 0x9, PT ;  /* 0x000000092400780c */ /* 0x040fe20003f44270 */
[----:B------:R-:W5:Y:S01]  /*2de0*/  MUFU.TANH R14, R14 ;  /* 0x0000000e000e7308 */ /* 0x000f620000002400 */
[----:B------:R-:W-:Y:S01]  /*2df0*/  FMNMX.FTZ R34, R3, R5, !PT ;  /* 0x0000000503227209 */ /* 0x000fe20007810000 */
[-CC-:B------:R-:W-:Y:S01]  /*2e00*/  FFMA.FTZ R6, R95, R4.reuse, -R38.reuse ;  /* 0x000000045f067223 */ /* 0x180fe20000010826 */
[----:B------:R-:W-:Y:S01]  /*2e10*/  FSEL R79, R7, -INF , P2 ;  /* 0xff800000074f7808 */ /* 0x000fe20001000000 */
[--C-:B------:R-:W-:Y:S01]  /*2e20*/  FFMA.FTZ R177, R97, R4, -R38.reuse ;  /* 0x0000000461b17223 */ /* 0x100fe20000010826 */
[----:B------:R-:W-:Y:S01]  /*2e30*/  FMNMX.FTZ R34, R75, R34, !PT ;  /* 0x000000224b227209 */ /* 0x000fe20007810000 */
[--C-:B------:R-:W-:Y:S01]  /*2e40*/  FFMA.FTZ R8, R99, R4, -R38.reuse ;  /* 0x0000000463087223 */ /* 0x100fe20000010826 */
[C---:B------:R-:W-:Y:S01]  /*2e50*/  ISETP.GT.AND P2, PT, R36.reuse, 0x11, PT ;  /* 0x000000112400780c */ /* 0x040fe20003f44270 */
[----:B------:R-:W1:Y:S01]  /*2e60*/  MUFU.TANH R20, R20 ;  /* 0x0000001400147308 */ /* 0x000e620000002400 */
[----:B------:R-:W-:Y:S01]  /*2e70*/  FMNMX.FTZ R34, R79, R34, !PT ;  /* 0x000000224f227209 */ /* 0x000fe20007810000 */
[-CC-:B------:R-:W-:Y:S01]  /*2e80*/  FFMA.FTZ R179, R101, R4.reuse, -R38.reuse ;  /* 0x0000000465b37223 */ /* 0x180fe20000010826 */
[----:B------:R-:W-:Y:S01]  /*2e90*/  FSEL R11, R11, -INF , P2 ;  /* 0xff8000000b0b7808 */ /* 0x000fe20001000000 */
[--C-:B------:R-:W-:Y:S01]  /*2ea0*/  FFMA.FTZ R10, R103, R4, -R38.reuse ;  /* 0x00000004670a7223 */ /* 0x100fe20000010826 */
[----:B------:R-:W-:Y:S01]  /*2eb0*/  FMNMX.FTZ R34, R83, R34, !PT ;  /* 0x0000002253227209 */ /* 0x000fe20007810000 */
[--C-:B------:R-:W-:Y:S01]  /*2ec0*/  FFMA.FTZ R173, R105, R4, -R38.reuse ;  /* 0x0000000469ad7223 */ /* 0x100fe20000010826 */
[----:B------:R-:W-:Y:S01]  /*2ed0*/  ISETP.GT.AND P2, PT, R36, 0x19, PT ;  /* 0x000000192400780c */ /* 0x000fe20003f44270 */
[----:B------:R-:W1:Y:S01]  /*2ee0*/  MUFU.TANH R21, R21 ;  /* 0x0000001500157308 */ /* 0x000e620000002400 */
[----:B------:R-:W-:Y:S01]  /*2ef0*/  FMNMX.FTZ R34, R11, R34, !PT ;  /* 0x000000220b227209 */ /* 0x000fe20007810000 */
[-CC-:B------:R-:W-:Y:S01]  /*2f00*/  FFMA.FTZ R169, R49, R4.reuse, -R38.reuse ;  /* 0x0000000431a97223 */ /* 0x180fe20000010826 */
[----:B--2---:R-:W-:Y:S01]  /*2f10*/  FSEL R89, R12, -INF , P2 ;  /* 0xff8000000c597808 */ /* 0x004fe20001000000 */
[--C-:B------:R-:W-:Y:S01]  /*2f20*/  FFMA.FTZ R171, R41, R4, -R38.reuse ;  /* 0x0000000429ab7223 */ /* 0x100fe20000010826 */
[----:B------:R-:W-:Y:S01]  /*2f30*/  FMNMX.FTZ R34, R87, R34, !PT ;  /* 0x0000002257227209 */ /* 0x000fe20007810000 */
[-CC-:B------:R-:W-:Y:S01]  /*2f40*/  FFMA.FTZ R153, R33, R4.reuse, -R38.reuse ;  /* 0x0000000421997223 */ /* 0x180fe20000010826 */
[----:B------:R-:W-:Y:S01]  /*2f50*/  ISETP.GT.AND P2, PT, R36, 0x21, PT ;  /* 0x000000212400780c */ /* 0x000fe20003f44270 */
[----:B------:R-:W2:Y:S01]  /*2f60*/  MUFU.TANH R25, R25 ;  /* 0x0000001900197308 */ /* 0x000ea20000002400 */
[----:B---3--:R-:W-:Y:S01]  /*2f70*/  FSEL R13, R13, -INF , P3 ;  /* 0xff8000000d0d7808 */ /* 0x008fe20001800000 */
[--C-:B------:R-:W-:Y:S01]  /*2f80*/  FFMA.FTZ R27, R27, R4, -R38.reuse ;  /* 0x000000041b1b7223 */ /* 0x100fe20000010826 */
[----:B------:R-:W-:Y:S01]  /*2f90*/  FMNMX.FTZ R34, R89, R34, !PT ;  /* 0x0000002259227209 */ /* 0x000fe20007810000 */
[-CC-:B------:R-:W-:Y:S01]  /*2fa0*/  FFMA.FTZ R26, R26, R4.reuse, -R38.reuse ;  /* 0x000000041a1a7223 */ /* 0x180fe20000010826 */
[C---:B------:R-:W-:Y:S01]  /*2fb0*/  ISETP.GT.AND P3, PT, R36.reuse, 0x28, PT ;  /* 0x000000282400780c */ /* 0x040fe20003f64270 */
[--C-:B------:R-:W-:Y:S01]  /*2fc0*/  FFMA.FTZ R12, R107, R4, -R38.reuse ;  /* 0x000000046b0c7223 */ /* 0x100fe20000010826 */
[----:B----4-:R-:W-:Y:S01]  /*2fd0*/  FSEL R15, R15, -INF , P2 ;  /* 0xff8000000f0f7808 */ /* 0x010fe20001000000 */
[----:B------:R-:W3:Y:S01]  /*2fe0*/  MUFU.TANH R24, R24 ;  /* 0x0000001800187308 */ /* 0x000ee20000002400 */
[----:B------:R-:W-:Y:S01]  /*2ff0*/  FMNMX.FTZ R34, R13, R34, !PT ;  /* 0x000000220d227209 */ /* 0x000fe20007810000 */
[-CC-:B------:R-:W-:Y:S01]  /*3000*/  FFMA.FTZ R175, R109, R4.reuse, -R38.reuse ;  /* 0x000000046daf7223 */ /* 0x180fe20000010826 */
[----:B------:R-:W-:Y:S01]  /*3010*/  ISETP.GT.AND P2, PT, R36, 0x29, PT ;  /* 0x000000292400780c */ /* 0x000fe20003f44270 */
[-CC-:B------:R-:W-:Y:S01]  /*3020*/  FFMA.FTZ R31, R31, R4.reuse, -R38.reuse ;  /* 0x000000041f1f7223 */ /* 0x180fe20000010826 */
[----:B-----5:R-:W-:Y:S01]  /*3030*/  FSEL R91, R14, -INF , P3 ;  /* 0xff8000000e5b7808 */ /* 0x020fe20001800000 */
[--C-:B------:R-:W-:Y:S01]  /*3040*/  FFMA.FTZ R14, R111, R4, -R38.reuse ;  /* 0x000000046f0e7223 */ /* 0x100fe20000010826 */
[----:B------:R-:W-:Y:S01]  /*3050*/  FMNMX.FTZ R34, R15, R34, !PT ;  /* 0x000000220f227209 */ /* 0x000fe20007810000 */
[----:B------:R-:W4:Y:S01]  /*3060*/  MUFU.TANH R28, R28 ;  /* 0x0000001c001c7308 */ /* 0x000f220000002400 */
[----:B------:R-:W-:Y:S01]  /*3070*/  ISETP.GT.AND P3, PT, R36, 0x30, PT ;  /* 0x000000302400780c */ /* 0x000fe20003f64270 */
[-CC-:B------:R-:W-:Y:S01]  /*3080*/  FFMA.FTZ R35, R35, R4.reuse, -R38.reuse ;  /* 0x0000000423237223 */ /* 0x180fe20000010826 */
[----:B-1----:R-:W-:Y:S01]  /*3090*/  FSEL R93, R20, -INF , P2 ;  /* 0xff800000145d7808 */ /* 0x002fe20001000000 */
[--C-:B------:R-:W-:Y:S01]  /*30a0*/  FFMA.FTZ R20, R45, R4, -R38.reuse ;  /* 0x000000042d147223 */ /* 0x100fe20000010826 */
[----:B------:R-:W-:Y:S01]  /*30b0*/  FMNMX.FTZ R34, R91, R34, !PT ;  /* 0x000000225b227209 */ /* 0x000fe20007810000 */
[-CC-:B------:R-:W-:Y:S01]  /*30c0*/  FFMA.FTZ R37, R37, R4.reuse, -R38.reuse ;  /* 0x0000000425257223 */ /* 0x180fe20000010826 */
[C---:B------:R-:W-:Y:S01]  /*30d0*/  ISETP.GT.AND P2, PT, R36.reuse, 0x31, PT ;  /* 0x000000312400780c */ /* 0x040fe20003f44270 */
[----:B------:R-:W1:Y:S01]  /*30e0*/  MUFU.TANH R29, R29 ;  /* 0x0000001d001d7308 */ /* 0x000e620000002400 */
[----:B------:R-:W-:Y:S01]  /*30f0*/  FSEL R21, R21, -INF , P3 ;  /* 0xff80000015157808 */ /* 0x000fe20001800000 */
[--C-:B------:R-:W-:Y:S01]  /*3100*/  FFMA.FTZ R43, R43, R4, -R38.reuse ;  /* 0x000000042b2b7223 */ /* 0x100fe20000010826 */
[----:B------:R-:W-:Y:S01]  /*3110*/  FMNMX.FTZ R34, R93, R34, !PT ;  /* 0x000000225d227209 */ /* 0x000fe20007810000 */
[-CC-:B------:R-:W-:Y:S01]  /*3120*/  FFMA.FTZ R47, R47, R4.reuse, -R38.reuse ;  /* 0x000000042f2f7223 */ /* 0x180fe20000010826 */
[C---:B------:R-:W-:Y:S01]  /*3130*/  ISETP.GT.AND P3, PT, R36.reuse, 0x38, PT ;  /* 0x000000382400780c */ /* 0x040fe20003f64270 */
[--C-:B------:R-:W-:Y:S01]  /*3140*/  FFMA.FTZ R51, R51, R4, -R38.reuse ;  /* 0x0000000433337223 */ /* 0x100fe20000010826 */
[----:B--2---:R-:W-:Y:S01]  /*3150*/  FSEL R25, R25, -INF , P2 ;  /* 0xff80000019197808 */ /* 0x004fe20001000000 */
[----:B------:R-:W2:Y:S01]  /*3160*/  MUFU.TANH R32, R32 ;  /* 0x0000002000207308 */ /* 0x000ea20000002400 */
[----:B------:R-:W-:Y:S01]  /*3170*/  FMNMX.FTZ R34, R21, R34, !PT ;  /* 0x0000002215227209 */ /* 0x000fe20007810000 */
[-CC-:B------:R-:W-:Y:S01]  /*3180*/  FFMA.FTZ R53, R53, R4.reuse, -R38.reuse ;  /* 0x0000000435357223 */ /* 0x180fe20000010826 */
[----:B------:R-:W-:Y:S01]  /*3190*/  ISETP.GT.AND P2, PT, R36, 0x39, PT ;  /* 0x000000392400780c */ /* 0x000fe20003f44270 */
[-CC-:B------:R-:W-:Y:S01]  /*31a0*/  FFMA.FTZ R55, R55, R4.reuse, -R38.reuse ;  /* 0x0000000437377223 */ /* 0x180fe20000010826 */
[----:B---3--:R-:W-:Y:S01]  /*31b0*/  FSEL R95, R24, -INF , P3 ;  /* 0xff800000185f7808 */ /* 0x008fe20001800000 */
[--C-:B------:R-:W-:Y:S01]  /*31c0*/  FFMA.FTZ R24, R39, R4, -R38.reuse ;  /* 0x0000000427187223 */ /* 0x100fe20000010826 */
[----:B------:R-:W-:Y:S01]  /*31d0*/  FMNMX.FTZ R34, R25, R34, !PT ;  /* 0x0000002219227209 */ /* 0x000fe20007810000 */
[----:B------:R-:W3:Y:S01]  /*31e0*/  MUFU.TANH R60, R60 ;  /* 0x0000003c003c7308 */ /* 0x000ee20000002400 */
[----:B------:R-:W-:Y:S01]  /*31f0*/  ISETP.GT.AND P3, PT, R36, 0x40, PT ;  /* 0x000000402400780c */ /* 0x000fe20003f64270 */
[-CC-:B------:R-:W-:Y:S01]  /*3200*/  FFMA.FTZ R57, R57, R4.reuse, -R38.reuse ;  /* 0x0000000439397223 */ /* 0x180fe20000010826 */
[----:B----4-:R-:W-:Y:S01]  /*3210*/  FSEL R97, R28, -INF , P2 ;  /* 0xff8000001c617808 */ /* 0x010fe20001000000 */
[--C-:B------:R-:W-:Y:S01]  /*3220*/  FFMA.FTZ R59, R59, R4, -R38.reuse ;  /* 0x000000043b3b7223 */ /* 0x100fe20000010826 */
[----:B------:R-:W-:Y:S01]  /*3230*/  FMNMX.FTZ R34, R95, R34, !PT ;  /* 0x000000225f227209 */ /* 0x000fe20007810000 */
[-CC-:B------:R-:W-:Y:S01]  /*3240*/  FFMA.FTZ R63, R63, R4.reuse, -R38.reuse ;  /* 0x000000043f3f7223 */ /* 0x180fe20000010826 */
[C---:B------:R-:W-:Y:S01]  /*3250*/  ISETP.GT.AND P2, PT, R36.reuse, 0x41, PT ;  /* 0x000000412400780c */ /* 0x040fe20003f44270 */
[----:B------:R-:W4:Y:S01]  /*3260*/  MUFU.TANH R64, R64 ;  /* 0x0000004000407308 */ /* 0x000f220000002400 */
[----:B-1----:R-:W-:Y:S01]  /*3270*/  FSEL R29, R29, -INF , P3 ;  /* 0xff8000001d1d7808 */ /* 0x002fe20001800000 */
[--C-:B------:R-:W-:Y:S01]  /*3280*/  FFMA.FTZ R67, R67, R4, -R38.reuse ;  /* 0x0000000443437223 */ /* 0x100fe20000010826 */
[----:B------:R-:W-:Y:S01]  /*3290*/  FMNMX.FTZ R34, R97, R34, !PT ;  /* 0x0000002261227209 */ /* 0x000fe20007810000 */
[--C-:B------:R-:W-:Y:S01]  /*32a0*/  FFMA.FTZ R61, R61, R4, -R38.reuse ;  /* 0x000000043d3d7223 */ /* 0x100fe20000010826 */
[----:B------:R-:W-:Y:S01]  /*32b0*/  ISETP.GT.AND P3, PT, R36, 0x48, PT ;  /* 0x000000482400780c */ /* 0x000fe20003f64270 */
[----:B------:R-:W-:Y:S01]  /*32c0*/  UISETP.LT.AND UP0, UPT, URZ, UR4, UPT ;  /* 0x000000043f00728c */ /* 0x000fe2000bf01270 */
[----:B--2---:R-:W-:Y:S01]  /*32d0*/  FSEL R99, R32, -INF , P2 ;  /* 0xff80000020637808 */ /* 0x004fe20001000000 */
[----:B------:R-:W1:Y:S01]  /*32e0*/  MUFU.TANH R65, R65 ;  /* 0x0000004100417308 */ /* 0x000e620000002400 */
[----:B------:R-:W-:Y:S01]  /*32f0*/  FMNMX.FTZ R34, R29, R34, !PT ;  /* 0x000000221d227209 */ /* 0x000fe20007810000 */
[----:B------:R-:W-:Y:S01]  /*3300*/  USEL UR45, URZ, UR4, !UP0 ;  /* 0x000000043f2d7287 */ /* 0x000fe2000c000000 */
[----:B------:R-:W-:Y:S01]  /*3310*/  ISETP.GT.AND P2, PT, R36, 0x49, PT ;  /* 0x000000492400780c */ /* 0x000fe20003f44270 */
[----:B------:R-:W-:Y:S01]  /*3320*/  FFMA.FTZ R38, R71, R4, -R38 ;  /* 0x0000000447267223 */ /* 0x000fe20000010826 */
[----:B---3--:R-:W-:Y:S01]  /*3330*/  FSEL R101, R60, -INF , P3 ;  /* 0xff8000003c657808 */ /* 0x008fe20001800000 */
[----:B------:R-:W-:Y:S01]  /*3340*/  UISETP.GE.AND UP0, UPT, UR6, UR45, UPT ;  /* 0x0000002d0600728c */ /* 0x000fe2000bf06270 */
[----:B------:R-:W-:Y:S01]  /*3350*/  FMNMX.FTZ R34, R99, R34, !PT ;  /* 0x0000002263227209 */ /* 0x000fe20007810000 */
[----:B------:R-:W2:Y:S01]  /*3360*/  MUFU.TANH R68, R68 ;  /* 0x0000004400447308 */ /* 0x000ea20000002400 */
[----:B------:R-:W-:Y:S01]  /*3370*/  ISETP.GT.AND P3, PT, R36, 0x50, PT ;  /* 0x000000502400780c */ /* 0x000fe20003f64270 */
[----:B------:R-:W-:Y:S01]  /*3380*/  IMAD.MOV.U32 R109, RZ, RZ, R151 ;  /* 0x000000ffff6d7224 */ /* 0x000fe200078e0097 */
[----:B------:R-:W-:-:S02]  /*3390*/  FSEL R103, R30, -INF , P2 ;  /* 0xff8000001e677808 */ /* 0x000fc40001000000 */
[----:B------:R-:W-:Y:S02]  /*33a0*/  FMNMX.FTZ R34, R101, R34, !PT ;  /* 0x0000002265227209 */ /* 0x000fe40007810000 */
[----:B------:R-:W-:Y:S01]  /*33b0*/  ISETP.GT.AND P2, PT, R36, 0x51, PT ;  /* 0x000000512400780c */ /* 0x000fe20003f44270 */
[----:B------:R-:W3:Y:S01]  /*33c0*/  MUFU.TANH R69, R69 ;  /* 0x0000004500457308 */ /* 0x000ee20000002400 */
[----:B----4-:R-:W-:Y:S02]  /*33d0*/  FSEL R105, R64, -INF , P3 ;  /* 0xff80000040697808 */ /* 0x010fe40001800000 */
[----:B------:R-:W-:Y:S02]  /*33e0*/  FMNMX.FTZ R34, R103, R34, !PT ;  /* 0x0000002267227209 */ /* 0x000fe40007810000 */
[----:B------:R-:W-:Y:S02]  /*33f0*/  ISETP.GT.AND P3, PT, R36, 0x58, PT ;  /* 0x000000582400780c */ /* 0x000fe40003f64270 */
[----:B-1----:R-:W-:Y:S01]  /*3400*/  FSEL R65, R65, -INF , P2 ;  /* 0xff80000041417808 */ /* 0x002fe20001000000 */
[----:B------:R-:W1:Y:S01]  /*3410*/  MUFU.TANH R72, R72 ;  /* 0x0000004800487308 */ /* 0x000e620000002400 */
[----:B------:R-:W-:-:S02]  /*3420*/  FMNMX.FTZ R34, R105, R34, !PT ;  /* 0x0000002269227209 */ /* 0x000fc40007810000 */
[----:B------:R-:W-:Y:S02]  /*3430*/  ISETP.GT.AND P2, PT, R36, 0x59, PT ;  /* 0x000000592400780c */ /* 0x000fe40003f44270 */
[----:B--2---:R-:W-:Y:S02]  /*3440*/  FSEL R49, R68, -INF , P3 ;  /* 0xff80000044317808 */ /* 0x004fe40001800000 */
[----:B------:R-:W-:Y:S01]  /*3450*/  FMNMX.FTZ R34, R65, R34, !PT ;  /* 0x0000002241227209 */ /* 0x000fe20007810000 */
[----:B------:R-:W2:Y:S01]  /*3460*/  MUFU.TANH R73, R73 ;  /* 0x0000004900497308 */ /* 0x000ea20000002400 */
[----:B------:R-:W-:Y:S02]  /*3470*/  ISETP.GT.AND P3, PT, R36, 0x60, PT ;  /* 0x000000602400780c */ /* 0x000fe40003f64270 */
[----:B---3--:R-:W-:Y:S02]  /*3480*/  FSEL R69, R69, -INF , P2 ;  /* 0xff80000045457808 */ /* 0x008fe40001000000 */
[----:B------:R-:W-:-:S02]  /*3490*/  FMNMX.FTZ R34, R49, R34, !PT ;  /* 0x0000002231227209 */ /* 0x000fc40007810000 */
[----:B------:R-:W-:Y:S01]  /*34a0*/  ISETP.GT.AND P2, PT, R36, 0x61, PT ;  /* 0x000000612400780c */ /* 0x000fe20003f44270 */
[----:B------:R-:W3:Y:S01]  /*34b0*/  MUFU.TANH R76, R76 ;  /* 0x0000004c004c7308 */ /* 0x000ee20000002400 */
[----:B-1----:R-:W-:Y:S02]  /*34c0*/  FSEL R45, R72, -INF , P3 ;  /* 0xff800000482d7808 */ /* 0x002fe40001800000 */
[----:B------:R-:W-:Y:S02]  /*34d0*/  FMNMX.FTZ R34, R69, R34, !PT ;  /* 0x0000002245227209 */ /* 0x000fe40007810000 */
[----:B------:R-:W-:Y:S02]  /*34e0*/  ISETP.GT.AND P3, PT, R36, 0x68, PT ;  /* 0x000000682400780c */ /* 0x000fe40003f64270 */
[----:B------:R-:W-:Y:S01]  /*34f0*/  FMNMX.FTZ R34, R45, R34, !PT ;  /* 0x000000222d227209 */ /* 0x000fe20007810000 */
[----:B------:R-:W1:Y:S01]  /*3500*/  MUFU.TANH R77, R77 ;  /* 0x0000004d004d7308 */ /* 0x000e620000002400 */
[----:B--2---:R-:W-:-:S02]  /*3510*/  FSEL R73, R73, -INF , P2 ;  /* 0xff80000049497808 */ /* 0x004fc40001000000 */
[----:B------:R-:W-:Y:S02]  /*3520*/  ISETP.GT.AND P2, PT, R36, 0x69, PT ;  /* 0x000000692400780c */ /* 0x000fe40003f44270 */
[----:B------:R-:W-:Y:S02]  /*3530*/  FMNMX.FTZ R34, R73, R34, !PT ;  /* 0x0000002249227209 */ /* 0x000fe40007810000 */
[----:B------:R-:W-:Y:S01]  /*3540*/  MOV R111, R151 ;  /* 0x00000097006f7202 */ /* 0x000fe20000000f00 */
[----:B------:R-:W2:Y:S01]  /*3550*/  MUFU.TANH R80, R80 ;  /* 0x0000005000507308 */ /* 0x000ea20000002400 */
[----:B---3--:R-:W-:Y:S02]  /*3560*/  FSEL R41, R76, -INF , P3 ;  /* 0xff8000004c297808 */ /* 0x008fe40001800000 */
[----:B------:R-:W-:Y:S02]  /*3570*/  ISETP.GT.AND P3, PT, R36, 0x70, PT ;  /* 0x000000702400780c */ /* 0x000fe40003f64270 */
[----:B------:R-:W-:-:S02]  /*3580*/  FMNMX.FTZ R34, R41, R34, !PT ;  /* 0x0000002229227209 */ /* 0x000fc40007810000 */
[----:B------:R-:W-:Y:S01]  /*3590*/  MOV R107, R151 ;  /* 0x00000097006b7202 */ /* 0x000fe20000000f00 */
[----:B------:R-:W3:Y:S01]  /*35a0*/  MUFU.TANH R81, R81 ;  /* 0x0000005100517308 */ /* 0x000ee20000002400 */
[----:B-1----:R-:W-:Y:S02]  /*35b0*/  FSEL R77, R77, -INF , P2 ;  /* 0xff8000004d4d7808 */ /* 0x002fe40001000000 */
[----:B------:R-:W-:Y:S02]  /*35c0*/  ISETP.GT.AND P2, PT, R36, 0x71, PT ;  /* 0x000000712400780c */ /* 0x000fe40003f44270 */
[----:B------:R-:W-:-:S03]  /*35d0*/  FMNMX.FTZ R34, R77, R34, !PT ;  /* 0x000000224d227209 */ /* 0x000fc60007810000 */
[----:B------:R-:W1:Y:S01]  /*35e0*/  MUFU.TANH R84, R84 ;  /* 0x0000005400547308 */ /* 0x000e620000002400 */
[----:B--2---:R-:W-:Y:S02]  /*35f0*/  FSEL R39, R80, -INF , P3 ;  /* 0xff80000050277808 */ /* 0x004fe40001800000 */
[----:B------:R-:W-:Y:S02]  /*3600*/  ISETP.GT.AND P3, PT, R36, 0x78, PT ;  /* 0x000000782400780c */ /* 0x000fe40003f64270 */
[----:B------:R-:W-:-:S03]  /*3610*/  FMNMX.FTZ R34, R39, R34, !PT ;  /* 0x0000002227227209 */ /* 0x000fc60007810000 */
[----:B------:R-:W2:Y:S01]  /*3620*/  MUFU.TANH R85, R85 ;  /* 0x0000005500557308 */ /* 0x000ea20000002400 */
[----:B---3--:R-:W-:Y:S02]  /*3630*/  FSEL R81, R81, -INF , P2 ;  /* 0xff80000051517808 */ /* 0x008fe40001000000 */
[----:B------:R-:W-:Y:S02]  /*3640*/  ISETP.GT.AND P2, PT, R36, 0x79, PT ;  /* 0x000000792400780c */ /* 0x000fe40003f44270 */
[----:B------:R-:W-:-:S03]  /*3650*/  FMNMX.FTZ R34, R81, R34, !PT ;  /* 0x0000002251227209 */ /* 0x000fc60007810000 */
[----:B------:R-:W-:Y:S01]  /*3660*/  MUFU.EX2 R30, R27 ;  /* 0x0000001b001e7308 */ /* 0x000fe20000000800 */
[----:B-1----:R-:W-:-:S04]  /*3670*/  FSEL R33, R84, -INF , P3 ;  /* 0xff80000054217808 */ /* 0x002fc80001800000 */
[----:B------:R-:W-:-:S03]  /*3680*/  FMNMX.FTZ R34, R33, R34, !PT ;  /* 0x0000002221227209 */ /* 0x000fc60007810000 */
[----:B------:R-:W-:Y:S01]  /*3690*/  MUFU.EX2 R181, R181 ;  /* 0x000000b500b57308 */ /* 0x000fe20000000800 */
[----:B--2---:R-:W-:-:S04]  /*36a0*/  FSEL R85, R85, -INF , P2 ;  /* 0xff80000055557808 */ /* 0x004fc80001000000 */
[----:B------:R-:W-:-:S03]  /*36b0*/  FMNMX.FTZ R34, R85, R34, !PT ;  /* 0x0000002255227209 */ /* 0x000fc60007810000 */
[----:B------:R-:W1:Y:S02]  /*36c0*/  MUFU.EX2 R26, R26 ;  /* 0x0000001a001a7308 */ /* 0x000e640000000800 */
[----:B------:R-:W2:Y:S06]  /*36d0*/  SHFL.BFLY PT, R7, R34, 0x2, 0x1f ;  /* 0x0c401f0022077f89 */ /* 0x000eac00000e0000 */
[----:B------:R-:W3:Y:S08]  /*36e0*/  MUFU.EX2 R183, R183 ;  /* 0x000000b700b77308 */ /* 0x000ef00000000800 */
[----:B------:R-:W4:Y:S01]  /*36f0*/  MUFU.EX2 R6, R6 ;  /* 0x0000000600067308 */ /* 0x000f220000000800 */
[----:B-1----:R-:W-:Y:S01]  /*3700*/  FADD.FTZ R46, R181, R26 ;  /* 0x0000001ab52e7221 */ /* 0x002fe20000010000 */
[----:B------:R-:W-:-:S06]  /*3710*/  F2FP.F16.F32.PACK_AB R181, R26, R181 ;  /* 0x000000b51ab5723e */ /* 0x000fcc00000000ff */
[----:B------:R-:W1:Y:S01]  /*3720*/  MUFU.EX2 R177, R177 ;  /* 0x000000b100b17308 */ /* 0x000e620000000800 */
[----:B--2---:R-:W-:-:S05]  /*3730*/  FMNMX.FTZ R27, R34, R7, !PT ;  /* 0x00000007221b7209 */ /* 0x004fca0007810000 */
[----:B------:R-:W2:Y:S02]  /*3740*/  SHFL.BFLY PT, R28, R27, 0x1, 0x1f ;  /* 0x0c201f001b1c7f89 */ /* 0x000ea400000e0000 */
[----:B------:R-:W5:Y:S08]  /*3750*/  MUFU.EX2 R8, R8 ;  /* 0x0000000800087308 */ /* 0x000f700000000800 */
[----:B------:R-:W5:Y:S08]  /*3760*/  MUFU.EX2 R179, R179 ;  /* 0x000000b300b37308 */ /* 0x000f700000000800 */
[----:B------:R-:W-:Y:S01]  /*3770*/  MUFU.EX2 R10, R10 ;  /* 0x0000000a000a7308 */ /* 0x000fe20000000800 */
[----:B--2---:R-:W-:-:S07]  /*3780*/  FMNMX.FTZ R7, R27, R28, !PT ;  /* 0x0000001c1b077209 */ /* 0x004fce0007810000 */
[----:B------:R-:W-:Y:S01]  /*3790*/  MUFU.EX2 R173, R173 ;  /* 0x000000ad00ad7308 */ /* 0x000fe20000000800 */
[C---:B------:R-:W-:Y:S01]  /*37a0*/  FSETP.NEU.FTZ.AND P2, PT, R7.reuse, -INF , PT ;  /* 0xff8000000700780b */ /* 0x040fe20003f5d000 */
[----:B------:R-:W-:-:S06]  /*37b0*/  FMUL.FTZ R27, R7, R4 ;  /* 0x00000004071b7220 */ /* 0x000fcc0000410000 */
[----:B------:R-:W-:Y:S01]  /*37c0*/  MUFU.EX2 R12, R12 ;  /* 0x0000000c000c7308 */ /* 0x000fe20000000800 */
[----:B------:R-:W-:Y:S02]  /*37d0*/  FSEL R28, R27, RZ, P2 ;  /* 0x000000ff1b1c7208 */ /* 0x000fe40001000000 */
[----:B------:R-:W-:-:S03]  /*37e0*/  PLOP3.LUT P2, PT, PT, PT, UP0, 0x80, 0x0 ;  /* 0x000000000000781c */ /* 0x000fc60003f4f008 */
[-CC-:B------:R-:W-:Y:S01]  /*37f0*/  FFMA.FTZ R3, R3, R4.reuse, -R28.reuse ;  /* 0x0000000403037223 */ /* 0x180fe2000001081c */
[-CC-:B------:R-:W-:Y:S01]  /*3800*/  FFMA.FTZ R5, R5, R4.reuse, -R28.reuse ;  /* 0x0000000405057223 */ /* 0x180fe2000001081c */
[-CC-:B------:R-:W-:Y:S01]  /*3810*/  FFMA.FTZ R75, R75, R4.reuse, -R28.reuse ;  /* 0x000000044b4b7223 */ /* 0x180fe2000001081c */
[-CC-:B------:R-:W-:Y:S01]  /*3820*/  FFMA.FTZ R79, R79, R4.reuse, -R28.reuse ;  /* 0x000000044f4f7223 */ /* 0x180fe2000001081c */
[-CC-:B------:R-:W-:Y:S01]  /*3830*/  FFMA.FTZ R83, R83, R4.reuse, -R28.reuse ;  /* 0x0000000453537223 */ /* 0x180fe2000001081c */
        /* <DEDUP_REMOVED lines=8> */
[----:B------:R-:W2:Y:S01]  /*38c0*/  MUFU.EX2 R3, R3 ;  /* 0x0000000300037308 */ /* 0x000ea20000000800 */
[----:B---3--:R-:W-:Y:S01]  /*38d0*/  FADD.FTZ R5, R183, R46 ;  /* 0x0000002eb7057221 */ /* 0x008fe20000010000 */
[-CC-:B------:R-:W-:Y:S01]  /*38e0*/  FFMA.FTZ R21, R21, R4.reuse, -R28.reuse ;  /* 0x0000000415157223 */ /* 0x180fe2000001081c */
[-CC-:B------:R-:W-:Y:S01]  /*38f0*/  FFMA.FTZ R25, R25, R4.reuse, -R28.reuse ;  /* 0x0000000419197223 */ /* 0x180fe2000001081c */
[-CC-:B------:R-:W-:Y:S01]  /*3900*/  FFMA.FTZ R95, R95, R4.reuse, -R28.reuse ;  /* 0x000000045f5f7223 */ /* 0x180fe2000001081c */
[----:B----4-:R-:W-:Y:S01]  /*3910*/  FADD.FTZ R46, R6, R5 ;  /* 0x00000005062e7221 */ /* 0x010fe20000010000 */
[-CC-:B------:R-:W-:Y:S01]  /*3920*/  FFMA.FTZ R97, R97, R4.reuse, -R28.reuse ;  /* 0x0000000461617223 */ /* 0x180fe2000001081c */
[-C--:B------:R-:W-:Y:S01]  /*3930*/  FFMA.FTZ R29, R29, R4.reuse, -R28 ;  /* 0x000000041d1d7223 */ /* 0x080fe2000001081c */
[----:B------:R-:W3:Y:S01]  /*3940*/  MUFU.EX2 R75, R75 ;  /* 0x0000004b004b7308 */ /* 0x000ee20000000800 */
[----:B-1----:R-:W-:Y:S01]  /*3950*/  FADD.FTZ R5, R177, R46 ;  /* 0x0000002eb1057221 */ /* 0x002fe20000010000 */
[-CC-:B------:R-:W-:Y:S01]  /*3960*/  FFMA.FTZ R99, R99, R4.reuse, -R28.reuse ;  /* 0x0000000463637223 */ /* 0x180fe2000001081c */
[-CC-:B------:R-:W-:Y:S01]  /*3970*/  FFMA.FTZ R101, R101, R4.reuse, -R28.reuse ;  /* 0x0000000465657223 */ /* 0x180fe2000001081c */
[-CC-:B------:R-:W-:Y:S01]  /*3980*/  FFMA.FTZ R103, R103, R4.reuse, -R28.reuse ;  /* 0x0000000467677223 */ /* 0x180fe2000001081c */
[----:B-----5:R-:W-:Y:S01]  /*3990*/  FADD.FTZ R46, R8, R5 ;  /* 0x00000005082e7221 */ /* 0x020fe20000010000 */
[-CC-:B------:R-:W-:Y:S01]  /*39a0*/  FFMA.FTZ R105, R105, R4.reuse, -R28.reuse ;  /* 0x0000000469697223 */ /* 0x180fe2000001081c */
[-C--:B------:R-:W-:Y:S01]  /*39b0*/  FFMA.FTZ R65, R65, R4.reuse, -R28 ;  /* 0x0000000441417223 */ /* 0x080fe2000001081c */
[----:B------:R-:W1:Y:S01]  /*39c0*/  MUFU.EX2 R182, R79 ;  /* 0x0000004f00b67308 */ /* 0x000e620000000800 */
[----:B------:R-:W-:Y:S01]  /*39d0*/  FADD.FTZ R5, R179, R46 ;  /* 0x0000002eb3057221 */ /* 0x000fe20000010000 */
[----:B--2---:R-:W-:Y:S01]  /*39e0*/  FADD.FTZ R46, R3, R180 ;  /* 0x000000b4032e7221 */ /* 0x004fe20000010000 */
[-CC-:B------:R-:W-:Y:S01]  /*39f0*/  FFMA.FTZ R49, R49, R4.reuse, -R28.reuse ;  /* 0x0000000431317223 */ /* 0x180fe2000001081c */
[----:B------:R-:W-:Y:S01]  /*3a00*/  F2FP.F16.F32.PACK_AB R183, R6, R183 ;  /* 0x000000b706b7723e */ /* 0x000fe200000000ff */
[----:B------:R-:W-:Y:S01]  /*3a10*/  FADD.FTZ R48, R10, R5 ;  /* 0x000000050a307221 */ /* 0x000fe20000010000 */
        /* <DEDUP_REMOVED lines=12> */
[----:B------:R-:W-:Y:S01]  /*3ae0*/  FFMA.FTZ R28, R85, R4, -R28 ;  /* 0x00000004551c7223 */ /* 0x000fe2000001081c */
[----:B------:R-:W-:-:S02]  /*3af0*/  F2FP.F16.F32.PACK_AB R180, R180, R3 ;  /* 0x00000003b4b4723e */ /* 0x000fc400000000ff */
[----:B------:R-:W-:Y:S02]  /*3b00*/  F2FP.F16.F32.PACK_AB R177, R8, R177 ;  /* 0x000000b108b1723e */ /* 0x000fe400000000ff */
[----:B------:R-:W-:Y:S01]  /*3b10*/  F2FP.F16.F32.PACK_AB R179, R10, R179 ;  /* 0x000000b30ab3723e */ /* 0x000fe200000000ff */
[----:B------:R1:W4:Y:S01]  /*3b20*/  MUFU.EX2 R176, R11 ;  /* 0x0000000b00b07308 */ /* 0x0003220000000800 */
[----:B--2---:R-:W-:Y:S01]  /*3b30*/  FADD.FTZ R5, R83, R46 ;  /* 0x0000002e53057221 */ /* 0x004fe20000010000 */
[----:B------:R-:W-:-:S06]  /*3b40*/  F2FP.F16.F32.PACK_AB R182, R182, R75 ;  /* 0x0000004bb6b6723e */ /* 0x000fcc00000000ff */
[----:B------:R-:W2:Y:S01]  /*3b50*/  MUFU.EX2 R14, R14 ;  /* 0x0000000e000e7308 */ /* 0x000ea20000000800 */
[----:B-1----:R-:W-:Y:S01]  /*3b60*/  FADD.FTZ R11, R173, R48 ;  /* 0x00000030ad0b7221 */ /* 0x002fe20000010000 */
[----:B------:R-:W-:-:S03]  /*3b70*/  F2FP.F16.F32.PACK_AB R173, R12, R173 ;  /* 0x000000ad0cad723e */ /* 0x000fc600000000ff */
[----:B------:R-:W-:-:S03]  /*3b80*/  FADD.FTZ R48, R12, R11 ;  /* 0x0000000b0c307221 */ /* 0x000fc60000010000 */
[----:B------:R-:W1:Y:S01]  /*3b90*/  MUFU.EX2 R87, R87 ;  /* 0x0000005700577308 */ /* 0x000e620000000800 */
[----:B---3--:R-:W-:Y:S01]  /*3ba0*/  FADD.FTZ R11, R175, R48 ;  /* 0x00000030af0b7221 */ /* 0x008fe20000010000 */
[C---:B----4-:R-:W-:Y:S01]  /*3bb0*/  FADD.FTZ R46, R176.reuse, R5 ;  /* 0x00000005b02e7221 */ /* 0x050fe20000010000 */
[----:B------:R-:W-:-:S05]  /*3bc0*/  F2FP.F16.F32.PACK_AB R176, R176, R83 ;  /* 0x00000053b0b0723e */ /* 0x000fca00000000ff */
[----:B------:R-:W3:Y:S01]  /*3bd0*/  MUFU.EX2 R169, R169 ;  /* 0x000000a900a97308 */ /* 0x000ee20000000800 */
[C---:B--2---:R-:W-:Y:S01]  /*3be0*/  FADD.FTZ R48, R14.reuse, R11 ;  /* 0x0000000b0e307221 */ /* 0x044fe20000010000 */
[----:B------:R-:W-:-:S06]  /*3bf0*/  F2FP.F16.F32.PACK_AB R175, R14, R175 ;  /* 0x000000af0eaf723e */ /* 0x000fcc00000000ff */
[----:B------:R2:W4:Y:S01]  /*3c00*/  MUFU.EX2 R178, R89 ;  /* 0x0000005900b27308 */ /* 0x0005220000000800 */
[----:B-1----:R-:W-:-:S07]  /*3c10*/  FADD.FTZ R5, R87, R46 ;  /* 0x0000002e57057221 */ /* 0x002fce0000010000 */
[----:B------:R-:W1:Y:S01]  /*3c20*/  MUFU.EX2 R20, R20 ;  /* 0x0000001400147308 */ /* 0x000e620000000800 */
[----:B---3--:R-:W-:Y:S01]  /*3c30*/  FADD.FTZ R11, R169, R48 ;  /* 0x00000030a90b7221 */ /* 0x008fe20000010000 */
[----:B--2---:R-:W-:-:S06]  /*3c40*/  IMAD.MOV.U32 R89, RZ, RZ, R151 ;  /* 0x000000ffff597224 */ /* 0x004fcc00078e0097 */
[----:B------:R-:W2:Y:S01]  /*3c50*/  MUFU.EX2 R13, R13 ;  /* 0x0000000d000d7308 */ /* 0x000ea20000000800 */
[C---:B----4-:R-:W-:Y:S01]  /*3c60*/  FADD.FTZ R46, R178.reuse, R5 ;  /* 0x00000005b22e7221 */ /* 0x050fe20000010000 */
[----:B------:R-:W-:-:S06]  /*3c70*/  F2FP.F16.F32.PACK_AB R178, R178, R87 ;  /* 0x00000057b2b2723e */ /* 0x000fcc00000000ff */
[----:B------:R-:W3:Y:S01]  /*3c80*/  MUFU.EX2 R171, R171 ;  /* 0x000000ab00ab7308 */ /* 0x000ee20000000800 */
[C---:B-1----:R-:W-:Y:S01]  /*3c90*/  FADD.FTZ R48, R20.reuse, R11 ;  /* 0x0000000b14307221 */ /* 0x042fe20000010000 */
[----:B------:R-:W-:-:S06]  /*3ca0*/  F2FP.F16.F32.PACK_AB R169, R20, R169 ;  /* 0x000000a914a9723e */ /* 0x000fcc00000000ff */
        /* <DEDUP_REMOVED lines=9> */
[----:B------:R-:W-:-:S06]  /*3d40*/  F2FP.F16.F32.PACK_AB R171, R24, R171 ;  /* 0x000000ab18ab723e */ /* 0x000fcc00000000ff */
[----:B------:R2:W4:Y:S01]  /*3d50*/  MUFU.EX2 R174, R93 ;  /* 0x0000005d00ae7308 */ /* 0x0005220000000800 */
[----:B---3--:R-:W-:-:S07]  /*3d60*/  FADD.FTZ R5, R91, R0 ;  /* 0x000000005b057221 */ /* 0x008fce0000010000 */
[----:B------:R-:W3:Y:S01]  /*3d70*/  MUFU.EX2 R21, R21 ;  /* 0x0000001500157308 */ /* 0x000ee20000000800 */
[----:B-1----:R-:W-:Y:S01]  /*3d80*/  FADD.FTZ R11, R153, R46 ;  /* 0x0000002e990b7221 */ /* 0x002fe20000010000 */
[C---:B------:R-:W-:Y:S01]  /*3d90*/  F2FP.F16.F32.PACK_AB R153, R30.reuse, R153 ;  /* 0x000000991e99723e */ /* 0x040fe200000000ff */
[----:B--2---:R-:W-:Y:S02]  /*3da0*/  IMAD.MOV.U32 R93, RZ, RZ, R151 ;  /* 0x000000ffff5d7224 */ /* 0x004fe400078e0097 */
[----:B------:R-:W-:-:S03]  /*3db0*/  FADD.FTZ R46, R30, R11 ;  /* 0x0000000b1e2e7221 */ /* 0x000fc60000010000 */
[----:B------:R-:W1:Y:S01]  /*3dc0*/  MUFU.EX2 R31, R31 ;  /* 0x0000001f001f7308 */ /* 0x000e620000000800 */
[C---:B----4-:R-:W-:Y:S01]  /*3dd0*/  FADD.FTZ R0, R174.reuse, R5 ;  /* 0x00000005ae007221 */ /* 0x050fe20000010000 */
[----:B------:R-:W-:Y:S02]  /*3de0*/  F2FP.F16.F32.PACK_AB R174, R174, R91 ;  /* 0x0000005baeae723e */ /* 0x000fe400000000ff */
[----:B------:R-:W-:-:S04]  /*3df0*/  MOV R91, R151 ;  /* 0x00000097005b7202 */ /* 0x000fc80000000f00 */
        /* <DEDUP_REMOVED lines=9> */
[----:B------:R-:W-:-:S06]  /*3e90*/  F2FP.F16.F32.PACK_AB R155, R32, R31 ;  /* 0x0000001f209b723e */ /* 0x000fcc00000000ff */
[----:B------:R3:W4:Y:S01]  /*3ea0*/  MUFU.EX2 R170, R97 ;  /* 0x0000006100aa7308 */ /* 0x0007220000000800 */
[----:B-1----:R-:W-:-:S07]  /*3eb0*/  FADD.FTZ R5, R95, R0 ;  /* 0x000000005f057221 */ /* 0x002fce0000010000 */
[----:B------:R-:W1:Y:S01]  /*3ec0*/  MUFU.EX2 R36, R43 ;  /* 0x0000002b00247308 */ /* 0x000e620000000800 */
[----:B--2---:R-:W-:Y:S01]  /*3ed0*/  FADD.FTZ R11, R37, R46 ;  /* 0x0000002e250b7221 */ /* 0x004fe20000010000 */
[----:B---3--:R-:W-:-:S06]  /*3ee0*/  IMAD.MOV.U32 R97, RZ, RZ, R151 ;  /* 0x000000ffff617224 */ /* 0x008fcc00078e0097 */
[----:B------:R-:W2:Y:S01]  /*3ef0*/  MUFU.EX2 R29, R29 ;  /* 0x0000001d001d7308 */ /* 0x000ea20000000800 */
[C---:B----4-:R-:W-:Y:S01]  /*3f00*/  FADD.FTZ R0, R170.reuse, R5 ;  /* 0x00000005aa007221 */ /* 0x050fe20000010000 */
[----:B------:R-:W-:Y:S02]  /*3f10*/  F2FP.F16.F32.PACK_AB R170, R170, R95 ;  /* 0x0000005faaaa723e */ /* 0x000fe400000000ff */
[----:B------:R-:W-:-:S04]  /*3f20*/  MOV R95, R151 ;  /* 0x00000097005f7202 */ /* 0x000fc80000000f00 */
[----:B------:R-:W3:Y:S01]  /*3f30*/  MUFU.EX2 R47, R47 ;  /* 0x0000002f002f7308 */ /* 0x000ee20000000800 */
[C---:B-1----:R-:W-:Y:S01]  /*3f40*/  FADD.FTZ R46, R36.reuse, R11 ;  /* 0x0000000b242e7221 */ /* 0x042fe20000010000 */
[----:B------:R-:W-:-:S06]  /*3f50*/  F2FP.F16.F32.PACK_AB R157, R36, R37 ;  /* 0x00000025249d723e */ /* 0x000fcc00000000ff */
[----:B------:R1:W4:Y:S01]  /*3f60*/  MUFU.EX2 R152, R99 ;  /* 0x0000006300987308 */ /* 0x0003220000000800 */
[----:B--2---:R-:W-:-:S07]  /*3f70*/  FADD.FTZ R5, R29, R0 ;  /* 0x000000001d057221 */ /* 0x004fce0000010000 */
[----:B------:R-:W2:Y:S01]  /*3f80*/  MUFU.EX2 R40, R51 ;  /* 0x0000003300287308 */ /* 0x000ea20000000800 */
[----:B---3--:R-:W-:Y:S01]  /*3f90*/  FADD.FTZ R11, R47, R46 ;  /* 0x0000002e2f0b7221 */ /* 0x008fe20000010000 */
[----:B-1----:R-:W-:-:S06]  /*3fa0*/  MOV R99, R151 ;  /* 0x0000009700637202 */ /* 0x002fcc0000000f00 */
[----:B------:R-:W1:Y:S01]  /*3fb0*/  MUFU.EX2 R101, R101 ;  /* 0x0000006500657308 */ /* 0x000e620000000800 */
[C---:B----4-:R-:W-:Y:S01]  /*3fc0*/  FADD.FTZ R0, R152.reuse, R5 ;  /* 0x0000000598007221 */ /* 0x050fe20000010000 */
[----:B------:R-:W-:-:S06]  /*3fd0*/  F2FP.F16.F32.PACK_AB R152, R152, R29 ;  /* 0x0000001d9898723e */ /* 0x000fcc00000000ff */
[----:B------:R-:W3:Y:S01]  /*3fe0*/  MUFU.EX2 R53, R53 ;  /* 0x0000003500357308 */ /* 0x000ee20000000800 */
[C---:B--2---:R-:W-:Y:S01]  /*3ff0*/  FADD.FTZ R6, R40.reuse, R11 ;  /* 0x0000000b28067221 */ /* 0x044fe20000010000 */
[----:B------:R-:W-:-:S06]  /*4000*/  F2FP.F16.F32.PACK_AB R159, R40, R47 ;  /* 0x0000002f289f723e */ /* 0x000fcc00000000ff */
[----:B------:R2:W4:Y:S01]  /*4010*/  MUFU.EX2 R154, R103 ;  /* 0x00000067009a7308 */ /* 0x0005220000000800 */
[----:B-1----:R-:W-:-:S07]  /*4020*/  FADD.FTZ R5, R101, R0 ;  /* 0x0000000065057221 */ /* 0x002fce0000010000 */
[----:B------:R-:W1:Y:S01]  /*4030*/  MUFU.EX2 R34, R55 ;  /* 0x0000003700227308 */ /* 0x000e620000000800 */
[----:B---3--:R-:W-:Y:S01]  /*4040*/  FADD.FTZ R11, R53, R6 ;  /* 0x00000006350b7221 */ /* 0x008fe20000010000 */
[----:B--2---:R-:W-:-:S06]  /*4050*/  MOV R103, R151 ;  /* 0x0000009700677202 */ /* 0x004fcc0000000f00 */
[----:B------:R-:W2:Y:S01]  /*4060*/  MUFU.EX2 R105, R105 ;  /* 0x0000006900697308 */ /* 0x000ea20000000800 */
[C---:B----4-:R-:W-:Y:S01]  /*4070*/  FADD.FTZ R0, R154.reuse, R5 ;  /* 0x000000059a007221 */ /* 0x050fe20000010000 */
[----:B------:R-:W-:Y:S01]  /*4080*/  F2FP.F16.F32.PACK_AB R154, R154, R101 ;  /* 0x000000659a9a723e */ /* 0x000fe200000000ff */
[----:B------:R-:W-:-:S05]  /*4090*/  IMAD.MOV.U32 R101, RZ, RZ, R151 ;  /* 0x000000ffff657224 */ /* 0x000fca00078e0097 */
        /* <DEDUP_REMOVED lines=13> */
[----:B------:R-:W-:-:S06]  /*4170*/  F2FP.F16.F32.PACK_AB R163, R42, R57 ;  /* 0x000000392aa3723e */ /* 0x000fcc00000000ff */
        /* <DEDUP_REMOVED lines=28> */
[----:B--2---:R-:W-:Y:S01]  /*4340*/  FADD.FTZ R3, R33, R6 ;  /* 0x0000000621037221 */ /* 0x004fe20000010000 */
[C---:B---3--:R-:W-:Y:S01]  /*4350*/  FADD.FTZ R0, R38.reuse, R11 ;  /* 0x0000000b26007221 */ /* 0x048fe20000010000 */
[----:B------:R-:W-:Y:S02]  /*4360*/  F2FP.F16.F32.PACK_AB R167, R38, R61 ;  /* 0x0000003d26a7723e */ /* 0x000fe400000000ff */
[C---:B-1----:R-:W-:Y:S01]  /*4370*/  FADD.FTZ R3, R28.reuse, R3 ;  /* 0x000000031c037221 */ /* 0x042fe20000010000 */
[----:B------:R-:W-:Y:S01]  /*4380*/  F2FP.F16.F32.PACK_AB R166, R28, R33 ;  /* 0x000000211ca6723e */ /* 0x000fe200000000ff */
[----:B------:R-:W-:Y:S06]  /*4390*/  @!P2 BRA `(.L_x_1902) ;  /* 0x0000003000d8a947 */ /* 0x000fec0003800000 */
[----:B------:R-:W-:Y:S01]  /*43a0*/  MOV R6, R9 ;  /* 0x0000000900067202 */ /* 0x000fe20000000f00 */
[----:B------:R-:W-:Y:S01]  /*43b0*/  IMAD.MOV.U32 R5, RZ, RZ, R7 ;  /* 0x000000ffff057224 */ /* 0x000fe200078e0007 */
        /* <DEDUP_REMOVED lines=32> */
[----:B------:R-:W-:Y:S01]  /*45c0*/  UMOV UR7, UR36 ;  /* 0x0000002400077c82 */ /* 0x000fe20008000000 */
[----:B------:R-:W-:Y:S01]  /*45d0*/  UMOV UR5, UR37 ;  /* 0x0000002500057c82 */ /* 0x000fe20008000000 */
[----:B------:R-:W-:Y:S01]  /*45e0*/  ULDC UR55, c[0x0][0x2e0] ;  /* 0x0000b80000377ab9 */ /* 0x000fe20000000800 */
[----:B------:R-:W-:Y:S01]  /*45f0*/  ULDC UR54, c[0x0][0x288] ;  /* 0x0000a20000367ab9 */ /* 0x000fe20000000800 */
[----:B------:R-:W-:Y:S01]  /*4600*/  ULDC UR56, c[0x0][0x404] ;  /* 0x0001010000387ab9 */ /* 0x000fe20000000800 */
[----:B------:R-:W-:Y:S01]  /*4610*/  ULDC UR4, c[0x0][0x9d8] ;  /* 0x0002760000047ab9 */ /* 0x000fe20000000800 */
[----:B------:R-:W-:-:S05]  /*4620*/  ULDC.64 UR40, c[0x0][0x3f8] ;  /* 0x0000fe0000287ab9 */ /* 0x000fca0000000a00 */
.L_x_1911:
        /* <DEDUP_REMOVED lines=9> */
.L_x_1904:
[----:B------:R-:W-:Y:S01]  /*46c0*/  ULEA UR10, UR37, UR38, 0x3 ;  /* 0x00000026250a7291 */ /* 0x000fe2000f8e183f */
[----:B------:R-:W-:-:S05]  /*46d0*/  IMAD.U32 R4, RZ, RZ, UR36 ;  /* 0x00000024ff047e24 */ /* 0x000fca000f8e00ff */
[----:B------:R-:W-:-:S04]  /*46e0*/  SHF.L.U32 R4, R4, 0x1f, RZ ;  /* 0x0000001f04047819 */ /* 0x000fc800000006ff */
[----:B------:R1:W2:Y:S01]  /*46f0*/  SYNCS.PHASECHK.TRANS64.TRYWAIT P2, [UR10+0x28830], R4 ;  /* 0x02883004ff0075a7 */ /* 0x0002a2000804014a */
[----:B------:R-:W-:Y:S05]  /*4700*/  @!P0 BRA `(.L_x_1905) ;  /* 0x0000000000048947 */ /* 0x000fea0003800000 */
[----:B------:R-:W-:Y:S01]  /*4710*/  BPT.TRAP 0x1 ;  /* 0x000000040000795c */ /* 0x000fe20000300000 */
.L_x_1905:
[----:B--2---:R-:W-:Y:S05]  /*4720*/  @P2 BRA `(.L_x_1903) ;  /* 0x0000000000082947 */ /* 0x004fea0003800000 */
[----:B------:R-:W2:Y:S02]  /*4730*/  SYNCS.PHASECHK.TRANS64.TRYWAIT P2, [UR10+0x28830], R4 ;  /* 0x02883004ff0075a7 */ /* 0x000ea4000804014a */
[----:B--2---:R-:W-:Y:S05]  /*4740*/  @!P2 BRA `(.L_x_1906) ;  /* 0x000000a00080a947 */ /* 0x004fea0003800000 */
.L_x_1903:
[----:B-12---:R-:W-:Y:S01]  /*4750*/  VIADD R4, R23, 0x8 ;  /* 0x0000000817047836 */ /* 0x006fe20000000000 */
[----:B------:R-:W-:Y:S01]  /*4760*/  ULEA UR34, UR37, UR39, 0xb ;  /* 0x0000002725227291 */ /* 0x000fe2000f8e583f */
[----:B------:R-:W-:Y:S01]  /*4770*/  UMOV UR51, 0x40000040 ;  /* 0x4000004000337882 */ /* 0x000fe20000000000 */
[----:B------:R-:W-:Y:S02]  /*4780*/  UMOV UR11, 0x40000040 ;  /* 0x40000040000b7882 */ /* 0x000fe40000000000 */
[----:B------:R1:W-:Y:S01]  /*4790*/  BAR.SYNC.DEFER_BLOCKING R4, 0x100 ;  /* 0x000400040000751d */ /* 0x0003e20000010000 */
[----:B------:R-:W-:Y:S02]  /*47a0*/  UIADD3 UR10, UR34, 0x2, URZ ;  /* 0x00000002220a7890 */ /* 0x000fe4000fffe03f */
[----:B------:R-:W-:Y:S02]  /*47b0*/  UIADD3 UR14, UR34, 0x4, URZ ;  /* 0x00000004220e7890 */ /* 0x000fe4000fffe03f */
[----:B------:R-:W-:-:S02]  /*47c0*/  UIADD3 UR18, UR34, 0x6, URZ ;  /* 0x0000000622127890 */ /* 0x000fc4000fffe03f */
[----:B------:R-:W-:Y:S01]  /*47d0*/  UMOV UR50, UR34 ;  /* 0x0000002200327c82 */ /* 0x000fe20008000000 */
        /* <DEDUP_REMOVED lines=37> */
.L_x_1908:
[----:B------:R-:W-:Y:S01]  /*4a30*/  ULEA UR10, UR5, UR38, 0x3 ;  /* 0x00000026050a7291 */ /* 0x000fe2000f8e183f */
[----:B------:R-:W-:-:S04]  /*4a40*/  MOV R4, UR7 ;  /* 0x0000000700047c02 */ /* 0x000fc80008000f00 */
[----:B------:R-:W-:-:S04]  /*4a50*/  SHF.L.U32 R4, R4, 0x1f, RZ ;  /* 0x0000001f04047819 */ /* 0x000fc800000006ff */
[----:B------:R1:W2:Y:S01]  /*4a60*/  SYNCS.PHASECHK.TRANS64.TRYWAIT P2, [UR10+0x28850], R4 ;  /* 0x02885004ff0075a7 */ /* 0x0002a2000804014a */
[----:B------:R-:W-:Y:S05]  /*4a70*/  @!P0 BRA `(.L_x_1909) ;  /* 0x0000000000048947 */ /* 0x000fea0003800000 */
[----:B------:R-:W-:Y:S01]  /*4a80*/  BPT.TRAP 0x1 ;  /* 0x000000040000795c */ /* 0x000fe20000300000 */
.L_x_1909:
[----:B--2---:R-:W-:Y:S05]  /*4a90*/  @P2 BRA `(.L_x_1907) ;  /* 0x0000000000082947 */ /* 0x004fea0003800000 */
[----:B------:R-:W2:Y:S02]  /*4aa0*/  SYNCS.PHASECHK.TRANS64.TRYWAIT P2, [UR10+0x28850], R4 ;  /* 0x02885004ff0075a7 */ /* 0x000ea4000804014a */
[----:B--2---:R-:W-:Y:S05]  /*4ab0*/  @!P2 BRA `(.L_x_1910) ;  /* 0x0000009c00bca947 */ /* 0x004fea0003800000 */
.L_x_1907:
[----:B------:R-:W-:Y:S01]  /*4ac0*/  UIADD3 UR7, UR38, 0x400, URZ ;  /* 0x0000040026077890 */ /* 0x000fe2000fffe03f */
[----:B------:R-:W-:Y:S01]  /*4ad0*/  WARPGROUP.ARRIVE ;  /* 0x00000000000079c5 */ /* 0x000fe20000000000 */
[----:B------:R-:W-:Y:S01]  /*4ae0*/  UMOV UR11, 0x40000040 ;  /* 0x40000040000b7882 */ /* 0x000fe20000000000 */
[----:B------:R-:W-:Y:S01]  /*4af0*/  UISETP.NE.U32.AND UP0, UPT, UR40, URZ, UPT ;  /* 0x0000003f2800728c */ /* 0x000fe2000bf05070 */
[----:B------:R-:W-:Y:S01]  /*4b00*/  FMUL.FTZ R11, R31, UR4 ;  /* 0x000000041f0b7c20 */ /* 0x000fe20008410000 */
[----:B------:R-:W-:Y:S01]  /*4b10*/  USHF.R.U32.HI UR7, URZ, 0x4, UR7 ;  /* 0x000000043f077899 */ /* 0x000fe20008011607 */
[----:B-12---:R-:W-:Y:S01]  /*4b20*/  FMUL.FTZ R4, R24, UR4 ;  /* 0x0000000418047c20 */ /* 0x006fe20008410000 */
[----:B------:R-:W-:Y:S01]  /*4b30*/  UISETP.NE.AND.EX UP0, UPT, UR41, URZ, UPT, UP0 ;  /* 0x0000003f2900728c */ /* 0x000fe2000bf05300 */
[----:B------:R-:W-:Y:S01]  /*4b40*/  FMUL.FTZ R7, R25, UR4 ;  /* 0x0000000419077c20 */ /* 0x000fe20008410000 */
[----:B------:R-:W-:Y:S01]  /*4b50*/  ULOP3.LUT UR7, UR7, 0x3fff, URZ, 0xc0, !UPT ;  /* 0x00003fff07077892 */ /* 0x000fe2000f8ec03f */
[----:B------:R-:W-:Y:S01]  /*4b60*/  FMUL.FTZ R25, R28, UR4 ;  /* 0x000000041c197c20 */ /* 0x000fe20008410000 */
[----:B------:R-:W-:Y:S01]  /*4b70*/  FMUL.FTZ R40, R40, UR4 ;  /* 0x0000000428287c20 */ /* 0x000fe20008410000 */
[----:B------:R-:W1:Y:S01]  /*4b80*/  MUFU.TANH R4, R4 ;  /* 0x0000000400047308 */ /* 0x000e620000002400 */
[----:B------:R-:W-:Y:S01]  /*4b90*/  ULOP3.LUT UR7, UR7, 0x4000000, URZ, 0xfc, !UPT ;  /* 0x0400000007077892 */ /* 0x000fe2000f8efc3f */
[----:B------:R-:W-:Y:S01]  /*4ba0*/  FMUL.FTZ R8, R27, UR4 ;  /* 0x000000041b087c20 */ /* 0x000fe20008410000 */
[----:B------:R-:W-:Y:S01]  /*4bb0*/  FMUL.FTZ R27, R29, UR4 ;  /* 0x000000041d1b7c20 */ /* 0x000fe20008410000 */
[----:B------:R-:W-:Y:S01]  /*4bc0*/  FMUL.FTZ R191, R32, UR4 ;  /* 0x0000000420bf7c20 */ /* 0x000fe20008410000 */
[----:B------:R-:W-:Y:S01]  /*4bd0*/  ULEA UR7, UR5, UR7, 0xb ;  /* 0x0000000705077291 */ /* 0x000fe2000f8e583f */
[----:B------:R-:W-:Y:S01]  /*4be0*/  FMUL.FTZ R20, R42, UR4 ;  /* 0x000000042a147c20 */ /* 0x000fe20008410000 */
[----:B------:R-:W-:Y:S01]  /*4bf0*/  FMUL.FTZ R36, R36, UR4 ;  /* 0x0000000424247c20 */ /* 0x000fe20008410000 */
[----:B------:R-:W2:Y:S01]  /*4c00*/  MUFU.TANH R7, R7 ;  /* 0x0000000700077308 */ /* 0x000ea20000002400 */
        /* <DEDUP_REMOVED lines=9> */
[----:B------:R-:W-:Y:S01]  /*4ca0*/  FMUL.FTZ R44, R44, UR4 ;  /* 0x000000042c2c7c20 */ /* 0x000fe20008410000 */
[----:B------:R-:W-:Y:S01]  /*4cb0*/  FMUL.FTZ R48, R48, UR4 ;  /* 0x0000000430307c20 */ /* 0x000fe20008410000 */
[----:B------:R-:W-:Y:S01]  /*4cc0*/  FMUL.FTZ R49, R49, UR4 ;  /* 0x0000000431317c20 */ /* 0x000fe20008410000 */
[----:B------:R-:W-:Y:S01]  /*4cd0*/  FMUL.FTZ R52, R52, UR4 ;  /* 0x0000000434347c20 */ /* 0x000fe20008410000 */
[----:B------:R-:W-:Y:S01]  /*4ce0*/  FMUL.FTZ R53, R53, UR4 ;  /* 0x0000000435357c20 */ /* 0x000fe20008410000 */
[----:B------:R-:W-:Y:S01]  /*4cf0*/  FMUL.FTZ R56, R56, UR4 ;  /* 0x0000000438387c20 */ /* 0x000fe20008410000 */
[----:B------:R-:W4:Y:S01]  /*4d00*/  MUFU.TANH R27, R27 ;  /* 0x0000001b001b7308 */ /* 0x000f220000002400 */
[----:B------:R-:W-:Y:S01]  /*4d10*/  FMUL.FTZ R57, R57, UR4 ;  /* 0x0000000439397c20 */ /* 0x000fe20008410000 */
[----:B------:R-:W-:Y:S01]  /*4d20*/  FMUL.FTZ R60, R60, UR4 ;  /* 0x000000043c3c7c20 */ /* 0x000fe20008410000 */
[----:B------:R-:W-:Y:S01]  /*4d30*/  FMUL.FTZ R65, R65, UR4 ;  /* 0x0000000441417c20 */ /* 0x000fe20008410000 */
[----:B------:R-:W-:Y:S01]  /*4d40*/  FMUL.FTZ R13, R34, UR4 ;  /* 0x00000004220d7c20 */ /* 0x000fe20008410000 */
[----:B------:R-:W-:Y:S01]  /*4d50*/  FMUL.FTZ R34, R55, UR4 ;  /* 0x0000000437227c20 */ /* 0x000fe20008410000 */
[----:B------:R-:W-:Y:S01]  /*4d60*/  FMUL.FTZ R61, R61, UR4 ;  /* 0x000000043d3d7c20 */ /* 0x000fe20008410000 */
[----:B------:R-:W-:Y:S01]  /*4d70*/  FMUL.FTZ R64, R64, UR4 ;  /* 0x0000000440407c20 */ /* 0x000fe20008410000 */
[----:B------:R-:W5:Y:S01]  /*4d80*/  MUFU.TANH R191, R191 ;  /* 0x000000bf00bf7308 */ /* 0x000f620000002400 */
[----:B------:R-:W-:Y:S01]  /*4d90*/  FMUL.FTZ R10, R30, UR4 ;  /* 0x000000041e0a7c20 */ /* 0x000fe20008410000 */
        /* <DEDUP_REMOVED lines=24> */
[----:B------:R-:W-:-:S06]  /*4f20*/  FMUL.FTZ R70, R83, UR4 ;  /* 0x0000000453467c20 */ /* 0x000fcc0008410000 */
[----:B------:R-:W-:Y:S08]  /*4f30*/  MUFU.TANH R48, R48 ;  /* 0x0000003000307308 */ /* 0x000ff00000002400 */
[----:B------:R-:W-:Y:S08]  /*4f40*/  MUFU.TANH R49, R49 ;  /* 0x0000003100317308 */ /* 0x000ff00000002400 */
[----:B------:R-:W-:Y:S08]  /*4f50*/  MUFU.TANH R52, R52 ;  /* 0x0000003400347308 */ /* 0x000ff00000002400 */
[----:B------:R-:W-:Y:S08]  /*4f60*/  MUFU.TANH R53, R53 ;  /* 0x0000003500357308 */ /* 0x000ff00000002400 */
[----:B------:R-:W-:Y:S08]  /*4f70*/  MUFU.TANH R56, R56 ;  /* 0x0000003800387308 */ /* 0x000ff00000002400 */
[----:B------:R-:W-:Y:S08]  /*4f80*/  MUFU.TANH R57, R57 ;  /* 0x0000003900397308 */ /* 0x000ff00000002400 */
[----:B------:R1:W-:Y:S08]  /*4f90*/  MUFU.TANH R55, R60 ;  /* 0x0000003c00377308 */ /* 0x0003f00000002400 */
[----:B------:R2:W-:Y:S01]  /*4fa0*/  MUFU.TANH R51, R64 ;  /* 0x0000004000337308 */ /* 0x0005e20000002400 */
[----:B-1----:R-:W-:-:S07]  /*4fb0*/  FMUL.FTZ R60, R78, UR4 ;  /* 0x000000044e3c7c20 */ /* 0x002fce0008410000 */
[----:B------:R1:W-:Y:S01]  /*4fc0*/  MUFU.TANH R47, R68 ;  /* 0x00000044002f7308 */ /* 0x0003e20000002400 */
[----:B--2---:R-:W-:-:S07]  /*4fd0*/  FMUL.FTZ R64, R82, UR4 ;  /* 0x0000000452407c20 */ /* 0x004fce0008410000 */
[----:B------:R-:W-:Y:S01]  /*4fe0*/  MUFU.TANH R35, R80 ;  /* 0x0000005000237308 */ /* 0x000fe20000002400 */
[----:B-1----:R-:W-:-:S07]  /*4ff0*/  FMUL.FTZ R68, R86, UR4 ;  /* 0x0000000456447c20 */ /* 0x002fce0008410000 */
[----:B------:R-:W-:Y:S08]  /*5000*/  MUFU.TANH R39, R81 ;  /* 0x0000005100277308 */ /* 0x000ff00000002400 */
[----:B------:R-:W-:Y:S01]  /*5010*/  MUFU.TANH R9, R9 ;  /* 0x0000000900097308 */ /* 0x000fe20000002400 */
[----:B------:R-:W-:Y:S02]  /*5020*/  WARPGROUP.DEPBAR.LE gsb0, 0x0 ;  /* 0x00008000000079c5 */ /* 0x000fe40000010000 */
[----:B------:R-:W-:Y:S01]  /*5030*/  WARPGROUP.ARRIVE ;  /* 0x00000000000079c5 */ /* 0x000fe20000000000 */
[----:B------:R-:W-:-:S04]  /*5040*/  FMUL.FTZ R183, R33, UR4 ;  /* 0x0000000421b77c20 */ /* 0x000fc80008410000 */
[----:B------:R1:W-:Y:S01]  /*5050*/  MUFU.TANH R181, R36 ;  /* 0x0000002400b57308 */ /* 0x0003e20000002400 */
[----:B------:R-:W-:Y:S01]  /*5060*/  HGMMA.64x128x16.F32 R88, R176, gdesc[UR8].tnspB, R88, gsb0 ;  /* 0x41e00008b0587df0 */ /* 0x000fe20008000858 */
[----:B------:R-:W-:Y:S01]  /*5070*/  UIADD3 UR10, UR7, 0x100, URZ ;  /* 0x00000100070a7890 */ /* 0x000fe2000fffe03f */
[----:B------:R-:W-:-:S05]  /*5080*/  UMOV UR11, 0x40000040 ;  /* 0x40000040000b7882 */ /* 0x000fca0000000000 */
[----:B------:R-:W2:Y:S01]  /*5090*/  MUFU.TANH R183, R183 ;  /* 0x000000b700b77308 */ /* 0x000ea20000002400 */
[----:B-1----:R-:W-:Y:S01]  /*50a0*/  FMUL.FTZ R36, R58, UR4 ;  /* 0x000000043a247c20 */ /* 0x002fe20008410000 */
[----:B------:R-:W-:-:S06]  /*50b0*/  FMUL.FTZ R58, R71, UR4 ;  /* 0x00000004473a7c20 */ /* 0x000fcc0008410000 */
        /* <DEDUP_REMOVED lines=19> */
[----:B------:R-:W-:-:S04]  /*51f0*/  FMUL.FTZ R179, R37, UR4 ;  /* 0x0000000425b37c20 */ /* 0x000fc80008410000 */
[----:B------:R1:W-:Y:S01]  /*5200*/  MUFU.TANH R177, R40 ;  /* 0x0000002800b17308 */ /* 0x0003e20000002400 */
[----:B------:R-:W-:Y:S01]  /*5210*/  HGMMA.64x128x16.F32 R88, R172, gdesc[UR8].tnspB, R88, gsb0 ;  /* 0x41e00008ac587df0 */ /* 0x000fe20008000858 */
[----:B------:R-:W-:Y:S01]  /*5220*/  UMOV UR10, 0xffffff80 ;  /* 0xffffff80000a7882 */ /* 0x000fe20000000000 */
[----:B------:R-:W-:Y:S02]  /*5230*/  USEL UR11, UR56, 0x1, UP0 ;  /* 0x00000001380b7887 */ /* 0x000fe40008000000 */
[----:B------:R-:W-:-:S03]  /*5240*/  UIMAD UR10, UR6, UR10, 0x1 ;  /* 0x00000001060a74a4 */ /* 0x000fc6000f8e020a */
[----:B------:R-:W2:Y:S01]  /*5250*/  MUFU.TANH R179, R179 ;  /* 0x000000b300b37308 */ /* 0x000ea20000002400 */
[----:B------:R-:W-:Y:S02]  /*5260*/  UISETP.GT.AND UP0, UPT, UR6, UR45, UPT ;  /* 0x0000002d0600728c */ /* 0x000fe4000bf04270 */
[----:B------:R-:W-:Y:S02]  /*5270*/  UIADD3 UR10, UR42, UR10, URZ ;  /* 0x0000000a2a0a7290 */ /* 0x000fe4000fffe03f */
[----:B------:R-:W-:Y:S02]  /*5280*/  UIADD3 UR6, UR6, -0x1, URZ ;  /* 0xffffffff06067890 */ /* 0x000fe4000fffe03f */
[----:B------:R-:W-:Y:S01]  /*5290*/  UIMAD UR10, UR11, UR55, UR10 ;  /* 0x000000370b0a72a4 */ /* 0x000fe2000f8e020a */
[----:B------:R-:W-:Y:S02]  /*52a0*/  MUFU.TANH R37, R85 ;  /* 0x0000005500257308 */ /* 0x000fe40000002400 */
[----:B------:R-:W-:Y:S01]  /*52b0*/  UMOV UR11, 0x40000040 ;  /* 0x40000040000b7882 */ /* 0x000fe20000000000 */
[----:B------:R-:W-:-:S05]  /*52c0*/  UIADD3 UR10, UR10, -UR54, URZ ;  /* 0x800000360a0a7290 */ /* 0x000fca000fffe03f */
[----:B------:R-:W-:Y:S01]  /*52d0*/  MUFU.TANH R38, R38 ;  /* 0x0000002600267308 */ /* 0x000fe20000002400 */
[----:B------:R-:W-:Y:S01]  /*52e0*/  IMAD.U32 R31, RZ, RZ, UR10 ;  /* 0x0000000aff1f7e24 */ /* 0x000fe2000f8e00ff */
[----:B------:R-:W-:-:S03]  /*52f0*/  UIADD3 UR10, UR7, 0x180, URZ ;  /* 0x00000180070a7890 */ /* 0x000fc6000fffe03f */
[----:B------:R-:W-:-:S03]  /*5300*/  IMAD R31, R2, -0x2, R31 ;  /* 0xfffffffe021f7824 */ /* 0x000fc600078e021f */
[----:B------:R-:W-:Y:S01]  /*5310*/  MUFU.TANH R50, R50 ;  /* 0x0000003200327308 */ /* 0x000fe20000002400 */
[----:B-1----:R-:W-:-:S05]  /*5320*/  IMAD.IADD R40, R22, 0x1, R31 ;  /* 0x0000000116287824 */ /* 0x002fca00078e021f */
[C---:B------:R-:W-:Y:S02]  /*5330*/  ISETP.GT.AND P2, PT, R40.reuse, RZ, PT ;  /* 0x000000ff2800720c */ /* 0x040fe40003f44270 */
[----:B------:R-:W-:Y:S01]  /*5340*/  ISETP.GT.AND P3, PT, R40, 0x1, PT ;  /* 0x000000012800780c */ /* 0x000fe20003f64270 */
[----:B------:R-:W-:Y:S01]  /*5350*/  MUFU.TANH R31, R76 ;  /* 0x0000004c001f7308 */ /* 0x000fe20000002400 */
[----:B------:R-:W-:Y:S02]  /*5360*/  FSEL R42, R4, -INF , P2 ;  /* 0xff800000042a7808 */ /* 0x000fe40001000000 */
[----:B------:R-:W-:Y:S02]  /*5370*/  ISETP.GT.AND P2, PT, R40, 0x8, PT ;  /* 0x000000082800780c */ /* 0x000fe40003f44270 */
[----:B------:R-:W-:Y:S02]  /*5380*/  FSEL R43, R7, -INF , P3 ;  /* 0xff800000072b7808 */ /* 0x000fe40001800000 */
[----:B------:R-:W-:Y:S01]  /*5390*/  FMNMX.FTZ R4, R42, R5, !PT ;  /* 0x000000052a047209 */ /* 0x000fe20007810000 */
[----:B------:R-:W-:Y:S01]  /*53a0*/  MUFU.TANH R7, R65 ;  /* 0x0000004100077308 */ /* 0x000fe20000002400 */
[----:B------:R-:W-:-:S02]  /*53b0*/  ISETP.GT.AND P3, PT, R40, 0x9, PT ;  /* 0x000000092800780c */ /* 0x000fc40003f64270 */
[----:B---3--:R-:W-:Y:S01]  /*53c0*/  FSEL R45, R25, -INF , P2 ;  /* 0xff800000192d7808 */ /* 0x008fe20001000000 */
[----:B------:R-:W-:Y:S01]  /*53d0*/  FMUL.FTZ R25, R69, UR4 ;  /* 0x0000000445197c20 */ /* 0x000fe20008410000 */
[----:B------:R-:W-:Y:S02]  /*53e0*/  FMNMX.FTZ R46, R43, R4, !PT ;  /* 0x000000042b2e7209 */ /* 0x000fe40007810000 */
[C---:B------:R-:W-:Y:S01]  /*53f0*/  ISETP.GT.AND P2, PT, R40.reuse, 0x10, PT ;  /* 0x000000102800780c */ /* 0x040fe20003f44270 */
[----:B------:R-:W1:Y:S01]  /*5400*/  MUFU.TANH R4, R61 ;  /* 0x0000003d00047308 */ /* 0x000e620000002400 */
[----:B----4-:R-:W-:Y:S02]  /*5410*/  FSEL R193, R27, -INF , P3 ;  /* 0xff8000001bc17808 */ /* 0x010fe40001800000 */
[----:B------:R-:W-:Y:S02]  /*5420*/  FMNMX.FTZ R46, R45, R46, !PT ;  /* 0x0000002e2d2e7209 */ /* 0x000fe40007810000 */
[----:B------:R-:W-:-:S02]  /*5430*/  ISETP.GT.AND P3, PT, R40, 0x11, PT ;  /* 0x000000112800780c */ /* 0x000fc40003f64270 */
[----:B-----5:R-:W-:Y:S01]  /*5440*/  FSEL R191, R191, -INF , P2 ;  /* 0xff800000bfbf7808 */ /* 0x020fe20001000000 */
[----:B------:R-:W3:Y:S01]  /*5450*/  MUFU.TANH R25, R25 ;  /* 0x0000001900197308 */ /* 0x000ee20000002400 */
[----:B------:R-:W-:Y:S02]  /*5460*/  FMNMX.FTZ R46, R193, R46, !PT ;  /* 0x0000002ec12e7209 */ /* 0x000fe40007810000 */
[C---:B------:R-:W-:Y:S02]  /*5470*/  ISETP.GT.AND P2, PT, R40.reuse, 0x18, PT ;  /* 0x000000182800780c */ /* 0x040fe40003f44270 */
[----:B--2---:R-:W-:Y:S02]  /*5480*/  FSEL R183, R183, -INF , P3 ;  /* 0xff800000b7b77808 */ /* 0x004fe40001800000 */
[----:B------:R-:W-:Y:S01]  /*5490*/  FMNMX.FTZ R46, R191, R46, !PT ;  /* 0x0000002ebf2e7209 */ /* 0x000fe20007810000 */
[----:B------:R-:W-:Y:S01]  /*54a0*/  MUFU.TANH R27, R73 ;  /* 0x00000049001b7308 */ /* 0x000fe20000002400 */
[----:B------:R-:W-:-:S02]  /*54b0*/  ISETP.GT.AND P3, PT, R40, 0x19, PT ;  /* 0x000000192800780c */ /* 0x000fc40003f64270 */
[----:B------:R-:W-:Y:S02]  /*54c0*/  FSEL R181, R181, -INF , P2 ;  /* 0xff800000b5b57808 */ /* 0x000fe40001000000 */
[----:B------:R-:W-:Y:S02]  /*54d0*/  FMNMX.FTZ R46, R183, R46, !PT ;  /* 0x0000002eb72e7209 */ /* 0x000fe40007810000 */
[C---:B------:R-:W-:Y:S01]  /*54e0*/  ISETP.GT.AND P2, PT, R40.reuse, 0x20, PT ;  /* 0x000000202800780c */ /* 0x040fe20003f44270 */
[----:B------:R-:W-:Y:S01]  /*54f0*/  MUFU.TANH R54, R54 ;  /* 0x0000003600367308 */ /* 0x000fe20000002400 */
[----:B------:R-:W-:Y:S02]  /*5500*/  FSEL R179, R179, -INF , P3 ;  /* 0xff800000b3b37808 */ /* 0x000fe40001800000 */
[----:B------:R-:W-:Y:S02]  /*5510*/  FMNMX.FTZ R46, R181, R46, !PT ;  /* 0x0000002eb52e7209 */ /* 0x000fe40007810000 */
[----:B------:R-:W-:-:S02]  /*5520*/  ISETP.GT.AND P3, PT, R40, 0x21, PT ;  /* 0x000000212800780c */ /* 0x000fc40003f64270 */
[----:B------:R-:W-:Y:S01]  /*5530*/  FSEL R177, R177, -INF , P2 ;  /* 0xff800000b1b17808 */ /* 0x000fe20001000000 */
[----:B------:R-:W-:Y:S01]  /*5540*/  MUFU.TANH R58, R58 ;  /* 0x0000003a003a7308 */ /* 0x000fe20000002400 */
[----:B------:R-:W-:Y:S02]  /*5550*/  FMNMX.FTZ R46, R179, R46, !PT ;  /* 0x0000002eb32e7209 */ /* 0x000fe40007810000 */
[----:B------:R-:W-:Y:S02]  /*5560*/  ISETP.GT.AND P2, PT, R40, 0x28, PT ;  /* 0x000000282800780c */ /* 0x000fe40003f44270 */
[----:B------:R-:W-:-:S03]  /*5570*/  FMNMX.FTZ R46, R177, R46, !PT ;  /* 0x0000002eb12e7209 */ /* 0x000fc60007810000 */
[----:B------:R-:W-:Y:S08]  /*5580*/  MUFU.TANH R60, R60 ;  /* 0x0000003c003c7308 */ /* 0x000ff00000002400 */
[----:B------:R-:W-:Y:S08]  /*5590*/  MUFU.TANH R66, R66 ;  /* 0x0000004200427308 */ /* 0x000ff00000002400 */
[----:B------:R-:W-:Y:S08]  /*55a0*/  MUFU.TANH R64, R64 ;  /* 0x0000004000407308 */ /* 0x000ff00000002400 */
[----:B------:R-:W-:Y:S08]  /*55b0*/  MUFU.TANH R70, R70 ;  /* 0x0000004600467308 */ /* 0x000ff00000002400 */
[----:B------:R-:W-:Y:S01]  /*55c0*/  MUFU.TANH R68, R68 ;  /* 0x0000004400447308 */ /* 0x000fe20000002400 */
[----:B------:R-:W-:-:S02]  /*55d0*/  WARPGROUP.DEPBAR.LE gsb0, 0x0 ;  /* 0x00008000000079c5 */ /* 0x000fc40000010000 */
[----:B------:R-:W-:Y:S01]  /*55e0*/  WARPGROUP.ARRIVE ;  /* 0x00000000000079c5 */ /* 0x000fe20000000000 */
[----:B------:R-:W-:Y:S02]  /*55f0*/  FSEL R175, R41, -INF , P3 ;  /* 0xff80000029af7808 */ /* 0x000fe40001800000 */
[----:B------:R-:W-:Y:S02]  /*5600*/  ISETP.GT.AND P3, PT, R40, 0x29, PT ;  /* 0x000000292800780c */ /* 0x000fe40003f64270 */
[----:B------:R-:W-:Y:S01]  /*5610*/  MUFU.TANH R41, R84 ;  /* 0x0000005400297308 */ /* 0x000fe20000002400 */
[----:B------:R-:W-:Y:S01]  /*5620*/  FSEL R173, R44, -INF , P2 ;  /* 0xff8000002cad7808 */ /* 0x000fe20001000000 */
[----:B------:R-:W-:Y:S01]  /*5630*/  HGMMA.64x128x16.F32 R88, R168, gdesc[UR8].tnspB, R88, gsb0 ;  /* 0x41e00008a8587df0 */ /* 0x000fe20008000858 */
[----:B------:R-:W-:Y:S01]  /*5640*/  UIADD3 UR10, UR7, 0x200, URZ ;  /* 0x00000200070a7890 */ /* 0x000fe2000fffe03f */
[----:B------:R-:W-:Y:S01]  /*5650*/  FMNMX.FTZ R46, R175, R46, !PT ;  /* 0x0000002eaf2e7209 */ /* 0x000fe20007810000 */
[----:B------:R-:W-:Y:S01]  /*5660*/  UMOV UR11, 0x40000040 ;  /* 0x40000040000b7882 */ /* 0x000fe20000000000 */
[----:B------:R-:W-:-:S02]  /*5670*/  ISETP.GT.AND P2, PT, R40, 0x30, PT ;  /* 0x000000302800780c */ /* 0x000fc40003f44270 */
[----:B------:R-:W-:Y:S01]  /*5680*/  FMNMX.FTZ R46, R173, R46, !PT ;  /* 0x0000002ead2e7209 */ /* 0x000fe20007810000 */
[----:B------:R-:W-:Y:S02]  /*5690*/  WARPGROUP.DEPBAR.LE gsb0, 0x0 ;  /* 0x00008000000079c5 */ /* 0x000fe40000010000 */
[----:B------:R-:W-:Y:S01]  /*56a0*/  WARPGROUP.ARRIVE ;  /* 0x00000000000079c5 */ /* 0x000fe20000000000 */
[----:B------:R-:W-:Y:S02]  /*56b0*/  FSEL R171, R29, -INF , P3 ;  /* 0xff8000001dab7808 */ /* 0x000fe40001800000 */
[----:B------:R-:W-:Y:S01]  /*56c0*/  ISETP.GT.AND P3, PT, R40, 0x31, PT ;  /* 0x000000312800780c */ /* 0x000fe20003f64270 */
[----:B------:R2:W4:Y:S01]  /*56d0*/  MUFU.TANH R29, R72 ;  /* 0x00000048001d7308 */ /* 0x0005220000002400 */
[----:B------:R-:W-:Y:S01]  /*56e0*/  FSEL R169, R48, -INF , P2 ;  /* 0xff80000030a97808 */ /* 0x000fe20001000000 */
[----:B------:R-:W-:Y:S01]  /*56f0*/  HGMMA.64x128x16.F32 R88, R152, gdesc[UR8].tnspB, R88, gsb0 ;  /* 0x41e0000898587df0 */ /* 0x000fe20008000858 */
[----:B------:R-:W-:Y:S01]  /*5700*/  FMNMX.FTZ R46, R171, R46, !PT ;  /* 0x0000002eab2e7209 */ /* 0x000fe20007810000 */
[----:B------:R-:W-:Y:S01]  /*5710*/  UIADD3 UR10, UR7, 0x280, URZ ;  /* 0x00000280070a7890 */ /* 0x000fe2000fffe03f */
[C---:B------:R-:W-:Y:S01]  /*5720*/  ISETP.GT.AND P2, PT, R40.reuse, 0x38, PT ;  /* 0x000000382800780c */ /* 0x040fe20003f44270 */
[----:B------:R-:W-:Y:S01]  /*5730*/  UMOV UR11, 0x40000040 ;  /* 0x40000040000b7882 */ /* 0x000fe20000000000 */
[----:B------:R-:W-:Y:S01]  /*5740*/  FSEL R69, R49, -INF , P3 ;  /* 0xff80000031457808 */ /* 0x000fe20001800000 */
[----:B------:R-:W-:Y:S01]  /*5750*/  FMUL.FTZ R48, R63, UR4 ;  /* 0x000000043f307c20 */ /* 0x000fe20008410000 */
[----:B------:R-:W-:Y:S01]  /*5760*/  FMNMX.FTZ R46, R169, R46, !PT ;  /* 0x0000002ea92e7209 */ /* 0x000fe20007810000 */
[----:B--2---:R-:W-:Y:S01]  /*5770*/  FMUL.FTZ R72, R87, UR4 ;  /* 0x0000000457487c20 */ /* 0x004fe20008410000 */
[----:B------:R-:W-:-:S02]  /*5780*/  ISETP.GT.AND P3, PT, R40, 0x39, PT ;  /* 0x000000392800780c */ /* 0x000fc40003f64270 */
[----:B------:R-:W-:Y:S01]  /*5790*/  FSEL R65, R52, -INF , P2 ;  /* 0xff80000034417808 */ /* 0x000fe20001000000 */
[----:B------:R-:W-:Y:S01]  /*57a0*/  FMUL.FTZ R52, R67, UR4 ;  /* 0x0000000443347c20 */ /* 0x000fe20008410000 */
[----:B------:R-:W-:Y:S01]  /*57b0*/  FMNMX.FTZ R46, R69, R46, !PT ;  /* 0x0000002e452e7209 */ /* 0x000fe20007810000 */
[----:B------:R-:W-:Y:S01]  /*57c0*/  MUFU.TANH R48, R48 ;  /* 0x0000003000307308 */ /* 0x000fe20000002400 */
[C---:B------:R-:W-:Y:S02]  /*57d0*/  ISETP.GT.AND P2, PT, R40.reuse, 0x40, PT ;  /* 0x000000402800780c */ /* 0x040fe40003f44270 */
[----:B------:R-:W-:Y:S02]  /*57e0*/  FSEL R61, R53, -INF , P3 ;  /* 0xff800000353d7808 */ /* 0x000fe40001800000 */
[----:B------:R-:W-:Y:S02]  /*57f0*/  FMNMX.FTZ R46, R65, R46, !PT ;  /* 0x0000002e412e7209 */ /* 0x000fe40007810000 */
[----:B------:R-:W-:Y:S01]  /*5800*/  ISETP.GT.AND P3, PT, R40, 0x41, PT ;  /* 0x000000412800780c */ /* 0x000fe20003f64270 */
[----:B------:R-:W-:Y:S01]  /*5810*/  MUFU.TANH R52, R52 ;  /* 0x0000003400347308 */ /* 0x000fe20000002400 */
[----:B------:R-:W-:Y:S01]  /*5820*/  FSEL R59, R56, -INF , P2 ;  /* 0xff800000383b7808 */ /* 0x000fe20001000000 */
[----:B------:R-:W-:Y:S01]  /*5830*/  FMUL.FTZ R56, R74, UR4 ;  /* 0x000000044a387c20 */ /* 0x000fe20008410000 */
[----:B------:R-:W-:-:S02]  /*5840*/  FMNMX.FTZ R46, R61, R46, !PT ;  /* 0x0000002e3d2e7209 */ /* 0x000fc40007810000 */
[C---:B------:R-:W-:Y:S02]  /*5850*/  ISETP.GT.AND P2, PT, R40.reuse, 0x48, PT ;  /* 0x000000482800780c */ /* 0x040fe40003f44270 */
[----:B------:R-:W-:Y:S01]  /*5860*/  FSEL R57, R57, -INF , P3 ;  /* 0xff80000039397808 */ /* 0x000fe20001800000 */
[----:B------:R-:W-:Y:S01]  /*5870*/  MUFU.TANH R56, R56 ;  /* 0x0000003800387308 */ /* 0x000fe20000002400 */
[----:B------:R-:W-:Y:S02]  /*5880*/  FMNMX.FTZ R46, R59, R46, !PT ;  /* 0x0000002e3b2e7209 */ /* 0x000fe40007810000 */
[C---:B------:R-:W-:Y:S02]  /*5890*/  ISETP.GT.AND P3, PT, R40.reuse, 0x49, PT ;  /* 0x000000492800780c */ /* 0x040fe40003f64270 */
[----:B------:R-:W-:Y:S02]  /*58a0*/  FSEL R55, R55, -INF , P2 ;  /* 0xff80000037377808 */ /* 0x000fe40001000000 */
[----:B------:R-:W-:Y:S01]  /*58b0*/  FMNMX.FTZ R46, R57, R46, !PT ;  /* 0x0000002e392e7209 */ /* 0x000fe20007810000 */
[----:B------:R-:W-:Y:S01]  /*58c0*/  MUFU.TANH R72, R72 ;  /* 0x0000004800487308 */ /* 0x000fe20000002400 */
[----:B------:R-:W-:-:S02]  /*58d0*/  ISETP.GT.AND P2, PT, R40, 0x50, PT ;  /* 0x000000502800780c */ /* 0x000fc40003f44270 */
[----:B-1----:R-:W-:Y:S02]  /*58e0*/  FSEL R53, R4, -INF , P3 ;  /* 0xff80000004357808 */ /* 0x002fe40001800000 */
[----:B------:R-:W-:Y:S02]  /*58f0*/  FMNMX.FTZ R46, R55, R46, !PT ;  /* 0x0000002e372e7209 */ /* 0x000fe40007810000 */
[C---:B------:R-:W-:Y:S02]  /*5900*/  ISETP.GT.AND P3, PT, R40.reuse, 0x51, PT ;  /* 0x000000512800780c */ /* 0x040fe40003f64270 */
[----:B------:R-:W-:Y:S02]  /*5910*/  FSEL R51, R51, -INF , P2 ;  /* 0xff80000033337808 */ /* 0x000fe40001000000 */
[----:B------:R-:W-:Y:S02]  /*5920*/  FMNMX.FTZ R46, R53, R46, !PT ;  /* 0x0000002e352e7209 */ /* 0x000fe40007810000 */
[----:B------:R-:W-:-:S02]  /*5930*/  ISETP.GT.AND P2, PT, R40, 0x58, PT ;  /* 0x000000582800780c */ /* 0x000fc40003f44270 */
[----:B------:R-:W-:Y:S02]  /*5940*/  FSEL R49, R7, -INF , P3 ;  /* 0xff80000007317808 */ /* 0x000fe40001800000 */
[----:B------:R-:W-:Y:S02]  /*5950*/  FMNMX.FTZ R46, R51, R46, !PT ;  /* 0x0000002e332e7209 */ /* 0x000fe40007810000 */
[C---:B------:R-:W-:Y:S02]  /*5960*/  ISETP.GT.AND P3, PT, R40.reuse, 0x59, PT ;  /* 0x000000592800780c */ /* 0x040fe40003f64270 */
[----:B------:R-:W-:Y:S02]  /*5970*/  FSEL R47, R47, -INF , P2 ;  /* 0xff8000002f2f7808 */ /* 0x000fe40001000000 */
[----:B------:R-:W-:Y:S02]  /*5980*/  FMNMX.FTZ R46, R49, R46, !PT ;  /* 0x0000002e312e7209 */ /* 0x000fe40007810000 */
[----:B------:R-:W-:-:S02]  /*5990*/  ISETP.GT.AND P2, PT, R40, 0x60, PT ;  /* 0x000000602800780c */ /* 0x000fc40003f44270 */
[----:B---3--:R-:W-:Y:S02]  /*59a0*/  FSEL R25, R25, -INF , P3 ;  /* 0xff80000019197808 */ /* 0x008fe40001800000 */
[----:B------:R-:W-:Y:S02]  /*59b0*/  FMNMX.FTZ R46, R47, R46, !PT ;  /* 0x0000002e2f2e7209 */ /* 0x000fe40007810000 */
[C---:B------:R-:W-:Y:S02]  /*59c0*/  ISETP.GT.AND P3, PT, R40.reuse, 0x61, PT ;  /* 0x000000612800780c */ /* 0x040fe40003f64270 */
[----:B----4-:R-:W-:Y:S02]  /*59d0*/  FSEL R29, R29, -INF , P2 ;  /* 0xff8000001d1d7808 */ /* 0x010fe40001000000 */
        /* <DEDUP_REMOVED lines=8> */
[----:B------:R-:W-:Y:S02]  /*5a60*/  FSEL R33, R33, -INF , P3 ;  /* 0xff80000021217808 */ /* 0x000fe40001800000 */
[----:B------:R-:W-:Y:S01]  /*5a70*/  FMNMX.FTZ R4, R31, R46, !PT ;  /* 0x0000002e1f047209 */ /* 0x000fe20007810000 */
[----:B------:R-:W-:Y:S01]  /*5a80*/  FMUL.FTZ R46, R62, UR4 ;  /* 0x000000043e2e7c20 */ /* 0x000fe20008410000 */
[C---:B------:R-:W-:Y:S01]  /*5a90*/  ISETP.GT.AND P3, PT, R40.reuse, 0x71, PT ;  /* 0x000000712800780c */ /* 0x040fe20003f64270 */
[----:B------:R-:W-:Y:S01]  /*5aa0*/  FMUL.FTZ R62, R75, UR4 ;  /* 0x000000044b3e7c20 */ /* 0x000fe20008410000 */
[----:B------:R-:W-:Y:S02]  /*5ab0*/  FSEL R35, R35, -INF , P2 ;  /* 0xff80000023237808 */ /* 0x000fe40001000000 */
[----:B------:R-:W-:Y:S01]  /*5ac0*/  FMNMX.FTZ R4, R33, R4, !PT ;  /* 0x0000000421047209 */ /* 0x000fe20007810000 */
[----:B------:R-:W1:Y:S01]  /*5ad0*/  MUFU.TANH R46, R46 ;  /* 0x0000002e002e7308 */ /* 0x000e620000002400 */
[----:B------:R-:W-:-:S02]  /*5ae0*/  ISETP.GT.AND P2, PT, R40, 0x78, PT ;  /* 0x000000782800780c */ /* 0x000fc40003f44270 */
[----:B------:R-:W-:Y:S02]  /*5af0*/  FSEL R39, R39, -INF , P3 ;  /* 0xff80000027277808 */ /* 0x000fe40001800000 */
[----:B------:R-:W-:Y:S02]  /*5b00*/  FMNMX.FTZ R4, R35, R4, !PT ;  /* 0x0000000423047209 */ /* 0x000fe40007810000 */
[C---:B------:R-:W-:Y:S01]  /*5b10*/  ISETP.GT.AND P3, PT, R40.reuse, 0x79, PT ;  /* 0x000000792800780c */ /* 0x040fe20003f64270 */
[----:B------:R-:W-:Y:S01]  /*5b20*/  VIADD R40, R40, 0x8 ;  /* 0x0000000828287836 */ /* 0x000fe20000000000 */
[----:B------:R-:W-:Y:S01]  /*5b30*/  FSEL R41, R41, -INF , P2 ;  /* 0xff80000029297808 */ /* 0x000fe20001000000 */
[----:B------:R-:W2:Y:S01]  /*5b40*/  MUFU.TANH R62, R62 ;  /* 0x0000003e003e7308 */ /* 0x000ea20000002400 */
[----:B------:R-:W-:Y:S02]  /*5b50*/  FMNMX.FTZ R4, R39, R4, !PT ;  /* 0x0000000427047209 */ /* 0x000fe40007810000 */
[----:B------:R-:W-:-:S02]  /*5b60*/  FSEL R37, R37, -INF , P3 ;  /* 0xff80000025257808 */ /* 0x000fc40001800000 */
[----:B------:R-:W-:Y:S02]  /*5b70*/  FMNMX.FTZ R4, R41, R4, !PT ;  /* 0x0000000429047209 */ /* 0x000fe40007810000 */
[C---:B------:R-:W-:Y:S02]  /*5b80*/  ISETP.GT.AND P4, PT, R40.reuse, RZ, PT ;  /* 0x000000ff2800720c */ /* 0x040fe40003f84270 */
[----:B------:R-:W-:Y:S02]  /*5b90*/  FMNMX.FTZ R4, R37, R4, !PT ;  /* 0x0000000425047209 */ /* 0x000fe40007810000 */
[----:B------:R-:W-:Y:S02]  /*5ba0*/  ISETP.GT.AND P5, PT, R40, 0x1, PT ;  /* 0x000000012800780c */ /* 0x000fe40003fa4270 */
[----:B------:R-:W-:Y:S01]  /*5bb0*/  FSEL R63, R9, -INF , P4 ;  /* 0xff800000093f7808 */ /* 0x000fe20002000000 */
[----:B------:R-:W3:Y:S01]  /*5bc0*/  SHFL.BFLY PT, R7, R4, 0x2, 0x1f ;  /* 0x0c401f0004077f89 */ /* 0x000ee200000e0000 */
[----:B------:R-:W-:-:S02]  /*5bd0*/  FSEL R71, R8, -INF , P5 ;  /* 0xff80000008477808 */ /* 0x000fc40002800000 */
[C---:B------:R-:W-:Y:S02]  /*5be0*/  ISETP.GT.AND P3, PT, R40.reuse, 0x8, PT ;  /* 0x000000082800780c */ /* 0x040fe40003f64270 */
[----:B------:R-:W-:Y:S02]  /*5bf0*/  FMNMX.FTZ R8, R63, R6, !PT ;  /* 0x000000063f087209 */ /* 0x000fe40007810000 */
[----:B------:R-:W-:Y:S02]  /*5c00*/  ISETP.GT.AND P6, PT, R40, 0x9, PT ;  /* 0x000000092800780c */ /* 0x000fe40003fc4270 */
[----:B------:R-:W-:Y:S02]  /*5c10*/  FSEL R67, R10, -INF , P3 ;  /* 0xff8000000a437808 */ /* 0x000fe40001800000 */
[----:B------:R-:W-:Y:S02]  /*5c20*/  FMNMX.FTZ R8, R71, R8, !PT ;  /* 0x0000000847087209 */ /* 0x000fe40007810000 */
[----:B------:R-:W-:-:S02]  /*5c30*/  ISETP.GT.AND P4, PT, R40, 0x10, PT ;  /* 0x000000102800780c */ /* 0x000fc40003f84270 */
[----:B------:R-:W-:Y:S02]  /*5c40*/  FSEL R73, R11, -INF , P6 ;  /* 0xff8000000b497808 */ /* 0x000fe40003000000 */
[----:B------:R-:W-:Y:S02]  /*5c50*/  FMNMX.FTZ R8, R67, R8, !PT ;  /* 0x0000000843087209 */ /* 0x000fe40007810000 */
[----:B------:R-:W-:Y:S01]  /*5c60*/  ISETP.GT.AND P5, PT, R40, 0x11, PT ;  /* 0x000000112800780c */ /* 0x000fe20003fa4270 */
[----:B------:R-:W-:Y:S02]  /*5c70*/  WARPGROUP.DEPBAR.LE gsb0, 0x0 ;  /* 0x00008000000079c5 */ /* 0x000fe40000010000 */
[----:B------:R-:W-:Y:S01]  /*5c80*/  WARPGROUP.ARRIVE ;  /* 0x00000000000079c5 */ /* 0x000fe20000000000 */
[----:B------:R-:W-:Y:S02]  /*5c90*/  FSEL R75, R13, -INF , P4 ;  /* 0xff8000000d4b7808 */ /* 0x000fe40002000000 */
[----:B---3--:R-:W-:-:S02]  /*5ca0*/  FMNMX.FTZ R44, R4, R7, !PT ;  /* 0x00000007042c7209 */ /* 0x008fc40007810000 */
[----:B------:R-:W-:Y:S01]  /*5cb0*/  FMNMX.FTZ R8, R73, R8, !PT ;  /* 0x0000000849087209 */ /* 0x000fe20007810000 */
[----:B------:R-:W-:Y:S01]  /*5cc0*/  HGMMA.64x128x16.F32 R88, R156, gdesc[UR8].tnspB, R88, gsb0 ;  /* 0x41e000089c587df0 */ /* 0x000fe20008000858 */
[----:B------:R-:W-:Y:S01]  /*5cd0*/  UIADD3 UR10, UR7, 0x300, URZ ;  /* 0x00000300070a7890 */ /* 0x000fe2000fffe03f */
[----:B------:R-:W3:Y:S01]  /*5ce0*/  SHFL.BFLY PT, R7, R44, 0x1, 0x1f ;  /* 0x0c201f002c077f89 */ /* 0x000ee200000e0000 */
[----:B------:R-:W4:Y:S01]  /*5cf0*/  LDC R4, c[0x0][0x988] ;  /* 0x00026200ff047b82 */ /* 0x000f220000000800 */
[----:B------:R-:W-:Y:S01]  /*5d00*/  UMOV UR11, 0x40000040 ;  /* 0x40000040000b7882 */ /* 0x000fe20000000000 */
[----:B------:R-:W-:Y:S02]  /*5d10*/  ISETP.GT.AND P3, PT, R40, 0x18, PT ;  /* 0x000000182800780c */ /* 0x000fe40003f64270 */
[----:B------:R-:W-:Y:S02]  /*5d20*/  FSEL R77, R12, -INF , P5 ;  /* 0xff8000000c4d7808 */ /* 0x000fe40002800000 */
[----:B------:R-:W-:-:S02]  /*5d30*/  FMNMX.FTZ R8, R75, R8, !PT ;  /* 0x000000084b087209 */ /* 0x000fc40007810000 */
[----:B------:R-:W-:Y:S02]  /*5d40*/  ISETP.GT.AND P6, PT, R40, 0x19, PT ;  /* 0x000000192800780c */ /* 0x000fe40003fc4270 */
[----:B------:R-:W-:Y:S02]  /*5d50*/  FSEL R79, R14, -INF , P3 ;  /* 0xff8000000e4f7808 */ /* 0x000fe40001800000 */
[----:B------:R-:W-:Y:S02]  /*5d60*/  FMNMX.FTZ R8, R77, R8, !PT ;  /* 0x000000084d087209 */ /* 0x000fe40007810000 */
[----:B------:R-:W-:Y:S02]  /*5d70*/  ISETP.GT.AND P4, PT, R40, 0x20, PT ;  /* 0x000000202800780c */ /* 0x000fe40003f84270 */
[----:B------:R-:W-:Y:S02]  /*5d80*/  FSEL R81, R15, -INF , P6 ;  /* 0xff8000000f517808 */ /* 0x000fe40003000000 */
[----:B------:R-:W-:-:S02]  /*5d90*/  FMNMX.FTZ R8, R79, R8, !PT ;  /* 0x000000084f087209 */ /* 0x000fc40007810000 */
[----:B------:R-:W-:Y:S02]  /*5da0*/  ISETP.GT.AND P5, PT, R40, 0x21, PT ;  /* 0x000000212800780c */ /* 0x000fe40003fa4270 */
[----:B------:R-:W-:Y:S02]  /*5db0*/  FSEL R83, R20, -INF , P4 ;  /* 0xff80000014537808 */ /* 0x000fe40002000000 */
[----:B------:R-:W-:Y:S02]  /*5dc0*/  FMNMX.FTZ R8, R81, R8, !PT ;  /* 0x0000000851087209 */ /* 0x000fe40007810000 */
[----:B---3--:R-:W-:Y:S02]  /*5dd0*/  FMNMX.FTZ R7, R44, R7, !PT ;  /* 0x000000072c077209 */ /* 0x008fe40007810000 */
[----:B------:R-:W-:Y:S02]  /*5de0*/  ISETP.GT.AND P3, PT, R40, 0x28, PT ;  /* 0x000000282800780c */ /* 0x000fe40003f64270 */
[----:B------:R-:W-:Y:S01]  /*5df0*/  FSEL R85, R21, -INF , P5 ;  /* 0xff80000015557808 */ /* 0x000fe20002800000 */
[----:B----4-:R-:W-:Y:S01]  /*5e00*/  FMUL.FTZ R44, R7, R4 ;  /* 0x00000004072c7220 */ /* 0x010fe20000410000 */
[----:B------:R-:W-:-:S02]  /*5e10*/  FMNMX.FTZ R8, R83, R8, !PT ;  /* 0x0000000853087209 */ /* 0x000fc40007810000 */
[----:B------:R-:W-:Y:S02]  /*5e20*/  ISETP.GT.AND P6, PT, R40, 0x29, PT ;  /* 0x000000292800780c */ /* 0x000fe40003fc4270 */
[----:B------:R-:W-:Y:S02]  /*5e30*/  FSEL R87, R24, -INF , P3 ;  /* 0xff80000018577808 */ /* 0x000fe40001800000 */
[----:B------:R-:W-:Y:S02]  /*5e40*/  FMNMX.FTZ R8, R85, R8, !PT ;  /* 0x0000000855087209 */ /* 0x000fe40007810000 */
[----:B------:R-:W-:Y:S02]  /*5e50*/  FSETP.NEU.FTZ.AND P2, PT, R7, -INF , PT ;  /* 0xff8000000700780b */ /* 0x000fe40003f5d000 */
[----:B------:R-:W-:Y:S02]  /*5e60*/  ISETP.GT.AND P4, PT, R40, 0x30, PT ;  /* 0x000000302800780c */ /* 0x000fe40003f84270 */
[----:B------:R-:W-:-:S02]  /*5e70*/  FSEL R153, R26, -INF , P6 ;  /* 0xff8000001a997808 */ /* 0x000fc40003000000 */
[----:B------:R-:W-:Y:S02]  /*5e80*/  FMNMX.FTZ R8, R87, R8, !PT ;  /* 0x0000000857087209 */ /* 0x000fe40007810000 */
[----:B------:R-:W-:Y:S02]  /*5e90*/  FSEL R44, R44, RZ, P2 ;  /* 0x000000ff2c2c7208 */ /* 0x000fe40001000000 */
[----:B------:R-:W-:Y:S02]  /*5ea0*/  ISETP.GT.AND P5, PT, R40, 0x31, PT ;  /* 0x000000312800780c */ /* 0x000fe40003fa4270 */
[----:B------:R-:W-:Y:S01]  /*5eb0*/  FSEL R155, R28, -INF , P4 ;  /* 0xff8000001c9b7808 */ /* 0x000fe20002000000 */
[--C-:B------:R-:W-:Y:S01]  /*5ec0*/  FFMA.FTZ R15, R175, R4, -R44.reuse ;  /* 0x00000004af0f7223 */ /* 0x100fe2000001082c */
[----:B------:R-:W-:Y:S01]  /*5ed0*/  FMNMX.FTZ R8, R153, R8, !PT ;  /* 0x0000000899087209 */ /* 0x000fe20007810000 */
[-CC-:B------:R-:W-:Y:S01]  /*5ee0*/  FFMA.FTZ R172, R177, R4.reuse, -R44.reuse ;  /* 0x00000004b1ac7223 */ /* 0x180fe2000001082c */
[----:B------:R-:W-:Y:S01]  /*5ef0*/  ISETP.GT.AND P3, PT, R40, 0x38, PT ;  /* 0x000000382800780c */ /* 0x000fe20003f64270 */
[-CC-:B------:R-:W-:Y:S01]  /*5f00*/  FFMA.FTZ R174, R173, R4.reuse, -R44.reuse ;  /* 0x00000004adae7223 */ /* 0x180fe2000001082c */
        /* <DEDUP_REMOVED lines=27> */
[----:B------:R-:W-:Y:S01]  /*60c0*/  MUFU.EX2 R182, R182 ;  /* 0x000000b600b67308 */ /* 0x000fe20000000800 */
[----:B------:R-:W-:Y:S01]  /*60d0*/  ISETP.GT.AND P5, PT, R40, 0x49, PT ;  /* 0x000000492800780c */ /* 0x000fe20003fa4270 */
[-CC-:B------:R-:W-:Y:S01]  /*60e0*/  FFMA.FTZ R69, R69, R4.reuse, -R44.reuse ;  /* 0x0000000445457223 */ /* 0x180fe2000001082c */
[----:B-1----:R-:W-:Y:S01]  /*60f0*/  FSEL R181, R46, -INF , P4 ;  /* 0xff8000002eb57808 */ /* 0x002fe20002000000 */
[--C-:B------:R-:W-:Y:S01]  /*6100*/  FFMA.FTZ R61, R61, R4, -R44.reuse ;  /* 0x000000043d3d7223 */ /* 0x100fe2000001082c */
[----:B------:R-:W-:Y:S01]  /*6110*/  FMNMX.FTZ R8, R171, R8, !PT ;  /* 0x00000008ab087209 */ /* 0x000fe20007810000 */
[-CC-:B------:R-:W-:Y:S01]  /*6120*/  FFMA.FTZ R57, R57, R4.reuse, -R44.reuse ;  /* 0x0000000439397223 */ /* 0x180fe2000001082c */
[----:B------:R-:W-:Y:S01]  /*6130*/  ISETP.GT.AND P3, PT, R40, 0x50, PT ;  /* 0x000000502800780c */ /* 0x000fe20003f64270 */
[----:B------:R-:W-:Y:S01]  /*6140*/  MUFU.EX2 R180, R180 ;  /* 0x000000b400b47308 */ /* 0x000fe20000000800 */
[----:B------:R-:W-:Y:S01]  /*6150*/  FSEL R191, R48, -INF , P5 ;  /* 0xff80000030bf7808 */ /* 0x000fe20002800000 */
[--C-:B------:R-:W-:Y:S01]  /*6160*/  FFMA.FTZ R53, R53, R4, -R44.reuse ;  /* 0x0000000435357223 */ /* 0x100fe2000001082c */
[----:B------:R-:W-:Y:S01]  /*6170*/  FMNMX.FTZ R8, R181, R8, !PT ;  /* 0x00000008b5087209 */ /* 0x000fe20007810000 */
[-CC-:B------:R-:W-:Y:S01]  /*6180*/  FFMA.FTZ R49, R49, R4.reuse, -R44.reuse ;  /* 0x0000000431317223 */ /* 0x180fe2000001082c */
[----:B------:R-:W-:Y:S01]  /*6190*/  ISETP.GT.AND P4, PT, R40, 0x51, PT ;  /* 0x000000512800780c */ /* 0x000fe20003f84270 */
[--C-:B------:R-:W-:Y:S01]  /*61a0*/  FFMA.FTZ R25, R25, R4, -R44.reuse ;  /* 0x0000000419197223 */ /* 0x100fe2000001082c */
[----:B------:R-:W-:Y:S01]  /*61b0*/  FSEL R193, R50, -INF , P3 ;  /* 0xff80000032c17808 */ /* 0x000fe20001800000 */
[----:B------:R-:W-:Y:S01]  /*61c0*/  MUFU.EX2 R43, R43 ;  /* 0x0000002b002b7308 */ /* 0x000fe20000000800 */
        /* <DEDUP_REMOVED lines=9> */
[----:B------:R-:W-:Y:S01]  /*6260*/  FFMA.FTZ R37, R37, R4, -R44 ;  /* 0x0000000425257223 */ /* 0x000fe2000001082c */
[----:B------:R-:W-:Y:S01]  /*6270*/  FSEL R169, R54, -INF , P5 ;  /* 0xff80000036a97808 */ /* 0x000fe20002800000 */
[----:B------:R-:W-:Y:S01]  /*6280*/  IMAD.U32 R50, RZ, RZ, UR5 ;  /* 0x00000005ff327e24 */ /* 0x000fe2000f8e00ff */
[----:B------:R-:W-:Y:S01]  /*6290*/  FMNMX.FTZ R8, R183, R8, !PT ;  /* 0x00000008b7087209 */ /* 0x000fe20007810000 */
[----:B------:R-:W-:Y:S01]  /*62a0*/  UMOV UR5, UR37 ;  /* 0x0000002500057c82 */ /* 0x000fe20008000000 */
[----:B------:R-:W-:Y:S01]  /*62b0*/  ISETP.GT.AND P4, PT, R40, 0x60, PT ;  /* 0x000000602800780c */ /* 0x000fe20003f84270 */
[----:B------:R-:W-:Y:S01]  /*62c0*/  MUFU.EX2 R176, R176 ;  /* 0x000000b000b07308 */ /* 0x000fe20000000800 */
[----:B------:R-:W-:-:S02]  /*62d0*/  FSEL R65, R58, -INF , P3 ;  /* 0xff8000003a417808 */ /* 0x000fc40001800000 */
[----:B------:R-:W-:Y:S02]  /*62e0*/  FMNMX.FTZ R8, R169, R8, !PT ;  /* 0x00000008a9087209 */ /* 0x000fe40007810000 */
[----:B------:R-:W-:Y:S02]  /*62f0*/  ISETP.GT.AND P5, PT, R40, 0x61, PT ;  /* 0x000000612800780c */ /* 0x000fe40003fa4270 */
[----:B------:R-:W-:Y:S01]  /*6300*/  FSEL R195, R56, -INF , P4 ;  /* 0xff80000038c37808 */ /* 0x000fe20002000000 */
[----:B------:R-:W-:Y:S01]  /*6310*/  MUFU.EX2 R11, R11 ;  /* 0x0000000b000b7308 */ /* 0x000fe20000000800 */
[----:B------:R-:W-:Y:S02]  /*6320*/  FMNMX.FTZ R8, R65, R8, !PT ;  /* 0x0000000841087209 */ /* 0x000fe40007810000 */
[----:B------:R-:W-:Y:S02]  /*6330*/  ISETP.GT.AND P3, PT, R40, 0x68, PT ;  /* 0x000000682800780c */ /* 0x000fe40003f64270 */
[----:B--2---:R-:W-:-:S02]  /*6340*/  FSEL R197, R62, -INF , P5 ;  /* 0xff8000003ec57808 */ /* 0x004fc40002800000 */
[----:B------:R-:W-:Y:S01]  /*6350*/  FMNMX.FTZ R8, R195, R8, !PT ;  /* 0x00000008c3087209 */ /* 0x000fe20007810000 */
[----:B------:R-:W-:Y:S01]  /*6360*/  MUFU.EX2 R178, R178 ;  /* 0x000000b200b27308 */ /* 0x000fe20000000800 */
[----:B------:R-:W-:Y:S02]  /*6370*/  ISETP.GT.AND P4, PT, R40, 0x69, PT ;  /* 0x000000692800780c */ /* 0x000fe40003f84270 */
[----:B------:R-:W-:Y:S02]  /*6380*/  FSEL R199, R60, -INF , P3 ;  /* 0xff8000003cc77808 */ /* 0x000fe40001800000 */
[----:B------:R-:W-:Y:S01]  /*6390*/  FMNMX.FTZ R8, R197, R8, !PT ;  /* 0x00000008c5087209 */ /* 0x000fe20007810000 */
[----:B------:R-:W-:Y:S02]  /*63a0*/  WARPGROUP.DEPBAR.LE gsb0, 0x0 ;  /* 0x00008000000079c5 */ /* 0x000fe40000010000 */
[----:B------:R-:W-:Y:S01]  /*63b0*/  WARPGROUP.ARRIVE ;  /* 0x00000000000079c5 */ /* 0x000fe20000000000 */
[----:B------:R-:W-:Y:S01]  /*63c0*/  ISETP.GT.AND P5, PT, R40, 0x70, PT ;  /* 0x000000702800780c */ /* 0x000fe20003fa4270 */
[----:B------:R-:W-:Y:S01]  /*63d0*/  MUFU.EX2 R13, R13 ;  /* 0x0000000d000d7308 */ /* 0x000fe20000000800 */
[----:B------:R-:W-:Y:S01]  /*63e0*/  FSEL R59, R66, -INF , P4 ;  /* 0xff800000423b7808 */ /* 0x000fe20002000000 */
[--C-:B------:R-:W-:Y:S01]  /*63f0*/  FFMA.FTZ R156, R51, R4, -R44.reuse ;  /* 0x00000004339c7223 */ /* 0x100fe2000001082c */
[----:B------:R-:W-:Y:S01]  /*6400*/  FMNMX.FTZ R8, R199, R8, !PT ;  /* 0x00000008c7087209 */ /* 0x000fe20007810000 */
[----:B------:R-:W-:Y:S01]  /*6410*/  HGMMA.64x128x16.F32 R88, R160, gdesc[UR8].tnspB, R88, gsb0 ;  /* 0x41e00008a0587df0 */ /* 0x000fe20008000858 */
[----:B------:R-:W-:Y:S01]  /*6420*/  ISETP.GT.AND P3, PT, R40, 0x71, PT ;  /* 0x000000712800780c */ /* 0x000fe20003f64270 */
[----:B------:R-:W-:Y:S01]  /*6430*/  UIADD3 UR10, UR7, 0x380, URZ ;  /* 0x00000380070a7890 */ /* 0x000fe2000fffe03f */
[----:B------:R-:W-:Y:S01]  /*6440*/  FSEL R201, R64, -INF , P5 ;  /* 0xff80000040c97808 */ /* 0x000fe20002800000 */
[----:B------:R-:W-:Y:S01]  /*6450*/  UMOV UR11, 0x40000040 ;  /* 0x40000040000b7882 */ /* 0x000fe20000000000 */
[----:B------:R-:W-:Y:S01]  /*6460*/  FMNMX.FTZ R8, R59, R8, !PT ;  /* 0x000000083b087209 */ /* 0x000fe20007810000 */
[----:B------:R-:W-:Y:S01]  /*6470*/  MUFU.EX2 R172, R172 ;  /* 0x000000ac00ac7308 */ /* 0x000fe20000000800 */
[----:B------:R-:W-:Y:S01]  /*6480*/  ISETP.GT.AND P4, PT, R40, 0x78, PT ;  /* 0x000000782800780c */ /* 0x000fe20003f84270 */
[----:B------:R-:W-:Y:S01]  /*6490*/  FFMA.FTZ R158, R47, R4, -R44 ;  /* 0x000000042f9e7223 */ /* 0x000fe2000001082c */
[----:B------:R-:W-:Y:S01]  /*64a0*/  FSEL R203, R70, -INF , P3 ;  /* 0xff80000046cb7808 */ /* 0x000fe20001800000 */
[----:B------:R-:W-:Y:S01]  /*64b0*/  UMOV UR7, UR36 ;  /* 0x0000002400077c82 */ /* 0x000fe20008000000 */
[----:B------:R-:W-:-:S02]  /*64c0*/  FMNMX.FTZ R8, R201, R8, !PT ;  /* 0x00000008c9087209 */ /* 0x000fc40007810000 */
[----:B------:R-:W-:Y:S01]  /*64d0*/  ISETP.GT.AND P5, PT, R40, 0x79, PT ;  /* 0x000000792800780c */ /* 0x000fe20003fa4270 */
[----:B------:R-:W-:Y:S01]  /*64e0*/  MUFU.EX2 R15, R15 ;  /* 0x0000000f000f7308 */ /* 0x000fe20000000800 */
[----:B------:R-:W-:Y:S02]  /*64f0*/  FSEL R205, R68, -INF , P4 ;  /* 0xff80000044cd7808 */ /* 0x000fe40002000000 */
[----:B------:R-:W-:Y:S02]  /*6500*/  FMNMX.FTZ R8, R203, R8, !PT ;  /* 0x00000008cb087209 */ /* 0x000fe40007810000 */
[----:B------:R-:W-:Y:S02]  /*6510*/  FSEL R55, R72, -INF , P5 ;  /* 0xff80000048377808 */ /* 0x000fe40002800000 */
[----:B------:R-:W-:Y:S01]  /*6520*/  FMNMX.FTZ R8, R205, R8, !PT ;  /* 0x00000008cd087209 */ /* 0x000fe20007810000 */
[----:B------:R-:W-:Y:S01]  /*6530*/  MUFU.EX2 R174, R174 ;  /* 0x000000ae00ae7308 */ /* 0x000fe20000000800 */
[----:B------:R-:W-:-:S02]  /*6540*/  FSEL R20, R7, RZ, P2 ;  /* 0x000000ff07147208 */ /* 0x000fc40001000000 */
[----:B------:R-:W-:Y:S01]  /*6550*/  FMNMX.FTZ R9, R55, R8, !PT ;  /* 0x0000000837097209 */ /* 0x000fe20007810000 */
[-CC-:B------:R-:W-:Y:S01]  /*6560*/  FFMA.FTZ R8, R29, R4.reuse, -R44.reuse ;  /* 0x000000041d087223 */ /* 0x180fe2000001082c */
[-C--:B------:R-:W-:Y:S01]  /*6570*/  FFMA.FTZ R29, R33, R4.reuse, -R44 ;  /* 0x00000004211d7223 */ /* 0x080fe2000001082c */
[----:B------:R-:W-:Y:S01]  /*6580*/  FADD.FTZ R33, -R20, R5 ;  /* 0x0000000514217221 */ /* 0x000fe20000010100 */
[----:B------:R-:W-:Y:S01]  /*6590*/  MOV R46, UR37 ;  /* 0x00000025002e7c02 */ /* 0x000fe20008000f00 */
[----:B------:R-:W1:Y:S01]  /*65a0*/  SHFL.BFLY PT, R10, R9, 0x2, 0x1f ;  /* 0x0c401f00090a7f89 */ /* 0x000e6200000e0000 */
[----:B------:R-:W-:Y:S01]  /*65b0*/  MUFU.EX2 R21, R21 ;  /* 0x0000001500157308 */ /* 0x000fe20000000800 */
[----:B------:R-:W-:Y:S01]  /*65c0*/  FMUL.FTZ R33, R33, R4 ;  /* 0x0000000421217220 */ /* 0x000fe20000410000 */
[----:B------:R-:W-:Y:S02]  /*65d0*/  @!P1 LEA R46, R46, UR38, 0x3 ;  /* 0x000000262e2e9c11 */ /* 0x000fe4000f8e18ff */
[----:B------:R-:W-:-:S03]  /*65e0*/  @!P1 LEA R50, R50, UR38, 0x3 ;  /* 0x0000002632329c11 */ /* 0x000fc6000f8e18ff */
[----:B------:R-:W-:Y:S01]  /*65f0*/  @!P1 VIADD R46, R46, 0x28840 ;  /* 0x000288402e2e9836 */ /* 0x000fe20000000000 */
[----:B------:R-:W2:Y:S01]  /*6600*/  MUFU.EX2 R33, R33 ;  /* 0x0000002100217308 */ /* 0x000ea20000000800 */
[----:B------:R-:W-:-:S03]  /*6610*/  @!P1 VIADD R50, R50, 0x28860 ;  /* 0x0002886032329836 */ /* 0x000fc60000000000 */
[----:B------:R-:W-:Y:S02]  /*6620*/  @!P1 PRMT R46, RZ, 0x654, R46 ;  /* 0x00000654ff2e9816 */ /* 0x000fe4000000002e */
[----:B------:R-:W-:Y:S02]  /*6630*/  @!P1 PRMT R50, RZ, 0x654, R50 ;  /* 0x00000654ff329816 */ /* 0x000fe40000000032 */
[----:B------:R-:W3:Y:S01]  /*6640*/  MUFU.EX2 R168, R168 ;  /* 0x000000a800a87308 */ /* 0x000ee20000000800 */
[----:B-1----:R-:W-:Y:S01]  /*6650*/  FMNMX.FTZ R14, R9, R10, !PT ;  /* 0x0000000a090e7209 */ /* 0x002fe20007810000 */
[-C--:B------:R-:W-:Y:S01]  /*6660*/  FFMA.FTZ R10, R31, R4.reuse, -R44 ;  /* 0x000000041f0a7223 */ /* 0x080fe2000001082c */
[----:B--2---:R-:W-:Y:S01]  /*6670*/  FFMA.FTZ R40, R33, R3, R180 ;  /* 0x0000000321287223 */ /* 0x004fe200000100b4 */
[----:B------:R-:W-:-:S04]  /*6680*/  FFMA.FTZ R31, R39, R4, -R44 ;  /* 0x00000004271f7223 */ /* 0x000fc8000001082c */
[----:B------:R1:W-:Y:S01]  /*6690*/  MUFU.EX2 R5, R37 ;  /* 0x0000002500057308 */ /* 0x0003e20000000800 */
[----:B------:R-:W2:Y:S01]  /*66a0*/  SHFL.BFLY PT, R9, R14, 0x1, 0x1f ;  /* 0x0c201f000e097f89 */ /* 0x000ea200000e0000 */
[C---:B------:R-:W-:Y:S01]  /*66b0*/  FADD.FTZ R3, R43.reuse, R40 ;  /* 0x000000282b037221 */ /* 0x040fe20000010000 */
[----:B------:R-:W-:-:S03]  /*66c0*/  F2FP.F16.F32.PACK_AB R180, R43, R180 ;  /* 0x000000b42bb4723e */ /* 0x000fc600000000ff */
[----:B------:R-:W-:Y:S01]  /*66d0*/  FADD.FTZ R42, R182, R3 ;  /* 0x00000003b62a7221 */ /* 0x000fe20000010000 */
[C---:B------:R-:W-:Y:S01]  /*66e0*/  F2FP.F16.F32.PACK_AB R182, R45.reuse, R182 ;  /* 0x000000b62db6723e */ /* 0x040fe200000000ff */
[----:B------:R-:W4:Y:S02]  /*66f0*/  MUFU.EX2 R69, R69 ;  /* 0x0000004500457308 */ /* 0x000f240000000800 */
[----:B------:R-:W-:-:S04]  /*6700*/  FADD.FTZ R3, R45, R42 ;  /* 0x0000002a2d037221 */ /* 0x000fc80000010000 */
[----:B------:R-:W-:Y:S01]  /*6710*/  FADD.FTZ R42, R176, R3 ;  /* 0x00000003b02a7221 */ /* 0x000fe20000010000 */
[C---:B------:R-:W-:Y:S01]  /*6720*/  F2FP.F16.F32.PACK_AB R176, R11.reuse, R176 ;  /* 0x000000b00bb0723e */ /* 0x040fe200000000ff */
[----:B------:R-:W-:Y:S02]  /*6730*/  MUFU.EX2 R170, R170 ;  /* 0x000000aa00aa7308 */ /* 0x000fe40000000800 */
[----:B------:R-:W-:-:S04]  /*6740*/  FADD.FTZ R3, R11, R42 ;  /* 0x0000002a0b037221 */ /* 0x000fc80000010000 */
[----:B------:R-:W-:Y:S01]  /*6750*/  FADD.FTZ R44, R178, R3 ;  /* 0x00000003b22c7221 */ /* 0x000fe20000010000 */
[----:B------:R-:W-:Y:S01]  /*6760*/  F2FP.F16.F32.PACK_AB R178, R13, R178 ;  /* 0x000000b20db2723e */ /* 0x000fe200000000ff */
[----:B------:R-:W-:Y:S01]  /*6770*/  MUFU.EX2 R61, R61 ;  /* 0x0000003d003d7308 */ /* 0x000fe20000000800 */
[----:B--2---:R-:W-:-:S04]  /*6780*/  FMNMX.FTZ R9, R14, R9, !PT ;  /* 0x000000090e097209 */ /* 0x004fc80007810000 */
[C---:B------:R-:W-:Y:S01]  /*6790*/  FSETP.NEU.FTZ.AND P2, PT, R9.reuse, -INF , PT ;  /* 0xff8000000900780b */ /* 0x040fe20003f5d000 */
[C---:B------:R-:W-:Y:S02]  /*67a0*/  FMUL.FTZ R32, R9.reuse, R4 ;  /* 0x0000000409207220 */ /* 0x040fe40000410000 */
[----:B------:R-:W-:Y:S01]  /*67b0*/  MUFU.EX2 R152, R152 ;  /* 0x0000009800987308 */ /* 0x000fe20000000800 */
[----:B------:R-:W-:Y:S02]  /*67c0*/  FSEL R3, R9, RZ, P2 ;  /* 0x000000ff09037208 */ /* 0x000fe40001000000 */
[----:B------:R-:W-:Y:S02]  /*67d0*/  FSEL R32, R32, RZ, P2 ;  /* 0x000000ff20207208 */ /* 0x000fe40001000000 */
[----:B------:R-:W-:-:S03]  /*67e0*/  PLOP3.LUT P2, PT, PT, PT, UP0, 0x80, 0x0 ;  /* 0x000000000000781c */ /* 0x000fc60003f4f008 */
[-C--:B------:R-:W-:Y:S01]  /*67f0*/  FFMA.FTZ R20, R71, R4.reuse, -R32 ;  /* 0x0000000447147223 */ /* 0x080fe20000010820 */
[----:B------:R-:W-:Y:S01]  /*6800*/  FADD.FTZ R71, R13, R44 ;  /* 0x0000002c0d477221 */ /* 0x000fe20000010000 */
[-CC-:B-1----:R-:W-:Y:S01]  /*6810*/  FFMA.FTZ R37, R73, R4.reuse, -R32.reuse ;  /* 0x0000000449257223 */ /* 0x182fe20000010820 */
[-CC-:B------:R-:W-:Y:S01]  /*6820*/  FFMA.FTZ R35, R63, R4.reuse, -R32.reuse ;  /* 0x000000043f237223 */ /* 0x180fe20000010820 */
[-C--:B------:R-:W-:Y:S01]  /*6830*/  FFMA.FTZ R24, R67, R4.reuse, -R32 ;  /* 0x0000000443187223 */ /* 0x080fe20000010820 */
[----:B------:R-:W-:Y:S01]  /*6840*/  FADD.FTZ R44, R172, R71 ;  /* 0x00000047ac2c7221 */ /* 0x000fe20000010000 */
[----:B------:R-:W-:Y:S01]  /*6850*/  FADD.FTZ R71, -R3, R6 ;  /* 0x0000000603477221 */ /* 0x000fe20000010100 */
[----:B------:R-:W-:Y:S01]  /*6860*/  IADD3 R3, -R23, 0xb, RZ ;  /* 0x0000000b17037810 */ /* 0x000fe20007ffe1ff */
[----:B------:R-:W-:Y:S01]  /*6870*/  MUFU.EX2 R20, R20 ;  /* 0x0000001400147308 */ /* 0x000fe20000000800 */
[----:B------:R-:W-:Y:S01]  /*6880*/  FADD.FTZ R73, R15, R44 ;  /* 0x0000002c0f497221 */ /* 0x000fe20000010000 */
[-C--:B------:R-:W-:Y:S01]  /*6890*/  FMUL.FTZ R6, R71, R4.reuse ;  /* 0x0000000447067220 */ /* 0x080fe20000410000 */
        /* <DEDUP_REMOVED lines=10> */
[----:B---3--:R-:W-:Y:S01]  /*6940*/  FADD.FTZ R48, R168, R71 ;  /* 0x00000047a8307221 */ /* 0x008fe20000010000 */
        /* <DEDUP_REMOVED lines=21> */
[----:B------:R-:W-:Y:S01]  /*6aa0*/  FFMA.FTZ R205, R205, R4, -R32 ;  /* 0x00000004cdcd7223 */ /* 0x000fe20000010820 */
[----:B------:R-:W-:-:S02]  /*6ab0*/  WARPGROUP.DEPBAR.LE gsb0, 0x0 ;  /* 0x00008000000079c5 */ /* 0x000fc40000010000 */
[----:B------:R-:W-:Y:S01]  /*6ac0*/  WARPGROUP.ARRIVE ;  /* 0x00000000000079c5 */ /* 0x000fe20000000000 */
[----:B------:R-:W-:Y:S01]  /*6ad0*/  F2FP.F16.F32.PACK_AB R172, R15, R172 ;  /* 0x000000ac0fac723e */ /* 0x000fe200000000ff */
[----:B------:R-:W-:Y:S01]  /*6ae0*/  MUFU.EX2 R154, R154 ;  /* 0x0000009a009a7308 */ /* 0x000fe20000000800 */
[----:B------:R-:W-:Y:S02]  /*6af0*/  F2FP.F16.F32.PACK_AB R174, R21, R174 ;  /* 0x000000ae15ae723e */ /* 0x000fe400000000ff */
[----:B----4-:R-:W-:Y:S01]  /*6b00*/  F2FP.F16.F32.PACK_AB R168, R69, R168 ;  /* 0x000000a845a8723e */ /* 0x010fe200000000ff */
[----:B------:R-:W-:Y:S01]  /*6b10*/  HGMMA.64x128x16.F32 R88, R164, gdesc[UR8].tnspB, R88, gsb0 ;  /* 0x41e00008a4587df0 */ /* 0x000fe20008000858 */
[----:B-1----:R-:W-:-:S03]  /*6b20*/  F2FP.F16.F32.PACK_AB R181, R20, R35 ;  /* 0x0000002314b5723e */ /* 0x002fc600000000ff */
[----:B------:R-:W1:Y:S08]  /*6b30*/  MUFU.EX2 R37, R37 ;  /* 0x0000002500257308 */ /* 0x000e700000000800 */
[----:B------:R-:W-:Y:S08]  /*6b40*/  MUFU.EX2 R53, R53 ;  /* 0x0000003500357308 */ /* 0x000ff00000000800 */
[----:B------:R-:W-:Y:S01]  /*6b50*/  MUFU.EX2 R26, R26 ;  /* 0x0000001a001a7308 */ /* 0x000fe20000000800 */
[----:B-1----:R-:W-:-:S07]  /*6b60*/  F2FP.F16.F32.PACK_AB R183, R37, R24 ;  /* 0x0000001825b7723e */ /* 0x002fce00000000ff */
[----:B------:R-:W-:Y:S08]  /*6b70*/  MUFU.EX2 R156, R156 ;  /* 0x0000009c009c7308 */ /* 0x000ff00000000800 */
[----:B------:R-:W1:Y:S08]  /*6b80*/  MUFU.EX2 R39, R39 ;  /* 0x0000002700277308 */ /* 0x000e700000000800 */
[----:B------:R2:W-:Y:S08]  /*6b90*/  MUFU.EX2 R14, R41 ;  /* 0x00000029000e7308 */ /* 0x0005f00000000800 */
[----:B------:R-:W-:Y:S01]  /*6ba0*/  MUFU.EX2 R49, R49 ;  /* 0x0000003100317308 */ /* 0x000fe20000000800 */
[-CC-:B--2---:R-:W-:Y:S01]  /*6bb0*/  FFMA.FTZ R41, R81, R4.reuse, -R32.reuse ;  /* 0x0000000451297223 */ /* 0x184fe20000010820 */
[----:B------:R-:W-:Y:S01]  /*6bc0*/  FFMA.FTZ R32, R55, R4, -R32 ;  /* 0x0000000437207223 */ /* 0x000fe20000010820 */
[----:B-1----:R-:W-:-:S05]  /*6bd0*/  F2FP.F16.F32.PACK_AB R177, R39, R26 ;  /* 0x0000001a27b1723e */ /* 0x002fca00000000ff */
[----:B------:R-:W-:Y:S08]  /*6be0*/  MUFU.EX2 R28, R28 ;  /* 0x0000001c001c7308 */ /* 0x000ff00000000800 */
[----:B------:R-:W-:Y:S08]  /*6bf0*/  MUFU.EX2 R158, R158 ;  /* 0x0000009e009e7308 */ /* 0x000ff00000000800 */
[----:B------:R-:W1:Y:S08]  /*6c00*/  MUFU.EX2 R41, R41 ;  /* 0x0000002900297308 */ /* 0x000e700000000800 */
[----:B------:R-:W-:Y:S08]  /*6c10*/  MUFU.EX2 R25, R25 ;  /* 0x0000001900197308 */ /* 0x000ff00000000800 */
[----:B------:R-:W-:Y:S01]  /*6c20*/  MUFU.EX2 R30, R30 ;  /* 0x0000001e001e7308 */ /* 0x000fe20000000800 */
[----:B-1----:R-:W-:-:S07]  /*6c30*/  F2FP.F16.F32.PACK_AB R179, R41, R28 ;  /* 0x0000001c29b3723e */ /* 0x002fce00000000ff */
[----:B------:R-:W-:Y:S08]  /*6c40*/  MUFU.EX2 R8, R8 ;  /* 0x0000000800087308 */ /* 0x000ff00000000800 */
[----:B------:R-:W1:Y:S08]  /*6c50*/  MUFU.EX2 R47, R47 ;  /* 0x0000002f002f7308 */ /* 0x000e700000000800 */
[----:B------:R-:W2:Y:S08]  /*6c60*/  MUFU.EX2 R27, R27 ;  /* 0x0000001b001b7308 */ /* 0x000eb00000000800 */
[----:B------:R-:W-:Y:S01]  /*6c70*/  MUFU.EX2 R34, R34 ;  /* 0x0000002200227308 */ /* 0x000fe20000000800 */
[----:B-1----:R-:W-:-:S07]  /*6c80*/  F2FP.F16.F32.PACK_AB R173, R47, R30 ;  /* 0x0000001e2fad723e */ /* 0x002fce00000000ff */
[----:B------:R-:W1:Y:S01]  /*6c90*/  MUFU.EX2 R10, R10 ;  /* 0x0000000a000a7308 */ /* 0x000e620000000800 */
[----:B--2---:R-:W-:-:S07]  /*6ca0*/  F2FP.F16.F32.PACK_AB R160, R27, R8 ;  /* 0x000000081ba0723e */ /* 0x004fce00000000ff */
[----:B------:R-:W-:Y:S01]  /*6cb0*/  MUFU.EX2 R51, R51 ;  /* 0x0000003300337308 */ /* 0x000fe20000000800 */
[----:B------:R-:W-:Y:S02]  /*6cc0*/  WARPGROUP.DEPBAR.LE gsb0, 0x0 ;  /* 0x00008000000079c5 */ /* 0x000fe40000010000 */
[----:B------:R2:W-:Y:S06]  /*6cd0*/  BAR.ARV R3, 0x100 ;  /* 0x000400030000751d */ /* 0x0005ec0000002000 */
[----:B------:R3:W-:Y:S01]  /*6ce0*/  @!P1 SYNCS.ARRIVE.TRANS64.RED.A1T0 RZ, [R46+URZ], RZ ;  /* 0x000000ff2eff99a7 */ /* 0x0007e2000810043f */
[----:B------:R-:W4:Y:S01]  /*6cf0*/  MUFU.EX2 R29, R29 ;  /* 0x0000001d001d7308 */ /* 0x000f220000000800 */
[----:B--2---:R-:W-:Y:S01]  /*6d00*/  FADD.FTZ R3, R69, R48 ;  /* 0x0000003045037221 */ /* 0x004fe20000010000 */
[----:B------:R-:W-:Y:S01]  /*6d10*/  F2FP.F16.F32.PACK_AB R166, R5, R14 ;  /* 0x0000000e05a6723e */ /* 0x000fe200000000ff */
[-C--:B------:R-:W-:Y:S01]  /*6d20*/  FMUL.FTZ R90, R90, R6.reuse ;  /* 0x000000065a5a7220 */ /* 0x080fe20000410000 */
[-C--:B------:R-:W-:Y:S01]  /*6d30*/  FMUL.FTZ R91, R91, R6.reuse ;  /* 0x000000065b5b7220 */ /* 0x080fe20000410000 */
[----:B------:R-:W-:Y:S01]  /*6d40*/  FADD.FTZ R48, R170, R3 ;  /* 0x00000003aa307221 */ /* 0x000fe20000010000 */
[-C--:B------:R-:W-:Y:S01]  /*6d50*/  FMUL.FTZ R94, R94, R6.reuse ;  /* 0x000000065e5e7220 */ /* 0x080fe20000410000 */
[----:B------:R2:W-:Y:S01]  /*6d60*/  @!P1 SYNCS.ARRIVE.TRANS64.RED.A1T0 RZ, [R50+URZ], RZ ;  /* 0x000000ff32ff99a7 */ /* 0x0005e2000810043f */
[----:B------:R-:W-:Y:S01]  /*6d70*/  MUFU.EX2 R36, R36 ;  /* 0x0000002400247308 */ /* 0x000fe20000000800 */
[----:B------:R-:W-:Y:S01]  /*6d80*/  FADD.FTZ R3, R61, R48 ;  /* 0x000000303d037221 */ /* 0x000fe20000010000 */
[-C--:B------:R-:W-:Y:S01]  /*6d90*/  FMUL.FTZ R95, R95, R6.reuse ;  /* 0x000000065f5f7220 */ /* 0x080fe20000410000 */
[-C--:B------:R-:W-:Y:S01]  /*6da0*/  FMUL.FTZ R98, R98, R6.reuse ;  /* 0x0000000662627220 */ /* 0x080fe20000410000 */
[----:B------:R-:W-:Y:S01]  /*6db0*/  FMUL.FTZ R99, R99, R6 ;  /* 0x0000000663637220 */ /* 0x000fe20000410000 */
[----:B---3--:R-:W-:Y:S01]  /*6dc0*/  FADD.FTZ R46, R152, R3 ;  /* 0x00000003982e7221 */ /* 0x008fe20000010000 */
[----:B------:R-:W-:Y:S01]  /*6dd0*/  FFMA.FTZ R3, R6, R0, R35 ;  /* 0x0000000006037223 */ /* 0x000fe20000010023 */
[-C--:B------:R-:W-:Y:S01]  /*6de0*/  FMUL.FTZ R102, R102, R6.reuse ;  /* 0x0000000666667220 */ /* 0x080fe20000410000 */
[----:B------:R-:W3:Y:S01]  /*6df0*/  MUFU.EX2 R12, R12 ;  /* 0x0000000c000c7308 */ /* 0x000ee20000000800 */
        /* <DEDUP_REMOVED lines=15> */
[----:B------:R-:W5:Y:S01]  /*6ef0*/  MUFU.EX2 R31, R31 ;  /* 0x0000001f001f7308 */ /* 0x000f620000000800 */
        /* <DEDUP_REMOVED lines=20> */
[----:B-1----:R-:W-:Y:S01]  /*7040*/  FADD.FTZ R46, R10, R11 ;  /* 0x0000000b0a2e7221 */ /* 0x002fe20000010000 */
[----:B------:R-:W-:Y:S01]  /*7050*/  FADD.FTZ R0, R34, R3 ;  /* 0x0000000322007221 */ /* 0x000fe20000010000 */
[-C--:B------:R-:W-:Y:S01]  /*7060*/  FMUL.FTZ R131, R131, R6.reuse ;  /* 0x0000000683837220 */ /* 0x080fe20000410000 */
[----:B------:R-:W1:Y:S01]  /*7070*/  MUFU.EX2 R153, R153 ;  /* 0x0000009900997308 */ /* 0x000e620000000800 */
[----:B----4-:R-:W-:Y:S01]  /*7080*/  FADD.FTZ R11, R29, R46 ;  /* 0x0000002e1d0b7221 */ /* 0x010fe20000010000 */
[----:B------:R-:W-:Y:S01]  /*7090*/  FADD.FTZ R3, R51, R0 ;  /* 0x0000000033037221 */ /* 0x000fe20000010000 */
[-C--:B------:R-:W-:Y:S01]  /*70a0*/  FMUL.FTZ R134, R134, R6.reuse ;  /* 0x0000000686867220 */ /* 0x080fe20000410000 */
[-C--:B------:R-:W-:Y:S01]  /*70b0*/  FMUL.FTZ R135, R135, R6.reuse ;  /* 0x0000000687877220 */ /* 0x080fe20000410000 */
[----:B---3--:R-:W-:Y:S01]  /*70c0*/  FADD.FTZ R46, R12, R11 ;  /* 0x0000000b0c2e7221 */ /* 0x008fe20000010000 */
[----:B------:R-:W-:Y:S01]  /*70d0*/  FADD.FTZ R0, R36, R3 ;  /* 0x0000000324007221 */ /* 0x000fe20000010000 */
[-C--:B------:R-:W-:Y:S01]  /*70e0*/  FMUL.FTZ R138, R138, R6.reuse ;  /* 0x000000068a8a7220 */ /* 0x080fe20000410000 */
[----:B------:R-:W3:Y:S01]  /*70f0*/  MUFU.EX2 R40, R40 ;  /* 0x0000002800287308 */ /* 0x000ee20000000800 */
[----:B-----5:R-:W-:Y:S01]  /*7100*/  FADD.FTZ R11, R31, R46 ;  /* 0x0000002e1f0b7221 */ /* 0x020fe20000010000 */
[----:B------:R-:W-:Y:S01]  /*7110*/  FADD.FTZ R3, R63, R0 ;  /* 0x000000003f037221 */ /* 0x000fe20000010000 */
[-C--:B------:R-:W-:Y:S01]  /*7120*/  FMUL.FTZ R139, R139, R6.reuse ;  /* 0x000000068b8b7220 */ /* 0x080fe20000410000 */
[-C--:B------:R-:W-:Y:S01]  /*7130*/  FMUL.FTZ R142, R142, R6.reuse ;  /* 0x000000068e8e7220 */ /* 0x080fe20000410000 */
[----:B------:R-:W-:Y:S01]  /*7140*/  FADD.FTZ R8, R14, R11 ;  /* 0x0000000b0e087221 */ /* 0x000fe20000010000 */
[----:B--2---:R-:W-:Y:S01]  /*7150*/  FADD.FTZ R0, R38, R3 ;  /* 0x0000000326007221 */ /* 0x004fe20000010000 */
[-C--:B------:R-:W-:Y:S01]  /*7160*/  FMUL.FTZ R143, R143, R6.reuse ;  /* 0x000000068f8f7220 */ /* 0x080fe20000410000 */
[----:B------:R-:W2:Y:S01]  /*7170*/  MUFU.EX2 R155, R155 ;  /* 0x0000009b009b7308 */ /* 0x000ea20000000800 */
[----:B------:R-:W-:Y:S01]  /*7180*/  FADD.FTZ R3, R5, R8 ;  /* 0x0000000805037221 */ /* 0x000fe20000010000 */
[----:B------:R-:W-:Y:S01]  /*7190*/  FADD.FTZ R0, R67, R0 ;  /* 0x0000000043007221 */ /* 0x000fe20000010000 */
[-C--:B------:R-:W-:Y:S01]  /*71a0*/  FMUL.FTZ R146, R146, R6.reuse ;  /* 0x0000000692927220 */ /* 0x080fe20000410000 */
[-C--:B------:R-:W-:Y:S01]  /*71b0*/  FMUL.FTZ R147, R147, R6.reuse ;  /* 0x0000000693937220 */ /* 0x080fe20000410000 */
[-C--:B------:R-:W-:Y:S01]  /*71c0*/  FMUL.FTZ R150, R150, R6.reuse ;  /* 0x0000000696967220 */ /* 0x080fe20000410000 */
[----:B-1----:R-:W-:Y:S01]  /*71d0*/  FADD.FTZ R5, R153, R0 ;  /* 0x0000000099057221 */ /* 0x002fe20000010000 */
[----:B------:R-:W-:Y:S01]  /*71e0*/  FMUL.FTZ R151, R151, R6 ;  /* 0x0000000697977220 */ /* 0x000fe20000410000 */
[----:B------:R-:W1:Y:S01]  /*71f0*/  MUFU.EX2 R42, R42 ;  /* 0x0000002a002a7308 */ /* 0x000e620000000800 */
[----:B------:R-:W-:Y:S01]  /*7200*/  F2FP.F16.F32.PACK_AB R170, R61, R170 ;  /* 0x000000aa3daa723e */ /* 0x000fe200000000ff */
[----:B---3--:R-:W-:Y:S01]  /*7210*/  FADD.FTZ R0, R40, R5 ;  /* 0x0000000528007221 */ /* 0x008fe20000010000 */
[----:B------:R-:W-:Y:S01]  /*7220*/  F2FP.F16.F32.PACK_AB R152, R57, R152 ;  /* 0x000000983998723e */ /* 0x000fe200000000ff */
[-C--:B------:R-:W-:Y:S01]  /*7230*/  FMUL.FTZ R88, R88, R33.reuse ;  /* 0x0000002158587220 */ /* 0x080fe20000410000 */
[----:B------:R-:W-:Y:S01]  /*7240*/  F2FP.F16.F32.PACK_AB R154, R53, R154 ;  /* 0x0000009a359a723e */ /* 0x000fe200000000ff */
[-C--:B------:R-:W-:Y:S01]  /*7250*/  FMUL.FTZ R89, R89, R33.reuse ;  /* 0x0000002159597220 */ /* 0x080fe20000410000 */
[----:B------:R-:W-:Y:S01]  /*7260*/  F2FP.F16.F32.PACK_AB R156, R49, R156 ;  /* 0x0000009c319c723e */ /* 0x000fe200000000ff */
[----:B------:R-:W3:Y:S01]  /*7270*/  MUFU.EX2 R157, R157 ;  /* 0x0000009d009d7308 */ /* 0x000ee20000000800 */
        /* <DEDUP_REMOVED lines=44> */
[----:B------:R-:W-:Y:S01]  /*7540*/  F2FP.F16.F32.PACK_AB R175, R51, R34 ;  /* 0x0000002233af723e */ /* 0x000fe200000000ff */
[----:B------:R-:W-:Y:S01]  /*7550*/  IMAD.MOV.U32 R6, RZ, RZ, R9 ;  /* 0x000000ffff067224 */ /* 0x000fe200078e0009 */
[----:B------:R-:W-:Y:S01]  /*7560*/  F2FP.F16.F32.PACK_AB R169, R63, R36 ;  /* 0x000000243fa9723e */ /* 0x000fe200000000ff */
[----:B------:R-:W3:Y:S01]  /*7570*/  MUFU.EX2 R163, R199 ;  /* 0x000000c700a37308 */ /* 0x000ee20000000800 */
[----:B--2---:R-:W-:Y:S01]  /*7580*/  FADD.FTZ R0, R161, R0 ;  /* 0x00000000a1007221 */ /* 0x004fe20000010000 */
[----:B------:R-:W-:-:S02]  /*7590*/  F2FP.F16.F32.PACK_AB R171, R67, R38 ;  /* 0x0000002643ab723e */ /* 0x000fc400000000ff */
[----:B------:R-:W-:Y:S02]  /*75a0*/  F2FP.F16.F32.PACK_AB R153, R40, R153 ;  /* 0x000000992899723e */ /* 0x000fe400000000ff */
[----:B------:R-:W-:Y:S02]  /*75b0*/  F2FP.F16.F32.PACK_AB R155, R42, R155 ;  /* 0x0000009b2a9b723e */ /* 0x000fe400000000ff */
[----:B------:R-:W2:Y:S01]  /*75c0*/  MUFU.EX2 R59, R59 ;  /* 0x0000003b003b7308 */ /* 0x000ea20000000800 */
[----:B-1----:R-:W-:Y:S01]  /*75d0*/  FADD.FTZ R0, R197, R0 ;  /* 0x00000000c5007221 */ /* 0x002fe20000010000 */
[----:B------:R-:W-:Y:S02]  /*75e0*/  F2FP.F16.F32.PACK_AB R157, R44, R157 ;  /* 0x0000009d2c9d723e */ /* 0x000fe400000000ff */
[----:B------:R-:W-:Y:S02]  /*75f0*/  F2FP.F16.F32.PACK_AB R159, R65, R159 ;  /* 0x0000009f419f723e */ /* 0x000fe400000000ff */
[----:B------:R-:W-:-:S02]  /*7600*/  F2FP.F16.F32.PACK_AB R161, R197, R161 ;  /* 0x000000a1c5a1723e */ /* 0x000fc400000000ff */
[----:B------:R-:W1:Y:S01]  /*7610*/  MUFU.EX2 R165, R201 ;  /* 0x000000c900a57308 */ /* 0x000e620000000800 */
[----:B---3--:R-:W-:Y:S01]  /*7620*/  FADD.FTZ R0, R163, R0 ;  /* 0x00000000a3007221 */ /* 0x008fe20000010000 */
[----:B------:R-:W-:-:S06]  /*7630*/  MOV R5, R7 ;  /* 0x0000000700057202 */ /* 0x000fcc0000000f00 */
[----:B------:R-:W3:Y:S01]  /*7640*/  MUFU.EX2 R203, R203 ;  /* 0x000000cb00cb7308 */ /* 0x000ee20000000800 */
[C---:B--2---:R-:W-:Y:S01]  /*7650*/  FADD.FTZ R0, R59.reuse, R0 ;  /* 0x000000003b007221 */ /* 0x044fe20000010000 */
[----:B------:R-:W-:-:S06]  /*7660*/  F2FP.F16.F32.PACK_AB R163, R59, R163 ;  /* 0x000000a33ba3723e */ /* 0x000fcc00000000ff */
[----:B------:R-:W2:Y:S01]  /*7670*/  MUFU.EX2 R167, R205 ;  /* 0x000000cd00a77308 */ /* 0x000ea20000000800 */
[----:B-1----:R-:W-:-:S07]  /*7680*/  FADD.FTZ R0, R165, R0 ;  /* 0x00000000a5007221 */ /* 0x002fce0000010000 */
[----:B------:R-:W1:Y:S01]  /*7690*/  MUFU.EX2 R32, R32 ;  /* 0x0000002000207308 */ /* 0x000e620000000800 */
[C---:B---3--:R-:W-:Y:S01]  /*76a0*/  FADD.FTZ R0, R203.reuse, R0 ;  /* 0x00000000cb007221 */ /* 0x048fe20000010000 */
[----:B------:R-:W-:-:S03]  /*76b0*/  F2FP.F16.F32.PACK_AB R165, R203, R165 ;  /* 0x000000a5cba5723e */ /* 0x000fc600000000ff */
[----:B--2---:R-:W-:-:S04]  /*76c0*/  FADD.FTZ R0, R167, R0 ;  /* 0x00000000a7007221 */ /* 0x004fc80000010000 */
[C---:B-1----:R-:W-:Y:S01]  /*76d0*/  FADD.FTZ R0, R32.reuse, R0 ;  /* 0x0000000020007221 */ /* 0x042fe20000010000 */
[----:B------:R-:W-:Y:S01]  /*76e0*/  F2FP.F16.F32.PACK_AB R167, R32, R167 ;  /* 0x000000a720a7723e */ /* 0x000fe200000000ff */
[----:B------:R-:W-:Y:S06]  /*76f0*/  @P2 BRA `(.L_x_1911) ;  /* 0xffffffcc00cc2947 */ /* 0x000fec000383ffff */
.L_x_1902:
[----:B------:R-:W-:-:S13]  /*7700*/  ISETP.LE.AND P2, PT, RZ, UR6, PT ;  /* 0x00000006ff007c0c */ /* 0x000fda000bf43270 */
[----:B------:R-:W-:Y:S05]  /*7710*/  @!P2 BRA `(.L_x_1912) ;  /* 0x000000280000a947 */ /* 0x000fea0003800000 */
[----:B------:R-:W-:Y:S01]  /*7720*/  IMAD.MOV.U32 R6, RZ, RZ, R9 ;  /* 0x000000ffff067224 */ /* 0x000fe200078e0009 */
[----:B------:R-:W-:Y:S01]  /*7730*/  UMOV UR4, UR36 ;  /* 0x0000002400047c82 */ /* 0x000fe20008000000 */
[----:B------:R-:W-:Y:S01]  /*7740*/  IMAD.MOV.U32 R8, RZ, RZ, R7 ;  /* 0x000000ffff087224 */ /* 0x000fe200078e0007 */
[----:B------:R-:W-:Y:S01]  /*7750*/  UMOV UR5, UR37 ;  /* 0x0000002500057c82 */ /* 0x000fe20008000000 */
[----:B------:R-:W-:-:S05]  /*7760*/  ULDC UR7, c[0x0][0x9d8] ;  /* 0x0002760000077ab9 */ /* 0x000fca0000000800 */
.L_x_1921:
        /* <DEDUP_REMOVED lines=9> */
.L_x_1914:
[----:B------:R-:W-:Y:S01]  /*7800*/  ULEA UR10, UR37, UR38, 0x3 ;  /* 0x00000026250a7291 */ /* 0x000fe2000f8e183f */
[----:B------:R-:W-:-:S04]  /*7810*/  MOV R4, UR36 ;  /* 0x0000002400047c02 */ /* 0x000fc80008000f00 */
[----:B------:R-:W-:-:S04]  /*7820*/  SHF.L.U32 R4, R4, 0x1f, RZ ;  /* 0x0000001f04047819 */ /* 0x000fc800000006ff */
[----:B------:R1:W2:Y:S01]  /*7830*/  SYNCS.PHASECHK.TRANS64.TRYWAIT P2, [UR10+0x28830], R4 ;  /* 0x02883004ff0075a7 */ /* 0x0002a2000804014a */
[----:B------:R-:W-:Y:S05]  /*7840*/  @!P0 BRA `(.L_x_1915) ;  /* 0x0000000000048947 */ /* 0x000fea0003800000 */
[----:B------:R-:W-:Y:S01]  /*7850*/  BPT.TRAP 0x1 ;  /* 0x000000040000795c */ /* 0x000fe20000300000 */
.L_x_1915:
[----:B--2---:R-:W-:Y:S05]  /*7860*/  @P2 BRA `(.L_x_1913) ;  /* 0x0000000000082947 */ /* 0x004fea0003800000 */
[----:B------:R-:W2:Y:S02]  /*7870*/  SYNCS.PHASECHK.TRANS64.TRYWAIT P2, [UR10+0x28830], R4 ;  /* 0x02883004ff0075a7 */ /* 0x000ea4000804014a */
[----:B--2---:R-:W-:Y:S05]  /*7880*/  @!P2 BRA `(.L_x_1916) ;  /* 0x000000700060a947 */ /* 0x004fea0003800000 */
.L_x_1913:
        /* <DEDUP_REMOVED lines=46> */
.L_x_1918:
[----:B------:R-:W-:Y:S01]  /*7b70*/  ULEA UR10, UR5, UR38, 0x3 ;  /* 0x00000026050a7291 */ /* 0x000fe2000f8e183f */
[----:B------:R-:W-:-:S05]  /*7b80*/  IMAD.U32 R4, RZ, RZ, UR4 ;  /* 0x00000004ff047e24 */ /* 0x000fca000f8e00ff */
[----:B------:R-:W-:-:S04]  /*7b90*/  SHF.L.U32 R4, R4, 0x1f, RZ ;  /* 0x0000001f04047819 */ /* 0x000fc800000006ff */
[----:B------:R1:W2:Y:S01]  /*7ba0*/  SYNCS.PHASECHK.TRANS64.TRYWAIT P2, [UR10+0x28850], R4 ;  /* 0x02885004ff0075a7 */ /* 0x0002a2000804014a */
[----:B------:R-:W-:Y:S05]  /*7bb0*/  @!P0 BRA `(.L_x_1919) ;  /* 0x0000000000048947 */ /* 0x000fea0003800000 */
[----:B------:R-:W-:Y:S01]  /*7bc0*/  BPT.TRAP 0x1 ;  /* 0x000000040000795c */ /* 0x000fe20000300000 */
.L_x_1919:
[----:B--2---:R-:W-:Y:S05]  /*7bd0*/  @P2 BRA `(.L_x_1917) ;  /* 0x0000000000082947 */ /* 0x004fea0003800000 */
[----:B------:R-:W2:Y:S02]  /*7be0*/  SYNCS.PHASECHK.TRANS64.TRYWAIT P2, [UR10+0x28850], R4 ;  /* 0x02885004ff0075a7 */ /* 0x000ea4000804014a */
[----:B--2---:R-:W-:Y:S05]  /*7bf0*/  @!P2 BRA `(.L_x_1920) ;  /* 0x0000006c009ca947 */ /* 0x004fea0003800000 */
.L_x_1917:
        /* <DEDUP_REMOVED lines=77> */
[----:B------:R-:W-:-:S06]  /*80d0*/  ISETP.LT.AND P2, PT, RZ, UR6, PT ;  /* 0x00000006ff007c0c */ /* 0x000fcc000bf41270 */
[----:B------:R-:W-:Y:S08]  /*80e0*/  MUFU.TANH R201, R201 ;  /* 0x000000c900c97308 */ /* 0x000ff00000002400 */
[----:B------:R-:W-:Y:S08]  /*80f0*/  MUFU.TANH R203, R203 ;  /* 0x000000cb00cb7308 */ /* 0x000ff00000002400 */
        /* <DEDUP_REMOVED lines=11> */
[----:B-1----:R-:W-:Y:S01]  /*81b0*/  FMNMX.FTZ R12, R21, R12, !PT ;  /* 0x0000000c150c7209 */ /* 0x002fe20007810000 */
[----:B------:R-:W-:-:S02]  /*81c0*/  WARPGROUP.DEPBAR.LE gsb0, 0x0 ;  /* 0x00008000000079c5 */ /* 0x000fc40000010000 */
[----:B------:R-:W-:Y:S01]  /*81d0*/  WARPGROUP.ARRIVE ;  /* 0x00000000000079c5 */ /* 0x000fe20000000000 */
[----:B------:R-:W-:Y:S01]  /*81e0*/  FMUL.FTZ R181, R32, UR7 ;  /* 0x0000000720b57c20 */ /* 0x000fe20008410000 */
[----:B------:R-:W-:Y:S02]  /*81f0*/  FMUL.FTZ R183, R33, UR7 ;  /* 0x0000000721b77c20 */ /* 0x000fe40008410000 */
[----:B------:R-:W1:Y:S01]  /*8200*/  MUFU.TANH R29, R29 ;  /* 0x0000001d001d7308 */ /* 0x000e620000002400 */
[----:B------:R-:W-:Y:S01]  /*8210*/  FMUL.FTZ R33, R38, UR7 ;  /* 0x0000000726217c20 */ /* 0x000fe20008410000 */
[----:B------:R-:W-:Y:S01]  /*8220*/  HGMMA.64x128x16.F32 R88, R176, gdesc[UR8].tnspB, R88, gsb0 ;  /* 0x41e00008b0587df0 */ /* 0x000fe20008000858 */
[----:B------:R-:W-:Y:S01]  /*8230*/  UIADD3 UR10, UR4, 0x100, URZ ;  /* 0x00000100040a7890 */ /* 0x000fe2000fffe03f */
[----:B------:R-:W-:-:S04]  /*8240*/  UMOV UR11, 0x40000040 ;  /* 0x40000040000b7882 */ /* 0x000fc80000000000 */
[----:B------:R-:W3:Y:S01]  /*8250*/  MUFU.TANH R181, R181 ;  /* 0x000000b500b57308 */ /* 0x000ee20000002400 */
[----:B--2---:R-:W-:-:S07]  /*8260*/  FMNMX.FTZ R12, R27, R12, !PT ;  /* 0x0000000c1b0c7209 */ /* 0x004fce0007810000 */
[----:B------:R-:W2:Y:S01]  /*8270*/  MUFU.TANH R183, R183 ;  /* 0x000000b700b77308 */ /* 0x000ea20000002400 */
[----:B-1----:R-:W-:-:S07]  /*8280*/  FMNMX.FTZ R12, R29, R12, !PT ;  /* 0x0000000c1d0c7209 */ /* 0x002fce0007810000 */
[----:B------:R-:W1:Y:S01]  /*8290*/  MUFU.TANH R31, R31 ;  /* 0x0000001f001f7308 */ /* 0x000e620000002400 */
[----:B---3--:R-:W-:-:S07]  /*82a0*/  FMNMX.FTZ R4, R181, R4, !PT ;  /* 0x00000004b5047209 */ /* 0x008fce0007810000 */
[----:B------:R-:W-:Y:S01]  /*82b0*/  MUFU.TANH R215, R215 ;  /* 0x000000d700d77308 */ /* 0x000fe20000002400 */
[----:B--2---:R-:W-:-:S04]  /*82c0*/  FMNMX.FTZ R4, R183, R4, !PT ;  /* 0x00000004b7047209 */ /* 0x004fc80007810000 */
[----:B------:R-:W-:-:S03]  /*82d0*/  FMNMX.FTZ R4, R191, R4, !PT ;  /* 0x00000004bf047209 */ /* 0x000fc60007810000 */
[----:B------:R-:W2:Y:S01]  /*82e0*/  MUFU.TANH R33, R33 ;  /* 0x0000002100217308 */ /* 0x000ea20000002400 */
[----:B------:R-:W-:Y:S02]  /*82f0*/  FMNMX.FTZ R4, R193, R4, !PT ;  /* 0x00000004c1047209 */ /* 0x000fe40007810000 */
[----:B-1----:R-:W-:Y:S02]  /*8300*/  FMNMX.FTZ R12, R31, R12, !PT ;  /* 0x0000000c1f0c7209 */ /* 0x002fe40007810000 */
[----:B------:R-:W-:-:S03]  /*8310*/  FMNMX.FTZ R4, R195, R4, !PT ;  /* 0x00000004c3047209 */ /* 0x000fc60007810000 */
[----:B------:R-:W-:Y:S01]  /*8320*/  MUFU.TANH R69, R69 ;  /* 0x0000004500457308 */ /* 0x000fe20000002400 */
[----:B------:R-:W-:-:S04]  /*8330*/  FMNMX.FTZ R4, R197, R4, !PT ;  /* 0x00000004c5047209 */ /* 0x000fc80007810000 */
[----:B------:R-:W-:-:S03]  /*8340*/  FMNMX.FTZ R4, R199, R4, !PT ;  /* 0x00000004c7047209 */ /* 0x000fc60007810000 */
        /* <DEDUP_REMOVED lines=16> */
[----:B-1----:R-:W-:-:S07]  /*8450*/  FMNMX.FTZ R12, R43, R12, !PT ;  /* 0x0000000c2b0c7209 */ /* 0x002fce0007810000 */
[----:B------:R-:W-:Y:S01]  /*8460*/  MUFU.TANH R47, R47 ;  /* 0x0000002f002f7308 */ /* 0x000fe20000002400 */
[----:B------:R-:W-:Y:S02]  /*8470*/  WARPGROUP.DEPBAR.LE gsb0, 0x0 ;  /* 0x00008000000079c5 */ /* 0x000fe40000010000 */
[----:B------:R-:W-:Y:S01]  /*8480*/  WARPGROUP.ARRIVE ;  /* 0x00000000000079c5 */ /* 0x000fe20000000000 */
[----:B------:R-:W-:Y:S01]  /*8490*/  FMUL.FTZ R177, R45, UR7 ;  /* 0x000000072db17c20 */ /* 0x000fe20008410000 */
[----:B------:R-:W-:Y:S01]  /*84a0*/  FMUL.FTZ R179, R48, UR7 ;  /* 0x0000000730b37c20 */ /* 0x000fe20008410000 */
[----:B------:R-:W-:Y:S02]  /*84b0*/  FMUL.FTZ R45, R50, UR7 ;  /* 0x00000007322d7c20 */ /* 0x000fe40008410000 */
[----:B------:R-:W-:Y:S01]  /*84c0*/  MUFU.TANH R225, R225 ;  /* 0x000000e100e17308 */ /* 0x000fe20000002400 */
[----:B------:R-:W-:Y:S01]  /*84d0*/  HGMMA.64x128x16.F32 R88, R172, gdesc[UR8].tnspB, R88, gsb0 ;  /* 0x41e00008ac587df0 */ /* 0x000fe20008000858 */
[----:B------:R-:W-:Y:S01]  /*84e0*/  UIADD3 UR10, UR4, 0x180, URZ ;  /* 0x00000180040a7890 */ /* 0x000fe2000fffe03f */
[----:B------:R-:W-:-:S05]  /*84f0*/  UMOV UR11, 0x40000040 ;  /* 0x40000040000b7882 */ /* 0x000fca0000000000 */
[----:B------:R-:W1:Y:S08]  /*8500*/  MUFU.TANH R177, R177 ;  /* 0x000000b100b17308 */ /* 0x000e700000002400 */
[----:B------:R-:W2:Y:S08]  /*8510*/  MUFU.TANH R179, R179 ;  /* 0x000000b300b37308 */ /* 0x000eb00000002400 */
[----:B------:R-:W3:Y:S01]  /*8520*/  MUFU.TANH R45, R45 ;  /* 0x0000002d002d7308 */ /* 0x000ee20000002400 */
[----:B-1----:R-:W-:-:S07]  /*8530*/  FMNMX.FTZ R4, R177, R4, !PT ;  /* 0x00000004b1047209 */ /* 0x002fce0007810000 */
[----:B------:R-:W1:Y:S01]  /*8540*/  MUFU.TANH R49, R49 ;  /* 0x0000003100317308 */ /* 0x000e620000002400 */
[----:B--2---:R-:W-:-:S04]  /*8550*/  FMNMX.FTZ R4, R179, R4, !PT ;  /* 0x00000004b3047209 */ /* 0x004fc80007810000 */
[----:B------:R-:W-:-:S03]  /*8560*/  FMNMX.FTZ R4, R201, R4, !PT ;  /* 0x00000004c9047209 */ /* 0x000fc60007810000 */
[----:B------:R-:W-:Y:S01]  /*8570*/  MUFU.TANH R85, R85 ;  /* 0x0000005500557308 */ /* 0x000fe20000002400 */
[----:B------:R-:W-:Y:S02]  /*8580*/  FMNMX.FTZ R4, R203, R4, !PT ;  /* 0x00000004cb047209 */ /* 0x000fe40007810000 */
[----:B---3--:R-:W-:Y:S02]  /*8590*/  FMNMX.FTZ R12, R45, R12, !PT ;  /* 0x0000000c2d0c7209 */ /* 0x008fe40007810000 */
[----:B------:R-:W-:Y:S02]  /*85a0*/  FMNMX.FTZ R4, R205, R4, !PT ;  /* 0x00000004cd047209 */ /* 0x000fe40007810000 */
[----:B------:R-:W-:Y:S01]  /*85b0*/  FMNMX.FTZ R12, R47, R12, !PT ;  /* 0x0000000c2f0c7209 */ /* 0x000fe20007810000 */
[----:B------:R-:W2:Y:S01]  /*85c0*/  MUFU.TANH R51, R51 ;  /* 0x0000003300337308 */ /* 0x000ea20000002400 */
[----:B------:R-:W-:Y:S02]  /*85d0*/  FMNMX.FTZ R4, R207, R4, !PT ;  /* 0x00000004cf047209 */ /* 0x000fe40007810000 */
[----:B-1----:R-:W-:-:S02]  /*85e0*/  FMNMX.FTZ R12, R49, R12, !PT ;  /* 0x0000000c310c7209 */ /* 0x002fc40007810000 */
[----:B------:R-:W-:-:S03]  /*85f0*/  FMNMX.FTZ R4, R209, R4, !PT ;  /* 0x00000004d1047209 */ /* 0x000fc60007810000 */
[----:B------:R-:W1:Y:S01]  /*8600*/  MUFU.TANH R53, R53 ;  /* 0x0000003500357308 */ /* 0x000e620000002400 */
[----:B------:R-:W-:-:S04]  /*8610*/  FMNMX.FTZ R4, R211, R4, !PT ;  /* 0x00000004d3047209 */ /* 0x000fc80007810000 */
[----:B------:R-:W-:-:S03]  /*8620*/  FMNMX.FTZ R4, R213, R4, !PT ;  /* 0x00000004d5047209 */ /* 0x000fc60007810000 */
[----:B------:R-:W3:Y:S01]  /*8630*/  MUFU.TANH R55, R55 ;  /* 0x0000003700377308 */ /* 0x000ee20000002400 */
[----:B--2---:R-:W-:-:S07]  /*8640*/  FMNMX.FTZ R12, R51, R12, !PT ;  /* 0x0000000c330c7209 */ /* 0x004fce0007810000 */
[----:B------:R-:W2:Y:S01]  /*8650*/  MUFU.TANH R57, R57 ;  /* 0x0000003900397308 */ /* 0x000ea20000002400 */
[----:B-1----:R-:W-:-:S07]  /*8660*/  FMNMX.FTZ R12, R53, R12, !PT ;  /* 0x0000000c350c7209 */ /* 0x002fce0007810000 */
[----:B------:R-:W1:Y:S01]  /*8670*/  MUFU.TANH R59, R59 ;  /* 0x0000003b003b7308 */ /* 0x000e620000002400 */
[----:B---3--:R-:W-:-:S07]  /*8680*/  FMNMX.FTZ R12, R55, R12, !PT ;  /* 0x0000000c370c7209 */ /* 0x008fce0007810000 */
[----:B------:R-:W3:Y:S01]  /*8690*/  MUFU.TANH R61, R61 ;  /* 0x0000003d003d7308 */ /* 0x000ee20000002400 */
[----:B--2---:R-:W-:-:S07]  /*86a0*/  FMNMX.FTZ R12, R57, R12, !PT ;  /* 0x0000000c390c7209 */ /* 0x004fce0007810000 */
[----:B------:R-:W2:Y:S01]  /*86b0*/  MUFU.TANH R63, R63 ;  /* 0x0000003f003f7308 */ /* 0x000ea20000002400 */
[----:B-1----:R-:W-:-:S07]  /*86c0*/  FMNMX.FTZ R12, R59, R12, !PT ;  /* 0x0000000c3b0c7209 */ /* 0x002fce0007810000 */
[----:B------:R-:W-:Y:S01]  /*86d0*/  MUFU.TANH R67, R67 ;  /* 0x0000004300437308 */ /* 0x000fe20000002400 */
[----:B---3--:R-:W-:-:S07]  /*86e0*/  FMNMX.FTZ R12, R61, R12, !PT ;  /* 0x0000000c3d0c7209 */ /* 0x008fce0007810000 */
[----:B------:R-:W-:Y:S01]  /*86f0*/  MUFU.TANH R71, R71 ;  /* 0x0000004700477308 */ /* 0x000fe20000002400 */
[----:B--2---:R-:W-:-:S07]  /*8700*/  FMNMX.FTZ R12, R63, R12, !PT ;  /* 0x0000000c3f0c7209 */ /* 0x004fce0007810000 */
        /* <DEDUP_REMOVED lines=16> */
[----:B------:R-:W-:Y:S01]  /*8810*/  MUFU.TANH R87, R87 ;  /* 0x0000005700577308 */ /* 0x000fe20000002400 */
[----:B--2---:R-:W-:-:S04]  /*8820*/  FMNMX.FTZ R4, R175, R4, !PT ;  /* 0x00000004af047209 */ /* 0x004fc80007810000 */
[----:B------:R-:W-:-:S04]  /*8830*/  FMNMX.FTZ R4, R215, R4, !PT ;  /* 0x00000004d7047209 */ /* 0x000fc80007810000 */
[----:B------:R-:W-:Y:S02]  /*8840*/  FMNMX.FTZ R4, R69, R4, !PT ;  /* 0x0000000445047209 */ /* 0x000fe40007810000 */
[----:B---3--:R-:W-:Y:S02]  /*8850*/  FMNMX.FTZ R12, R65, R12, !PT ;  /* 0x0000000c410c7209 */ /* 0x008fe40007810000 */
        /* <DEDUP_REMOVED lines=10> */
[----:B------:R-:W-:-:S04]  /*8900*/  FMNMX.FTZ R4, R223, R4, !PT ;  /* 0x00000004df047209 */ /* 0x000fc80007810000 */
[----:B------:R-:W-:-:S04]  /*8910*/  FMNMX.FTZ R4, R225, R4, !PT ;  /* 0x00000004e1047209 */ /* 0x000fc80007810000 */
[----:B------:R-:W-:-:S05]  /*8920*/  FMNMX.FTZ R4, R85, R4, !PT ;  /* 0x0000000455047209 */ /* 0x000fca0007810000 */
[----:B------:R-:W1:Y:S02]  /*8930*/  SHFL.BFLY PT, R7, R4, 0x2, 0x1f ;  /* 0x0c401f0004077f89 */ /* 0x000e6400000e0000 */
[----:B-1----:R-:W-:Y:S02]  /*8940*/  FMNMX.FTZ R7, R4, R7, !PT ;  /* 0x0000000704077209 */ /* 0x002fe40007810000 */
[----:B------:R-:W1:Y:S03]  /*8950*/  LDC R4, c[0x0][0x988] ;  /* 0x00026200ff047b82 */ /* 0x000e660000000800 */
[----:B------:R-:W2:Y:S02]  /*8960*/  SHFL.BFLY PT, R10, R7, 0x1, 0x1f ;  /* 0x0c201f00070a7f89 */ /* 0x000ea400000e0000 */
[----:B--2---:R-:W-:-:S05]  /*8970*/  FMNMX.FTZ R7, R7, R10, !PT ;  /* 0x0000000a07077209 */ /* 0x004fca0007810000 */
[C---:B-1----:R-:W-:Y:S01]  /*8980*/  FMUL.FTZ R10, R7.reuse, R4 ;  /* 0x00000004070a7220 */ /* 0x042fe20000410000 */
[----:B------:R-:W-:-:S03]  /*8990*/  FADD.FTZ R227, -R7, R8 ;  /* 0x0000000807e37221 */ /* 0x000fc60000010100 */
[-CC-:B------:R-:W-:Y:S01]  /*89a0*/  FFMA.FTZ R180, R9, R4.reuse, -R10.reuse ;  /* 0x0000000409b47223 */ /* 0x180fe2000001080a */
[-CC-:B------:R-:W-:Y:S01]  /*89b0*/  FFMA.FTZ R182, R15, R4.reuse, -R10.reuse ;  /* 0x000000040fb67223 */ /* 0x180fe2000001080a */
[-CC-:B------:R-:W-:Y:S01]  /*89c0*/  FFMA.FTZ R15, R25, R4.reuse, -R10.reuse ;  /* 0x00000004190f7223 */ /* 0x180fe2000001080a */
[-CC-:B------:R-:W-:Y:S01]  /*89d0*/  FFMA.FTZ R25, R183, R4.reuse, -R10.reuse ;  /* 0x00000004b7197223 */ /* 0x180fe2000001080a */
[----:B------:R-:W-:Y:S02]  /*89e0*/  WARPGROUP.DEPBAR.LE gsb0, 0x0 ;  /* 0x00008000000079c5 */ /* 0x000fe40000010000 */
[----:B------:R-:W-:Y:S01]  /*89f0*/  WARPGROUP.ARRIVE ;  /* 0x00000000000079c5 */ /* 0x000fe20000000000 */
[----:B------:R-:W-:Y:S01]  /*8a00*/  FMUL.FTZ R169, R82, UR7 ;  /* 0x0000000752a97c20 */ /* 0x000fe20008410000 */
[----:B------:R-:W-:Y:S01]  /*8a10*/  FMUL.FTZ R171, R86, UR7 ;  /* 0x0000000756ab7c20 */ /* 0x000fe20008410000 */
[-CC-:B------:R-:W-:Y:S01]  /*8a20*/  FFMA.FTZ R178, R191, R4.reuse, -R10.reuse ;  /* 0x00000004bfb27223 */ /* 0x180fe2000001080a */
[-CC-:B------:R-:W-:Y:S01]  /*8a30*/  FFMA.FTZ R172, R195, R4.reuse, -R10.reuse ;  /* 0x00000004c3ac7223 */ /* 0x180fe2000001080a */
[-CC-:B------:R-:W-:Y:S01]  /*8a40*/  FFMA.FTZ R174, R199, R4.reuse, -R10.reuse ;  /* 0x00000004c7ae7223 */ /* 0x180fe2000001080a */
[----:B------:R-:W-:Y:S01]  /*8a50*/  HGMMA.64x128x16.F32 R88, R152, gdesc[UR8].tnspB, R88, gsb0 ;  /* 0x41e0000898587df0 */ /* 0x000fe20008000858 */
[----:B------:R-:W-:Y:S01]  /*8a60*/  UIADD3 UR10, UR4, 0x280, URZ ;  /* 0x00000280040a7890 */ /* 0x000fe2000fffe03f */
[----:B------:R-:W1:Y:S01]  /*8a70*/  MUFU.TANH R169, R169 ;  /* 0x000000a900a97308 */ /* 0x000e620000002400 */
[----:B------:R-:W-:Y:S01]  /*8a80*/  UMOV UR11, 0x40000040 ;  /* 0x40000040000b7882 */ /* 0x000fe20000000000 */
[-C--:B------:R-:W-:Y:S01]  /*8a90*/  FMUL.FTZ R8, R227, R4.reuse ;  /* 0x00000004e3087220 */ /* 0x080fe20000410000 */
[-CC-:B------:R-:W-:Y:S01]  /*8aa0*/  FFMA.FTZ R5, R5, R4.reuse, -R10.reuse ;  /* 0x0000000405057223 */ /* 0x180fe2000001080a */
[-CC-:B------:R-:W-:Y:S01]  /*8ab0*/  FFMA.FTZ R176, R181, R4.reuse, -R10.reuse ;  /* 0x00000004b5b07223 */ /* 0x180fe2000001080a */
[-CC-:B------:R-:W-:Y:S01]  /*8ac0*/  FFMA.FTZ R191, R177, R4.reuse, -R10.reuse ;  /* 0x00000004b1bf7223 */ /* 0x180fe2000001080a */
        /* <DEDUP_REMOVED lines=8> */
[-CC-:B------:R-:W-:Y:S01]  /*8b50*/  FFMA.FTZ R199, R223, R4.reuse, -R10.reuse ;  /* 0x00000004dfc77223 */ /* 0x180fe2000001080a */
[-CC-:B------:R-:W-:Y:S01]  /*8b60*/  FFMA.FTZ R225, R225, R4.reuse, -R10.reuse ;  /* 0x00000004e1e17223 */ /* 0x180fe2000001080a */
[----:B------:R-:W-:Y:S01]  /*8b70*/  FFMA.FTZ R85, R85, R4, -R10 ;  /* 0x0000000455557223 */ /* 0x000fe2000001080a */
[----:B-1----:R-:W-:Y:S01]  /*8b80*/  FMNMX.FTZ R12, R169, R12, !PT ;  /* 0x0000000ca90c7209 */ /* 0x002fe20007810000 */
[----:B------:R-:W-:Y:S03]  /*8b90*/  MUFU.EX2 R8, R8 ;  /* 0x0000000800087308 */ /* 0x000fe60000000800 */
[----:B------:R-:W-:-:S04]  /*8ba0*/  FMNMX.FTZ R12, R83, R12, !PT ;  /* 0x0000000c530c7209 */ /* 0x000fc80007810000 */
[----:B--2---:R-:W-:Y:S01]  /*8bb0*/  FMNMX.FTZ R12, R171, R12, !PT ;  /* 0x0000000cab0c7209 */ /* 0x004fe20007810000 */
[----:B------:R-:W1:Y:S03]  /*8bc0*/  MUFU.EX2 R5, R5 ;  /* 0x0000000500057308 */ /* 0x000e660000000800 */
[----:B------:R-:W-:Y:S01]  /*8bd0*/  FMNMX.FTZ R9, R87, R12, !PT ;  /* 0x0000000c57097209 */ /* 0x000fe20007810000 */
[----:B------:R-:W-:-:S04]  /*8be0*/  FFMA.FTZ R12, R217, R4, -R10 ;  /* 0x00000004d90c7223 */ /* 0x000fc8000001080a */
[----:B------:R-:W2:Y:S01]  /*8bf0*/  SHFL.BFLY PT, R14, R9, 0x2, 0x1f ;  /* 0x0c401f00090e7f89 */ /* 0x000ea200000e0000 */
[----:B------:R-:W3:Y:S08]  /*8c00*/  MUFU.EX2 R180, R180 ;  /* 0x000000b400b47308 */ /* 0x000ef00000000800 */
[----:B------:R-:W4:Y:S01]  /*8c10*/  MUFU.EX2 R182, R182 ;  /* 0x000000b600b67308 */ /* 0x000f220000000800 */
[----:B-1----:R-:W-:-:S07]  /*8c20*/  FFMA.FTZ R3, R8, R3, R5 ;  /* 0x0000000308037223 */ /* 0x002fce0000010005 */
[----:B------:R-:W1:Y:S01]  /*8c30*/  MUFU.EX2 R15, R15 ;  /* 0x0000000f000f7308 */ /* 0x000e620000000800 */
[C---:B---3--:R-:W-:Y:S01]  /*8c40*/  FADD.FTZ R3, R180.reuse, R3 ;  /* 0x00000003b4037221 */ /* 0x048fe20000010000 */
[----:B------:R-:W-:Y:S02]  /*8c50*/  F2FP.F16.F32.PACK_AB R180, R180, R5 ;  /* 0x00000005b4b4723e */ /* 0x000fe400000000ff */
[----:B--2---:R-:W-:Y:S01]  /*8c60*/  FMNMX.FTZ R24, R9, R14, !PT ;  /* 0x0000000e09187209 */ /* 0x004fe20007810000 */
[----:B------:R-:W-:-:S03]  /*8c70*/  FFMA.FTZ R14, R219, R4, -R10 ;  /* 0x00000004db0e7223 */ /* 0x000fc6000001080a */
[----:B------:R-:W-:Y:S01]  /*8c80*/  MUFU.EX2 R176, R176 ;  /* 0x000000b000b07308 */ /* 0x000fe20000000800 */
[----:B----4-:R-:W-:Y:S01]  /*8c90*/  FADD.FTZ R44, R182, R3 ;  /* 0x00000003b62c7221 */ /* 0x010fe20000010000 */
[----:B------:R-:W2:Y:S06]  /*8ca0*/  SHFL.BFLY PT, R9, R24, 0x1, 0x1f ;  /* 0x0c201f0018097f89 */ /* 0x000eac00000e0000 */
[----:B------:R-:W-:Y:S01]  /*8cb0*/  MUFU.EX2 R25, R25 ;  /* 0x0000001900197308 */ /* 0x000fe20000000800 */
[----:B-1----:R-:W-:-:S07]  /*8cc0*/  F2FP.F16.F32.PACK_AB R182, R15, R182 ;  /* 0x000000b60fb6723e */ /* 0x002fce00000000ff */
[----:B------:R-:W-:Y:S08]  /*8cd0*/  MUFU.EX2 R178, R178 ;  /* 0x000000b200b27308 */ /* 0x000ff00000000800 */
[----:B------:R-:W-:Y:S01]  /*8ce0*/  MUFU.EX2 R172, R172 ;  /* 0x000000ac00ac7308 */ /* 0x000fe20000000800 */
[----:B--2---:R-:W-:-:S05]  /*8cf0*/  FMNMX.FTZ R9, R24, R9, !PT ;  /* 0x0000000918097209 */ /* 0x004fca0007810000 */
[-C--:B------:R-:W-:Y:S02]  /*8d00*/  FMUL.FTZ R40, R9, R4.reuse ;  /* 0x0000000409287220 */ /* 0x080fe40000410000 */
[----:B------:R-:W-:Y:S02]  /*8d10*/  MUFU.EX2 R174, R174 ;  /* 0x000000ae00ae7308 */ /* 0x000fe40000000800 */
[-CC-:B------:R-:W-:Y:S01]  /*8d20*/  FFMA.FTZ R183, R21, R4.reuse, -R40.reuse ;  /* 0x0000000415b77223 */ /* 0x180fe20000010828 */
[----:B------:R-:W-:Y:S02]  /*8d30*/  IMAD.U32 R21, RZ, RZ, UR37 ;  /* 0x00000025ff157e24 */ /* 0x000fe4000f8e00ff */
[-CC-:B------:R-:W-:Y:S01]  /*8d40*/  FFMA.FTZ R181, R13, R4.reuse, -R40.reuse ;  /* 0x000000040db57223 */ /* 0x180fe20000010828 */
[-CC-:B------:R-:W-:Y:S01]  /*8d50*/  FFMA.FTZ R177, R29, R4.reuse, -R40.reuse ;  /* 0x000000041db17223 */ /* 0x180fe20000010828 */
[-CC-:B------:R-:W-:Y:S01]  /*8d60*/  FFMA.FTZ R32, R27, R4.reuse, -R40.reuse ;  /* 0x000000041b207223 */ /* 0x180fe20000010828 */
[----:B------:R-:W-:Y:S01]  /*8d70*/  IADD3 R27, -R23, 0xb, RZ ;  /* 0x0000000b171b7810 */ /* 0x000fe20007ffe1ff */
[----:B------:R-:W-:Y:S01]  /*8d80*/  MUFU.EX2 R183, R183 ;  /* 0x000000b700b77308 */ /* 0x000fe20000000800 */
[----:B------:R-:W-:Y:S01]  /*8d90*/  @!P1 LEA R21, R21, UR38, 0x3 ;  /* 0x0000002615159c11 */ /* 0x000fe2000f8e18ff */
[-CC-:B------:R-:W-:Y:S01]  /*8da0*/  FFMA.FTZ R34, R31, R4.reuse, -R40.reuse ;  /* 0x000000041f227223 */ /* 0x180fe20000010828 */
[-CC-:B------:R-:W-:Y:S01]  /*8db0*/  FFMA.FTZ R179, R33, R4.reuse, -R40.reuse ;  /* 0x0000000421b37223 */ /* 0x180fe20000010828 */
[-CC-:B------:R-:W-:Y:S01]  /*8dc0*/  FFMA.FTZ R38, R35, R4.reuse, -R40.reuse ;  /* 0x0000000423267223 */ /* 0x180fe20000010828 */
[----:B------:R-:W-:Y:S01]  /*8dd0*/  @!P1 IADD3 R29, R21, 0x28840, RZ ;  /* 0x00028840151d9810 */ /* 0x000fe20007ffe0ff */
        /* <DEDUP_REMOVED lines=20> */
[----:B------:R-:W-:-:S06]  /*8f20*/  FFMA.FTZ R83, R83, R4, -R40 ;  /* 0x0000000453537223 */ /* 0x000fcc0000010828 */
[----:B------:R-:W-:Y:S01]  /*8f30*/  MUFU.EX2 R34, R34 ;  /* 0x0000002200227308 */ /* 0x000fe20000000800 */
[----:B------:R-:W-:Y:S02]  /*8f40*/  WARPGROUP.DEPBAR.LE gsb0, 0x0 ;  /* 0x00008000000079c5 */ /* 0x000fe40000010000 */
[----:B------:R-:W-:Y:S01]  /*8f50*/  WARPGROUP.ARRIVE ;  /* 0x00000000000079c5 */ /* 0x000fe20000000000 */
[-CC-:B------:R-:W-:Y:S01]  /*8f60*/  FFMA.FTZ R153, R193, R4.reuse, -R10.reuse ;  /* 0x00000004c1997223 */ /* 0x180fe2000001080a */
[-CC-:B------:R-:W-:Y:S01]  /*8f70*/  FFMA.FTZ R155, R197, R4.reuse, -R10.reuse ;  /* 0x00000004c59b7223 */ /* 0x180fe2000001080a */
[-CC-:B------:R-:W-:Y:S01]  /*8f80*/  FFMA.FTZ R193, R201, R4.reuse, -R10.reuse ;  /* 0x00000004c9c17223 */ /* 0x180fe2000001080a */
[-CC-:B------:R-:W-:Y:S01]  /*8f90*/  FFMA.FTZ R152, R207, R4.reuse, -R10.reuse ;  /* 0x00000004cf987223 */ /* 0x180fe2000001080a */
[-CC-:B------:R-:W-:Y:S01]  /*8fa0*/  FFMA.FTZ R154, R211, R4.reuse, -R10.reuse ;  /* 0x00000004d39a7223 */ /* 0x180fe2000001080a */
[----:B------:R-:W-:Y:S01]  /*8fb0*/  HGMMA.64x128x16.F32 R88, R156, gdesc[UR8].tnspB, R88, gsb0 ;  /* 0x41e000089c587df0 */ /* 0x000fe20008000858 */
[----:B------:R-:W-:Y:S01]  /*8fc0*/  UIADD3 UR10, UR4, 0x300, URZ ;  /* 0x00000300040a7890 */ /* 0x000fe2000fffe03f */
[-C--:B------:R-:W-:Y:S01]  /*8fd0*/  FFMA.FTZ R197, R175, R4.reuse, -R10 ;  /* 0x00000004afc57223 */ /* 0x080fe2000001080a */
[----:B------:R-:W-:Y:S01]  /*8fe0*/  UMOV UR11, 0x40000040 ;  /* 0x40000040000b7882 */ /* 0x000fe20000000000 */
[----:B------:R-:W-:Y:S01]  /*8ff0*/  MUFU.EX2 R179, R179 ;  /* 0x000000b300b37308 */ /* 0x000fe20000000800 */
[----:B------:R-:W-:-:S07]  /*9000*/  FFMA.FTZ R175, R41, R4, -R40 ;  /* 0x0000000429af7223 */ /* 0x000fce0000010828 */
        /* <DEDUP_REMOVED lines=21> */
[-CC-:B------:R-:W-:Y:S01]  /*9160*/  FFMA.FTZ R156, R173, R4.reuse, -R10.reuse ;  /* 0x00000004ad9c7223 */ /* 0x180fe2000001080a */
[-C--:B------:R-:W-:Y:S01]  /*9170*/  FFMA.FTZ R158, R215, R4.reuse, -R10 ;  /* 0x00000004d79e7223 */ /* 0x080fe2000001080a */
[-CC-:B------:R-:W-:Y:S01]  /*9180*/  FFMA.FTZ R10, R11, R4.reuse, -R40.reuse ;  /* 0x000000040b0a7223 */ /* 0x180fe20000010828 */
[----:B------:R-:W-:Y:S01]  /*9190*/  HGMMA.64x128x16.F32 R88, R160, gdesc[UR8].tnspB, R88, gsb0 ;  /* 0x41e00008a0587df0 */ /* 0x000fe20008000858 */
[----:B------:R-:W-:Y:S01]  /*91a0*/  UIADD3 UR10, UR4, 0x380, URZ ;  /* 0x00000380040a7890 */ /* 0x000fe2000fffe03f */
[-CC-:B------:R-:W-:Y:S01]  /*91b0*/  FFMA.FTZ R173, R37, R4.reuse, -R40.reuse ;  /* 0x0000000425ad7223 */ /* 0x180fe20000010828 */
[----:B------:R-:W-:Y:S01]  /*91c0*/  UMOV UR11, 0x40000040 ;  /* 0x40000040000b7882 */ /* 0x000fe20000000000 */
[----:B------:R-:W-:Y:S01]  /*91d0*/  FFMA.FTZ R11, R45, R4, -R40 ;  /* 0x000000042d0b7223 */ /* 0x000fe20000010828 */
[----:B------:R-:W-:Y:S01]  /*91e0*/  MUFU.EX2 R10, R10 ;  /* 0x0000000a000a7308 */ /* 0x000fe20000000800 */
[----:B------:R-:W-:-:S07]  /*91f0*/  UMOV UR4, UR36 ;  /* 0x0000002400047c82 */ /* 0x000fce0008000000 */
        /* <DEDUP_REMOVED lines=16> */
[----:B------:R-:W-:Y:S01]  /*9300*/  MUFU.EX2 R14, R14 ;  /* 0x0000000e000e7308 */ /* 0x000fe20000000800 */
[----:B------:R-:W-:-:S02]  /*9310*/  WARPGROUP.DEPBAR.LE gsb0, 0x0 ;  /* 0x00008000000079c5 */ /* 0x000fc40000010000 */
[----:B------:R-:W-:Y:S01]  /*9320*/  WARPGROUP.ARRIVE ;  /* 0x00000000000079c5 */ /* 0x000fe20000000000 */
[----:B------:R-:W-:Y:S01]  /*9330*/  FADD.FTZ R161, -R9, R6 ;  /* 0x0000000609a17221 */ /* 0x000fe20000010100 */
[----:B------:R-:W-:Y:S01]  /*9340*/  FFMA.FTZ R6, R49, R4, -R40 ;  /* 0x0000000431067223 */ /* 0x000fe20000010828 */
[----:B-1----:R-:W-:Y:S02]  /*9350*/  F2FP.F16.F32.PACK_AB R160, R73, R12 ;  /* 0x0000000c49a0723e */ /* 0x002fe400000000ff */
[----:B------:R-:W-:Y:S01]  /*9360*/  FMUL.FTZ R161, R161, R4 ;  /* 0x00000004a1a17220 */ /* 0x000fe20000410000 */
[----:B------:R-:W-:Y:S01]  /*9370*/  HGMMA.64x128x16.F32 R88, R164, gdesc[UR8].tnspB, R88, gsb0 ;  /* 0x41e00008a4587df0 */ /* 0x000fe20008000858 */
[----:B------:R-:W1:Y:S08]  /*9380*/  MUFU.EX2 R77, R77 ;  /* 0x0000004d004d7308 */ /* 0x000e700000000800 */
[----:B------:R-:W2:Y:S08]  /*9390*/  MUFU.EX2 R201, R161 ;  /* 0x000000a100c97308 */ /* 0x000eb00000000800 */
[----:B------:R-:W-:Y:S01]  /*93a0*/  MUFU.EX2 R6, R6 ;  /* 0x0000000600067308 */ /* 0x000fe20000000800 */
[----:B-1----:R-:W-:-:S07]  /*93b0*/  F2FP.F16.F32.PACK_AB R162, R77, R14 ;  /* 0x0000000e4da2723e */ /* 0x002fce00000000ff */
[----:B------:R-:W-:Y:S01]  /*93c0*/  MUFU.EX2 R79, R79 ;  /* 0x0000004f004f7308 */ /* 0x000fe20000000800 */
[----:B--2---:R-:W-:-:S04]  /*93d0*/  FFMA.FTZ R42, R201, R0, R10 ;  /* 0x00000000c92a7223 */ /* 0x004fc8000001000a */
[C---:B------:R-:W-:Y:S01]  /*93e0*/  FADD.FTZ R42, R181.reuse, R42 ;  /* 0x0000002ab52a7221 */ /* 0x040fe20000010000 */
[----:B------:R-:W-:Y:S02]  /*93f0*/  F2FP.F16.F32.PACK_AB R181, R181, R10 ;  /* 0x0000000ab5b5723e */ /* 0x000fe400000000ff */
[----:B------:R-:W1:Y:S01]  /*9400*/  MUFU.EX2 R0, R57 ;  /* 0x0000003900007308 */ /* 0x000e620000000800 */
[----:B------:R-:W-:Y:S01]  /*9410*/  FADD.FTZ R3, R183, R42 ;  /* 0x0000002ab7037221 */ /* 0x000fe20000010000 */
[----:B------:R-:W-:-:S03]  /*9420*/  F2FP.F16.F32.PACK_AB R183, R32, R183 ;  /* 0x000000b720b7723e */ /* 0x000fc600000000ff */
[----:B------:R-:W-:-:S03]  /*9430*/  FADD.FTZ R42, R32, R3 ;  /* 0x00000003202a7221 */ /* 0x000fc60000010000 */
[----:B------:R-:W-:Y:S01]  /*9440*/  MUFU.EX2 R20, R20 ;  /* 0x0000001400147308 */ /* 0x000fe20000000800 */
        /* <DEDUP_REMOVED lines=10> */
[----:B------:R-:W-:Y:S01]  /*94f0*/  FADD.FTZ R42, R30, R3 ;  /* 0x000000031e2a7221 */ /* 0x000fe20000010000 */
[----:B------:R-:W-:Y:S01]  /*9500*/  FFMA.FTZ R3, R169, R4, -R40 ;  /* 0x00000004a9037223 */ /* 0x000fe20000010828 */
[----:B------:R-:W-:Y:S01]  /*9510*/  F2FP.F16.F32.PACK_AB R169, R28, R11 ;  /* 0x0000000b1ca9723e */ /* 0x000fe200000000ff */
[----:B------:R-:W-:Y:S08]  /*9520*/  MUFU.EX2 R24, R225 ;  /* 0x000000e100187308 */ /* 0x000ff00000000800 */
[----:B------:R-:W-:Y:S01]  /*9530*/  MUFU.EX2 R85, R85 ;  /* 0x0000005500557308 */ /* 0x000fe20000000800 */
[----:B------:R-:W-:-:S02]  /*9540*/  WARPGROUP.DEPBAR.LE gsb0, 0x0 ;  /* 0x00008000000079c5 */ /* 0x000fc40000010000 */
[----:B------:R2:W-:Y:S06]  /*9550*/  BAR.ARV R27, 0x100 ;  /* 0x0004001b0000751d */ /* 0x0005ec0000002000 */
        /* <DEDUP_REMOVED lines=8> */
[----:B---3--:R-:W-:Y:S01]  /*95e0*/  IMAD.U32 R29, RZ, RZ, UR5 ;  /* 0x00000005ff1d7e24 */ /* 0x008fe2000f8e00ff */
[----:B------:R-:W-:Y:S01]  /*95f0*/  UIADD3 UR5, UR6, -0x1, URZ ;  /* 0xffffffff06057890 */ /* 0x000fe2000fffe03f */
[-C--:B------:R-:W-:Y:S01]  /*9600*/  FMUL.FTZ R101, R101, R8.reuse ;  /* 0x0000000865657220 */ /* 0x080fe20000410000 */
[-C--:B------:R-:W-:Y:S01]  /*9610*/  FMUL.FTZ R104, R104, R8.reuse ;  /* 0x0000000868687220 */ /* 0x080fe20000410000 */
[-C--:B------:R-:W-:Y:S01]  /*9620*/  FMUL.FTZ R105, R105, R8.reuse ;  /* 0x0000000869697220 */ /* 0x080fe20000410000 */
[----:B------:R-:W-:Y:S01]  /*9630*/  @!P1 LEA R29, R29, UR38, 0x3 ;  /* 0x000000261d1d9c11 */ /* 0x000fe2000f8e18ff */
[-C--:B------:R-:W-:Y:S01]  /*9640*/  FMUL.FTZ R108, R108, R8.reuse ;  /* 0x000000086c6c7220 */ /* 0x080fe20000410000 */
[----:B------:R-:W-:Y:S01]  /*9650*/  FMUL.FTZ R109, R109, R8 ;  /* 0x000000086d6d7220 */ /* 0x000fe20000410000 */
[----:B------:R-:W-:Y:S01]  /*9660*/  UMOV UR6, UR5 ;  /* 0x0000000500067c82 */ /* 0x000fe20008000000 */
[----:B------:R-:W-:Y:S01]  /*9670*/  UMOV UR5, UR37 ;  /* 0x0000002500057c82 */ /* 0x000fe20008000000 */
[----:B--2---:R-:W-:-:S02]  /*9680*/  @!P1 VIADD R27, R29, 0x28860 ;  /* 0x000288601d1b9836 */ /* 0x004fc40000000000 */
[-C--:B------:R-:W-:Y:S01]  /*9690*/  FMUL.FTZ R112, R112, R8.reuse ;  /* 0x0000000870707220 */ /* 0x080fe20000410000 */
[-C--:B------:R-:W-:Y:S01]  /*96a0*/  FMUL.FTZ R113, R113, R8.reuse ;  /* 0x0000000871717220 */ /* 0x080fe20000410000 */
[-C--:B------:R-:W-:Y:S01]  /*96b0*/  FMUL.FTZ R116, R116, R8.reuse ;  /* 0x0000000874747220 */ /* 0x080fe20000410000 */
[-C--:B------:R-:W-:Y:S01]  /*96c0*/  FMUL.FTZ R117, R117, R8.reuse ;  /* 0x0000000875757220 */ /* 0x080fe20000410000 */
[----:B------:R-:W-:Y:S01]  /*96d0*/  @!P1 PRMT R29, RZ, 0x654, R27 ;  /* 0x00000654ff1d9816 */ /* 0x000fe2000000001b */
[----:B------:R-:W-:Y:S01]  /*96e0*/  FADD.FTZ R27, R15, R44 ;  /* 0x0000002c0f1b7221 */ /* 0x000fe20000010000 */
[-C--:B------:R-:W-:Y:S01]  /*96f0*/  FMUL.FTZ R120, R120, R8.reuse ;  /* 0x0000000878787220 */ /* 0x080fe20000410000 */
[-C--:B------:R-:W-:Y:S01]  /*9700*/  FMUL.FTZ R121, R121, R8.reuse ;  /* 0x0000000879797220 */ /* 0x080fe20000410000 */
[----:B------:R2:W-:Y:S01]  /*9710*/  @!P1 SYNCS.ARRIVE.TRANS64.RED.A1T0 RZ, [R29+URZ], RZ ;  /* 0x000000ff1dff99a7 */ /* 0x0005e2000810043f */
[----:B------:R-:W-:Y:S01]  /*9720*/  FADD.FTZ R44, R176, R27 ;  /* 0x0000001bb02c7221 */ /* 0x000fe20000010000 */
[-C--:B------:R-:W-:Y:S01]  /*9730*/  FMUL.FTZ R124, R124, R8.reuse ;  /* 0x000000087c7c7220 */ /* 0x080fe20000410000 */
[-C--:B------:R-:W-:Y:S01]  /*9740*/  FMUL.FTZ R125, R125, R8.reuse ;  /* 0x000000087d7d7220 */ /* 0x080fe20000410000 */
[-C--:B------:R-:W-:Y:S01]  /*9750*/  FMUL.FTZ R128, R128, R8.reuse ;  /* 0x0000000880807220 */ /* 0x080fe20000410000 */
[----:B------:R-:W-:Y:S01]  /*9760*/  FADD.FTZ R27, R25, R44 ;  /* 0x0000002c191b7221 */ /* 0x000fe20000010000 */
[-C--:B------:R-:W-:Y:S01]  /*9770*/  FMUL.FTZ R129, R129, R8.reuse ;  /* 0x0000000881817220 */ /* 0x080fe20000410000 */
[-C--:B------:R-:W-:Y:S01]  /*9780*/  FMUL.FTZ R132, R132, R8.reuse ;  /* 0x0000000884847220 */ /* 0x080fe20000410000 */
[----:B--2---:R-:W-:Y:S01]  /*9790*/  FADD.FTZ R29, R175, R42 ;  /* 0x0000002aaf1d7221 */ /* 0x004fe20000010000 */
[----:B------:R-:W-:Y:S01]  /*97a0*/  FADD.FTZ R44, R178, R27 ;  /* 0x0000001bb22c7221 */ /* 0x000fe20000010000 */
[C---:B------:R-:W-:Y:S01]  /*97b0*/  F2FP.F16.F32.PACK_AB R175, R26.reuse, R175 ;  /* 0x000000af1aaf723e */ /* 0x040fe200000000ff */
[----:B------:R-:W-:Y:S01]  /*97c0*/  FMUL.FTZ R133, R133, R8 ;  /* 0x0000000885857220 */ /* 0x000fe20000410000 */
[----:B------:R-:W-:Y:S01]  /*97d0*/  FADD.FTZ R42, R26, R29 ;  /* 0x0000001d1a2a7221 */ /* 0x000fe20000010000 */
[C---:B------:R-:W-:Y:S01]  /*97e0*/  FADD.FTZ R27, R153.reuse, R44 ;  /* 0x0000002c991b7221 */ /* 0x040fe20000010000 */
[----:B------:R-:W-:Y:S01]  /*97f0*/  MUFU.EX2 R26, R3 ;  /* 0x00000003001a7308 */ /* 0x000fe20000000800 */
[----:B------:R-:W-:Y:S01]  /*9800*/  F2FP.F16.F32.PACK_AB R178, R153, R178 ;  /* 0x000000b299b2723e */ /* 0x000fe200000000ff */
        /* <DEDUP_REMOVED lines=10> */
[----:B------:R-:W-:Y:S01]  /*98b0*/  FFMA.FTZ R27, R171, R4, -R40 ;  /* 0x00000004ab1b7223 */ /* 0x000fe20000010828 */
[C---:B------:R-:W-:Y:S01]  /*98c0*/  F2FP.F16.F32.PACK_AB R171, R13.reuse, R6 ;  /* 0x000000060dab723e */ /* 0x040fe200000000ff */
[----:B------:R-:W-:Y:S01]  /*98d0*/  FADD.FTZ R10, R13, R10 ;  /* 0x0000000a0d0a7221 */ /* 0x000fe20000010000 */
[----:B------:R-:W-:Y:S01]  /*98e0*/  FADD.FTZ R31, R191, R44 ;  /* 0x0000002cbf1f7221 */ /* 0x000fe20000010000 */
[----:B------:R-:W-:Y:S01]  /*98f0*/  FFMA.FTZ R40, R87, R4, -R40 ;  /* 0x0000000457287223 */ /* 0x000fe20000010828 */
[-C--:B------:R-:W-:Y:S01]  /*9900*/  FMUL.FTZ R140, R140, R8.reuse ;  /* 0x000000088c8c7220 */ /* 0x080fe20000410000 */
[-C--:B------:R-:W-:Y:S01]  /*9910*/  FMUL.FTZ R141, R141, R8.reuse ;  /* 0x000000088d8d7220 */ /* 0x080fe20000410000 */
[----:B------:R-:W-:Y:S01]  /*9920*/  FADD.FTZ R44, R168, R31 ;  /* 0x0000001fa82c7221 */ /* 0x000fe20000010000 */
[-C--:B------:R-:W-:Y:S01]  /*9930*/  FMUL.FTZ R144, R144, R8.reuse ;  /* 0x0000000890907220 */ /* 0x080fe20000410000 */
[-C--:B------:R-:W-:Y:S01]  /*9940*/  FMUL.FTZ R145, R145, R8.reuse ;  /* 0x0000000891917220 */ /* 0x080fe20000410000 */
[----:B------:R-:W-:Y:S01]  /*9950*/  MUFU.EX2 R40, R40 ;  /* 0x0000002800287308 */ /* 0x000fe20000000800 */
[----:B------:R-:W-:Y:S01]  /*9960*/  FADD.FTZ R15, R193, R44 ;  /* 0x0000002cc10f7221 */ /* 0x000fe20000010000 */
[-C--:B------:R-:W-:Y:S01]  /*9970*/  FMUL.FTZ R148, R148, R8.reuse ;  /* 0x0000000894947220 */ /* 0x080fe20000410000 */
[----:B------:R-:W-:Y:S01]  /*9980*/  FMUL.FTZ R149, R149, R8 ;  /* 0x0000000895957220 */ /* 0x000fe20000410000 */
[----:B------:R-:W-:Y:S01]  /*9990*/  F2FP.F16.F32.PACK_AB R176, R25, R176 ;  /* 0x000000b019b0723e */ /* 0x000fe200000000ff */
[----:B------:R-:W-:Y:S01]  /*99a0*/  FADD.FTZ R42, R170, R15 ;  /* 0x0000000faa2a7221 */ /* 0x000fe20000010000 */
[C---:B------:R-:W-:Y:S01]  /*99b0*/  F2FP.F16.F32.PACK_AB R170, R157.reuse, R170 ;  /* 0x000000aa9daa723e */ /* 0x040fe200000000ff */
[-C--:B------:R-:W-:Y:S01]  /*99c0*/  FMUL.FTZ R90, R90, R201.reuse ;  /* 0x000000c95a5a7220 */ /* 0x080fe20000410000 */
[----:B------:R-:W1:Y:S01]  /*99d0*/  MUFU.EX2 R44, R71 ;  /* 0x00000047002c7308 */ /* 0x000e620000000800 */
[----:B------:R-:W-:Y:S01]  /*99e0*/  FADD.FTZ R5, R157, R42 ;  /* 0x0000002a9d057221 */ /* 0x000fe20000010000 */
[----:B------:R-:W-:Y:S01]  /*99f0*/  F2FP.F16.F32.PACK_AB R174, R191, R174 ;  /* 0x000000aebfae723e */ /* 0x000fe200000000ff */
[-C--:B------:R-:W-:Y:S01]  /*9a00*/  FMUL.FTZ R91, R91, R201.reuse ;  /* 0x000000c95b5b7220 */ /* 0x080fe20000410000 */
[----:B------:R-:W-:Y:S01]  /*9a10*/  F2FP.F16.F32.PACK_AB R168, R193, R168 ;  /* 0x000000a8c1a8723e */ /* 0x000fe200000000ff */
[----:B------:R-:W-:Y:S01]  /*9a20*/  FADD.FTZ R32, R152, R5 ;  /* 0x0000000598207221 */ /* 0x000fe20000010000 */
[----:B------:R-:W-:Y:S01]  /*9a30*/  FADD.FTZ R5, R21, R10 ;  /* 0x0000000a15057221 */ /* 0x000fe20000010000 */
[C---:B------:R-:W-:Y:S01]  /*9a40*/  F2FP.F16.F32.PACK_AB R152, R159.reuse, R152 ;  /* 0x000000989f98723e */ /* 0x040fe200000000ff */
[----:B------:R-:W-:Y:S01]  /*9a50*/  FMUL.FTZ R94, R94, R201 ;  /* 0x000000c95e5e7220 */ /* 0x000fe20000410000 */
[----:B------:R-:W-:Y:S01]  /*9a60*/  FADD.FTZ R15, R159, R32 ;  /* 0x000000209f0f7221 */ /* 0x000fe20000010000 */
[C---:B------:R-:W-:Y:S01]  /*9a70*/  FADD.FTZ R5, R36.reuse, R5 ;  /* 0x0000000524057221 */ /* 0x040fe20000010000 */
[----:B------:R-:W2:Y:S01]  /*9a80*/  MUFU.EX2 R32, R81 ;  /* 0x0000005100207308 */ /* 0x000ea20000000800 */
[----:B------:R-:W-:Y:S01]  /*9a90*/  F2FP.F16.F32.PACK_AB R153, R36, R21 ;  /* 0x000000152499723e */ /* 0x000fe200000000ff */
        /* <DEDUP_REMOVED lines=22> */
[----:B-1----:R-:W-:Y:S01]  /*9c00*/  F2FP.F16.F32.PACK_AB R161, R75, R44 ;  /* 0x0000002c4ba1723e */ /* 0x002fe200000000ff */
[-C--:B------:R-:W-:Y:S01]  /*9c10*/  FMUL.FTZ R106, R106, R201.reuse ;  /* 0x000000c96a6a7220 */ /* 0x080fe20000410000 */
[----:B------:R-:W-:Y:S01]  /*9c20*/  FADD.FTZ R6, R12, R11 ;  /* 0x0000000b0c067221 */ /* 0x000fe20000010000 */
[----:B------:R-:W-:Y:S01]  /*9c30*/  FADD.FTZ R5, R44, R5 ;  /* 0x000000052c057221 */ /* 0x000fe20000010000 */
[----:B--2---:R-:W-:Y:S01]  /*9c40*/  F2FP.F16.F32.PACK_AB R163, R79, R32 ;  /* 0x000000204fa3723e */ /* 0x004fe200000000ff */
[-C--:B------:R-:W-:Y:S01]  /*9c50*/  FMUL.FTZ R107, R107, R201.reuse ;  /* 0x000000c96b6b7220 */ /* 0x080fe20000410000 */
        /* <DEDUP_REMOVED lines=19> */
[----:B-1----:R-:W-:Y:S01]  /*9d90*/  F2FP.F16.F32.PACK_AB R167, R40, R6 ;  /* 0x0000000628a7723e */ /* 0x002fe200000000ff */
        /* <DEDUP_REMOVED lines=23> */
[----:B------:R-:W-:Y:S06]  /*9f10*/  @P2 BRA `(.L_x_1921) ;  /* 0xffffffd800142947 */ /* 0x000fec000383ffff */
.L_x_1912:
[----:B------:R-:W-:Y:S06]  /*9f20*/  BAR.ARV 0x8, 0x120 ;  /* 0x0204800000007b1d */ /* 0x000fec0000002000 */
[----:B------:R-:W-:Y:S05]  /*9f30*/  @!P0 BRA `(.L_x_1922) ;  /* 0x0000000000048947 */ /* 0x000fea0003800000 */
[----:B------:R-:W-:Y:S01]  /*9f40*/  BPT.TRAP 0x1 ;  /* 0x000000040000795c */ /* 0x000fe20000300000 */
.L_x_1922:
[----:B------:R-:W-:Y:S01]  /*9f50*/  ULEA UR5, UR37, UR38, 0x3 ;  /* 0x0000002625057291 */ /* 0x000fe2000f8e183f */
[----:B------:R-:W-:-:S05]  /*9f60*/  IMAD.U32 R5, RZ, RZ, UR36 ;  /* 0x00000024ff057e24 */ /* 0x000fca000f8e00ff */
[----:B------:R-:W-:-:S04]  /*9f70*/  SHF.L.U32 R5, R5, 0x1f, RZ ;  /* 0x0000001f05057819 */ /* 0x000fc800000006ff */
[----:B------:R1:W2:Y:S01]  /*9f80*/  SYNCS.PHASECHK.TRANS64.TRYWAIT P2, [UR5+0x28850], R5 ;  /* 0x02885005ff0075a7 */ /* 0x0002a20008040145 */
[----:B------:R-:W-:Y:S05]  /*9f90*/  @!P0 BRA `(.L_x_1923) ;  /* 0x0000000000048947 */ /* 0x000fea0003800000 */
[----:B------:R-:W-:Y:S01]  /*9fa0*/  BPT.TRAP 0x1 ;  /* 0x000000040000795c */ /* 0x000fe20000300000 */
.L_x_1923:
[----:B--2---:R-:W-:Y:S05]  /*9fb0*/  @P2 BRA `(.L_x_1924) ;  /* 0x0000000000082947 */ /* 0x004fea0003800000 */
[----:B------:R-:W2:Y:S02]  /*9fc0*/  SYNCS.PHASECHK.TRANS64.TRYWAIT P0, [UR5+0x28850], R5 ;  /* 0x02885005ff0075a7 */ /* 0x000ea40008000145 */
[----:B--2---:R-:W-:Y:S05]  /*9fd0*/  @!P0 BRA `(.L_x_1925) ;  /* 0x0000004800bc8947 */ /* 0x004fea0003800000 */
.L_x_1924:
[----:B------:R-:W-:Y:S01]  /*9fe0*/  UIADD3 UR38, UR38, 0x400, URZ ;  /* 0x0000040026267890 */ /* 0x000fe2000fffe03f */
[----:B------:R-:W-:Y:S01]  /*9ff0*/  WARPGROUP.ARRIVE ;  /* 0x00000000000079c5 */ /* 0x000fe20000000000 */
[----:B------:R-:W-:Y:S01]  /*a000*/  UMOV UR7, 0x40000040 ;  /* 0x4000004000077882 */ /* 0x000fe20000000000 */
[----:B--2---:R-:W2:Y:S01]  /*a010*/  SHFL.BFLY PT, R6, R3, 0x2, 0x1f ;  /* 0x0c401f0003067f89 */ /* 0x004ea200000e0000 */
[----:B------:R-:W-:Y:S01]  /*a020*/  USHF.R.U32.HI UR38, URZ, 0x4, UR38 ;  /* 0x000000043f267899 */ /* 0x000fe20008011626 */
[----:B------:R-:W-:Y:S01]  /*a030*/  IMAD.MOV.U32 R29, RZ, RZ, RZ ;  /* 0x000000ffff1d7224 */ /* 0x000fe200078e00ff */
[----:B------:R-:W-:Y:S01]  /*a040*/  UIADD3 UR57, UR57, 0x1, URZ ;  /* 0x0000000139397890 */ /* 0x000fe2000fffe03f */
[----:B-1----:R-:W1:Y:S01]  /*a050*/  SHFL.BFLY PT, R5, R0, 0x2, 0x1f ;  /* 0x0c401f0000057f89 */ /* 0x002e6200000e0000 */
[----:B------:R-:W-:Y:S01]  /*a060*/  ULOP3.LUT UR38, UR38, 0x3fff, URZ, 0xc0, !UPT ;  /* 0x00003fff26267892 */ /* 0x000fe2000f8ec03f */
[----:B------:R-:W-:-:S03]  /*a070*/  IMAD.MOV.U32 R14, RZ, RZ, RZ ;  /* 0x000000ffff0e7224 */ /* 0x000fc600078e00ff */
        /* <DEDUP_REMOVED lines=9> */
[----:B------:R-:W-:Y:S01]  /*a110*/  MOV R3, 0xff800000 ;  /* 0xff80000000037802 */ /* 0x000fe20000000f00 */
[----:B-1----:R-:W-:Y:S01]  /*a120*/  FADD.FTZ R8, R5, R0 ;  /* 0x0000000005087221 */ /* 0x002fe20000010000 */
[----:B------:R-:W-:Y:S01]  /*a130*/  IMAD.MOV.U32 R0, RZ, RZ, -0x800000 ;  /* 0xff800000ff007424 */ /* 0x000fe200078e00ff */
[----:B------:R-:W1:Y:S01]  /*a140*/  SHFL.BFLY PT, R5, R6, 0x1, 0x1f ;  /* 0x0c201f0006057f89 */ /* 0x000e6200000e0000 */
[----:B------:R-:W-:-:S03]  /*a150*/  USEL UR37, UR37, URZ, UP0 ;  /* 0x0000003f25257287 */ /* 0x000fc60008000000 */
[----:B------:R-:W2:Y:S01]  /*a160*/  SHFL.BFLY PT, R11, R8, 0x1, 0x1f ;  /* 0x0c201f00080b7f89 */ /* 0x000ea200000e0000 */
[----:B-1----:R-:W-:Y:S01]  /*a170*/  FADD.FTZ R12, R6, R5 ;  /* 0x00000005060c7221 */ /* 0x002fe20000010000 */
[----:B--2---:R-:W-:-:S04]  /*a180*/  FADD.FTZ R11, R8, R11 ;  /* 0x0000000b080b7221 */ /* 0x004fc80000010000 */
[----:B------:R-:W-:Y:S01]  /*a190*/  FSETP.NE.FTZ.AND P0, PT, R12, RZ, PT ;  /* 0x000000ff0c00720b */ /* 0x000fe20003f15000 */
[----:B------:R-:W-:Y:S01]  /*a1a0*/  IMAD.U32 R8, RZ, RZ, UR5 ;  /* 0x00000005ff087e24 */ /* 0x000fe2000f8e00ff */
[----:B------:R-:W-:-:S11]  /*a1b0*/  FSETP.NE.FTZ.AND P2, PT, R11, RZ, PT ;  /* 0x000000ff0b00720b */ /* 0x000fd60003f55000 */
[C---:B------:R-:W-:Y:S01]  /*a1c0*/  @P0 FMUL.FTZ R6, R4.reuse, 0.69314718246459960938 ;  /* 0x3f31721804060820 */ /* 0x040fe20000410000 */
[----:B------:R-:W1:Y:S01]  /*a1d0*/  @P0 MUFU.LG2 R5, R12 ;  /* 0x0000000c00050308 */ /* 0x000e620000000c00 */
[----:B------:R-:W-:Y:S01]  /*a1e0*/  @P2 FMUL.FTZ R13, R4, 0.69314718246459960938 ;  /* 0x3f317218040d2820 */ /* 0x000fe20000410000 */
[----:B------:R-:W-:-:S06]  /*a1f0*/  @!P1 VIADD R4, R8, 0x28860 ;  /* 0x0002886008049836 */ /* 0x000fcc0000000000 */
[----:B------:R-:W2:Y:S01]  /*a200*/  @P2 MUFU.LG2 R10, R11 ;  /* 0x0000000b000a2308 */ /* 0x000ea20000000c00 */
[----:B------:R-:W-:-:S07]  /*a210*/  @!P1 PRMT R4, RZ, 0x654, R4 ;  /* 0x00000654ff049816 */ /* 0x000fce0000000004 */
[----:B------:R-:W3:Y:S01]  /*a220*/  @P0 MUFU.RCP R29, R12 ;  /* 0x0000000c001d0308 */ /* 0x000ee20000001000 */
[----:B-1----:R-:W-:-:S04]  /*a230*/  @P0 FMUL.FTZ R5, R5, 0.69314718246459960938 ;  /* 0x3f31721805050820 */ /* 0x002fc80000410000 */
[----:B------:R-:W-:Y:S01]  /*a240*/  @P0 FFMA.FTZ R3, R6, R7, R5 ;  /* 0x0000000706030223 */ /* 0x000fe20000010005 */
[----:B------:R-:W-:Y:S02]  /*a250*/  PLOP3.LUT P0, PT, PT, PT, PT, 0x8, 0x0 ;  /* 0x000000000000781c */ /* 0x000fe40003f0e170 */
[----:B------:R1:W4:Y:S01]  /*a260*/  @P2 MUFU.RCP R14, R11 ;  /* 0x0000000b000e2308 */ /* 0x0003220000001000 */
        /* <DEDUP_REMOVED lines=72> */
[-C--:B----4-:R-:W-:Y:S01]  /*a6f0*/  FMUL.FTZ R13, R90, R14.reuse ;  /* 0x0000000e5a0d7220 */ /* 0x090fe20000410000 */
        /* <DEDUP_REMOVED lines=31> */
.L_x_1895:
        /* <DEDUP_REMOVED lines=8> */
[----:B------:R-:W-:Y:S01]  /*a970*/  IADD3 R87, R22, UR42, RZ ;  /* 0x0000002a16577c10 */ /* 0x000fe2000fffe0ff */
[----:B------:R-:W-:Y:S01]  /*a980*/  ULDC UR10, c[0x0][0xa88] ;  /* 0x0002a200000a7ab9 */ /* 0x000fe20000000800 */
[C---:B------:R-:W-:Y:S01]  /*a990*/  IADD3 R27, P2, R16.reuse, 0x20, RZ ;  /* 0x00000020101b7810 */ /* 0x040fe20007f5e0ff */
[----:B------:R-:W1:Y:S01]  /*a9a0*/  LDC.64 R88, c[0x0][0xb78] ;  /* 0x0002de00ff587b82 */ /* 0x000e620000000a00 */
[C---:B------:R-:W-:Y:S01]  /*a9b0*/  IADD3 R21, P5, R16.reuse, 0x60, RZ ;  /* 0x0000006010157810 */ /* 0x040fe20007fbe0ff */
[----:B------:R-:W-:Y:S01]  /*a9c0*/  VIADD R4, R87, 0x8 ;  /* 0x0000000857047836 */ /* 0x000fe20000000000 */
[C---:B------:R-:W-:Y:S01]  /*a9d0*/  LOP3.LUT R5, R16.reuse, 0x380, RZ, 0xc0, !PT ;  /* 0x0000038010057812 */ /* 0x040fe200078ec0ff */
[----:B------:R-:W-:Y:S01]  /*a9e0*/  USHF.R.S32.HI UR5, URZ, 0x1f, UR43 ;  /* 0x0000001f3f057899 */ /* 0x000fe2000801142b */
[----:B------:R-:W-:Y:S01]  /*a9f0*/  IADD3 R81, P4, R16, 0x4000, RZ ;  /* 0x0000400010517810 */ /* 0x000fe20007f9e0ff */
[----:B------:R-:W-:Y:S01]  /*aa00*/  ULDC.64 UR8, c[0x0][0xb70] ;  /* 0x0002dc0000087ab9 */ /* 0x000fe20000000a00 */
[----:B------:R-:W-:Y:S01]  /*aa10*/  LOP3.LUT R26, R27, 0x380, RZ, 0xc0, !PT ;  /* 0x000003801b1a7812 */ /* 0x000fe200078ec0ff */
[----:B------:R-:W-:Y:S01]  /*aa20*/  UIMAD UR5, UR5, UR8, URZ ;  /* 0x00000008050572a4 */ /* 0x000fe2000f8e023f */
[----:B------:R-:W-:Y:S01]  /*aa30*/  LOP3.LUT P0, RZ, R186, 0x3, RZ, 0xc0, !PT ;  /* 0x00000003baff7812 */ /* 0x000fe2000780c0ff */
[----:B------:R-:W-:Y:S01]  /*aa40*/  UIMAD.WIDE.U32 UR6, UR43, UR8, URZ ;  /* 0x000000082b0672a5 */ /* 0x000fe2000f8e003f */
[----:B------:R-:W-:Y:S01]  /*aa50*/  LOP3.LUT R20, R21, 0x380, RZ, 0xc0, !PT ;  /* 0x0000038015147812 */ /* 0x000fe200078ec0ff */
[----:B------:R-:W-:Y:S01]  /*aa60*/  UIMAD UR5, UR43, UR9, UR5 ;  /* 0x000000092b0572a4 */ /* 0x000fe2000f8e0205 */
[----:B------:R-:W-:Y:S01]  /*aa70*/  SHF.R.U64 R5, R5, 0x3, RZ ;  /* 0x0000000305057819 */ /* 0x000fe200000012ff */
[----:B------:R-:W-:Y:S01]  /*aa80*/  USHF.R.S32.HI UR8, URZ, 0x1f, UR44 ;  /* 0x0000001f3f087899 */ /* 0x000fe2000801142c */
[----:B------:R-:W-:Y:S01]  /*aa90*/  IADD3 R25, P6, R16, 0x40, RZ ;  /* 0x0000004010197810 */ /* 0x000fe20007fde0ff */
[----:B------:R-:W-:Y:S01]  /*aaa0*/  UIADD3 UR5, UR7, UR5, URZ ;  /* 0x0000000507057290 */ /* 0x000fe2000fffe03f */
[----:B------:R-:W-:-:S02]  /*aab0*/  LOP3.LUT R14, R81, 0x380, RZ, 0xc0, !PT ;  /* 0x00000380510e7812 */ /* 0x000fc400078ec0ff */
[----:B------:R-:W-:Y:S02]  /*aac0*/  SHF.R.U64 R26, R26, 0x3, RZ ;  /* 0x000000031a1a7819 */ /* 0x000fe400000012ff */
[----:B------:R-:W-:Y:S02]  /*aad0*/  ISETP.GE.OR P1, PT, R4, UR10, P0 ;  /* 0x0000000a04007c0c */ /* 0x000fe40008726670 */
[----:B------:R-:W-:Y:S02]  /*aae0*/  SHF.R.U64 R20, R20, 0x3, RZ ;  /* 0x0000000314147819 */ /* 0x000fe400000012ff */
[----:B------:R-:W-:Y:S01]  /*aaf0*/  LOP3.LUT R4, R5, R16, RZ, 0x3c, !PT ;  /* 0x0000001005047212 */ /* 0x000fe200078e3cff */
[----:B------:R-:W-:Y:S01]  /*ab00*/  IMAD.MOV.U32 R5, RZ, RZ, R17 ;  /* 0x000000ffff057224 */ /* 0x000fe200078e0011 */
[----:B------:R-:W-:Y:S02]  /*ab10*/  LOP3.LUT R24, R25, 0x380, RZ, 0xc0, !PT ;  /* 0x0000038019187812 */ /* 0x000fe400078ec0ff */
[----:B------:R-:W-:-:S02]  /*ab20*/  SHF.R.U64 R14, R14, 0x3, RZ ;  /* 0x000000030e0e7819 */ /* 0x000fc400000012ff */
[----:B------:R-:W-:Y:S01]  /*ab30*/  LOP3.LUT R26, R26, R27, RZ, 0x3c, !PT ;  /* 0x0000001b1a1a7212 */ /* 0x000fe200078e3cff */
[----:B------:R-:W-:Y:S01]  /*ab40*/  IMAD.X R27, RZ, RZ, R17, P2 ;  /* 0x000000ffff1b7224 */ /* 0x000fe200010e0611 */
[----:B------:R-:W-:Y:S02]  /*ab50*/  LOP3.LUT R20, R20, R21, RZ, 0x3c, !PT ;  /* 0x0000001514147212 */ /* 0x000fe400078e3cff */
[----:B------:R-:W-:Y:S02]  /*ab60*/  IADD3 R21, P2, R16, 0x4040, RZ ;  /* 0x0000404010157810 */ /* 0x000fe40007f5e0ff */
[----:B------:R-:W-:Y:S02]  /*ab70*/  SHF.R.U64 R24, R24, 0x3, RZ ;  /* 0x0000000318187819 */ /* 0x000fe400000012ff */
[----:B------:R-:W-:Y:S02]  /*ab80*/  LOP3.LUT R14, R14, R81, RZ, 0x3c, !PT ;  /* 0x000000510e0e7212 */ /* 0x000fe400078e3cff */
[----:B------:R-:W-:-:S02]  /*ab90*/  MOV R81, R4 ;  /* 0x0000000400517202 */ /* 0x000fc40000000f00 */
[----:B------:R-:W-:Y:S02]  /*aba0*/  F2FP.F16.F32.PACK_AB R5, R10, R13 ;  /* 0x0000000d0a05723e */ /* 0x000fe400000000ff */
[----:B------:R-:W-:Y:S02]  /*abb0*/  LOP3.LUT R10, R21, 0x380, RZ, 0xc0, !PT ;  /* 0x00000380150a7812 */ /* 0x000fe400078ec0ff */
[----:B------:R-:W-:Y:S02]  /*abc0*/  LOP3.LUT R24, R24, R25, RZ, 0x3c, !PT ;  /* 0x0000001918187212 */ /* 0x000fe400078e3cff */
[----:B------:R-:W-:Y:S02]  /*abd0*/  IADD3.X R25, RZ, R17, RZ, P6, !PT ;  /* 0x00000011ff197210 */ /* 0x000fe400037fe4ff */
[----:B------:R-:W-:Y:S02]  /*abe0*/  IADD3 R84, P6, R16, 0x4060, RZ ;  /* 0x0000406010547810 */ /* 0x000fe40007fde0ff */
[----:B------:R-:W-:-:S02]  /*abf0*/  SHF.R.U64 R10, R10, 0x3, RZ ;  /* 0x000000030a0a7819 */ /* 0x000fc400000012ff */
[----:B------:R-:W-:Y:S02]  /*ac00*/  LOP3.LUT R13, R84, 0x380, RZ, 0xc0, !PT ;  /* 0x00000380540d7812 */ /* 0x000fe400078ec0ff */
[----:B------:R-:W-:Y:S01]  /*ac10*/  LOP3.LUT R10, R10, R21, RZ, 0x3c, !PT ;  /* 0x000000150a0a7212 */ /* 0x000fe200078e3cff */
[--C-:B------:R-:W-:Y:S01]  /*ac20*/  IMAD.X R21, RZ, RZ, R17.reuse, P5 ;  /* 0x000000ffff157224 */ /* 0x100fe200028e0611 */
[----:B------:R-:W-:Y:S02]  /*ac30*/  F2FP.F16.F32.PACK_AB R4, R12, R15 ;  /* 0x0000000f0c04723e */ /* 0x000fe400000000ff */
[----:B------:R-:W-:Y:S02]  /*ac40*/  IADD3 R15, P3, R16, 0x4020, RZ ;  /* 0x00004020100f7810 */ /* 0x000fe40007f7e0ff */
[----:B------:R-:W-:Y:S02]  /*ac50*/  F2FP.F16.F32.PACK_AB R6, R6, R11 ;  /* 0x0000000b0606723e */ /* 0x000fe400000000ff */
[----:B------:R-:W-:Y:S01]  /*ac60*/  SHF.R.U64 R11, R13, 0x3, RZ ;  /* 0x000000030d0b7819 */ /* 0x000fe200000012ff */
[----:B------:R-:W-:Y:S01]  /*ac70*/  IMAD.X R13, RZ, RZ, R17, P3 ;  /* 0x000000ffff0d7224 */ /* 0x000fe200018e0611 */
[----:B------:R-:W-:-:S02]  /*ac80*/  LOP3.LUT R12, R15, 0x380, RZ, 0xc0, !PT ;  /* 0x000003800f0c7812 */ /* 0x000fc400078ec0ff */
[----:B------:R-:W-:Y:S01]  /*ac90*/  F2FP.F16.F32.PACK_AB R7, R7, R8 ;  /* 0x000000080707723e */ /* 0x000fe200000000ff */
[----:B------:R-:W-:Y:S01]  /*aca0*/  BAR.SYNC.DEFER_BLOCKING 0x1, 0x100 ;  /* 0x0044000000007b1d */ /* 0x000fe20000010000 */
[----:B------:R-:W-:Y:S01]  /*acb0*/  MOV R85, R20 ;  /* 0x0000001400557202 */ /* 0x000fe20000000f00 */
[----:B------:R-:W-:Y:S01]  /*acc0*/  IMAD.U32 R21, RZ, RZ, UR7 ;  /* 0x00000007ff157e24 */ /* 0x000fe2000f8e00ff */
[----:B------:R-:W-:Y:S01]  /*acd0*/  LOP3.LUT R8, R11, R84, RZ, 0x3c, !PT ;  /* 0x000000540b087212 */ /* 0x000fe200078e3cff */
[----:B------:R-:W-:Y:S01]  /*ace0*/  IMAD.U32 R20, RZ, RZ, UR6 ;  /* 0x00000006ff147e24 */ /* 0x000fe2000f8e00ff */
[----:B------:R-:W-:Y:S01]  /*acf0*/  IADD3.X R11, RZ, R17, RZ, P2, !PT ;  /* 0x00000011ff0b7210 */ /* 0x000fe200017fe4ff */
[----:B------:R-:W-:Y:S01]  /*ad00*/  ULDC.64 UR6, c[0x0][0xb40] ;  /* 0x0002d00000067ab9 */ /* 0x000fe20000000a00 */
[----:B------:R-:W-:Y:S02]  /*ad10*/  MOV R21, UR5 ;  /* 0x0000000500157c02 */ /* 0x000fe40008000f00 */
[----:B------:R-:W-:-:S02]  /*ad20*/  SHF.R.U64 R12, R12, 0x3, RZ ;  /* 0x000000030c0c7819 */ /* 0x000fc400000012ff */
[----:B------:R-:W-:Y:S01]  /*ad30*/  MOV R26, R26 ;  /* 0x0000001a001a7202 */ /* 0x000fe20000000f00 */
[----:B-1----:R-:W-:Y:S01]  /*ad40*/  IMAD.WIDE.U32 R20, R88, UR44, R20 ;  /* 0x0000002c58147c25 */ /* 0x002fe2000f8e0014 */
[----:B------:R-:W-:Y:S02]  /*ad50*/  LOP3.LUT R12, R12, R15, RZ, 0x3c, !PT ;  /* 0x0000000f0c0c7212 */ /* 0x000fe400078e3cff */
[----:B------:R-:W-:Y:S01]  /*ad60*/  MOV R86, R24 ;  /* 0x0000001800567202 */ /* 0x000fe20000000f00 */
[----:B------:R-:W-:Y:S01]  /*ad70*/  IMAD.X R15, RZ, RZ, R17, P4 ;  /* 0x000000ffff0f7224 */ /* 0x000fe200020e0611 */
[----:B------:R-:W-:Y:S02]  /*ad80*/  SHF.R.S32.HI R25, RZ, 0x1f, R87 ;  /* 0x0000001fff197819 */ /* 0x000fe40000011457 */
[----:B------:R-:W-:Y:S02]  /*ad90*/  IADD3 R20, P2, R87, R20, RZ ;  /* 0x0000001457147210 */ /* 0x000fe40007f5e0ff */
[----:B------:R-:W-:-:S02]  /*ada0*/  MOV R84, R14 ;  /* 0x0000000e00547202 */ /* 0x000fc40000000f00 */
[----:B------:R-:W-:Y:S01]  /*adb0*/  MOV R83, R12 ;  /* 0x0000000c00537202 */ /* 0x000fe20000000f00 */
[----:B------:R1:W-:Y:S01]  /*adc0*/  STSM.16.M88.4 [R81], R4 ;  /* 0x0000000451007844 */ /* 0x0003e20000000200 */
        /* <DEDUP_REMOVED lines=8> */
[----:B-1----:R-:W-:Y:S01]  /*ae50*/  MOV R81, R10 ;  /* 0x0000000a00517202 */ /* 0x002fe20000000f00 */
[----:B------:R-:W-:Y:S01]  /*ae60*/  IMAD R10, R88, UR8, RZ ;  /* 0x00000008580a7c24 */ /* 0x000fe2000f8e02ff */
[----:B------:R-:W-:Y:S01]  /*ae70*/  F2FP.F16.F32.PACK_AB R6, R9, R78 ;  /* 0x0000004e0906723e */ /* 0x000fe200000000ff */
[----:B------:R-:W-:Y:S01]  /*ae80*/  IMAD.X R9, RZ, RZ, R17, P6 ;  /* 0x000000ffff097224 */ /* 0x000fe200030e0611 */
[----:B------:R-:W-:Y:S01]  /*ae90*/  F2FP.F16.F32.PACK_AB R4, R79, R82 ;  /* 0x000000524f04723e */ /* 0x000fe200000000ff */
[----:B------:R-:W-:Y:S01]  /*aea0*/  IMAD R24, R89, UR44, R10 ;  /* 0x0000002c59187c24 */ /* 0x000fe2000f8e020a */
[----:B------:R-:W-:-:S02]  /*aeb0*/  F2FP.F16.F32.PACK_AB R5, R77, R80 ;  /* 0x000000504d05723e */ /* 0x000fc400000000ff */
[----:B------:R-:W-:Y:S02]  /*aec0*/  F2FP.F16.F32.PACK_AB R7, R75, R76 ;  /* 0x0000004c4b07723e */ /* 0x000fe400000000ff */
[----:B------:R-:W-:Y:S02]  /*aed0*/  MOV R75, R8 ;  /* 0x00000008004b7202 */ /* 0x000fe40000000f00 */
[----:B------:R-:W-:Y:S01]  /*aee0*/  F2FP.F16.F32.PACK_AB R8, R73, R74 ;  /* 0x0000004a4908723e */ /* 0x000fe200000000ff */
[----:B------:R1:W-:Y:S01]  /*aef0*/  STSM.16.M88.4 [R26], R4 ;  /* 0x000000041a007844 */ /* 0x0003e20000000200 */
[----:B------:R-:W-:Y:S02]  /*af00*/  F2FP.F16.F32.PACK_AB R9, R71, R72 ;  /* 0x000000484709723e */ /* 0x000fe400000000ff */
[----:B------:R-:W-:Y:S02]  /*af10*/  F2FP.F16.F32.PACK_AB R10, R69, R70 ;  /* 0x00000046450a723e */ /* 0x000fe400000000ff */
[----:B------:R-:W-:-:S02]  /*af20*/  F2FP.F16.F32.PACK_AB R11, R67, R68 ;  /* 0x00000044430b723e */ /* 0x000fc400000000ff */
[----:B------:R-:W-:Y:S02]  /*af30*/  IADD3.X R21, R25, R21, R24, P2, !PT ;  /* 0x0000001519157210 */ /* 0x000fe400017fe418 */
[----:B------:R-:W-:Y:S01]  /*af40*/  F2FP.F16.F32.PACK_AB R24, R49, R50 ;  /* 0x000000323118723e */ /* 0x000fe200000000ff */
[----:B------:R-:W-:Y:S01]  /*af50*/  STSM.16.M88.4 [R86], R8 ;  /* 0x0000000856007844 */ /* 0x000fe20000000200 */
[----:B------:R-:W-:Y:S02]  /*af60*/  F2FP.F16.F32.PACK_AB R25, R47, R48 ;  /* 0x000000302f19723e */ /* 0x000fe400000000ff */
[----:B------:R-:W-:Y:S01]  /*af70*/  F2FP.F16.F32.PACK_AB R47, R35, R36 ;  /* 0x00000024232f723e */ /* 0x000fe200000000ff */
[----:B------:R-:W-:Y:S01]  /*af80*/  STSM.16.M88.4 [R85], R12 ;  /* 0x0000000c55007844 */ /* 0x000fe20000000200 */
[----:B------:R-:W-:Y:S02]  /*af90*/  F2FP.F16.F32.PACK_AB R150, R29, R30 ;  /* 0x0000001e1d96723e */ /* 0x000fe400000000ff */
[----:B-1----:R-:W-:-:S02]  /*afa0*/  F2FP.F16.F32.PACK_AB R4, R57, R58 ;  /* 0x0000003a3904723e */ /* 0x002fc400000000ff */
        /* <DEDUP_REMOVED lines=8> */
[----:B------:R-:W-:Y:S01]  /*b030*/  STSM.16.M88.4 [R83], R24 ;  /* 0x0000001853007844 */ /* 0x000fe20000000200 */
[----:B------:R-:W-:-:S03]  /*b040*/  ISETP.GE.OR P0, PT, R87, UR10, P0 ;  /* 0x0000000a57007c0c */ /* 0x000fc60008706670 */
        /* <DEDUP_REMOVED lines=10> */
[----:B------:R-:W1:Y:S03]  /*b0f0*/  SHFL.IDX PT, R6, R188, RZ, 0x1f ;  /* 0x00001fffbc067589 */ /* 0x000e6600000e0000 */
[----:B------:R-:W-:-:S05]  /*b100*/  LEA.HI.X R5, R20, UR7, R21, 0x2, P2 ;  /* 0x0000000714057c11 */ /* 0x000fca00090f1415 */
        /* <DEDUP_REMOVED lines=24> */
.L_x_1929:
[----:B------:R-:W-:Y:S05]  /*b290*/  BSYNC B0 ;  /* 0x0000000000007941 */ /* 0x000fea0003800000 */
.L_x_1928:
[----:B------:R-:W-:Y:S05]  /*b2a0*/  BRA `(.L_x_1927) ;  /* 0x00000008001c7947 */ /* 0x000fea0003800000 */
.L_x_1926:
        /* <DEDUP_REMOVED lines=28> */
[----:B------:R-:W-:Y:S02]  /*b470*/  LEA.HI.X R7, R4, UR9, R3, 0x2, P0 ;  /* 0x0000000904077c11 */ /* 0x000fe400080f1403 */
[----:B------:R-:W-:-:S05]  /*b480*/  MOV R3, 0xff800000 ;  /* 0xff80000000037802 */ /* 0x000fca0000000f00 */
[----:B------:R4:W-:Y:S02]  /*b490*/  STG.E desc[UR52][R6.64], R3 ;  /* 0x0000000306007986 */ /* 0x0009e4000c101934 */
.L_x_1931:
[----:B------:R-:W-:Y:S05]  /*b4a0*/  BSYNC B0 ;  /* 0x0000000000007941 */ /* 0x000fea0003800000 */
.L_x_1930:
[----:B------:R-:W-:Y:S01]  /*b4b0*/  ULDC UR5, c[0x0][0xa88] ;  /* 0x0002a20000057ab9 */ /* 0x000fe20000000800 */
[C---:B--2---:R-:W-:Y:S01]  /*b4c0*/  IMAD R0, R8.reuse, UR6, RZ ;  /* 0x0000000608007c24 */ /* 0x044fe2000f8e02ff */
[----:B------:R-:W-:Y:S01]  /*b4d0*/  UIADD3 UR42, -UR42, UR5, URZ ;  /* 0x000000052a2a7290 */ /* 0x000fe2000fffe13f */
[----:B------:R-:W-:Y:S01]  /*b4e0*/  IMAD.WIDE.U32 R4, R8, UR43, R18 ;  /* 0x0000002b08047c25 */ /* 0x000fe2000f8e0012 */
[----:B------:R-:W-:Y:S01]  /*b4f0*/  ULOP3.LUT UR47, URZ, UR47, URZ, 0x33, !UPT ;  /* 0x0000002f3f2f7292 */ /* 0x000fe2000f8e333f */
[----:B------:R-:W-:Y:S01]  /*b500*/  SHF.R.S32.HI R185, RZ, 0x1f, R184 ;  /* 0x0000001fffb97819 */ /* 0x000fe200000114b8 */
[----:B------:R-:W-:Y:S01]  /*b510*/  BSSY B0, `(.L_x_1932) ;  /* 0x0000021000007945 */ /* 0x000fe20003800000 */
[----:B----4-:R-:W-:Y:S01]  /*b520*/  IMAD R3, R9, UR43, R0 ;  /* 0x0000002b09037c24 */ /* 0x010fe2000f8e0200 */
[C---:B------:R-:W-:Y:S01]  /*b530*/  ISETP.GE.AND P2, PT, R184.reuse, UR42, PT ;  /* 0x0000002ab8007c0c */ /* 0x040fe2000bf46270 */
[C---:B------:R-:W-:Y:S02]  /*b540*/  VIADD R0, R184.reuse, 0x40 ;  /* 0x00000040b8007836 */ /* 0x040fe40000000000 */
[----:B------:R-:W-:Y:S01]  /*b550*/  VIADD R6, R184, 0x20 ;  /* 0x00000020b8067836 */ /* 0x000fe20000000000 */
[----:B------:R-:W-:Y:S01]  /*b560*/  IADD3 R5, R5, R3, RZ ;  /* 0x0000000305057210 */ /* 0x000fe20007ffe0ff */
[----:B-1----:R-:W-:Y:S01]  /*b570*/  VIADD R7, R14, UR47 ;  /* 0x0000002f0e077c36 */ /* 0x002fe20008000000 */
[----:B------:R-:W-:Y:S01]  /*b580*/  ISETP.GE.AND P0, PT, R0, UR42, PT ;  /* 0x0000002a00007c0c */ /* 0x000fe2000bf06270 */
[----:B---3--:R-:W-:Y:S01]  /*b590*/  IMAD R0, R10, UR7, RZ ;  /* 0x000000070a007c24 */ /* 0x008fe2000f8e02ff */
[----:B------:R-:W-:Y:S01]  /*b5a0*/  ISETP.GE.AND P4, PT, R6, UR42, PT ;  /* 0x0000002a06007c0c */ /* 0x000fe2000bf86270 */
[----:B------:R-:W-:-:S02]  /*b5b0*/  VIADD R6, R184, 0x60 ;  /* 0x00000060b8067836 */ /* 0x000fc40000000000 */
[----:B------:R-:W-:Y:S02]  /*b5c0*/  IMAD R3, R11, UR44, R0 ;  /* 0x0000002c0b037c24 */ /* 0x000fe4000f8e0200 */
[----:B------:R-:W-:Y:S01]  /*b5d0*/  IMAD.WIDE.U32 R8, R10, UR44, R4 ;  /* 0x0000002c0a087c25 */ /* 0x000fe2000f8e0004 */
[----:B------:R-:W-:-:S03]  /*b5e0*/  ISETP.GE.AND P1, PT, R6, UR42, PT ;  /* 0x0000002a06007c0c */ /* 0x000fc6000bf26270 */
[----:B------:R-:W-:-:S04]  /*b5f0*/  IMAD.WIDE R6, R7, 0x80, R184 ;  /* 0x0000008007067825 */ /* 0x000fc800078e02b8 */
[----:B------:R-:W-:Y:S01]  /*b600*/  IMAD.IADD R11, R9, 0x1, R3 ;  /* 0x00000001090b7824 */ /* 0x000fe200078e0203 */
[----:B------:R-:W-:Y:S06]  /*b610*/  @P2 BRA `(.L_x_1933) ;  /* 0x0000000000402947 */ /* 0x000fec0003800000 */
[----:B------:R-:W-:Y:S01]  /*b620*/  ULDC.64 UR6, c[0x0][0xad8] ;  /* 0x0002b60000067ab9 */ /* 0x000fe20000000a00 */
[----:B------:R-:W-:Y:S01]  /*b630*/  MOV R4, R8 ;  /* 0x0000000800047202 */ /* 0x000fe20000000f00 */
[----:B------:R-:W-:Y:S01]  /*b640*/  IMAD R3, R7, UR6, RZ ;  /* 0x0000000607037c24 */ /* 0x000fe2000f8e02ff */
[----:B------:R-:W-:Y:S01]  /*b650*/  ULDC UR5, c[0x0][0xa8c] ;  /* 0x0002a30000057ab9 */ /* 0x000fe20000000800 */
[C---:B------:R-:W-:Y:S01]  /*b660*/  VIADD R0, R18.reuse, 0x40 ;  /* 0x0000004012007836 */ /* 0x040fe20000000000 */
[----:B------:R-:W-:Y:S01]  /*b670*/  ISETP.GE.AND P2, PT, R18, UR5, PT ;  /* 0x0000000512007c0c */ /* 0x000fe2000bf46270 */
[----:B------:R-:W-:Y:S02]  /*b680*/  IMAD.MOV.U32 R5, RZ, RZ, R11 ;  /* 0x000000ffff057224 */ /* 0x000fe400078e000b */
[----:B------:R-:W-:Y:S01]  /*b690*/  IMAD R3, R6, UR7, R3 ;  /* 0x0000000706037c24 */ /* 0x000fe2000f8e0203 */
        /* <DEDUP_REMOVED lines=8> */
.L_x_1933:
[----:B------:R-:W-:Y:S05]  /*b720*/  BSYNC B0 ;  /* 0x0000000000007941 */ /* 0x000fea0003800000 */
.L_x_1932:
[----:B------:R-:W-:Y:S04]  /*b730*/  BSSY B0, `(.L_x_1934) ;  /* 0x0000014000007945 */ /* 0x000fe80003800000 */
[----:B------:R-:W-:Y:S05]  /*b740*/  @P4 BRA `(.L_x_1935) ;  /* 0x0000000000484947 */ /* 0x000fea0003800000 */
[----:B------:R-:W-:Y:S01]  /*b750*/  IADD3 R3, P2, R6, 0x20, RZ ;  /* 0x0000002006037810 */ /* 0x000fe20007f5e0ff */
[----:B------:R-:W-:Y:S01]  /*b760*/  ULDC.64 UR6, c[0x0][0xad8] ;  /* 0x0002b60000067ab9 */ /* 0x000fe20000000a00 */
[----:B------:R-:W-:Y:S01]  /*b770*/  IMAD.MOV.U32 R4, RZ, RZ, R8 ;  /* 0x000000ffff047224 */ /* 0x000fe200078e0008 */
[C---:B------:R-:W-:Y:S01]  /*b780*/  IADD3 R10, R18.reuse, 0x40, RZ ;  /* 0x00000040120a7810 */ /* 0x040fe20007ffe0ff */
        /* <DEDUP_REMOVED lines=9> */
[----:B-1----:R-:W-:Y:S01]  /*b820*/  LEA R12, P2, R4, UR6, 0x1 ;  /* 0x00000006040c7c11 */ /* 0x002fe2000f8408ff */
[----:B------:R-:W-:-:S05]  /*b830*/  IMAD.IADD R3, R5, 0x1, R3 ;  /* 0x0000000105037824 */ /* 0x000fca00078e0203 */
[----:B------:R-:W-:-:S05]  /*b840*/  LEA.HI.X R13, R4, UR7, R3, 0x1, P2 ;  /* 0x00000007040d7c11 */ /* 0x000fca00090f0c03 */
[----:B------:R2:W-:Y:S04]  /*b850*/  @!P3 STG.E.128 desc[UR52][R12.64], RZ ;  /* 0x000000ff0c00b986 */ /* 0x0005e8000c101d34 */
[----:B------:R2:W-:Y:S02]  /*b860*/  @!P4 STG.E.128 desc[UR52][R12.64+0x80], RZ ;  /* 0x000080ff0c00c986 */ /* 0x0005e4000c101d34 */
.L_x_1935:
[----:B------:R-:W-:Y:S05]  /*b870*/  BSYNC B0 ;  /* 0x0000000000007941 */ /* 0x000fea0003800000 */
.L_x_1934:
        /* <DEDUP_REMOVED lines=8> */
[C---:B------:R-:W-:Y:S01]  /*b900*/  ISETP.GE.AND P2, PT, R18.reuse, UR5, PT ;  /* 0x0000000512007c0c */ /* 0x040fe2000bf46270 */
[----:B------:R-:W-:Y:S02]  /*b910*/  VIADD R10, R18, 0x40 ;  /* 0x00000040120a7836 */ /* 0x000fe40000000000 */
[----:B------:R-:W-:Y:S02]  /*b920*/  IMAD R0, R0, UR6, RZ ;  /* 0x0000000600007c24 */ /* 0x000fe4000f8e02ff */
[----:B------:R-:W-:Y:S01]  /*b930*/  IMAD.WIDE.U32 R4, R3, UR6, R4 ;  /* 0x0000000603047c25 */ /* 0x000fe2000f8e0004 */
[----:B------:R-:W-:-:S03]  /*b940*/  ISETP.GE.AND P3, PT, R10, UR5, PT ;  /* 0x000000050a007c0c */ /* 0x000fc6000bf66270 */
[----:B------:R-:W-:Y:S01]  /*b950*/  IMAD R3, R3, UR7, R0 ;  /* 0x0000000703037c24 */ /* 0x000fe2000f8e0200 */
[----:B------:R-:W-:Y:S02]  /*b960*/  ULDC.64 UR6, c[0x0][0xa80] ;  /* 0x0002a00000067ab9 */ /* 0x000fe40000000a00 */
[----:B-12---:R-:W-:Y:S02]  /*b970*/  LEA R12, P0, R4, UR6, 0x1 ;  /* 0x00000006040c7c11 */ /* 0x006fe4000f8008ff */
[----:B------:R-:W-:-:S04]  /*b980*/  IADD3 R3, R5, R3, RZ ;  /* 0x0000000305037210 */ /* 0x000fc80007ffe0ff */
[----:B------:R-:W-:-:S05]  /*b990*/  LEA.HI.X R13, R4, UR7, R3, 0x1, P0 ;  /* 0x00000007040d7c11 */ /* 0x000fca00080f0c03 */
[----:B------:R3:W-:Y:S04]  /*b9a0*/  @!P2 STG.E.128 desc[UR52][R12.64], RZ ;  /* 0x000000ff0c00a986 */ /* 0x0007e8000c101d34 */
[----:B------:R3:W-:Y:S02]  /*b9b0*/  @!P3 STG.E.128 desc[UR52][R12.64+0x80], RZ ;  /* 0x000080ff0c00b986 */ /* 0x0007e4000c101d34 */
.L_x_1937:
[----:B------:R-:W-:Y:S05]  /*b9c0*/  BSYNC B0 ;  /* 0x0000000000007941 */ /* 0x000fea0003800000 */
.L_x_1936:
        /* <DEDUP_REMOVED lines=20> */
.L_x_1938:
[----:B------:R-:W-:Y:S05]  /*bb10*/  BSYNC B0 ;  /* 0x0000000000007941 */ /* 0x000fea0003800000 */
.L_x_1927:
[----:B------:R-:W5:Y:S02]  /*bb20*/  LDC R0, c[0x0][0xda8] ;  /* 0x00036a00ff007b82 */ /* 0x000f640000000800 */
[----:B-----5:R-:W-:-:S13]  /*bb30*/  ISETP.LE.AND P0, PT, R0, UR4, PT ;  /* 0x0000000400007c0c */ /* 0x020fda000bf03270 */
[----:B------:R-:W-:Y:S05]  /*bb40*/  @!P0 BRA `(.L_x_1939) ;  /* 0xffffff50009c8947 */ /* 0x000fea000383ffff */
[----:B------:R-:W-:Y:S05]  /*bb50*/  EXIT ;  /* 0x000000000000794d */ /* 0x000fea0003800000 */
.L_x_1891:
        /* <DEDUP_REMOVED lines=8> */
[----:B------:R-:W-:Y:S02]  /*bbe0*/  IMAD.MOV.U32 R17, RZ, RZ, 0x1 ;  /* 0x00000001ff117424 */ /* 0x000fe400078e00ff */
[----:B------:R-:W-:-:S04]  /*bbf0*/  IMAD.MOV.U32 R16, RZ, RZ, RZ ;  /* 0x000000ffff107224 */ /* 0x000fc800078e00ff */
[----:B------:R-:W1:Y:S02]  /*bc00*/  LDC R0, c[0x0][0xda8] ;  /* 0x00036a00ff007b82 */ /* 0x000e640000000800 */
[----:B-1----:R-:W-:-:S13]  /*bc10*/  ISETP.LE.AND P0, PT, R0, UR4, PT ;  /* 0x0000000400007c0c */ /* 0x002fda000bf03270 */
[----:B------:R-:W-:Y:S05]  /*bc20*/  @P0 BRA `(.L_x_1940) ;  /* 0x00000028004c0947 */ /* 0x000fea0003800000 */
[----:B------:R-:W1:Y:S01]  /*bc30*/  S2R R2, SR_TID.X ;  /* 0x0000000000027919 */ /* 0x000e620000002100 */
[----:B------:R-:W-:Y:S01]  /*bc40*/  MOV R18, UR4 ;  /* 0x0000000400127c02 */ /* 0x000fe20008000f00 */
[----:B------:R-:W-:Y:S01]  /*bc50*/  IMAD.MOV.U32 R16, RZ, RZ, RZ ;  /* 0x000000ffff107224 */ /* 0x000fe200078e00ff */
[----:B------:R-:W-:Y:S01]  /*bc60*/  ULDC UR48, c[0x0][0xc] ;  /* 0x0000030000307ab9 */ /* 0x000fe20000000800 */
[----:B------:R-:W-:Y:S01]  /*bc70*/  IMAD.MOV.U32 R17, RZ, RZ, 0x1 ;  /* 0x00000001ff117424 */ /* 0x000fe200078e00ff */
[----:B------:R-:W-:Y:S01]  /*bc80*/  ULDC.64 UR44, c[0x0][0x198] ;  /* 0x00006600002c7ab9 */ /* 0x000fe20000000a00 */
[----:B------:R-:W-:Y:S01]  /*bc90*/  UMOV UR47, URZ ;  /* 0x0000003f002f7c82 */ /* 0x000fe20008000000 */
[----:B-1----:R-:W-:-:S07]  /*bca0*/  LOP3.LUT R19, R2, 0x1f, RZ, 0xc0, !PT ;  /* 0x0000001f02137812 */ /* 0x002fce00078ec0ff */
.L_x_1988:
        /* <DEDUP_REMOVED lines=21> */
.L_x_1941:
[----:B------:R-:W-:Y:S01]  /*be00*/  ULDC UR9, c[0x0][0xdc4] ;  /* 0x0003710000097ab9 */ /* 0x000fe20000000800 */
[----:B------:R-:W-:Y:S01]  /*be10*/  UMOV UR7, UR8 ;  /* 0x0000000800077c82 */ /* 0x000fe20008000000 */
[----:B------:R-:W-:-:S11]  /*be20*/  UISETP.NE.AND UP0, UPT, UR9, 0x1, UPT ;  /* 0x000000010900788c */ /* 0x000fd6000bf05270 */
[----:B------:R-:W-:Y:S02]  /*be30*/  @UP0 ULDC.64 UR10, c[0x0][0xdc8] ;  /* 0x00037200000a0ab9 */ /* 0x000fe40000000a00 */
[----:B------:R-:W-:-:S04]  /*be40*/  UIMAD.WIDE.U32 UR4, UR8, UR10, URZ ;  /* 0x0000000a080472a5 */ /* 0x000fc8000f8e003f */
[----:B------:R-:W-:-:S04]  /*be50*/  @UP0 USHF.R.U32.HI UR7, URZ, UR11, UR5 ;  /* 0x0000000b3f070299 */ /* 0x000fc80008011605 */
[----:B------:R-:W-:-:S12]  /*be60*/  UIMAD UR4, UR7, UR9, URZ ;  /* 0x00000009070472a4 */ /* 0x000fd8000f8e023f */
.L_x_1942:
[----:B------:R-:W-:Y:S01]  /*be70*/  ULOP3.LUT UR5, URZ, UR7, URZ, 0x33, !UPT ;  /* 0x000000073f057292 */ /* 0x000fe2000f8e333f */
[----:B------:R-:W-:Y:S01]  /*be80*/  BSSY B6, `(.L_x_1943) ;  /* 0x000025e000067945 */ /* 0x000fe20003800000 */
[----:B------:R-:W-:Y:S01]  /*be90*/  ULDC.64 UR10, c[0x0][0x3f8] ;  /* 0x0000fe00000a7ab9 */ /* 0x000fe20000000a00 */
[----:B------:R-:W-:Y:S01]  /*bea0*/  ULDC UR7, c[0x0][0xdac] ;  /* 0x00036b0000077ab9 */ /* 0x000fe20000000800 */
[----:B------:R-:W-:Y:S02]  /*beb0*/  UISETP.NE.U32.AND UP0, UPT, UR10, URZ, UPT ;  /* 0x0000003f0a00728c */ /* 0x000fe4000bf05070 */
[----:B------:R-:W-:Y:S02]  /*bec0*/  UIADD3 UR5, UR5, UR7, URZ ;  /* 0x0000000705057290 */ /* 0x000fe4000fffe03f */
[----:B------:R-:W-:Y:S02]  /*bed0*/  UISETP.NE.AND.EX UP0, UPT, UR11, URZ, UPT, UP0 ;  /* 0x0000003f0b00728c */ /* 0x000fe4000bf05300 */
[----:B------:R-:W-:Y:S01]  /*bee0*/  USHF.L.U32 UR41, UR5, 0x7, URZ ;  /* 0x0000000705297899 */ /* 0x000fe2000800063f */
[----:B------:R-:W-:Y:S01]  /*bef0*/  ULDC UR7, c[0x0][0x404] ;  /* 0x0001010000077ab9 */ /* 0x000fe20000000800 */
[----:B------:R-:W-:Y:S01]  /*bf00*/  ULDC UR10, c[0x0][0x288] ;  /* 0x0000a200000a7ab9 */ /* 0x000fe20000000800 */
[----:B------:R-:W-:-:S02]  /*bf10*/  USEL UR7, UR7, 0x1, UP0 ;  /* 0x0000000107077887 */ /* 0x000fc40008000000 */
[----:B------:R-:W-:Y:S01]  /*bf20*/  UIADD3 UR5, UR41, 0xff, -UR10 ;  /* 0x000000ff29057890 */ /* 0x000fe2000fffe80a */
[----:B------:R-:W-:Y:S02]  /*bf30*/  ULDC UR9, c[0x0][0xdb8] ;  /* 0x00036e0000097ab9 */ /* 0x000fe40000000800 */
[----:B------:R-:W-:Y:S01]  /*bf40*/  ULDC UR10, c[0x0][0x2e0] ;  /* 0x0000b800000a7ab9 */ /* 0x000fe20000000800 */
[----:B------:R-:W-:Y:S02]  /*bf50*/  UISETP.NE.AND UP1, UPT, UR9, 0x1, UPT ;  /* 0x000000010900788c */ /* 0x000fe4000bf25270 */
[----:B------:R-:W-:Y:S02]  /*bf60*/  UIMAD UR11, UR7, UR10, 0x7f ;  /* 0x0000007f070b74a4 */ /* 0x000fe4000f8e020a */
[----:B------:R-:W-:Y:S02]  /*bf70*/  UIMAD UR5, UR7, UR10, UR5 ;  /* 0x0000000a070572a4 */ /* 0x000fe4000f8e0205 */
[----:B------:R-:W-:-:S02]  /*bf80*/  USHF.R.S32.HI UR10, URZ, 0x1f, UR11 ;  /* 0x0000001f3f0a7899 */ /* 0x000fc4000801140b */
[----:B------:R-:W-:Y:S02]  /*bf90*/  USHF.R.S32.HI UR7, URZ, 0x1f, UR5 ;  /* 0x0000001f3f077899 */ /* 0x000fe40008011405 */
[----:B------:R-:W-:Y:S02]  /*bfa0*/  ULEA.HI UR10, UR10, UR11, URZ, 0x7 ;  /* 0x0000000b0a0a7291 */ /* 0x000fe4000f8f383f */
[----:B------:R-:W-:Y:S02]  /*bfb0*/  ULEA.HI UR7, UR7, UR5, URZ, 0x7 ;  /* 0x0000000507077291 */ /* 0x000fe4000f8f383f */
[----:B------:R-:W-:Y:S02]  /*bfc0*/  USHF.R.S32.HI UR10, URZ, 0x7, UR10 ;  /* 0x000000073f0a7899 */ /* 0x000fe4000801140a */
[----:B------:R-:W-:Y:S02]  /*bfd0*/  USHF.R.S32.HI UR7, URZ, 0x7, UR7 ;  /* 0x000000073f077899 */ /* 0x000fe40008011407 */
[----:B------:R-:W-:-:S02]  /*bfe0*/  UIADD3 UR4, UR8, -UR4, URZ ;  /* 0x8000000408047290 */ /* 0x000fc4000fffe03f */
[----:B------:R-:W-:Y:S01]  /*bff0*/  UISETP.LT.AND UP0, UPT, UR10, UR7, UPT ;  /* 0x000000070a00728c */ /* 0x000fe2000bf01270 */
[----:B------:R-:W-:-:S03]  /*c000*/  ULDC UR8, c[0x0][0xdc4] ;  /* 0x0003710000087ab9 */ /* 0x000fc60000000800 */
[----:B------:R-:W-:Y:S02]  /*c010*/  USEL UR39, UR10, UR7, UP0 ;  /* 0x000000070a277287 */ /* 0x000fe40008000000 */
[----:B------:R-:W-:-:S03]  /*c020*/  UIMAD UR6, UR6, UR8, UR4 ;  /* 0x00000008060672a4 */ /* 0x000fc6000f8e0204 */
[----:B------:R-:W-:Y:S01]  /*c030*/  @UP1 ULDC UR4, c[0x0][0xdbc] ;  /* 0x00036f0000041ab9 */ /* 0x000fe20000000800 */
[----:B------:R-:W-:Y:S01]  /*c040*/  ISETP.LT.AND P0, PT, RZ, UR39, PT ;  /* 0x00000027ff007c0c */ /* 0x000fe2000bf01270 */
[----:B------:R-:W-:Y:S01]  /*c050*/  UIMAD.WIDE.U32 UR4, UR6, UR4, URZ ;  /* 0x00000004060472a5 */ /* 0x000fe2000f8e003f */
[----:B------:R-:W-:Y:S01]  /*c060*/  @UP1 ULDC UR8, c[0x0][0xdc0] ;  /* 0x0003700000081ab9 */ /* 0x000fe20000000800 */
[----:B------:R-:W-:Y:S02]  /*c070*/  UMOV UR43, UR6 ;  /* 0x00000006002b7c82 */ /* 0x000fe40008000000 */
[----:B------:R-:W-:-:S04]  /*c080*/  @UP1 USHF.R.U32.HI UR43, URZ, UR8, UR5 ;  /* 0x000000083f2b1299 */ /* 0x000fc80008011605 */
[----:B------:R-:W-:-:S04]  /*c090*/  UIADD3 UR42, -UR43, URZ, URZ ;  /* 0x0000003f2b2a7290 */ /* 0x000fc8000fffe13f */
[----:B------:R-:W-:Y:S01]  /*c0a0*/  UIMAD UR42, UR9, UR42, UR6 ;  /* 0x0000002a092a72a4 */ /* 0x000fe2000f8e0206 */
[----:B------:R-:W-:Y:S11]  /*c0b0*/  @P0 BRA `(.L_x_1944) ;  /* 0x0000000000400947 */ /* 0x000ff60003800000 */
[----:B------:R-:W-:Y:S01]  /*c0c0*/  ISETP.NE.AND P0, PT, R19, RZ, PT ;  /* 0x000000ff1300720c */ /* 0x000fe20003f05270 */
[----:B------:R-:W-:-:S12]  /*c0d0*/  IMAD.MOV.U32 R13, RZ, RZ, R18 ;  /* 0x000000ffff0d7224 */ /* 0x000fd800078e0012 */
        /* <DEDUP_REMOVED lines=14> */
.L_x_1944:
        /* <DEDUP_REMOVED lines=11> */
[----:B------:R-:W-:Y:S01]  /*c270*/  MOV R4, UR6 ;  /* 0x0000000600047c02 */ /* 0x000fe20008000f00 */
[----:B------:R-:W-:Y:S01]  /*c280*/  IMAD.U32 R5, RZ, RZ, UR7 ;  /* 0x00000007ff057e24 */ /* 0x000fe2000f8e00ff */
        /* <DEDUP_REMOVED lines=10> */
.L_x_1946:
        /* <DEDUP_REMOVED lines=19> */
[----:B--2---:R-:W-:Y:S05]  /*c460*/  CALL.ABS.NOINC R2 ;  /* 0x0000000002007343 */ /* 0x004fea0003c00000 */
.L_x_1948:
        /* <DEDUP_REMOVED lines=8> */
[----:B------:R-:W-:Y:S01]  /*c4f0*/  MOV R8, 0x70 ;  /* 0x0000007000087802 */ /* 0x000fe20000000f00 */
[----:B------:R-:W-:Y:S02]  /*c500*/  IMAD.U32 R7, RZ, RZ, UR9 ;  /* 0x00000009ff077e24 */ /* 0x000fe4000f8e00ff */
[----:B------:R-:W-:-:S02]  /*c510*/  IMAD.U32 R10, RZ, RZ, UR4 ;  /* 0x00000004ff0a7e24 */ /* 0x000fc4000f8e00ff */
[----:B------:R-:W-:Y:S02]  /*c520*/  IMAD.U32 R11, RZ, RZ, UR5 ;  /* 0x00000005ff0b7e24 */ /* 0x000fe4000f8e00ff */
[----:B------:R-:W-:Y:S02]  /*c530*/  IMAD.MOV.U32 R12, RZ, RZ, 0x1 ;  /* 0x00000001ff0c7424 */ /* 0x000fe400078e00ff */
[----:B------:R-:W-:-:S07]  /*c540*/  IMAD.MOV.U32 R13, RZ, RZ, RZ ;  /* 0x000000ffff0d7224 */ /* 0x000fce00078e00ff */
[----:B------:R-:W-:-:S07]  /*c550*/  LEPC R20, `(.L_x_1947) ;  /* 0x000000001014794e */ /* 0x000fce0000000000 */
[----:B-1----:R-:W-:Y:S05]  /*c560*/  CALL.ABS.NOINC R2 ;  /* 0x0000000002007343 */ /* 0x002fea0003c00000 */
.L_x_1947:
[----:B------:R-:W-:Y:S01]  /*c570*/  ULDC.64 UR4, c[0x0][0x9f8] ;  /* 0x00027e0000047ab9 */ /* 0x000fe20000000a00 */
[----:B------:R-:W-:Y:S01]  /*c580*/  IMAD.U32 R5, RZ, RZ, UR43 ;  /* 0x0000002bff057e24 */ /* 0x000fe2000f8e00ff */
[----:B------:R-:W-:Y:S01]  /*c590*/  ISETP.NE.U32.AND P0, PT, RZ, UR4, PT ;  /* 0x00000004ff007c0c */ /* 0x000fe2000bf05070 */
[----:B------:R-:W1:Y:S01]  /*c5a0*/  LDC R4, c[0x0][0x428] ;  /* 0x00010a00ff047b82 */ /* 0x000e620000000800 */
[----:B------:R-:W-:Y:S02]  /*c5b0*/  MOV R0, UR43 ;  /* 0x0000002b00007c02 */ /* 0x000fe40008000f00 */
[----:B------:R-:W-:-:S13]  /*c5c0*/  ISETP.NE.AND.EX P0, PT, RZ, UR5, PT, P0 ;  /* 0x00000005ff007c0c */ /* 0x000fda000bf05300 */
[----:B------:R-:W2:Y:S02]  /*c5d0*/  @P0 LDC.64 R2, c[0x0][0x9f8] ;  /* 0x00027e00ff020b82 */ /* 0x000ea40000000a00 */
[----:B--2---:R-:W-:-:S05]  /*c5e0*/  @P0 IMAD.WIDE R2, R5, 0x4, R2 ;  /* 0x0000000405020825 */ /* 0x004fca00078e0202 */
[----:B------:R2:W3:Y:S01]  /*c5f0*/  @P0 LDG.E R0, desc[UR52][R2.64] ;  /* 0x0000003402000981 */ /* 0x0004e2000c1e1900 */
[----:B-1----:R-:W-:Y:S01]  /*c600*/  ISETP.NE.AND P0, PT, R4, 0x1, PT ;  /* 0x000000010400780c */ /* 0x002fe20003f05270 */
[----:B------:R-:W-:Y:S01]  /*c610*/  IMAD.U32 R4, RZ, RZ, UR42 ;  /* 0x0000002aff047e24 */ /* 0x000fe2000f8e00ff */
[----:B------:R-:W-:Y:S01]  /*c620*/  ISETP.NE.AND P1, PT, R19, RZ, PT ;  /* 0x000000ff1300720c */ /* 0x000fe20003f25270 */
[----:B------:R-:W-:Y:S01]  /*c630*/  UMOV UR40, URZ ;  /* 0x0000003f00287c82 */ /* 0x000fe20008000000 */
[----:B------:R-:W-:Y:S01]  /*c640*/  UMOV UR8, 0x40 ;  /* 0x0000004000087882 */ /* 0x000fe20000000000 */
[----:B------:R-:W-:Y:S01]  /*c650*/  UMOV UR9, UR41 ;  /* 0x0000002900097c82 */ /* 0x000fe20008000000 */
[----:B------:R-:W-:Y:S01]  /*c660*/  UMOV UR10, UR42 ;  /* 0x0000002a000a7c82 */ /* 0x000fe20008000000 */
[----:B------:R-:W-:Y:S01]  /*c670*/  UMOV UR11, UR43 ;  /* 0x0000002b000b7c82 */ /* 0x000fe20008000000 */
[----:B------:R-:W-:Y:S01]  /*c680*/  UMOV UR6, 0xffffffff ;  /* 0xffffffff00067882 */ /* 0x000fe20000000000 */
[----:B--2---:R-:W1:Y:S06]  /*c690*/  LDC.64 R2, c[0x0][0x3f8] ;  /* 0x0000fe00ff027b82 */ /* 0x004e6c0000000a00 */
[----:B------:R-:W-:-:S02]  /*c6a0*/  VOTEU.ALL UP1, P1 ;  /* 0x00000000003f7886 */ /* 0x000fc40000820000 */
[----:B------:R-:W2:Y:S03]  /*c6b0*/  @P0 LDC R5, c[0x0][0x42c] ;  /* 0x00010b00ff050b82 */ /* 0x000ea60000000800 */
[----:B------:R-:W-:-:S04]  /*c6c0*/  @!UP1 UIADD3 UR4, UP0, UR44, 0x270, URZ ;  /* 0x000002702c049890 */ /* 0x000fc8000ff1e03f */
[----:B------:R-:W-:Y:S01]  /*c6d0*/  @!UP1 UIADD3.X UR5, URZ, UR45, URZ, UP0, !UPT ;  /* 0x0000002d3f059290 */ /* 0x000fe200087fe43f */
[----:B------:R-:W4:Y:S08]  /*c6e0*/  @P0 LDC R6, c[0x0][0x430] ;  /* 0x00010c00ff060b82 */ /* 0x000f300000000800 */
[----:B------:R1:W-:Y:S01]  /*c6f0*/  @!UP1 UTMAPF.L2.4D [UR40], [UR4] ;  /* 0x00000028040095b8 */ /* 0x0003e20008018000 */
[----:B--2---:R-:W-:Y:S01]  /*c700*/  @P0 IMAD.HI.U32 R5, R5, UR42, RZ ;  /* 0x0000002a05050c27 */ /* 0x004fe2000f8e00ff */
[----:B------:R2:W-:Y:S04]  /*c710*/  @!UP1 UTMAPF.L2.4D [UR8], [UR4] ;  /* 0x00000008040095b8 */ /* 0x0005e80008018000 */
[----:B----4-:R-:W-:Y:S01]  /*c720*/  @P0 SHF.R.U32.HI R4, RZ, R6, R5 ;  /* 0x00000006ff040219 */ /* 0x010fe20000011605 */
[----:B------:R-:W-:Y:S01]  /*c730*/  IMAD.U32 R5, RZ, RZ, UR39 ;  /* 0x00000027ff057e24 */ /* 0x000fe2000f8e00ff */
[----:B-1----:R-:W-:-:S03]  /*c740*/  ISETP.NE.U32.AND P0, PT, R2, RZ, PT ;  /* 0x000000ff0200720c */ /* 0x002fc60003f05070 */
[----:B------:R-:W-:Y:S01]  /*c750*/  VIADD R5, R5, 0xffffffff ;  /* 0xffffffff05057836 */ /* 0x000fe20000000000 */
[----:B------:R-:W-:-:S04]  /*c760*/  ISETP.NE.AND.EX P0, PT, R3, RZ, PT, P0 ;  /* 0x000000ff0300720c */ /* 0x000fc80003f05300 */
[----:B---3--:R-:W-:Y:S01]  /*c770*/  SEL R6, R0, RZ, !P0 ;  /* 0x000000ff00067207 */ /* 0x008fe20004000000 */
[----:B--2---:R-:W-:Y:S08]  /*c780*/  BRA.DIV UR6, `(.L_x_1949) ;  /* 0x0000002206e87947 */ /* 0x004ff0000b800000 */
.L_x_2000:
[----:B------:R-:W-:Y:S01]  /*c790*/  UMOV UR4, 0xffffffff ;  /* 0xffffffff00047882 */ /* 0x000fe20000000000 */
[----:B------:R-:W-:Y:S02]  /*c7a0*/  SHF.R.S32.HI R12, RZ, 0x1f, R0 ;  /* 0x0000001fff0c7819 */ /* 0x000fe40000011400 */
[----:B------:R-:W-:Y:S05]  /*c7b0*/  BRA.DIV UR4, `(.L_x_1950) ;  /* 0x0000002604087947 */ /* 0x000fea000b800000 */
[----:B------:R-:W-:-:S13]  /*c7c0*/  ELECT P6, URZ, PT ;  /* 0x00000000003f782f */ /* 0x000fda00038c0000 */
.L_x_2003:
[----:B------:R-:W-:Y:S05]  /*c7d0*/  @!P6 BRA `(.L_x_1951) ;  /* 0x0000000000d8e947 */ /* 0x000fea0003800000 */
[----:B------:R-:W-:Y:S01]  /*c7e0*/  MOV R6, R0 ;  /* 0x0000000000067202 */ /* 0x000fe20000000f00 */
        /* <DEDUP_REMOVED lines=17> */
[----:B------:R-:W-:-:S05]  /*c900*/  IADD3 R7, -R11, RZ, RZ ;  /* 0x000000ff0b077210 */ /* 0x000fca0007ffe1ff */
[----:B------:R-:W-:-:S07]  /*c910*/  IMAD R5, R10, R7, R5 ;  /* 0x000000070a057224 */ /* 0x000fce00078e0205 */
.L_x_1952:
[----:B------:R-:W2:Y:S01]  /*c920*/  S2R R7, SR_TID.X ;  /* 0x0000000000077919 */ /* 0x000ea20000002100 */
[----:B-1----:R-:W-:Y:S02]  /*c930*/  LEA R8, R16, UR38, 0x3 ;  /* 0x0000002610087c11 */ /* 0x002fe4000f8e18ff */
[----:B--2---:R-:W-:Y:S02]  /*c940*/  LOP3.LUT R9, R7, 0x7f, RZ, 0xc0, !PT ;  /* 0x0000007f07097812 */ /* 0x004fe400078ec0ff */
[----:B------:R-:W-:Y:S02]  /*c950*/  SHF.L.U32 R7, R17, 0x1f, RZ ;  /* 0x0000001f11077819 */ /* 0x000fe400000006ff */
[----:B------:R-:W-:Y:S02]  /*c960*/  ISETP.NE.AND P3, PT, R9, RZ, PT ;  /* 0x000000ff0900720c */ /* 0x000fe40003f65270 */
[----:B------:R-:W1:Y:S02]  /*c970*/  SYNCS.PHASECHK.TRANS64.TRYWAIT P2, [R8+URZ+0x28840], R7 ;  /* 0x02884007080075a7 */ /* 0x000e64000804017f */
[----:B-1----:R-:W-:Y:S09]  /*c980*/  @!P2 BRA `(.L_x_1953) ;  /* 0x0000002000b4a947 */ /* 0x002ff20003800000 */
.L_x_2004:
[----:B------:R-:W-:Y:S05]  /*c990*/  @P3 BRA `(.L_x_1954) ;  /* 0x0000000000143947 */ /* 0x000fea0003800000 */
[----:B------:R-:W-:Y:S01]  /*c9a0*/  ISETP.NE.AND P2, PT, R19, RZ, PT ;  /* 0x000000ff1300720c */ /* 0x000fe20003f45270 */
[----:B-1----:R-:W-:-:S04]  /*c9b0*/  IMAD.MOV.U32 R7, RZ, RZ, 0x8000 ;  /* 0x00008000ff077424 */ /* 0x002fc800078e00ff */
[----:B------:R2:W-:Y:S08]  /*c9c0*/  SYNCS.ARRIVE.TRANS64 RZ, [R8+URZ+0x28830], R7 ;  /* 0x0288300708ff79a7 */ /* 0x0005f0000800003f */
[----:B------:R-:W-:Y:S05]  /*c9d0*/  @!P2 BRA `(.L_x_1954) ;  /* 0x000000000004a947 */ /* 0x000fea0003800000 */
[----:B------:R-:W-:Y:S01]  /*c9e0*/  BPT.TRAP 0x1 ;  /* 0x000000040000795c */ /* 0x000fe20000300000 */
.L_x_1954:
        /* <DEDUP_REMOVED lines=17> */
[----:B---3--:R-:W-:Y:S01]  /*cb00*/  UMOV UR8, UR14 ;  /* 0x0000000e00087c82 */ /* 0x008fe20008000000 */
[----:B------:R-:W-:Y:S02]  /*cb10*/  UMOV UR10, UR15 ;  /* 0x0000000f000a7c82 */ /* 0x000fe40008000000 */
[----:B------:R3:W-:Y:S02]  /*cb20*/  UTMALDG.4D [UR8], [UR4], desc[UR6] ;  /* 0x00000608040075b4 */ /* 0x0007e40008019000 */
[----:B---3--:R-:W-:Y:S01]  /*cb30*/  NOP ;  /* 0x0000000000007918 */ /* 0x008fe20000000000 */
.L_x_1951:
        /* <DEDUP_REMOVED lines=9> */
[----:B-12---:R-:W-:Y:S01]  /*cbd0*/  @P2 IMAD.MOV.U32 R7, RZ, RZ, 0x8000 ;  /* 0x00008000ff072424 */ /* 0x006fe200078e00ff */
        /* <DEDUP_REMOVED lines=21> */
.L_x_2005:
[----:B------:R-:W-:-:S06]  /*cd30*/  UISETP.GE.AND UP0, UPT, UR39, 0x2, UPT ;  /* 0x000000022700788c */ /* 0x000fcc000bf06270 */
[----:B------:R-:W-:-:S13]  /*cd40*/  PLOP3.LUT P2, PT, PT, PT, UP0, 0x80, 0x0 ;  /* 0x000000000000781c */ /* 0x000fda0003f4f008 */
[----:B------:R-:W-:Y:S05]  /*cd50*/  @!P2 BRA `(.L_x_1956) ;  /* 0x0000001000d8a947 */ /* 0x000fea0003800000 */
[----:B------:R-:W-:Y:S02]  /*cd60*/  ULOP3.LUT UR4, UR39, 0x1, URZ, 0xc0, !UPT ;  /* 0x0000000127047892 */ /* 0x000fe4000f8ec03f */
[----:B------:R-:W-:Y:S02]  /*cd70*/  UIADD3 UR46, UR39, -0x2, URZ ;  /* 0xfffffffe272e7890 */ /* 0x000fe4000fffe03f */
[----:B------:R-:W-:Y:S01]  /*cd80*/  UISETP.NE.U32.AND UP0, UPT, UR4, 0x1, UPT ;  /* 0x000000010400788c */ /* 0x000fe2000bf05070 */
[----:B------:R-:W-:-:S03]  /*cd90*/  ULDC.64 UR36, c[0x0][0x408] ;  /* 0x0001020000247ab9 */ /* 0x000fc60000000a00 */
[----:B-1----:R-:W-:Y:S02]  /*cda0*/  MOV R7, UR46 ;  /* 0x0000002e00077c02 */ /* 0x002fe40008000f00 */
[----:B------:R-:W-:-:S13]  /*cdb0*/  PLOP3.LUT P2, PT, PT, PT, UP0, 0x80, 0x0 ;  /* 0x000000000000781c */ /* 0x000fda0003f4f008 */
[----:B------:R-:W-:Y:S05]  /*cdc0*/  @!P2 BRA `(.L_x_1957) ;  /* 0x0000000400a0a947 */ /* 0x000fea0003800000 */
[----:B------:R-:W-:Y:S01]  /*cdd0*/  VIADD R10, R16, 0x1 ;  /* 0x00000001100a7836 */ /* 0x000fe20000000000 */
[----:B------:R-:W-:Y:S04]  /*cde0*/  BSSY B0, `(.L_x_1958) ;  /* 0x0000062000007945 */ /* 0x000fe80003800000 */
[----:B------:R-:W-:-:S04]  /*cdf0*/  ISETP.NE.AND P2, PT, R10, 0x2, PT ;  /* 0x000000020a00780c */ /* 0x000fc80003f45270 */
[----:B------:R-:W-:Y:S02]  /*ce00*/  SEL R8, RZ, 0x1, P2 ;  /* 0x00000001ff087807 */ /* 0x000fe40001000000 */
[----:B------:R-:W-:Y:S02]  /*ce10*/  SEL R10, R10, RZ, P2 ;  /* 0x000000ff0a0a7207 */ /* 0x000fe40001000000 */
[----:B------:R-:W-:Y:S01]  /*ce20*/  LOP3.LUT R7, R17, R8, RZ, 0x3c, !PT ;  /* 0x0000000811077212 */ /* 0x000fe200078e3cff */
[----:B------:R-:W-:Y:S06]  /*ce30*/  @!P6 BRA `(.L_x_1959) ;  /* 0x000000040070e947 */ /* 0x000fec0003800000 */
[----:B------:R-:W-:Y:S02]  /*ce40*/  IMAD.MOV.U32 R8, RZ, RZ, R6 ;  /* 0x000000ffff087224 */ /* 0x000fe400078e0006 */
[----:B------:R-:W-:Y:S01]  /*ce50*/  IMAD.U32 R9, RZ, RZ, UR46 ;  /* 0x0000002eff097e24 */ /* 0x000fe2000f8e00ff */
[----:B------:R-:W-:Y:S06]  /*ce60*/  @!P0 BRA `(.L_x_1960) ;  /* 0x0000000000508947 */ /* 0x000fec0003800000 */
[----:B------:R-:W-:Y:S01]  /*ce70*/  ULDC UR7, c[0x0][0x41c] ;  /* 0x0001070000077ab9 */ /* 0x000fe20000000800 */
[----:B------:R-:W-:Y:S01]  /*ce80*/  UMOV UR6, UR46 ;  /* 0x0000002e00067c82 */ /* 0x000fe20008000000 */
[----:B------:R-:W-:-:S11]  /*ce90*/  UISETP.NE.AND UP0, UPT, UR7, 0x1, UPT ;  /* 0x000000010700788c */ /* 0x000fd6000bf05270 */
[----:B------:R-:W-:Y:S02]  /*cea0*/  @UP0 ULDC.64 UR8, c[0x0][0x420] ;  /* 0x0001080000080ab9 */ /* 0x000fe40000000a00 */
[----:B------:R-:W-:-:S04]  /*ceb0*/  UIMAD.WIDE.U32 UR4, UR46, UR8, URZ ;  /* 0x000000082e0472a5 */ /* 0x000fc8000f8e003f */
[----:B------:R-:W-:-:S03]  /*cec0*/  @UP0 USHF.R.U32.HI UR6, URZ, UR9, UR5 ;  /* 0x000000093f060299 */ /* 0x000fc60008011605 */
[----:B------:R-:W-:Y:S01]  /*ced0*/  ULDC.64 UR8, c[0x0][0x408] ;  /* 0x0001020000087ab9 */ /* 0x000fe20000000a00 */
[----:B------:R-:W-:Y:S01]  /*cee0*/  USHF.R.S32.HI UR4, URZ, 0x1f, UR6 ;  /* 0x0000001f3f047899 */ /* 0x000fe20008011406 */
[----:B------:R-:W-:Y:S01]  /*cef0*/  IMAD R11, R12, UR8, RZ ;  /* 0x000000080c0b7c24 */ /* 0x000fe2000f8e02ff */
[----:B------:R-:W-:-:S03]  /*cf00*/  MOV R8, UR6 ;  /* 0x0000000600087c02 */ /* 0x000fc60008000f00 */
[C---:B------:R-:W-:Y:S02]  /*cf10*/  IMAD R11, R0.reuse, UR9, R11 ;  /* 0x00000009000b7c24 */ /* 0x040fe4000f8e020b */
[----:B------:R-:W-:Y:S02]  /*cf20*/  IMAD.U32 R9, RZ, RZ, UR4 ;  /* 0x00000004ff097e24 */ /* 0x000fe4000f8e00ff */
[----:B------:R-:W-:-:S04]  /*cf30*/  IMAD.WIDE.U32 R8, R0, UR8, R8 ;  /* 0x0000000800087c25 */ /* 0x000fc8000f8e0008 */
[----:B------:R-:W-:Y:S01]  /*cf40*/  IMAD.IADD R9, R11, 0x1, R9 ;  /* 0x000000010b097824 */ /* 0x000fe200078e0209 */
[----:B------:R-:W-:-:S04]  /*cf50*/  LEA R2, P2, R8, R2, 0x2 ;  /* 0x0000000208027211 */ /* 0x000fc800078410ff */
[----:B------:R-:W-:-:S05]  /*cf60*/  LEA.HI.X R3, R8, R3, R9, 0x2, P2 ;  /* 0x0000000308037211 */ /* 0x000fca00010f1409 */
[----:B------:R1:W5:Y:S01]  /*cf70*/  LDG.E R8, desc[UR52][R2.64] ;  /* 0x0000003402087981 */ /* 0x000362000c1e1900 */
[----:B------:R-:W-:-:S04]  /*cf80*/  UIADD3 UR4, -UR6, URZ, URZ ;  /* 0x0000003f06047290 */ /* 0x000fc8000fffe13f */
[----:B------:R-:W-:-:S06]  /*cf90*/  UIMAD UR4, UR7, UR4, UR46 ;  /* 0x00000004070472a4 */ /* 0x000fcc000f8e022e */
[----:B-1----:R-:W-:-:S07]  /*cfa0*/  IMAD.U32 R9, RZ, RZ, UR4 ;  /* 0x00000004ff097e24 */ /* 0x002fce000f8e00ff */
.L_x_1960:
[----:B------:R-:W1:Y:S01]  /*cfb0*/  S2R R2, SR_TID.X ;  /* 0x0000000000027919 */ /* 0x000e620000002100 */
[----:B------:R-:W-:Y:S02]  /*cfc0*/  LEA R3, R10, UR38, 0x3 ;  /* 0x000000260a037c11 */ /* 0x000fe4000f8e18ff */
[----:B-1----:R-:W-:Y:S02]  /*cfd0*/  LOP3.LUT R11, R2, 0x7f, RZ, 0xc0, !PT ;  /* 0x0000007f020b7812 */ /* 0x002fe400078ec0ff */
[----:B------:R-:W-:Y:S02]  /*cfe0*/  SHF.L.U32 R2, R7, 0x1f, RZ ;  /* 0x0000001f07027819 */ /* 0x000fe400000006ff */
[----:B------:R-:W-:Y:S02]  /*cff0*/  ISETP.NE.AND P2, PT, R11, RZ, PT ;  /* 0x000000ff0b00720c */ /* 0x000fe40003f45270 */
[----:B------:R-:W1:Y:S02]  /*d000*/  SYNCS.PHASECHK.TRANS64.TRYWAIT P3, [R3+URZ+0x28840], R2 ;  /* 0x02884002030075a7 */ /* 0x000e64000806017f */
[----:B-1----:R-:W-:Y:S09]  /*d010*/  @!P3 BRA `(.L_x_1961) ;  /* 0x0000001c003cb947 */ /* 0x002ff20003800000 */
.L_x_2006:
[----:B------:R-:W-:Y:S05]  /*d020*/  @P2 BRA `(.L_x_1962) ;  /* 0x0000000000142947 */ /* 0x000fea0003800000 */
[----:B------:R-:W-:Y:S02]  /*d030*/  ISETP.NE.AND P3, PT, R19, RZ, PT ;  /* 0x000000ff1300720c */ /* 0x000fe40003f65270 */
[----:B-1----:R-:W-:-:S04]  /*d040*/  MOV R2, 0x8000 ;  /* 0x0000800000027802 */ /* 0x002fc80000000f00 */
[----:B------:R2:W-:Y:S07]  /*d050*/  SYNCS.ARRIVE.TRANS64 RZ, [R3+URZ+0x28830], R2 ;  /* 0x0288300203ff79a7 */ /* 0x0005ee000800003f */
[----:B------:R-:W-:Y:S05]  /*d060*/  @!P3 BRA `(.L_x_1962) ;  /* 0x000000000004b947 */ /* 0x000fea0003800000 */
[----:B------:R-:W-:Y:S01]  /*d070*/  BPT.TRAP 0x1 ;  /* 0x000000040000795c */ /* 0x000fe20000300000 */
.L_x_1962:
        /* <DEDUP_REMOVED lines=12> */
[----:B-12---:R-:W-:Y:S01]  /*d140*/  SHF.L.U32 R3, R17, 0x1f, RZ ;  /* 0x0000001f11037819 */ /* 0x006fe200000006ff */
        /* <DEDUP_REMOVED lines=13> */
.L_x_2007:
[----:B------:R-:W-:Y:S05]  /*d220*/  @P2 BRA `(.L_x_1964) ;  /* 0x0000000000182947 */ /* 0x000fea0003800000 */
[----:B------:R-:W-:Y:S01]  /*d230*/  ISETP.NE.AND P2, PT, R19, RZ, PT ;  /* 0x000000ff1300720c */ /* 0x000fe20003f45270 */
[----:B-1----:R-:W-:Y:S01]  /*d240*/  IMAD.MOV.U32 R3, RZ, RZ, 0x8000 ;  /* 0x00008000ff037424 */ /* 0x002fe200078e00ff */
[----:B------:R-:W-:-:S04]  /*d250*/  LEA R2, R16, UR38, 0x3 ;  /* 0x0000002610027c11 */ /* 0x000fc8000f8e18ff */
[----:B------:R2:W-:Y:S07]  /*d260*/  SYNCS.ARRIVE.TRANS64 RZ, [R2+URZ+0x28850], R3 ;  /* 0x0288500302ff79a7 */ /* 0x0005ee000800003f */
[----:B------:R-:W-:Y:S05]  /*d270*/  @!P2 BRA `(.L_x_1964) ;  /* 0x000000000004a947 */ /* 0x000fea0003800000 */
[----:B------:R-:W-:Y:S01]  /*d280*/  BPT.TRAP 0x1 ;  /* 0x000000040000795c */ /* 0x000fe20000300000 */
.L_x_1964:
        /* <DEDUP_REMOVED lines=23> */
.L_x_1959:
[----:B------:R-:W-:Y:S05]  /*d400*/  BSYNC B0 ;  /* 0x0000000000007941 */ /* 0x000fea0003800000 */
.L_x_1958:
[----:B------:R-:W-:Y:S01]  /*d410*/  UIADD3 UR4, UR39, -0x3, URZ ;  /* 0xfffffffd27047890 */ /* 0x000fe2000fffe03f */
[----:B------:R-:W-:Y:S01]  /*d420*/  IMAD.MOV.U32 R17, RZ, RZ, R7 ;  /* 0x000000ffff117224 */ /* 0x000fe200078e0007 */
[----:B------:R-:W-:-:S04]  /*d430*/  MOV R16, R10 ;  /* 0x0000000a00107202 */ /* 0x000fc80000000f00 */
[----:B------:R-:W-:-:S07]  /*d440*/  IMAD.U32 R7, RZ, RZ, UR4 ;  /* 0x00000004ff077e24 */ /* 0x000fce000f8e00ff */
.L_x_1957:
[----:B------:R-:W-:Y:S01]  /*d450*/  ISETP.NE.AND P2, PT, RZ, UR46, PT ;  /* 0x0000002eff007c0c */ /* 0x000fe2000bf45270 */
[----:B------:R-:W-:-:S12]  /*d460*/  BSSY B0, `(.L_x_1956) ;  /* 0x00000c5000007945 */ /* 0x000fd80003800000 */
[----:B------:R-:W-:Y:S05]  /*d470*/  @!P2 BRA `(.L_x_1965) ;  /* 0x0000000c000ca947 */ /* 0x000fea0003800000 */
[----:B------:R-:W-:-:S07]  /*d480*/  IMAD.MOV.U32 R8, RZ, RZ, R6 ;  /* 0x000000ffff087224 */ /* 0x000fce00078e0006 */
.L_x_1980:
[----:B------:R-:W-:Y:S01]  /*d490*/  IADD3 R10, R16, 0x1, RZ ;  /* 0x00000001100a7810 */ /* 0x000fe20007ffe0ff */
[----:B------:R-:W-:Y:S05]  /*d4a0*/  YIELD ;  /* 0x0000000000007946 */ /* 0x000fea0003800000 */
[----:B------:R-:W-:Y:S01]  /*d4b0*/  ISETP.NE.AND P2, PT, R10, 0x2, PT ;  /* 0x000000020a00780c */ /* 0x000fe20003f45270 */
[----:B------:R-:W-:Y:S03]  /*d4c0*/  BSSY B1, `(.L_x_1966) ;  /* 0x000005c000017945 */ /* 0x000fe60003800000 */
[----:B-12---:R-:W-:-:S02]  /*d4d0*/  SEL R2, RZ, 0x1, P2 ;  /* 0x00000001ff027807 */ /* 0x006fc40001000000 */
        /* <DEDUP_REMOVED lines=17> */
[----:B------:R-:W-:-:S05]  /*d5f0*/  IMAD.WIDE.U32 R2, R0, UR36, R2 ;  /* 0x0000002400027c25 */ /* 0x000fca000f8e0002 */
[----:B------:R-:W-:Y:S02]  /*d600*/  IADD3 R14, R14, R3, RZ ;  /* 0x000000030e0e7210 */ /* 0x000fe40007ffe0ff */
[----:B-1----:R-:W-:-:S04]  /*d610*/  LEA R8, P2, R2, R8, 0x2 ;  /* 0x0000000802087211 */ /* 0x002fc800078410ff */
[----:B------:R-:W-:-:S05]  /*d620*/  LEA.HI.X R9, R2, R9, R14, 0x2, P2 ;  /* 0x0000000902097211 */ /* 0x000fca00010f140e */
[----:B------:R1:W5:Y:S04]  /*d630*/  LDG.E R8, desc[UR52][R8.64] ;  /* 0x0000003408087981 */ /* 0x000368000c1e1900 */
.L_x_1968:
[----:B------:R-:W1:Y:S01]  /*d640*/  S2R R2, SR_TID.X ;  /* 0x0000000000027919 */ /* 0x000e620000002100 */
[----:B------:R-:W-:Y:S02]  /*d650*/  LEA R3, R10, UR38, 0x3 ;  /* 0x000000260a037c11 */ /* 0x000fe4000f8e18ff */
[----:B-1----:R-:W-:Y:S02]  /*d660*/  LOP3.LUT R9, R2, 0x7f, RZ, 0xc0, !PT ;  /* 0x0000007f02097812 */ /* 0x002fe400078ec0ff */
[----:B------:R-:W-:Y:S02]  /*d670*/  SHF.L.U32 R2, R11, 0x1f, RZ ;  /* 0x0000001f0b027819 */ /* 0x000fe400000006ff */
[----:B------:R-:W-:Y:S02]  /*d680*/  ISETP.NE.AND P2, PT, R9, RZ, PT ;  /* 0x000000ff0900720c */ /* 0x000fe40003f45270 */
[----:B------:R-:W1:Y:S02]  /*d690*/  SYNCS.PHASECHK.TRANS64.TRYWAIT P3, [R3+URZ+0x28840], R2 ;  /* 0x02884002030075a7 */ /* 0x000e64000806017f */
[----:B-1----:R-:W-:Y:S09]  /*d6a0*/  @!P3 BRA `(.L_x_1969) ;  /* 0x0000001400c0b947 */ /* 0x002ff20003800000 */
.L_x_2008:
[----:B------:R-:W-:Y:S05]  /*d6b0*/  @P2 BRA `(.L_x_1970) ;  /* 0x0000000000142947 */ /* 0x000fea0003800000 */
[----:B------:R-:W-:Y:S01]  /*d6c0*/  ISETP.NE.AND P3, PT, R19, RZ, PT ;  /* 0x000000ff1300720c */ /* 0x000fe20003f65270 */
[----:B-1----:R-:W-:-:S04]  /*d6d0*/  IMAD.MOV.U32 R2, RZ, RZ, 0x8000 ;  /* 0x00008000ff027424 */ /* 0x002fc800078e00ff */
[----:B------:R2:W-:Y:S08]  /*d6e0*/  SYNCS.ARRIVE.TRANS64 RZ, [R3+URZ+0x28830], R2 ;  /* 0x0288300203ff79a7 */ /* 0x0005f0000800003f */
[----:B------:R-:W-:Y:S05]  /*d6f0*/  @!P3 BRA `(.L_x_1970) ;  /* 0x000000000004b947 */ /* 0x000fea0003800000 */
[----:B------:R-:W-:Y:S01]  /*d700*/  BPT.TRAP 0x1 ;  /* 0x000000040000795c */ /* 0x000fe20000300000 */
.L_x_1970:
        /* <DEDUP_REMOVED lines=14> */
[----:B-12---:R-:W-:Y:S01]  /*d7f0*/  LEA R2, R16, UR17, 0x3 ;  /* 0x0000001110027c11 */ /* 0x006fe2000f8e18ff */
        /* <DEDUP_REMOVED lines=11> */
.L_x_2009:
[----:B------:R-:W-:Y:S05]  /*d8b0*/  @P2 BRA `(.L_x_1972) ;  /* 0x0000000000142947 */ /* 0x000fea0003800000 */
[----:B------:R-:W-:Y:S01]  /*d8c0*/  ISETP.NE.AND P2, PT, R19, RZ, PT ;  /* 0x000000ff1300720c */ /* 0x000fe20003f45270 */
[----:B------:R-:W-:-:S04]  /*d8d0*/  IMAD.MOV.U32 R3, RZ, RZ, 0x8000 ;  /* 0x00008000ff037424 */ /* 0x000fc800078e00ff */
[----:B------:R2:W-:Y:S08]  /*d8e0*/  SYNCS.ARRIVE.TRANS64 RZ, [R2+URZ+0x50], R3 ;  /* 0x0000500302ff79a7 */ /* 0x0005f0000800003f */
[----:B------:R-:W-:Y:S05]  /*d8f0*/  @!P2 BRA `(.L_x_1972) ;  /* 0x000000000004a947 */ /* 0x000fea0003800000 */
[----:B------:R-:W-:Y:S01]  /*d900*/  BPT.TRAP 0x1 ;  /* 0x000000040000795c */ /* 0x000fe20000300000 */
.L_x_1972:
        /* <DEDUP_REMOVED lines=10> */
[----:B------:R-:W-:Y:S01]  /*d9b0*/  IMAD.MOV.U32 R5, RZ, RZ, R13 ;  /* 0x000000ffff057224 */ /* 0x000fe200078e000d */
[----:B------:R-:W-:-:S02]  /*d9c0*/  MOV R6, R8 ;  /* 0x0000000800067202 */ /* 0x000fc40000000f00 */
[----:B------:R-:W-:Y:S02]  /*d9d0*/  ULEA UR6, UR6, UR38, 0xf ;  /* 0x0000002606067291 */ /* 0x000fe4000f8e783f */
[----:B------:R-:W-:Y:S02]  /*d9e0*/  USHF.L.U32 UR11, UR11, 0x7, URZ ;  /* 0x000000070b0b7899 */ /* 0x000fe4000800063f */
[----:B------:R-:W-:Y:S02]  /*d9f0*/  UIADD3 UR9, UR9, 0x50, URZ ;  /* 0x0000005009097890 */ /* 0x000fe4000fffe03f */
        /* <DEDUP_REMOVED lines=8> */
.L_x_1967:
[----:B------:R-:W-:Y:S05]  /*da80*/  BSYNC B1 ;  /* 0x0000000000017941 */ /* 0x000fea0003800000 */
.L_x_1966:
[----:B------:R-:W-:Y:S01]  /*da90*/  VIADD R16, R10, 0x1 ;  /* 0x000000010a107836 */ /* 0x000fe20000000000 */
[----:B------:R-:W-:Y:S04]  /*daa0*/  BSSY B1, `(.L_x_1973) ;  /* 0x000005d000017945 */ /* 0x000fe80003800000 */
[----:B------:R-:W-:-:S04]  /*dab0*/  ISETP.NE.AND P2, PT, R16, 0x2, PT ;  /* 0x000000021000780c */ /* 0x000fc80003f45270 */
[----:B-12---:R-:W-:Y:S02]  /*dac0*/  SEL R2, RZ, 0x1, P2 ;  /* 0x00000001ff027807 */ /* 0x006fe40001000000 */
[----:B------:R-:W-:Y:S02]  /*dad0*/  SEL R16, R16, RZ, P2 ;  /* 0x000000ff10107207 */ /* 0x000fe40001000000 */
[----:B------:R-:W-:Y:S01]  /*dae0*/  LOP3.LUT R17, R11, R2, RZ, 0x3c, !PT ;  /* 0x000000020b117212 */ /* 0x000fe200078e3cff */
[----:B------:R-:W-:Y:S06]  /*daf0*/  @!P6 BRA `(.L_x_1974) ;  /* 0x00000004005ce947 */ /* 0x000fec0003800000 */
[----:B------:R-:W-:Y:S01]  /*db00*/  VIADD R13, R7, 0xffffffff ;  /* 0xffffffff070d7836 */ /* 0x000fe20000000000 */
        /* <DEDUP_REMOVED lines=18> */
.L_x_1975:
[----:B------:R-:W1:Y:S01]  /*dc30*/  S2R R2, SR_TID.X ;  /* 0x0000000000027919 */ /* 0x000e620000002100 */
[----:B------:R-:W-:Y:S02]  /*dc40*/  SHF.L.U32 R3, R17, 0x1f, RZ ;  /* 0x0000001f11037819 */ /* 0x000fe400000006ff */
[----:B-1----:R-:W-:Y:S02]  /*dc50*/  LOP3.LUT R9, R2, 0x7f, RZ, 0xc0, !PT ;  /* 0x0000007f02097812 */ /* 0x002fe400078ec0ff */
[----:B------:R-:W-:Y:S02]  /*dc60*/  LEA R2, R16, UR38, 0x3 ;  /* 0x0000002610027c11 */ /* 0x000fe4000f8e18ff */
[----:B------:R-:W-:Y:S02]  /*dc70*/  ISETP.NE.AND P2, PT, R9, RZ, PT ;  /* 0x000000ff0900720c */ /* 0x000fe40003f45270 */
[----:B------:R-:W1:Y:S02]  /*dc80*/  SYNCS.PHASECHK.TRANS64.TRYWAIT P3, [R2+URZ+0x28840], R3 ;  /* 0x02884003020075a7 */ /* 0x000e64000806017f */
[----:B-1----:R-:W-:Y:S09]  /*dc90*/  @!P3 BRA `(.L_x_1976) ;  /* 0x00000010006cb947 */ /* 0x002ff20003800000 */
.L_x_2010:
[----:B------:R-:W-:Y:S05]  /*dca0*/  @P2 BRA `(.L_x_1977) ;  /* 0x0000000000142947 */ /* 0x000fea0003800000 */
[----:B------:R-:W-:Y:S01]  /*dcb0*/  ISETP.NE.AND P3, PT, R19, RZ, PT ;  /* 0x000000ff1300720c */ /* 0x000fe20003f65270 */
[----:B-1----:R-:W-:-:S04]  /*dcc0*/  IMAD.MOV.U32 R3, RZ, RZ, 0x8000 ;  /* 0x00008000ff037424 */ /* 0x002fc800078e00ff */
[----:B------:R2:W-:Y:S08]  /*dcd0*/  SYNCS.ARRIVE.TRANS64 RZ, [R2+URZ+0x28830], R3 ;  /* 0x0288300302ff79a7 */ /* 0x0005f0000800003f */
[----:B------:R-:W-:Y:S05]  /*dce0*/  @!P3 BRA `(.L_x_1977) ;  /* 0x000000000004b947 */ /* 0x000fea0003800000 */
[----:B------:R-:W-:Y:S01]  /*dcf0*/  BPT.TRAP 0x1 ;  /* 0x000000040000795c */ /* 0x000fe20000300000 */
.L_x_1977:
        /* <DEDUP_REMOVED lines=12> */
[----:B-12---:R-:W-:Y:S01]  /*ddc0*/  LEA R2, R10, UR17, 0x3 ;  /* 0x000000110a027c11 */ /* 0x006fe2000f8e18ff */
        /* <DEDUP_REMOVED lines=13> */
.L_x_2011:
[----:B------:R-:W-:Y:S05]  /*dea0*/  @P2 BRA `(.L_x_1979) ;  /* 0x0000000000142947 */ /* 0x000fea0003800000 */
[----:B------:R-:W-:Y:S01]  /*deb0*/  ISETP.NE.AND P2, PT, R19, RZ, PT ;  /* 0x000000ff1300720c */ /* 0x000fe20003f45270 */
[----:B------:R-:W-:-:S04]  /*dec0*/  IMAD.MOV.U32 R3, RZ, RZ, 0x8000 ;  /* 0x00008000ff037424 */ /* 0x000fc800078e00ff */
[----:B------:R2:W-:Y:S08]  /*ded0*/  SYNCS.ARRIVE.TRANS64 RZ, [R2+URZ+0x50], R3 ;  /* 0x0000500302ff79a7 */ /* 0x0005f0000800003f */
[----:B------:R-:W-:Y:S05]  /*dee0*/  @!P2 BRA `(.L_x_1979) ;  /* 0x000000000004a947 */ /* 0x000fea0003800000 */
[----:B------:R-:W-:Y:S01]  /*def0*/  BPT.TRAP 0x1 ;  /* 0x000000040000795c */ /* 0x000fe20000300000 */
.L_x_1979:
        /* <DEDUP_REMOVED lines=11> */
[----:B------:R-:W-:Y:S01]  /*dfb0*/  MOV R5, R13 ;  /* 0x0000000d00057202 */ /* 0x000fe20000000f00 */
[----:B------:R-:W-:Y:S01]  /*dfc0*/  IMAD.MOV.U32 R6, RZ, RZ, R8 ;  /* 0x000000ffff067224 */ /* 0x000fe200078e0008 */
[----:B------:R-:W-:-:S02]  /*dfd0*/  ULEA UR14, UR14, UR38, 0xf ;  /* 0x000000260e0e7291 */ /* 0x000fc4000f8e783f */
        /* <DEDUP_REMOVED lines=9> */
.L_x_1974:
[----:B------:R-:W-:Y:S05]  /*e070*/  BSYNC B1 ;  /* 0x0000000000017941 */ /* 0x000fea0003800000 */
.L_x_1973:
[C---:B------:R-:W-:Y:S01]  /*e080*/  ISETP.GT.AND P2, PT, R7.reuse, 0x1, PT ;  /* 0x000000010700780c */ /* 0x040fe20003f44270 */
[----:B------:R-:W-:-:S12]  /*e090*/  VIADD R7, R7, 0xfffffffe ;  /* 0xfffffffe07077836 */ /* 0x000fd80000000000 */
[----:B------:R-:W-:Y:S05]  /*e0a0*/  @P2 BRA `(.L_x_1980) ;  /* 0xfffffff000f82947 */ /* 0x000fea000383ffff */
.L_x_1965:
[----:B------:R-:W-:Y:S05]  /*e0b0*/  BSYNC B0 ;  /* 0x0000000000007941 */ /* 0x000fea0003800000 */
.L_x_1956:
[----:B------:R-:W-:Y:S04]  /*e0c0*/  BSSY B0, `(.L_x_1981) ;  /* 0x000000e000007945 */ /* 0x000fe80003800000 */
[----:B------:R-:W-:Y:S05]  /*e0d0*/  @P1 BRA `(.L_x_1982) ;  /* 0x0000000000301947 */ /* 0x000fea0003800000 */
[----:B-1----:R-:W1:Y:S01]  /*e0e0*/  S2R R7, SR_LANEID ;  /* 0x0000000000077919 */ /* 0x002e620000000000 */
[----:B------:R-:W-:Y:S01]  /*e0f0*/  VOTEU.ANY UR4, UPT, PT ;  /* 0x0000000000047886 */ /* 0x000fe200038e0100 */
[----:B--2---:R-:W2:Y:S01]  /*e100*/  LDC.64 R2, c[0x0][0xdf0] ;  /* 0x00037c00ff027b82 */ /* 0x004ea20000000a00 */
        /* <DEDUP_REMOVED lines=9> */
.L_x_1982:
[----:B------:R-:W-:Y:S05]  /*e1a0*/  BSYNC B0 ;  /* 0x0000000000007941 */ /* 0x000fea0003800000 */
.L_x_1981:
[----:B------:R-:W-:Y:S04]  /*e1b0*/  BSSY B0, `(.L_x_1983) ;  /* 0x0000024000007945 */ /* 0x000fe80003800000 */
[----:B------:R-:W-:Y:S05]  /*e1c0*/  @!P6 BRA `(.L_x_1984) ;  /* 0x000000000088e947 */ /* 0x000fea0003800000 */
[----:B------:R-:W3:Y:S01]  /*e1d0*/  S2R R0, SR_TID.X ;  /* 0x0000000000007919 */ /* 0x000ee20000002100 */
[----:B-12---:R-:W-:Y:S02]  /*e1e0*/  LEA R3, R16, UR38, 0x3 ;  /* 0x0000002610037c11 */ /* 0x006fe4000f8e18ff */
[----:B---3--:R-:W-:Y:S02]  /*e1f0*/  LOP3.LUT R2, R0, 0x7f, RZ, 0xc0, !PT ;  /* 0x0000007f00027812 */ /* 0x008fe400078ec0ff */
[----:B------:R-:W-:Y:S02]  /*e200*/  SHF.L.U32 R0, R17, 0x1f, RZ ;  /* 0x0000001f11007819 */ /* 0x000fe400000006ff */
[----:B------:R-:W-:Y:S02]  /*e210*/  ISETP.NE.AND P1, PT, R2, RZ, PT ;  /* 0x000000ff0200720c */ /* 0x000fe40003f25270 */
[----:B------:R-:W1:Y:S02]  /*e220*/  SYNCS.PHASECHK.TRANS64.TRYWAIT P0, [R3+URZ+0x28860], R0 ;  /* 0x02886000030075a7 */ /* 0x000e64000800017f */
[----:B-1----:R-:W-:Y:S09]  /*e230*/  @!P0 BRA `(.L_x_1985) ;  /* 0x0000000c002c8947 */ /* 0x002ff20003800000 */
.L_x_2012:
[----:B------:R-:W-:Y:S05]  /*e240*/  @P1 BRA `(.L_x_1986) ;  /* 0x0000000000141947 */ /* 0x000fea0003800000 */
[----:B------:R-:W-:Y:S01]  /*e250*/  ISETP.NE.AND P0, PT, R19, RZ, PT ;  /* 0x000000ff1300720c */ /* 0x000fe20003f05270 */
[----:B-1----:R-:W-:-:S04]  /*e260*/  IMAD.MOV.U32 R0, RZ, RZ, 0x8000 ;  /* 0x00008000ff007424 */ /* 0x002fc800078e00ff */
[----:B------:R2:W-:Y:S08]  /*e270*/  SYNCS.ARRIVE.TRANS64 RZ, [R3+URZ+0x28850], R0 ;  /* 0x0288500003ff79a7 */ /* 0x0005f0000800003f */
[----:B------:R-:W-:Y:S05]  /*e280*/  @!P0 BRA `(.L_x_1986) ;  /* 0x0000000000048947 */ /* 0x000fea0003800000 */
[----:B------:R-:W-:Y:S01]  /*e290*/  BPT.TRAP 0x1 ;  /* 0x000000040000795c */ /* 0x000fe20000300000 */
.L_x_1986:
        /* <DEDUP_REMOVED lines=21> */
.L_x_1984:
[----:B------:R-:W-:Y:S05]  /*e3f0*/  BSYNC B0 ;  /* 0x0000000000007941 */ /* 0x000fea0003800000 */
.L_x_1983:
[----:B------:R-:W-:Y:S01]  /*e400*/  IADD3 R16, R16, 0x1, RZ ;  /* 0x0000000110107810 */ /* 0x000fe20007ffe0ff */
[----:B------:R-:W-:-:S03]  /*e410*/  IMAD.MOV.U32 R13, RZ, RZ, R18 ;  /* 0x000000ffff0d7224 */ /* 0x000fc600078e0012 */
[----:B------:R-:W-:-:S04]  /*e420*/  ISETP.NE.AND P0, PT, R16, 0x2, PT ;  /* 0x000000021000780c */ /* 0x000fc80003f05270 */
[----:B-12---:R-:W-:Y:S02]  /*e430*/  SEL R0, RZ, 0x1, P0 ;  /* 0x00000001ff007807 */ /* 0x006fe40000000000 */
[----:B------:R-:W-:Y:S02]  /*e440*/  SEL R16, R16, RZ, P0 ;  /* 0x000000ff10107207 */ /* 0x000fe40000000000 */
[----:B------:R-:W-:-:S07]  /*e450*/  LOP3.LUT R17, R17, R0, RZ, 0x3c, !PT ;  /* 0x0000000011117212 */ /* 0x000fce00078e3cff */
.L_x_1945:
[----:B------:R-:W-:Y:S05]  /*e460*/  BSYNC B6 ;  /* 0x0000000000067941 */ /* 0x000fea0003800000 */
.L_x_1943:
[----:B------:R-:W-:-:S03]  /*e470*/  UMOV UR4, 0xffffffff ;  /* 0xffffffff00047882 */ /* 0x000fc60000000000 */
[----:B------:R-:W-:Y:S05]  /*e480*/  BRA.DIV UR4, `(.L_x_1987) ;  /* 0x0000000a04ac7947 */ /* 0x000fea000b800000 */
[----:B------:R1:W2:Y:S02]  /*e490*/  SHFL.IDX PT, R14, R13, RZ, 0x1f ;  /* 0x00001fff0d0e7589 */ /* 0x0002a400000e0000 */
.L_x_2015:
[----:B------:R-:W-:Y:S01]  /*e4a0*/  ISETP.NE.AND P0, PT, R19, RZ, PT ;  /* 0x000000ff1300720c */ /* 0x000fe20003f05270 */
[----:B------:R-:W-:Y:S05]  /*e4b0*/  WARPSYNC.ALL ;  /* 0x0000000000007948 */ /* 0x000fea0003800000 */
[----:B------:R-:W-:Y:S01]  /*e4c0*/  BAR.SYNC.DEFER_BLOCKING 0x4, 0x120 ;  /* 0x0104800000007b1d */ /* 0x000fe20000010000 */
[----:B--2---:R-:W-:-:S05]  /*e4d0*/  IMAD.MOV.U32 R18, RZ, RZ, R14 ;  /* 0x000000ffff127224 */ /* 0x004fca00078e000e */
[----:B------:R-:W-:Y:S01]  /*e4e0*/  ULDC UR4, c[0x0][0xda8] ;  /* 0x00036a0000047ab9 */ /* 0x000fe20000000800 */
[----:B------:R-:W-:Y:S01]  /*e4f0*/  @!P0 MOV R0, 0x400 ;  /* 0x0000040000008802 */ /* 0x000fe20000000f00 */
[----:B------:R-:W2:Y:S03]  /*e500*/  @!P0 S2R R3, SR_CgaCtaId ;  /* 0x0000000000038919 */ /* 0x000ea60000008800 */
[----:B--2---:R-:W-:-:S05]  /*e510*/  @!P0 LEA R0, R3, R0, 0x18 ;  /* 0x0000000003008211 */ /* 0x004fca00078ec0ff */
[----:B------:R2:W-:Y:S01]  /*e520*/  @!P0 STS [R0+0x288d0], R13 ;  /* 0x0288d00d00008388 */ /* 0x0005e20000000800 */
[----:B------:R-:W-:Y:S06]  /*e530*/  BAR.ARV 0x5, 0x120 ;  /* 0x0144800000007b1d */ /* 0x000fec0000002000 */
[----:B------:R-:W-:-:S13]  /*e540*/  ISETP.GE.AND P0, PT, R18, UR4, PT ;  /* 0x0000000412007c0c */ /* 0x000fda000bf06270 */
[----:B--2---:R-:W-:Y:S05]  /*e550*/  @!P0 BRA `(.L_x_1988) ;  /* 0xffffffd400d48947 */ /* 0x004fea000383ffff */
.L_x_1940:
        /* <DEDUP_REMOVED lines=11> */
.L_x_2016:
        /* <DEDUP_REMOVED lines=10> */
[----:B------:R-:W-:-:S04]  /*e6b0*/  MOV R0, UR4 ;  /* 0x0000000400007c02 */ /* 0x000fc80008000f00 */
[----:B------:R-:W-:-:S13]  /*e6c0*/  ISETP.NE.AND P2, PT, R0, 0x3, PT ;  /* 0x000000030000780c */ /* 0x000fda0003f45270 */
[----:B------:R-:W-:Y:S05]  /*e6d0*/  @!P2 BRA `(.L_x_1992) ;  /* 0x000000000004a947 */ /* 0x000fea0003800000 */
[----:B------:R-:W-:Y:S01]  /*e6e0*/  BPT.TRAP 0x1 ;  /* 0x000000040000795c */ /* 0x000fe20000300000 */
.L_x_1992:
        /* <DEDUP_REMOVED lines=9> */
[----:B------:R-:W-:Y:S02]  /*e780*/  SHF.L.U32 R0, R17, 0x1f, RZ ;  /* 0x0000001f11007819 */ /* 0x000fe400000006ff */
[----:B------:R-:W-:Y:S01]  /*e790*/  LEA R3, R2, R3, 0x3 ;  /* 0x0000000302037211 */ /* 0x000fe200078e18ff */
[----:B--2---:R-:W-:Y:S06]  /*e7a0*/  @!P0 BRA `(.L_x_1993) ;  /* 0x00000008001c8947 */ /* 0x004fec0003800000 */
.L_x_2017:
[----:B------:R-:W3:Y:S02]  /*e7b0*/  SYNCS.PHASECHK.TRANS64.TRYWAIT P0, [R3+URZ], R0 ;  /* 0x00000000030075a7 */ /* 0x000ee4000800017f */
[----:B---3--:R-:W-:Y:S05]  /*e7c0*/  @!P0 BRA `(.L_x_1994) ;  /* 0x0000000800288947 */ /* 0x008fea0003800000 */
.L_x_2018:
[----:B------:R-:W-:Y:S05]  /*e7d0*/  @!P2 BRA `(.L_x_1995) ;  /* 0x000000000004a947 */ /* 0x000fea0003800000 */
[----:B------:R-:W-:Y:S01]  /*e7e0*/  BPT.TRAP 0x1 ;  /* 0x000000040000795c */ /* 0x000fe20000300000 */
.L_x_1995:
[----:B---3--:R-:W-:-:S04]  /*e7f0*/  VIADD R3, R7, 0x28860 ;  /* 0x0002886007037836 */ /* 0x008fc80000000000 */
[----:B--2---:R-:W-:-:S04]  /*e800*/  IMAD R5, R16, 0x8, R3 ;  /* 0x0000000810057824 */ /* 0x004fc800078e0203 */
[----:B------:R-:W2:Y:S02]  /*e810*/  SYNCS.PHASECHK.TRANS64.TRYWAIT P0, [R5+URZ], R4 ;  /* 0x00000004050075a7 */ /* 0x000ea4000800017f */
[----:B--2---:R-:W-:Y:S05]  /*e820*/  @!P0 BRA `(.L_x_1996) ;  /* 0x0000000800248947 */ /* 0x004fea0003800000 */
.L_x_2019:
[----:B------:R-:W-:-:S07]  /*e830*/  IMAD R3, R2, 0x8, R3 ;  /* 0x0000000802037824 */ /* 0x000fce00078e0203 */
.L_x_1997:
[----:B---3--:R3:W4:Y:S02]  /*e840*/  SYNCS.PHASECHK.TRANS64.TRYWAIT P0, [R3+URZ], R0 ;  /* 0x00000000030075a7 */ /* 0x008724000800017f */
[----:B----4-:R-:W-:Y:S05]  /*e850*/  @!P0 NANOSLEEP.SYNCS 0x989680 ;  /* 0x009896800000895d */ /* 0x010fea0003900000 */
[----:B------:R-:W4:Y:S02]  /*e860*/  @!P0 SYNCS.PHASECHK.TRANS64 P0, [R3+URZ], R0 ;  /* 0x00000000030085a7 */ /* 0x000f24000800007f */
[----:B----4-:R-:W-:Y:S05]  /*e870*/  @!P0 BRA `(.L_x_1997) ;  /* 0xfffffffc00f08947 */ /* 0x010fea000383ffff */
.L_x_1991:
[----:B------:R-:W-:Y:S05]  /*e880*/  BSYNC B0 ;  /* 0x0000000000007941 */ /* 0x000fea0003800000 */
.L_x_1990:
[----:B------:R-:W-:Y:S05]  /*e890*/  EXIT ;  /* 0x000000000000794d */ /* 0x000fea0003800000 */
.L_x_1897:
[----:B-1----:R-:W-:-:S04]  /*e8a0*/  MOV R3, UR38 ;  /* 0x0000002600037c02 */ /* 0x002fc80008000f00 */
[----:B------:R1:W2:Y:S03]  /*e8b0*/  SYNCS.PHASECHK.TRANS64.TRYWAIT P1, [R3+URZ+0x28800], R0 ;  /* 0x02880000030075a7 */ /* 0x0002a6000802017f */
[----:B--2---:R-:W-:Y:S05]  /*e8c0*/  @!P1 NANOSLEEP.SYNCS 0x989680 ;  /* 0x009896800000995d */ /* 0x004fea0003900000 */
[----:B------:R-:W2:Y:S02]  /*e8d0*/  @!P1 SYNCS.PHASECHK.TRANS64 P1, [R3+URZ+0x28800], R0 ;  /* 0x02880000030095a7 */ /* 0x000ea4000802007f */
[----:B--2---:R-:W-:Y:S05]  /*e8e0*/  @!P1 BRA `(.L_x_1897) ;  /* 0xfffffffc00ec9947 */ /* 0x004fea000383ffff */
[----:B------:R-:W-:Y:S05]  /*e8f0*/  BRA `(.L_x_1998) ;  /* 0xffffff2c00587947 */ /* 0x000fea000383ffff */
.L_x_1901:
[----:B--2---:R2:W3:Y:S02]  /*e900*/  SYNCS.PHASECHK.TRANS64.TRYWAIT P2, [R0+URZ+0x28830], R3 ;  /* 0x02883003000075a7 */ /* 0x0044e4000804017f */
[----:B---3--:R-:W-:Y:S05]  /*e910*/  @!P2 NANOSLEEP.SYNCS 0x989680 ;  /* 0x009896800000a95d */ /* 0x008fea0003900000 */
[----:B------:R-:W3:Y:S02]  /*e920*/  @!P2 SYNCS.PHASECHK.TRANS64 P2, [R0+URZ+0x28830], R3 ;  /* 0x028830030000a5a7 */ /* 0x000ee4000804007f */
[----:B---3--:R-:W-:Y:S05]  /*e930*/  @!P2 BRA `(.L_x_1901) ;  /* 0xfffffffc00f0a947 */ /* 0x008fea000383ffff */
[----:B------:R-:W-:Y:S05]  /*e940*/  BRA `(.L_x_1900) ;  /* 0xffffff2c00807947 */ /* 0x000fea000383ffff */
.L_x_1906:
[----:B--2---:R-:W-:-:S04]  /*e950*/  IMAD.U32 R7, RZ, RZ, UR10 ;  /* 0x0000000aff077e24 */ /* 0x004fc8000f8e00ff */
[----:B------:R2:W3:Y:S03]  /*e960*/  SYNCS.PHASECHK.TRANS64.TRYWAIT P2, [R7+URZ+0x28830], R4 ;  /* 0x02883004070075a7 */ /* 0x0004e6000804017f */
[----:B---3--:R-:W-:Y:S05]  /*e970*/  @!P2 NANOSLEEP.SYNCS 0x989680 ;  /* 0x009896800000a95d */ /* 0x008fea0003900000 */
[----:B------:R-:W3:Y:S02]  /*e980*/  @!P2 SYNCS.PHASECHK.TRANS64 P2, [R7+URZ+0x28830], R4 ;  /* 0x028830040700a5a7 */ /* 0x000ee4000804007f */
[----:B---3--:R-:W-:Y:S05]  /*e990*/  @!P2 BRA `(.L_x_1906) ;  /* 0xfffffffc00eca947 */ /* 0x008fea000383ffff */
[----:B------:R-:W-:Y:S05]  /*e9a0*/  BRA `(.L_x_1903) ;  /* 0xffffff5c00687947 */ /* 0x000fea000383ffff */
.L_x_1910:
[----:B--2---:R-:W-:-:S04]  /*e9b0*/  IMAD.U32 R7, RZ, RZ, UR10 ;  /* 0x0000000aff077e24 */ /* 0x004fc8000f8e00ff */
[----:B------:R2:W3:Y:S03]  /*e9c0*/  SYNCS.PHASECHK.TRANS64.TRYWAIT P2, [R7+URZ+0x28850], R4 ;  /* 0x02885004070075a7 */ /* 0x0004e6000804017f */
[----:B---3--:R-:W-:Y:S05]  /*e9d0*/  @!P2 NANOSLEEP.SYNCS 0x989680 ;  /* 0x009896800000a95d */ /* 0x008fea0003900000 */
[----:B------:R-:W3:Y:S02]  /*e9e0*/  @!P2 SYNCS.PHASECHK.TRANS64 P2, [R7+URZ+0x28850], R4 ;  /* 0x028850040700a5a7 */ /* 0x000ee4000804007f */
[----:B---3--:R-:W-:Y:S05]  /*e9f0*/  @!P2 BRA `(.L_x_1910) ;  /* 0xfffffffc00eca947 */ /* 0x008fea000383ffff */
[----:B------:R-:W-:Y:S05]  /*ea00*/  BRA `(.L_x_1907) ;  /* 0xffffff60002c7947 */ /* 0x000fea000383ffff */
.L_x_1916:
[----:B--2---:R-:W-:-:S04]  /*ea10*/  IMAD.U32 R5, RZ, RZ, UR10 ;  /* 0x0000000aff057e24 */ /* 0x004fc8000f8e00ff */
[----:B------:R2:W3:Y:S03]  /*ea20*/  SYNCS.PHASECHK.TRANS64.TRYWAIT P2, [R5+URZ+0x28830], R4 ;  /* 0x02883004050075a7 */ /* 0x0004e6000804017f */
[----:B---3--:R-:W-:Y:S05]  /*ea30*/  @!P2 NANOSLEEP.SYNCS 0x989680 ;  /* 0x009896800000a95d */ /* 0x008fea0003900000 */
[----:B------:R-:W3:Y:S02]  /*ea40*/  @!P2 SYNCS.PHASECHK.TRANS64 P2, [R5+URZ+0x28830], R4 ;  /* 0x028830040500a5a7 */ /* 0x000ee4000804007f */
[----:B---3--:R-:W-:Y:S05]  /*ea50*/  @!P2 BRA `(.L_x_1916) ;  /* 0xfffffffc00eca947 */ /* 0x008fea000383ffff */
[----:B------:R-:W-:Y:S05]  /*ea60*/  BRA `(.L_x_1913) ;  /* 0xffffff8c00887947 */ /* 0x000fea000383ffff */
.L_x_1920:
[----:B--2---:R-:W-:-:S04]  /*ea70*/  MOV R5, UR10 ;  /* 0x0000000a00057c02 */ /* 0x004fc80008000f00 */
[----:B------:R2:W3:Y:S03]  /*ea80*/  SYNCS.PHASECHK.TRANS64.TRYWAIT P2, [R5+URZ+0x28850], R4 ;  /* 0x02885004050075a7 */ /* 0x0004e6000804017f */
[----:B---3--:R-:W-:Y:S05]  /*ea90*/  @!P2 NANOSLEEP.SYNCS 0x989680 ;  /* 0x009896800000a95d */ /* 0x008fea0003900000 */
[----:B------:R-:W3:Y:S02]  /*eaa0*/  @!P2 SYNCS.PHASECHK.TRANS64 P2, [R5+URZ+0x28850], R4 ;  /* 0x028850040500a5a7 */ /* 0x000ee4000804007f */
[----:B---3--:R-:W-:Y:S05]  /*eab0*/  @!P2 BRA `(.L_x_1920) ;  /* 0xfffffffc00eca947 */ /* 0x008fea000383ffff */
[----:B------:R-:W-:Y:S05]  /*eac0*/  BRA `(.L_x_1917) ;  /* 0xffffff90004c7947 */ /* 0x000fea000383ffff */
.L_x_1925:
[----:B--2---:R-:W-:-:S04]  /*ead0*/  IMAD.U32 R6, RZ, RZ, UR5 ;  /* 0x00000005ff067e24 */ /* 0x004fc8000f8e00ff */
[----:B------:R2:W3:Y:S03]  /*eae0*/  SYNCS.PHASECHK.TRANS64.TRYWAIT P0, [R6+URZ+0x28850], R5 ;  /* 0x02885005060075a7 */ /* 0x0004e6000800017f */
[----:B---3--:R-:W-:Y:S05]  /*eaf0*/  @!P0 NANOSLEEP.SYNCS 0x989680 ;  /* 0x009896800000895d */ /* 0x008fea0003900000 */
[----:B------:R-:W3:Y:S02]  /*eb00*/  @!P0 SYNCS.PHASECHK.TRANS64 P0, [R6+URZ+0x28850], R5 ;  /* 0x02885005060085a7 */ /* 0x000ee4000800007f */
[----:B---3--:R-:W-:Y:S05]  /*eb10*/  @!P0 BRA `(.L_x_1925) ;  /* 0xfffffffc00ec8947 */ /* 0x008fea000383ffff */
[----:B------:R-:W-:Y:S05]  /*eb20*/  BRA `(.L_x_1924) ;  /* 0xffffffb4002c7947 */ /* 0x000fea000383ffff */
.L_x_1949:
[----:B------:R-:W1:Y:S01]  /*eb30*/  S2R R7, SR_TID.X ;  /* 0x0000000000077919 */ /* 0x000e620000002100 */
        /* <DEDUP_REMOVED lines=9> */
.L_x_1999:
[----:B------:R-:W-:Y:S05]  /*ebd0*/  BRA `(.L_x_2000) ;  /* 0xffffffd800ec7947 */ /* 0x000fea000383ffff */
.L_x_1950:
[----:B------:R-:W-:Y:S01]  /*ebe0*/  BSSY B0, `(.L_x_2001) ;  /* 0x0000006000007945 */ /* 0x000fe20003800000 */
[----:B------:R-:W-:-:S07]  /*ebf0*/  IMAD.MOV.U32 R15, RZ, RZ, -0x1 ;  /* 0xffffffffff0f7424 */ /* 0x000fce00078e00ff */
[----:B------:R-:W-:Y:S05]  /*ec00*/  WARPSYNC.COLLECTIVE R15, `(.L_x_2002) ;  /* 0x000000000f0c7348 */ /* 0x000fea0003c00000 */
[----:B------:R-:W-:Y:S02]  /*ec10*/  ELECT P6, UR62, PT ;  /* 0x00000000003e782f */ /* 0x000fe400038c0000 */
[----:B------:R-:W-:Y:S01]  /*ec20*/  MOV R14, UR62 ;  /* 0x0000003e000e7c02 */ /* 0x000fe20008000f00 */
[----:B------:R-:W-:Y:S10]  /*ec30*/  ENDCOLLECTIVE ;  /* 0x000000000000791b */ /* 0x000ff40003800000 */
.L_x_2002:
[----:B------:R-:W-:Y:S05]  /*ec40*/  BSYNC B0 ;  /* 0x0000000000007941 */ /* 0x000fea0003800000 */
.L_x_2001:
[----:B------:R-:W-:Y:S05]  /*ec50*/  BRA `(.L_x_2003) ;  /* 0xffffffd800dc7947 */ /* 0x000fea000383ffff */
.L_x_1953:
[----:B-1----:R1:W2:Y:S02]  /*ec60*/  SYNCS.PHASECHK.TRANS64.TRYWAIT P2, [R8+URZ+0x28840], R7 ;  /* 0x02884007080075a7 */ /* 0x0022a4000804017f */
[----:B--2---:R-:W-:Y:S05]  /*ec70*/  @!P2 NANOSLEEP.SYNCS 0x989680 ;  /* 0x009896800000a95d */ /* 0x004fea0003900000 */
[----:B------:R-:W2:Y:S02]  /*ec80*/  @!P2 SYNCS.PHASECHK.TRANS64 P2, [R8+URZ+0x28840], R7 ;  /* 0x028840070800a5a7 */ /* 0x000ea4000804007f */
[----:B--2---:R-:W-:Y:S05]  /*ec90*/  @!P2 BRA `(.L_x_1953) ;  /* 0xfffffffc00f0a947 */ /* 0x004fea000383ffff */
[----:B------:R-:W-:Y:S05]  /*eca0*/  BRA `(.L_x_2004) ;  /* 0xffffffdc00387947 */ /* 0x000fea000383ffff */
.L_x_1955:
[----:B-1----:R-:W-:-:S04]  /*ecb0*/  IMAD.U32 R8, RZ, RZ, UR38 ;  /* 0x00000026ff087e24 */ /* 0x002fc8000f8e00ff */
[----:B------:R1:W2:Y:S03]  /*ecc0*/  SYNCS.PHASECHK.TRANS64.TRYWAIT P2, [R8+URZ+0x28820], R7 ;  /* 0x02882007080075a7 */ /* 0x0002a6000804017f */
[----:B--2---:R-:W-:Y:S05]  /*ecd0*/  @!P2 NANOSLEEP.SYNCS 0x989680 ;  /* 0x009896800000a95d */ /* 0x004fea0003900000 */
[----:B------:R-:W2:Y:S02]  /*ece0*/  @!P2 SYNCS.PHASECHK.TRANS64 P2, [R8+URZ+0x28820], R7 ;  /* 0x028820070800a5a7 */ /* 0x000ea4000804007f */
[----:B--2---:R-:W-:Y:S05]  /*ecf0*/  @!P2 BRA `(.L_x_1955) ;  /* 0xfffffffc00eca947 */ /* 0x004fea000383ffff */
[----:B------:R-:W-:Y:S05]  /*ed00*/  BRA `(.L_x_2005) ;  /* 0xffffffe000087947 */ /* 0x000fea000383ffff */
.L_x_1961:
[----:B-1----:R1:W2:Y:S02]  /*ed10*/  SYNCS.PHASECHK.TRANS64.TRYWAIT P3, [R3+URZ+0x28840], R2 ;  /* 0x02884002030075a7 */ /* 0x0022a4000806017f */
[----:B--2---:R-:W-:Y:S05]  /*ed20*/  @!P3 NANOSLEEP.SYNCS 0x989680 ;  /* 0x009896800000b95d */ /* 0x004fea0003900000 */
[----:B------:R-:W2:Y:S02]  /*ed30*/  @!P3 SYNCS.PHASECHK.TRANS64 P3, [R3+URZ+0x28840], R2 ;  /* 0x028840020300b5a7 */ /* 0x000ea4000806007f */
[----:B--2---:R-:W-:Y:S05]  /*ed40*/  @!P3 BRA `(.L_x_1961) ;  /* 0xfffffffc00f0b947 */ /* 0x004fea000383ffff */
[----:B------:R-:W-:Y:S05]  /*ed50*/  BRA `(.L_x_2006) ;  /* 0xffffffe000b07947 */ /* 0x000fea000383ffff */
.L_x_1963:
[----:B-1----:R1:W2:Y:S02]  /*ed60*/  SYNCS.PHASECHK.TRANS64.TRYWAIT P3, [R2+URZ+0x60], R3 ;  /* 0x00006003020075a7 */ /* 0x0022a4000806017f */
[----:B--2---:R-:W-:Y:S05]  /*ed70*/  @!P3 NANOSLEEP.SYNCS 0x989680 ;  /* 0x009896800000b95d */ /* 0x004fea0003900000 */
[----:B------:R-:W2:Y:S02]  /*ed80*/  @!P3 SYNCS.PHASECHK.TRANS64 P3, [R2+URZ+0x60], R3 ;  /* 0x000060030200b5a7 */ /* 0x000ea4000806007f */
[----:B--2---:R-:W-:Y:S05]  /*ed90*/  @!P3 BRA `(.L_x_1963) ;  /* 0xfffffffc00f0b947 */ /* 0x004fea000383ffff */
[----:B------:R-:W-:Y:S05]  /*eda0*/  BRA `(.L_x_2007) ;  /* 0xffffffe4001c7947 */ /* 0x000fea000383ffff */
.L_x_1969:
[----:B-1----:R1:W2:Y:S02]  /*edb0*/  SYNCS.PHASECHK.TRANS64.TRYWAIT P3, [R3+URZ+0x28840], R2 ;  /* 0x02884002030075a7 */ /* 0x0022a4000806017f */
[----:B--2---:R-:W-:Y:S05]  /*edc0*/  @!P3 NANOSLEEP.SYNCS 0x989680 ;  /* 0x009896800000b95d */ /* 0x004fea0003900000 */
[----:B------:R-:W2:Y:S02]  /*edd0*/  @!P3 SYNCS.PHASECHK.TRANS64 P3, [R3+URZ+0x28840], R2 ;  /* 0x028840020300b5a7 */ /* 0x000ea4000806007f */
[----:B--2---:R-:W-:Y:S05]  /*ede0*/  @!P3 BRA `(.L_x_1969) ;  /* 0xfffffffc00f0b947 */ /* 0x004fea000383ffff */
[----:B------:R-:W-:Y:S05]  /*edf0*/  BRA `(.L_x_2008) ;  /* 0xffffffe8002c7947 */ /* 0x000fea000383ffff */
.L_x_1971:
[----:B-1----:R1:W2:Y:S02]  /*ee00*/  SYNCS.PHASECHK.TRANS64.TRYWAIT P3, [R2+URZ+0x60], R17 ;  /* 0x00006011020075a7 */ /* 0x0022a4000806017f */
[----:B--2---:R-:W-:Y:S05]  /*ee10*/  @!P3 NANOSLEEP.SYNCS 0x989680 ;  /* 0x009896800000b95d */ /* 0x004fea0003900000 */
[----:B------:R-:W2:Y:S02]  /*ee20*/  @!P3 SYNCS.PHASECHK.TRANS64 P3, [R2+URZ+0x60], R17 ;  /* 0x000060110200b5a7 */ /* 0x000ea4000806007f */
[----:B--2---:R-:W-:Y:S05]  /*ee30*/  @!P3 BRA `(.L_x_1971) ;  /* 0xfffffffc00f0b947 */ /* 0x004fea000383ffff */
[----:B------:R-:W-:Y:S05]  /*ee40*/  BRA `(.L_x_2009) ;  /* 0xffffffe800987947 */ /* 0x000fea000383ffff */
.L_x_1976:
[----:B-1----:R1:W2:Y:S02]  /*ee50*/  SYNCS.PHASECHK.TRANS64.TRYWAIT P3, [R2+URZ+0x28840], R3 ;  /* 0x02884003020075a7 */ /* 0x0022a4000806017f */
[----:B--2---:R-:W-:Y:S05]  /*ee60*/  @!P3 NANOSLEEP.SYNCS 0x989680 ;  /* 0x009896800000b95d */ /* 0x004fea0003900000 */
[----:B------:R-:W2:Y:S02]  /*ee70*/  @!P3 SYNCS.PHASECHK.TRANS64 P3, [R2+URZ+0x28840], R3 ;  /* 0x028840030200b5a7 */ /* 0x000ea4000806007f */
[----:B--2---:R-:W-:Y:S05]  /*ee80*/  @!P3 BRA `(.L_x_1976) ;  /* 0xfffffffc00f0b947 */ /* 0x004fea000383ffff */
[----:B------:R-:W-:Y:S05]  /*ee90*/  BRA `(.L_x_2010) ;  /* 0xffffffec00807947 */ /* 0x000fea000383ffff */
.L_x_1978:
[----:B-1----:R1:W2:Y:S02]  /*eea0*/  SYNCS.PHASECHK.TRANS64.TRYWAIT P3, [R2+URZ+0x60], R11 ;  /* 0x0000600b020075a7 */ /* 0x0022a4000806017f */
[----:B--2---:R-:W-:Y:S05]  /*eeb0*/  @!P3 NANOSLEEP.SYNCS 0x989680 ;  /* 0x009896800000b95d */ /* 0x004fea0003900000 */
[----:B------:R-:W2:Y:S02]  /*eec0*/  @!P3 SYNCS.PHASECHK.TRANS64 P3, [R2+URZ+0x60], R11 ;  /* 0x0000600b0200b5a7 */ /* 0x000ea4000806007f */
[----:B--2---:R-:W-:Y:S05]  /*eed0*/  @!P3 BRA `(.L_x_1978) ;  /* 0xfffffffc00f0b947 */ /* 0x004fea000383ffff */
[----:B------:R-:W-:Y:S05]  /*eee0*/  BRA `(.L_x_2011) ;  /* 0xffffffec00ec7947 */ /* 0x000fea000383ffff */
.L_x_1985:
[----:B-1----:R1:W2:Y:S02]  /*eef0*/  SYNCS.PHASECHK.TRANS64.TRYWAIT P0, [R3+URZ+0x28860], R0 ;  /* 0x02886000030075a7 */ /* 0x0022a4000800017f */
[----:B--2---:R-:W-:Y:S05]  /*ef00*/  @!P0 NANOSLEEP.SYNCS 0x989680 ;  /* 0x009896800000895d */ /* 0x004fea0003900000 */
[----:B------:R-:W2:Y:S02]  /*ef10*/  @!P0 SYNCS.PHASECHK.TRANS64 P0, [R3+URZ+0x28860], R0 ;  /* 0x02886000030085a7 */ /* 0x000ea4000800007f */
[----:B--2---:R-:W-:Y:S05]  /*ef20*/  @!P0 BRA `(.L_x_1985) ;  /* 0xfffffffc00f08947 */ /* 0x004fea000383ffff */
[----:B------:R-:W-:Y:S05]  /*ef30*/  BRA `(.L_x_2012) ;  /* 0xfffffff000c07947 */ /* 0x000fea000383ffff */
.L_x_1987:
[----:B------:R-:W-:Y:S01]  /*ef40*/  BSSY B0, `(.L_x_2013) ;  /* 0x0000007000007945 */ /* 0x000fe20003800000 */
[----:B------:R-:W-:Y:S01]  /*ef50*/  MOV R12, RZ ;  /* 0x000000ff000c7202 */ /* 0x000fe20000000f00 */
[----:B------:R-:W-:Y:S02]  /*ef60*/  IMAD.MOV.U32 R11, RZ, RZ, 0x1f ;  /* 0x0000001fff0b7424 */ /* 0x000fe400078e00ff */
[----:B------:R-:W-:-:S07]  /*ef70*/  IMAD.MOV.U32 R15, RZ, RZ, -0x1 ;  /* 0xffffffffff0f7424 */ /* 0x000fce00078e00ff */
[----:B------:R-:W-:Y:S05]  /*ef80*/  WARPSYNC.COLLECTIVE R15, `(.L_x_2014) ;  /* 0x000000000f087348 */ /* 0x000fea0003c00000 */
[----:B------:R1:W2:Y:S02]  /*ef90*/  SHFL.IDX P6, R14, R13, R12, R11 ;  /* 0x0000000c0d0e7389 */ /* 0x0002a400000c000b */
[----:B-12---:R-:W-:Y:S01]  /*efa0*/  ENDCOLLECTIVE ;  /* 0x000000000000791b */ /* 0x006fe20003800000 */
.L_x_2014:
[----:B------:R-:W-:Y:S05]  /*efb0*/  BSYNC B0 ;  /* 0x0000000000007941 */ /* 0x000fea0003800000 */
.L_x_2013:
[----:B------:R-:W-:Y:S05]  /*efc0*/  BRA `(.L_x_2015) ;  /* 0xfffffff400347947 */ /* 0x000fea000383ffff */
.L_x_1989:
[----:B--2---:R2:W3:Y:S02]  /*efd0*/  SYNCS.PHASECHK.TRANS64.TRYWAIT P0, [R7+URZ+0x28820], R0 ;  /* 0x02882000070075a7 */ /* 0x0044e4000800017f */
[----:B---3--:R-:W-:Y:S05]  /*efe0*/  @!P0 NANOSLEEP.SYNCS 0x989680 ;  /* 0x009896800000895d */ /* 0x008fea0003900000 */
[----:B------:R-:W3:Y:S02]  /*eff0*/  @!P0 SYNCS.PHASECHK.TRANS64 P0, [R7+URZ+0x28820], R0 ;  /* 0x02882000070085a7 */ /* 0x000ee4000800007f */
[----:B---3--:R-:W-:Y:S05]  /*f000*/  @!P0 BRA `(.L_x_1989) ;  /* 0xfffffffc00f08947 */ /* 0x008fea000383ffff */
[----:B------:R-:W-:Y:S05]  /*f010*/  BRA `(.L_x_2016) ;  /* 0xfffffff4007c7947 */ /* 0x000fea000383ffff */
.L_x_1993:
[----:B--2---:R2:W3:Y:S02]  /*f020*/  SYNCS.PHASECHK.TRANS64.TRYWAIT P0, [R5+URZ], R4 ;  /* 0x00000004050075a7 */ /* 0x0044e4000800017f */
[----:B---3--:R-:W-:Y:S05]  /*f030*/  @!P0 NANOSLEEP.SYNCS 0x989680 ;  /* 0x009896800000895d */ /* 0x008fea0003900000 */
[----:B------:R-:W3:Y:S02]  /*f040*/  @!P0 SYNCS.PHASECHK.TRANS64 P0, [R5+URZ], R4 ;  /* 0x00000004050085a7 */ /* 0x000ee4000800007f */
[----:B---3--:R-:W-:Y:S05]  /*f050*/  @!P0 BRA `(.L_x_1993) ;  /* 0xfffffffc00f08947 */ /* 0x008fea000383ffff */
[----:B------:R-:W-:Y:S05]  /*f060*/  BRA `(.L_x_2017) ;  /* 0xfffffff400d07947 */ /* 0x000fea000383ffff */
.L_x_1994:
[----:B---3--:R3:W4:Y:S02]  /*f070*/  SYNCS.PHASECHK.TRANS64.TRYWAIT P0, [R3+URZ], R0 ;  /* 0x00000000030075a7 */ /* 0x008724000800017f */
[----:B----4-:R-:W-:Y:S05]  /*f080*/  @!P0 NANOSLEEP.SYNCS 0x989680 ;  /* 0x009896800000895d */ /* 0x010fea0003900000 */
[----:B------:R-:W4:Y:S02]  /*f090*/  @!P0 SYNCS.PHASECHK.TRANS64 P0, [R3+URZ], R0 ;  /* 0x00000000030085a7 */ /* 0x000f24000800007f */
[----:B----4-:R-:W-:Y:S05]  /*f0a0*/  @!P0 BRA `(.L_x_1994) ;  /* 0xfffffffc00f08947 */ /* 0x010fea000383ffff */
[----:B------:R-:W-:Y:S05]  /*f0b0*/  BRA `(.L_x_2018) ;  /* 0xfffffff400c47947 */ /* 0x000fea000383ffff */
.L_x_1996:
[----:B--2---:R2:W3:Y:S02]  /*f0c0*/  SYNCS.PHASECHK.TRANS64.TRYWAIT P0, [R5+URZ], R4 ;  /* 0x00000004050075a7 */ /* 0x0044e4000800017f */
[----:B---3--:R-:W-:Y:S05]  /*f0d0*/  @!P0 NANOSLEEP.SYNCS 0x989680 ;  /* 0x009896800000895d */ /* 0x008fea0003900000 */
[----:B------:R-:W3:Y:S02]  /*f0e0*/  @!P0 SYNCS.PHASECHK.TRANS64 P0, [R5+URZ], R4 ;  /* 0x00000004050085a7 */ /* 0x000ee4000800007f */
[----:B---3--:R-:W-:Y:S05]  /*f0f0*/  @!P0 BRA `(.L_x_1996) ;  /* 0xfffffffc00f08947 */ /* 0x008fea000383ffff */
[----:B------:R-:W-:Y:S05]  /*f100*/  BRA `(.L_x_2019) ;  /* 0xfffffff400c87947 */ /* 0x000fea000383ffff */
.L_x_2020:
        /* <DEDUP_REMOVED lines=15> */
.L_x_2733:


//--------------------- .text._ZN7cutlass13device_kernelIN5flash11enable_sm90INS1_16FlashAttnFwdSm90INS1_25CollectiveMainloopFwdSm90ILi2EN4cute5tupleIJNS5_1CILi1EEES8_S8_EEENS6_IJNS7_ILi128EEESA_SA_EEELi128ENS_6half_tEfNS_4arch4Sm90ELb1ELb0ELb1ELb1ELb0ELb0ELb0ELb1ELb1ELb0ELb0ELb0EEENS1_21CollectiveEpilogueFwdISB_S9_SC_SE_Li256ELb1ELb0ELb0ELb0EEENS1_36VarlenDynamicPersistentTileSchedulerILi128ELi128ELi256ELi32ELb0ELb0ELb1ELb1ELb1ELb1EEEEEEEEEvNT_6ParamsE --------------------------
	.section	.text._ZN7cutlass13device_kernelIN5flash11enable_sm90INS1_16FlashAttnFwdSm90INS1_25CollectiveMainloopFwdSm90ILi2EN4cute5tupleIJNS5_1CILi1EEES8_S8_EEENS6_IJNS7_ILi128EEESA_SA_EEELi128ENS_6half_tEfNS_4arch4Sm90ELb1ELb0ELb1ELb1ELb0ELb0ELb0ELb1ELb1ELb0ELb0ELb0EEENS1_21CollectiveEpilogueFwdISB_S9_SC_SE_Li256ELb1ELb0ELb0ELb0EEENS1_36VarlenDynamicPersistentTileSchedulerILi128ELi128ELi256ELi32ELb0ELb0ELb1ELb1ELb1ELb1EEEEEEEEEvNT_6ParamsE,"ax",@progbits
	.align	128
.text._ZN7cutlass13device_kernelIN5flash11enable_sm90INS1_16FlashAttnFwdSm90INS1_25CollectiveMainloopFwdSm90ILi2EN4cute5tupleIJNS5_1CILi1EEES8_S8_EEENS6_IJNS7_ILi128EEESA_SA_EEELi128ENS_6half_tEfNS_4arch4Sm90ELb1ELb0ELb1ELb1ELb0ELb0ELb0ELb1ELb1ELb0ELb0ELb0EEENS1_21CollectiveEpilogueFwdISB_S9_SC_SE_Li256ELb1ELb0ELb0ELb0EEENS1_36VarlenDynamicPersistentTileSchedulerILi128ELi128ELi256ELi32ELb0ELb0ELb1ELb1ELb1ELb1EEEEEEEEEvNT_6ParamsE:
        .type           _ZN7cutlass13device_kernelIN5flash11enable_sm90INS1_16FlashAttnFwdSm90INS1_25CollectiveMainloopFwdSm90ILi2EN4cute5tupleIJNS5_1CILi1EEES8_S8_EEENS6_IJNS7_ILi128EEESA_SA_EEELi128ENS_6half_tEfNS_4arch4Sm90ELb1ELb0ELb1ELb1ELb0ELb0ELb0ELb1ELb1ELb0ELb0ELb0EEENS1_21CollectiveEpilogueFwdISB_S9_SC_SE_Li256ELb1ELb0ELb0ELb0EEENS1_36VarlenDynamicPersistentTileSchedulerILi128ELi128ELi256ELi32ELb0ELb0ELb1ELb1ELb1ELb1EEEEEEEEEvNT_6ParamsE,@function
        .size           _ZN7cutlass13device_kernelIN5flash11enable_sm90INS1_16FlashAttnFwdSm90INS1_25CollectiveMainloopFwdSm90ILi2EN4cute5tupleIJNS5_1CILi1EEES8_S8_EEENS6_IJNS7_ILi128EEESA_SA_EEELi128ENS_6half_tEfNS_4arch4Sm90ELb1ELb0ELb1ELb1ELb0ELb0ELb0ELb1ELb1ELb0ELb0ELb0EEENS1_21CollectiveEpilogueFwdISB_S9_SC_SE_Li256ELb1ELb0ELb0ELb0EEENS1_36VarlenDynamicPersistentTileSchedulerILi128ELi128ELi256ELi32ELb0ELb0ELb1ELb1ELb1ELb1EEEEEEEEEvNT_6ParamsE,(.L_x_2734 - _ZN7cutlass13device_kernelIN5flash11enable_sm90INS1_16FlashAttnFwdSm90INS1_25CollectiveMainloopFwdSm90ILi2EN4cute5tupleIJNS5_1CILi1EEES8_S8_EEENS6_IJNS7_ILi128EEESA_SA_EEELi128ENS_6half_tEfNS_4arch4Sm90ELb1ELb0ELb1ELb1ELb0ELb0ELb0ELb1ELb1ELb0ELb0ELb0EEENS1_21CollectiveEpilogueFwdISB_S9_SC_SE_Li256ELb1ELb0ELb0ELb0EEENS1_36VarlenDynamicPersistentTileSchedulerILi128ELi128ELi256ELi32ELb0ELb0ELb1ELb1ELb1ELb1EEEEEEEEEvNT_6ParamsE)
        .other          _ZN7cutlass13device_kernelIN5flash11enable_sm90INS1_16FlashAttnFwdSm90INS1_25CollectiveMainloopFwdSm90ILi2EN4cute5tupleIJNS5_1CILi1EEES8_S8_EEENS6_IJNS7_ILi128EEESA_SA_EEELi128ENS_6half_tEfNS_4arch4Sm90ELb1ELb0ELb1ELb1ELb0ELb0ELb0ELb1ELb1ELb0ELb0ELb0EEENS1_21CollectiveEpilogueFwdISB_S9_SC_SE_Li256ELb1ELb0ELb0ELb0EEENS1_36VarlenDynamicPersistentTileSchedulerILi128ELi128ELi256ELi32ELb0ELb0ELb1ELb1ELb1ELb1EEEEEEEEEvNT_6ParamsE,@"STO_CUDA_ENTRY STV_DEFAULT"
_ZN7cutlass13device_kernelIN5flash11enable_sm90INS1_16FlashAttnFwdSm90INS1_25CollectiveMainloopFwdSm90ILi2EN4cute5tupleIJNS5_1CILi1EEES8_S8_EEENS6_IJNS7_ILi128EEESA_SA_EEELi128ENS_6half_tEfNS_4arch4Sm90ELb1ELb0ELb1ELb1ELb0ELb0ELb0ELb1ELb1ELb0ELb0ELb0EEENS1_21CollectiveEpilogueFwdISB_S9_SC_SE_Li256ELb1ELb0ELb0ELb0EEENS1_36VarlenDynamicPersistentTileSchedulerILi128ELi128ELi256ELi32ELb0ELb0ELb1ELb1ELb1ELb1EEEEEEEEEvNT_6ParamsE:
        /* <DEDUP_REMOVED lines=21> */
.L_x_2022:
[----:B------:R-:W-:Y:S05]  /*0150*/  BSYNC B0 ;  /* 0x0000000000007941 */ /* 0x000fea0003800000 */
.L_x_2021:
        /* <DEDUP_REMOVED lines=41> */
.L_x_2023:
        /* <DEDUP_REMOVED lines=22> */
.L_x_2024:
        /* <DEDUP_REMOVED lines=18> */
.L_x_2025:
        /* <DEDUP_REMOVED lines=22> */
.L_x_2026:
        /* <DEDUP_REMOVED lines=22> */
.L_x_2027:
[----:B------:R-:W-:Y:S01]  /*0930*/  PLOP3.LUT P0, PT, PT, PT, UP0, 0x80, 0x0 ;  /* 0x000000000000781c */ /* 0x000fe20003f0f008 */
[----:B------:R-:W-:Y:S01]  /*0940*/  UMOV UR36, 0x1 ;  /* 0x0000000100247882 */ /* 0x000fe20000000000 */
[----:B------:R-:W-:Y:S01]  /*0950*/  NOP ;  /* 0x0000000000007918 */ /* 0x000fe20000000000 */
[----:B------:R-:W-:Y:S01]  /*0960*/  USEL UR36, UR36, 0x2, !UP0 ;  /* 0x0000000224247887 */ /* 0x000fe2000c000000 */
[----:B------:R-:W-:Y:S01]  /*0970*/  ULDC.64 UR48, c[0x0][0x208] ;  /* 0x0000820000307ab9 */ /* 0x000fe20000000a00 */
[----:B012-4-:R-:W-:Y:S08]  /*0980*/  BAR.SYNC.DEFER_BLOCKING 0x0 ;  /* 0x0000000000007b1d */ /* 0x017ff00000010000 */
[----:B------:R-:W-:Y:S05]  /*0990*/  @!P0 BRA `(.L_x_2028) ;  /* 0x000000c0000c8947 */ /* 0x000fea0003800000 */
.L_x_2029:
        /* <DEDUP_REMOVED lines=28> */
[C---:B------:R-:W-:Y:S02]  /*0b60*/  LOP3.LUT R23, R5.reuse, 0xffffff80, RZ, 0xc0, !PT ;  /* 0xffffff8005177812 */ /* 0x040fe400078ec0ff */
[----:B------:R-:W-:Y:S01]  /*0b70*/  SHF.R.S32.HI R184, RZ, 0x7, R5 ;  /* 0x00000007ffb87819 */ /* 0x000fe20000011405 */
[----:B------:R-:W-:Y:S02]  /*0b80*/  IMAD.SHL.U32 R2, R2, 0x20, RZ ;  /* 0x0000002002027824 */ /* 0x000fe400078e00ff */
[----:B------:R-:W-:Y:S01]  /*0b90*/  IMAD.IADD R23, R186, 0x1, -R23 ;  /* 0x00000001ba177824 */ /* 0x000fe200078e0a17 */
[----:B------:R-:W-:Y:S02]  /*0ba0*/  LEA.HI R5, R5, R184, RZ, 0x1 ;  /* 0x000000b805057211 */ /* 0x000fe400078f08ff */
[----:B------:R-:W-:Y:S02]  /*0bb0*/  LOP3.LUT R2, R2, 0xfffffc00, RZ, 0xc0, !PT ;  /* 0xfffffc0002027812 */ /* 0x000fe400078ec0ff */
[----:B------:R-:W-:-:S02]  /*0bc0*/  SHF.R.S32.HI R4, RZ, 0x1f, R23 ;  /* 0x0000001fff047819 */ /* 0x000fc40000011417 */
[----:B------:R-:W-:Y:S02]  /*0bd0*/  LOP3.LUT R5, R5, 0x3fffffe, RZ, 0xc0, !PT ;  /* 0x03fffffe05057812 */ /* 0x000fe400078ec0ff */
[CC--:B------:R-:W-:Y:S02]  /*0be0*/  LEA.HI R6, R4.reuse, R23.reuse, RZ, 0x2 ;  /* 0x0000001704067211 */ /* 0x0c0fe400078f10ff */
[----:B------:R-:W-:Y:S01]  /*0bf0*/  LEA.HI R4, R4, R23, RZ, 0x5 ;  /* 0x0000001704047211 */ /* 0x000fe200078f28ff */
[----:B------:R-:W-:Y:S01]  /*0c00*/  IMAD.IADD R19, R184, 0x1, -R5 ;  /* 0x00000001b8137824 */ /* 0x000fe200078e0a05 */
[--C-:B------:R-:W-:Y:S02]  /*0c10*/  SHF.R.S32.HI R7, RZ, 0x2, R6.reuse ;  /* 0x00000002ff077819 */ /* 0x100fe40000011406 */
[----:B------:R-:W-:Y:S02]  /*0c20*/  SHF.R.S32.HI R0, RZ, 0x1f, R6 ;  /* 0x0000001fff007819 */ /* 0x000fe40000011406 */
[----:B------:R-:W-:-:S02]  /*0c30*/  SHF.R.S32.HI R4, RZ, 0x5, R4 ;  /* 0x00000005ff047819 */ /* 0x000fc40000011404 */
[----:B------:R-:W-:Y:S02]  /*0c40*/  LEA.HI R0, R0, R7, RZ, 0x3 ;  /* 0x0000000700007211 */ /* 0x000fe400078f18ff */
[----:B------:R-:W-:Y:S02]  /*0c50*/  LOP3.LUT R18, R6, 0x7ffffffc, RZ, 0xc0, !PT ;  /* 0x7ffffffc06127812 */ /* 0x000fe400078ec0ff */
[----:B------:R-:W-:Y:S02]  /*0c60*/  LOP3.LUT R8, R0, 0xfffffff8, RZ, 0xc0, !PT ;  /* 0xfffffff800087812 */ /* 0x000fe400078ec0ff */
[-C--:B------:R-:W-:Y:S01]  /*0c70*/  LEA.HI R0, R3, R186.reuse, RZ, 0x4 ;  /* 0x000000ba03007211 */ /* 0x080fe200078f20ff */
[----:B------:R-:W-:Y:S01]  /*0c80*/  IMAD.IADD R18, R23, 0x1, -R18 ;  /* 0x0000000117127824 */ /* 0x000fe200078e0a12 */
[----:B------:R-:W-:Y:S01]  /*0c90*/  LEA.HI R3, R3, R186, RZ, 0x3 ;  /* 0x000000ba03037211 */ /* 0x000fe200078f18ff */
[----:B------:R-:W-:Y:S01]  /*0ca0*/  IMAD.IADD R11, R7, 0x1, -R8 ;  /* 0x00000001070b7824 */ /* 0x000fe200078e0a08 */
[----:B------:R-:W-:-:S02]  /*0cb0*/  SHF.R.S32.HI R9, RZ, 0x4, R0 ;  /* 0x00000004ff097819 */ /* 0x000fc40000011400 */
[----:B------:R-:W-:Y:S01]  /*0cc0*/  LOP3.LUT R7, R0, 0x3fffff0, RZ, 0xc0, !PT ;  /* 0x03fffff000077812 */ /* 0x000fe200078ec0ff */
[----:B------:R-:W-:Y:S01]  /*0cd0*/  IMAD R4, R4, 0x10, R11 ;  /* 0x0000001004047824 */ /* 0x000fe200078e020b */
[----:B------:R-:W-:Y:S02]  /*0ce0*/  LEA.HI R0, R0, R9, RZ, 0x1 ;  /* 0x0000000900007211 */ /* 0x000fe400078f08ff */
[----:B------:R-:W-:Y:S01]  /*0cf0*/  LOP3.LUT R5, R3, 0x1ffffff8, RZ, 0xc0, !PT ;  /* 0x1ffffff803057812 */ /* 0x000fe200078ec0ff */
[----:B------:R-:W-:Y:S01]  /*0d00*/  IMAD.IADD R7, R186, 0x1, -R7 ;  /* 0x00000001ba077824 */ /* 0x000fe200078e0a07 */
[----:B------:R-:W-:Y:S01]  /*0d10*/  LOP3.LUT R0, R0, 0x1ffffffe, RZ, 0xc0, !PT ;  /* 0x1ffffffe00007812 */ /* 0x000fe200078ec0ff */
[----:B------:R-:W-:Y:S01]  /*0d20*/  IMAD R19, R19, 0x40, R4 ;  /* 0x0000004013137824 */ /* 0x000fe200078e0204 */
[----:B------:R-:W-:Y:S01]  /*0d30*/  SHF.R.S32.HI R16, RZ, 0x3, R3 ;  /* 0x00000003ff107819 */ /* 0x000fe20000011403 */
[----:B------:R-:W-:Y:S02]  /*0d40*/  IMAD R7, R7, 0x40, R2 ;  /* 0x0000004007077824 */ /* 0x000fe400078e0202 */
[----:B------:R-:W-:-:S02]  /*0d50*/  IMAD.IADD R0, R9, 0x1, -R0 ;  /* 0x0000000109007824 */ /* 0x000fc400078e0a00 */
[----:B------:R-:W-:-:S03]  /*0d60*/  IMAD.IADD R2, R186, 0x1, -R5 ;  /* 0x00000001ba027824 */ /* 0x000fc600078e0a05 */
[----:B------:R-:W-:Y:S01]  /*0d70*/  LEA R185, R0, R7, 0x3 ;  /* 0x0000000700b97211 */ /* 0x000fe200078e18ff */
[----:B------:R-:W-:-:S07]  /*0d80*/  IMAD.SHL.U32 R2, R2, 0x8, RZ ;  /* 0x0000000802027824 */ /* 0x000fce00078e00ff */
.L_x_2083:
[----:B0---45:R-:W0:Y:S01]  /*0d90*/  LDC.64 R4, c[0x0][0xc60] ;  /* 0x00031800ff047b82 */ /* 0x031e220000000a00 */
[----:B------:R-:W-:Y:S01]  /*0da0*/  ULDC.64 UR6, c[0x0][0xa28] ;  /* 0x00028a0000067ab9 */ /* 0x000fe20000000a00 */
[----:B------:R-:W-:Y:S01]  /*0db0*/  ULDC.64 UR8, c[0x0][0xa18] ;  /* 0x0002860000087ab9 */ /* 0x000fe20000000a00 */
[----:B------:R-:W-:Y:S01]  /*0dc0*/  ULDC UR4, c[0x0][0x404] ;  /* 0x0001010000047ab9 */ /* 0x000fe20000000800 */
[----:B0-----:R-:W-:-:S06]  /*0dd0*/  IMAD.WIDE R4, R47, 0x4, R4 ;  /* 0x000000042f047825 */ /* 0x001fcc00078e0204 */
[----:B--2---:R-:W2:Y:S01]  /*0de0*/  LDG.E R4, desc[UR48][R4.64] ;  /* 0x0000003004047981 */ /* 0x004ea2000c1e1900 */
[----:B------:R-:W-:Y:S02]  /*0df0*/  UISETP.NE.U32.AND UP0, UPT, UR6, URZ, UPT ;  /* 0x0000003f0600728c */ /* 0x000fe4000bf05070 */
[----:B------:R-:W-:Y:S02]  /*0e00*/  UISETP.NE.U32.AND UP1, UPT, UR8, URZ, UPT ;  /* 0x0000003f0800728c */ /* 0x000fe4000bf25070 */
[----:B------:R-:W-:Y:S02]  /*0e10*/  UISETP.NE.AND.EX UP0, UPT, UR7, URZ, UPT, UP0 ;  /* 0x0000003f0700728c */ /* 0x000fe4000bf05300 */
[----:B------:R-:W-:-:S04]  /*0e20*/  UISETP.NE.AND.EX UP1, UPT, UR9, URZ, UPT, UP1 ;  /* 0x0000003f0900728c */ /* 0x000fc8000bf25310 */
[----:B------:R-:W-:Y:S02]  /*0e30*/  PLOP3.LUT P0, PT, PT, PT, UP0, 0x80, 0x0 ;  /* 0x000000000000781c */ /* 0x000fe40003f0f008 */
[----:B------:R-:W-:Y:S02]  /*0e40*/  PLOP3.LUT P2, PT, PT, PT, UP1, 0x80, 0x0 ;  /* 0x000000000000781c */ /* 0x000fe40003f4f018 */
[----:B--2---:R-:W-:-:S13]  /*0e50*/  R2UR UR37, R4 ;  /* 0x00000000042572ca */ /* 0x004fda00000e0000 */
[----:B------:R-:W-:Y:S02]  /*0e60*/  USHF.R.S32.HI UR38, URZ, 0x1f, UR37 ;  /* 0x0000001f3f267899 */ /* 0x000fe40008011425 */
[----:B------:R-:W-:-:S04]  /*0e70*/  @UP0 ULEA UR6, UP2, UR37, UR6, 0x2 ;  /* 0x0000000625060291 */ /* 0x000fc8000f84103f */
[----:B------:R-:W-:Y:S02]  /*0e80*/  @UP0 ULEA.HI.X UR7, UR37, UR7, UR38, 0x2, UP2 ;  /* 0x0000000725070291 */ /* 0x000fe400090f1426 */
[----:B------:R-:W-:Y:S01]  /*0e90*/  @UP1 ULEA UR8, UP0, UR37, UR8, 0x2 ;  /* 0x0000000825081291 */ /* 0x000fe2000f80103f */
[----:B------:R-:W-:-:S03]  /*0ea0*/  IMAD.U32 R4, RZ, RZ, UR6 ;  /* 0x00000006ff047e24 */ /* 0x000fc6000f8e00ff */
[----:B------:R-:W-:Y:S01]  /*0eb0*/  @UP1 ULEA.HI.X UR9, UR37, UR9, UR38, 0x2, UP0 ;  /* 0x0000000925091291 */ /* 0x000fe200080f1426 */
[----:B------:R-:W-:Y:S01]  /*0ec0*/  IMAD.U32 R5, RZ, RZ, UR7 ;  /* 0x00000007ff057e24 */ /* 0x000fe2000f8e00ff */
[----:B------:R-:W-:Y:S01]  /*0ed0*/  ULDC.64 UR6, c[0x0][0x3f8] ;  /* 0x0000fe0000067ab9 */ /* 0x000fe20000000a00 */
[----:B---3--:R-:W-:-:S03]  /*0ee0*/  IMAD.U32 R6, RZ, RZ, UR8 ;  /* 0x00000008ff067e24 */ /* 0x008fc6000f8e00ff */
[----:B------:R-:W-:Y:S01]  /*0ef0*/  IMAD.U32 R7, RZ, RZ, UR9 ;  /* 0x00000009ff077e24 */ /* 0x000fe2000f8e00ff */
[----:B------:R-:W2:Y:S01]  /*0f00*/  @P0 LDG.E R4, desc[UR48][R4.64] ;  /* 0x0000003004040981 */ /* 0x000ea2000c1e1900 */
[----:B------:R-:W-:Y:S01]  /*0f10*/  UISETP.NE.U32.AND UP0, UPT, UR6, URZ, UPT ;  /* 0x0000003f0600728c */ /* 0x000fe2000bf05070 */
[----:B------:R-:W-:Y:S02]  /*0f20*/  ULDC.64 UR8, c[0x0][0xa20] ;  /* 0x0002880000087ab9 */ /* 0x000fe40000000a00 */
[----:B------:R-:W3:Y:S01]  /*0f30*/  @P2 LDG.E R6, desc[UR48][R6.64] ;  /* 0x0000003006062981 */ /* 0x000ee2000c1e1900 */
[----:B------:R-:W-:Y:S01]  /*0f40*/  UISETP.NE.AND.EX UP0, UPT, UR7, URZ, UPT, UP0 ;  /* 0x0000003f0700728c */ /* 0x000fe2000bf05300 */
[----:B------:R-:W-:Y:S01]  /*0f50*/  ISETP.NE.U32.AND P1, PT, RZ, UR8, PT ;  /* 0x00000008ff007c0c */ /* 0x000fe2000bf25070 */
[----:B------:R-:W-:Y:S01]  /*0f60*/  ULDC UR6, c[0x0][0x2e0] ;  /* 0x0000b80000067ab9 */ /* 0x000fe20000000800 */
[----:B------:R-:W-:Y:S01]  /*0f70*/  UMOV UR47, URZ ;  /* 0x0000003f002f7c82 */ /* 0x000fe20008000000 */
[----:B------:R-:W-:Y:S01]  /*0f80*/  USEL UR4, UR4, 0x1, UP0 ;  /* 0x0000000104047887 */ /* 0x000fe20008000000 */
[----:B------:R-:W-:Y:S01]  /*0f90*/  ISETP.NE.AND.EX P1, PT, RZ, UR9, PT, P1 ;  /* 0x00000009ff007c0c */ /* 0x000fe2000bf25310 */
[----:B------:R-:W-:Y:S01]  /*0fa0*/  ULDC UR51, c[0x0][0x288] ;  /* 0x0000a20000337ab9 */ /* 0x000fe20000000800 */
[----:B------:R-:W-:Y:S01]  /*0fb0*/  UMOV UR39, UR5 ;  /* 0x0000000500277c82 */ /* 0x000fe20008000000 */
[----:B------:R-:W-:Y:S01]  /*0fc0*/  UIMAD UR6, UR4, UR6, URZ ;  /* 0x00000006040672a4 */ /* 0x000fe2000f8e023f */
[----:B--2---:R-:W-:-:S02]  /*0fd0*/  @P0 R2UR UR47, R4 ;  /* 0x00000000042f02ca */ /* 0x004fc400000e0000 */
[----:B---3--:R-:W-:Y:S01]  /*0fe0*/  @P2 R2UR UR51, R6 ;  /* 0x00000000063322ca */ /* 0x008fe200000e0000 */
[----:B-1----:R-:W-:-:S14]  /*0ff0*/  @P2 BRA `(.L_x_2030) ;  /* 0x0000000000342947 */ /* 0x002fdc0003800000 */
        /* <DEDUP_REMOVED lines=9> */
[----:B------:R-:W3:Y:S01]  /*1090*/  LDG.E R0, desc[UR48][R4.64+0x4] ;  /* 0x0000043004007981 */ /* 0x000ee2000c1e1900 */
[----:B--2---:R-:W-:Y:S02]  /*10a0*/  R2UR UR51, R3 ;  /* 0x00000000033372ca */ /* 0x004fe400000e0000 */
[----:B---3--:R-:W-:-:S13]  /*10b0*/  R2UR UR4, R0 ;  /* 0x00000000000472ca */ /* 0x008fda00000e0000 */
[----:B------:R-:W-:-:S12]  /*10c0*/  UIADD3 UR51, -UR51, UR4, URZ ;  /* 0x0000000433337290 */ /* 0x000fd8000fffe13f */
.L_x_2030:
[----:B------:R-:W-:Y:S01]  /*10d0*/  UMOV UR40, UR52 ;  /* 0x0000003400287c82 */ /* 0x000fe20008000000 */
[----:B------:R-:W-:Y:S05]  /*10e0*/  @!P1 BRA `(.L_x_2031) ;  /* 0x00000000001c9947 */ /* 0x000fea0003800000 */
[----:B------:R-:W-:-:S04]  /*10f0*/  ULEA UR4, UP0, UR37, UR8, 0x2 ;  /* 0x0000000825047291 */ /* 0x000fc8000f80103f */
[----:B------:R-:W-:Y:S02]  /*1100*/  ULEA.HI.X UR5, UR37, UR9, UR38, 0x2, UP0 ;  /* 0x0000000925057291 */ /* 0x000fe400080f1426 */
[----:B------:R-:W-:-:S04]  /*1110*/  MOV R4, UR4 ;  /* 0x0000000400047c02 */ /* 0x000fc80008000f00 */
[----:B------:R-:W-:-:S05]  /*1120*/  IMAD.U32 R5, RZ, RZ, UR5 ;  /* 0x00000005ff057e24 */ /* 0x000fca000f8e00ff */
[----:B------:R-:W2:Y:S02]  /*1130*/  LDG.E R4, desc[UR48][R4.64] ;  /* 0x0000003004047981 */ /* 0x000ea4000c1e1900 */
[----:B--2---:R-:W-:Y:S01]  /*1140*/  R2UR UR6, R4 ;  /* 0x00000000040672ca */ /* 0x004fe200000e0000 */
[----:B------:R-:W-:-:S14]  /*1150*/  BRA `(.L_x_2032) ;  /* 0x0000000000347947 */ /* 0x000fdc0003800000 */
.L_x_2031:
        /* <DEDUP_REMOVED lines=13> */
.L_x_2032:
[----:B------:R-:W-:Y:S01]  /*1230*/  UIADD3 UR47, -UR47, UR6, URZ ;  /* 0x000000062f2f7290 */ /* 0x000fe2000fffe13f */
[----:B------:R-:W-:Y:S01]  /*1240*/  PLOP3.LUT P0, PT, PT, PT, PT, 0x80, 0x0 ;  /* 0x000000000000781c */ /* 0x000fe20003f0f070 */
[----:B------:R-:W-:Y:S01]  /*1250*/  ULEA UR5, UR52, 0xff, 0x7 ;  /* 0x000000ff34057891 */ /* 0x000fe2000f8e383f */
[----:B------:R-:W-:Y:S01]  /*1260*/  IMAD.MOV.U32 R0, RZ, RZ, RZ ;  /* 0x000000ffff007224 */ /* 0x000fe200078e00ff */
[----:B------:R-:W-:Y:S01]  /*1270*/  UIADD3 UR4, UR47, 0x7f, URZ ;  /* 0x0000007f2f047890 */ /* 0x000fe2000fffe03f */
[----:B------:R-:W-:Y:S01]  /*1280*/  IMAD.MOV.U32 R3, RZ, RZ, RZ ;  /* 0x000000ffff037224 */ /* 0x000fe200078e00ff */
[----:B------:R-:W-:Y:S01]  /*1290*/  UIADD3 UR6, UR47, UR5, -UR51 ;  /* 0x000000052f067290 */ /* 0x000fe2000fffe833 */
[----:B------:R-:W-:Y:S01]  /*12a0*/  IMAD.MOV.U32 R151, RZ, RZ, RZ ;  /* 0x000000ffff977224 */ /* 0x000fe200078e00ff */
[----:B------:R-:W-:Y:S01]  /*12b0*/  USHF.R.S32.HI UR5, URZ, 0x1f, UR4 ;  /* 0x0000001f3f057899 */ /* 0x000fe20008011404 */
[----:B------:R-:W-:Y:S01]  /*12c0*/  CS2R R32, SRZ ;  /* 0x0000000000207805 */ /* 0x000fe2000001ff00 */
[----:B------:R-:W-:Y:S01]  /*12d0*/  USHF.R.S32.HI UR7, URZ, 0x1f, UR6 ;  /* 0x0000001f3f077899 */ /* 0x000fe20008011406 */
[----:B------:R-:W-:Y:S01]  /*12e0*/  IMAD.MOV.U32 R21, RZ, RZ, RZ ;  /* 0x000000ffff157224 */ /* 0x000fe200078e00ff */
[----:B------:R-:W-:Y:S01]  /*12f0*/  ULEA.HI UR5, UR5, UR4, URZ, 0x7 ;  /* 0x0000000405057291 */ /* 0x000fe2000f8f383f */
[----:B------:R-:W-:Y:S01]  /*1300*/  CS2R R34, SRZ ;  /* 0x0000000000227805 */ /* 0x000fe2000001ff00 */
[----:B------:R-:W-:Y:S01]  /*1310*/  ULEA.HI UR7, UR7, UR6, URZ, 0x7 ;  /* 0x0000000607077291 */ /* 0x000fe2000f8f383f */
[----:B------:R-:W-:Y:S01]  /*1320*/  CS2R R36, SRZ ;  /* 0x0000000000247805 */ /* 0x000fe2000001ff00 */
[----:B------:R-:W-:Y:S01]  /*1330*/  USHF.R.S32.HI UR5, URZ, 0x7, UR5 ;  /* 0x000000073f057899 */ /* 0x000fe20008011405 */
        /* <DEDUP_REMOVED lines=17> */
[----:B------:R-:W-:-:S02]  /*1450*/  CS2R R68, SRZ ;  /* 0x0000000000447805 */ /* 0x000fc4000001ff00 */
[----:B------:R-:W-:Y:S02]  /*1460*/  CS2R R70, SRZ ;  /* 0x0000000000467805 */ /* 0x000fe4000001ff00 */
[----:B------:R-:W-:Y:S02]  /*1470*/  PLOP3.LUT P1, PT, PT, PT, UP0, 0x80, 0x0 ;  /* 0x000000000000781c */ /* 0x000fe40003f2f008 */
        /* <DEDUP_REMOVED lines=47> */
.L_x_2034:
[----:B------:R-:W-:Y:S01]  /*1770*/  ULEA.HI UR4, UR45, UR45, URZ, 0x1 ;  /* 0x0000002d2d047291 */ /* 0x000fe2000f8f083f */
[----:B------:R-:W-:-:S03]  /*1780*/  MOV R3, UR46 ;  /* 0x0000002e00037c02 */ /* 0x000fc60008000f00 */
[----:B------:R-:W-:Y:S01]  /*1790*/  ULOP3.LUT UR4, UR4, 0xfffffffe, URZ, 0xc0, !UPT ;  /* 0xfffffffe04047892 */ /* 0x000fe2000f8ec03f */
[----:B------:R-:W-:-:S03]  /*17a0*/  ISETP.NE.AND P0, PT, R3, 0x3, PT ;  /* 0x000000030300780c */ /* 0x000fc60003f05270 */
[----:B------:R-:W-:-:S06]  /*17b0*/  UIADD3 UR4, UR45, -UR4, URZ ;  /* 0x800000042d047290 */ /* 0x000fcc000fffe03f */
[----:B------:R-:W-:-:S05]  /*17c0*/  IMAD.U32 R0, RZ, RZ, UR4 ;  /* 0x00000004ff007e24 */ /* 0x000fca000f8e00ff */
[----:B------:R-:W-:-:S04]  /*17d0*/  SHF.L.U32 R0, R0, 0x1f, RZ ;  /* 0x0000001f00007819 */ /* 0x000fc800000006ff */
[----:B------:R-:W0:Y:S02]  /*17e0*/  SYNCS.PHASECHK.TRANS64.TRYWAIT P1, [UR41+0x28800], R0 ;  /* 0x02880000ff0075a7 */ /* 0x000e240008020169 */
[----:B0-----:R-:W-:Y:S05]  /*17f0*/  @!P1 BRA `(.L_x_2035) ;  /* 0x0000010000249947 */ /* 0x001fea0003800000 */
.L_x_2170:
[----:B------:R-:W-:Y:S05]  /*1800*/  @!P0 BRA `(.L_x_2036) ;  /* 0x0000000000048947 */ /* 0x000fea0003800000 */
[----:B------:R-:W-:Y:S01]  /*1810*/  BPT.TRAP 0x1 ;  /* 0x000000040000795c */ /* 0x000fe20000300000 */
.L_x_2036:
[----:B0-----:R-:W-:Y:S02]  /*1820*/  IMAD.U32 R0, RZ, RZ, UR43 ;  /* 0x0000002bff007e24 */ /* 0x001fe4000f8e00ff */
[----:B------:R-:W-:-:S03]  /*1830*/  IMAD.U32 R3, RZ, RZ, UR44 ;  /* 0x0000002cff037e24 */ /* 0x000fc6000f8e00ff */
[----:B------:R-:W-:Y:S02]  /*1840*/  LEA R0, R0, UR41, 0x3 ;  /* 0x0000002900007c11 */ /* 0x000fe4000f8e18ff */
[----:B------:R-:W-:-:S04]  /*1850*/  SHF.L.U32 R3, R3, 0x1f, RZ ;  /* 0x0000001f03037819 */ /* 0x000fc800000006ff */
[----:B------:R0:W1:Y:S01]  /*1860*/  SYNCS.PHASECHK.TRANS64.TRYWAIT P2, [R0+URZ+0x28830], R3 ;  /* 0x02883003000075a7 */ /* 0x000062000804017f */
[----:B------:R-:W-:Y:S05]  /*1870*/  @!P0 BRA `(.L_x_2037) ;  /* 0x0000000000048947 */ /* 0x000fea0003800000 */
[----:B------:R-:W-:Y:S01]  /*1880*/  BPT.TRAP 0x1 ;  /* 0x000000040000795c */ /* 0x000fe20000300000 */
.L_x_2037:
[----:B------:R-:W2:Y:S01]  /*1890*/  S2R R4, SR_TID.X ;  /* 0x0000000000047919 */ /* 0x000ea20000002100 */
[----:B------:R-:W-:Y:S01]  /*18a0*/  IMAD.MOV.U32 R151, RZ, RZ, RZ ;  /* 0x000000ffff977224 */ /* 0x000fe200078e00ff */
[----:B--2---:R-:W-:Y:S01]  /*18b0*/  LOP3.LUT P1, RZ, R4, 0x7f, RZ, 0xc0, !PT ;  /* 0x0000007f04ff7812 */ /* 0x004fe2000782c0ff */
[----:B-1----:R-:W-:-:S12]  /*18c0*/  @P2 BRA `(.L_x_2038) ;  /* 0x0000000000082947 */ /* 0x002fd80003800000 */
[----:B------:R-:W1:Y:S02]  /*18d0*/  SYNCS.PHASECHK.TRANS64.TRYWAIT P2, [R0+URZ+0x28830], R3 ;  /* 0x02883003000075a7 */ /* 0x000e64000804017f */
[----:B-1----:R-:W-:Y:S05]  /*18e0*/  @!P2 BRA `(.L_x_2039) ;  /* 0x000001000000a947 */ /* 0x002fea0003800000 */
.L_x_2038:
[----:B------:R-:W-:Y:S05]  /*18f0*/  WARPSYNC.ALL ;  /* 0x0000000000007948 */ /* 0x000fea0003800000 */
[----:B------:R-:W-:Y:S01]  /*1900*/  UIADD3 UR4, UR41, 0x18400, URZ ;  /* 0x0001840029047890 */ /* 0x000fe2000fffe03f */
[----:B------:R-:W-:Y:S01]  /*1910*/  WARPGROUP.ARRIVE ;  /* 0x00000000000079c5 */ /* 0x000fe20000000000 */
[----:B------:R-:W-:Y:S01]  /*1920*/  ULOP3.LUT UR32, UR53, 0x10000, URZ, 0xfc, !UPT ;  /* 0x0001000035207892 */ /* 0x000fe2000f8efc3f */
[----:B01----:R-:W-:Y:S01]  /*1930*/  @!P1 VIADD R0, R0, 0x28840 ;  /* 0x0002884000009836 */ /* 0x003fe20000000000 */
[----:B------:R-:W-:Y:S01]  /*1940*/  USHF.R.U32.HI UR4, URZ, 0x4, UR4 ;  /* 0x000000043f047899 */ /* 0x000fe20008011604 */
[--C-:B------:R-:W-:Y:S01]  /*1950*/  IMAD.MOV.U32 R150, RZ, RZ, R151.reuse ;  /* 0x000000ffff967224 */ /* 0x100fe200078e0097 */
[----:B------:R-:W-:Y:S01]  /*1960*/  UMOV UR33, 0x40000040 ;  /* 0x4000004000217882 */ /* 0x000fe20000000000 */
[----:B------:R-:W-:Y:S01]  /*1970*/  UMOV UR35, 0x40000040 ;  /* 0x4000004000237882 */ /* 0x000fe20000000000 */
[----:B------:R-:W-:Y:S01]  /*1980*/  ULOP3.LUT UR4, UR4, 0x3fff, URZ, 0xc0, !UPT ;  /* 0x00003fff04047892 */ /* 0x000fe2000f8ec03f */
[----:B------:R-:W-:Y:S01]  /*1990*/  @!P1 PRMT R0, RZ, 0x654, R0 ;  /* 0x00000654ff009816 */ /* 0x000fe20000000000 */
[----:B------:R-:W-:Y:S01]  /*19a0*/  UMOV UR5, 0x40000040 ;  /* 0x4000004000057882 */ /* 0x000fe20000000000 */
[----:B------:R-:W-:Y:S01]  /*19b0*/  UMOV UR7, 0x40000040 ;  /* 0x4000004000077882 */ /* 0x000fe20000000000 */
[----:B------:R-:W-:Y:S01]  /*19c0*/  ULOP3.LUT UR50, UR4, 0x10000, URZ, 0xfc, !UPT ;  /* 0x0001000004327892 */ /* 0x000fe2000f8efc3f */
[-C--:B------:R-:W-:Y:S01]  /*19d0*/  MOV R149, R151.reuse ;  /* 0x0000009700957202 */ /* 0x080fe20000000f00 */
[----:B------:R-:W-:Y:S01]  /*19e0*/  UIADD3 UR4, UR32, 0x2, URZ ;  /* 0x0000000220047890 */ /* 0x000fe2000fffe03f */
[--C-:B------:R-:W-:Y:S01]  /*19f0*/  IMAD.MOV.U32 R148, RZ, RZ, R151.reuse ;  /* 0x000000ffff947224 */ /* 0x100fe200078e0097 */
[----:B------:R-:W-:Y:S01]  /*1a00*/  ULEA UR34, UR43, UR50, 0xb ;  /* 0x000000322b227291 */ /* 0x000fe2000f8e583f */
[--C-:B------:R-:W-:Y:S01]  /*1a10*/  IMAD.MOV.U32 R147, RZ, RZ, R151.reuse ;  /* 0x000000ffff937224 */ /* 0x100fe200078e0097 */
        /* <DEDUP_REMOVED lines=24> */
[-C--:B------:R-:W-:Y:S01]  /*1ba0*/  MOV R138, R151.reuse ;  /* 0x00000097008a7202 */ /* 0x080fe20000000f00 */
        /* <DEDUP_REMOVED lines=14> */
[--C-:B------:R-:W-:Y:S01]  /*1c90*/  IMAD.MOV.U32 R133, RZ, RZ, R151.reuse ;  /* 0x000000ffff857224 */ /* 0x100fe200078e0097 */
[-C--:B------:R-:W-:Y:S01]  /*1ca0*/  MOV R127, R151.reuse ;  /* 0x00000097007f7202 */ /* 0x080fe20000000f00 */
[--C-:B------:R-:W-:Y:S01]  /*1cb0*/  IMAD.MOV.U32 R132, RZ, RZ, R151.reuse ;  /* 0x000000ffff847224 */ /* 0x100fe200078e0097 */
        /* <DEDUP_REMOVED lines=29> */
[----:B------:R-:W-:Y:S01]  /*1e90*/  IMAD.MOV.U32 R88, RZ, RZ, R151 ;  /* 0x000000ffff587224 */ /* 0x000fe200078e0097 */
[----:B------:R-:W-:Y:S02]  /*1ea0*/  WARPGROUP.DEPBAR.LE gsb0, 0x0 ;  /* 0x00008000000079c5 */ /* 0x000fe40000010000 */
[----:B------:R-:W-:-:S06]  /*1eb0*/  WARPGROUP.ARRIVE ;  /* 0x00000000000079c5 */ /* 0x000fcc0000000000 */
[----:B------:R-:W-:Y:S01]  /*1ec0*/  HGMMA.64x128x16.F32 R24, gdesc[UR4], R24, gsb0 ;  /* 0x01e00000041879f0 */ /* 0x000fe20008000818 */
[----:B------:R-:W-:Y:S02]  /*1ed0*/  UMOV UR6, 0xffffff80 ;  /* 0xffffff8000067882 */ /* 0x000fe40000000000 */
[----:B------:R-:W-:Y:S02]  /*1ee0*/  UIMAD UR6, UR56, UR6, 0x80 ;  /* 0x00000080380674a4 */ /* 0x000fe4000f8e0206 */
[----:B------:R-:W-:Y:S02]  /*1ef0*/  UIADD3 UR56, UR56, -0x2, URZ ;  /* 0xfffffffe38387890 */ /* 0x000fe4000fffe03f */
[----:B------:R-:W-:-:S04]  /*1f00*/  UIADD3 UR6, UR47, UR6, URZ ;  /* 0x000000062f067290 */ /* 0x000fc8000fffe03f */
[----:B------:R-:W-:Y:S02]  /*1f10*/  UIADD3 UR7, -UR51, 0x1, UR6 ;  /* 0x0000000133077890 */ /* 0x000fe4000fffe106 */
[----:B------:R-:W-:Y:S01]  /*1f20*/  IMAD.U32 R9, RZ, RZ, UR6 ;  /* 0x00000006ff097e24 */ /* 0x000fe2000f8e00ff */
[----:B------:R-:W-:-:S03]  /*1f30*/  ULDC UR6, c[0x0][0x988] ;  /* 0x0002620000067ab9 */ /* 0x000fc60000000800 */
[----:B------:R-:W-:-:S04]  /*1f40*/  IMAD.U32 R89, RZ, RZ, UR7 ;  /* 0x00000007ff597e24 */ /* 0x000fc8000f8e00ff */
[----:B------:R-:W-:Y:S01]  /*1f50*/  IMAD R89, R18, -0x2, R89 ;  /* 0xfffffffe12597824 */ /* 0x000fe200078e0259 */
        /* <DEDUP_REMOVED lines=23> */
[----:B------:R-:W-:Y:S02]  /*20d0*/  IMAD.U32 R40, RZ, RZ, UR52 ;  /* 0x00000034ff287e24 */ /* 0x000fe4000f8e00ff */
[----:B------:R-:W-:Y:S01]  /*20e0*/  FMUL.FTZ R30, R30, UR10 ;  /* 0x0000000a1e1e7c20 */ /* 0x000fe20008410000 */
[----:B------:R-:W-:Y:S01]  /*20f0*/  FMUL.FTZ R10, R36, UR10 ;  /* 0x0000000a240a7c20 */ /* 0x000fe20008410000 */
[----:B------:R-:W0:Y:S01]  /*2100*/  MUFU.TANH R26, R26 ;  /* 0x0000001a001a7308 */ /* 0x000e220000002400 */
[----:B------:R-:W-:-:S02]  /*2110*/  IMAD R40, R40, 0x80, R19 ;  /* 0x0000008028287824 */ /* 0x000fc400078e0213 */
[----:B------:R-:W-:Y:S01]  /*2120*/  FMUL.FTZ R31, R31, UR10 ;  /* 0x0000000a1f1f7c20 */ /* 0x000fe20008410000 */
[----:B------:R-:W-:Y:S02]  /*2130*/  IMAD R36, R18, -0x2, R9 ;  /* 0xfffffffe12247824 */ /* 0x000fe400078e0209 */
[----:B------:R-:W-:Y:S01]  /*2140*/  FMUL.FTZ R34, R34, UR10 ;  /* 0x0000000a22227c20 */ /* 0x000fe20008410000 */
[----:B------:R-:W-:Y:S01]  /*2150*/  FMUL.FTZ R35, R35, UR10 ;  /* 0x0000000a23237c20 */ /* 0x000fe20008410000 */
[----:B------:R-:W-:Y:S01]  /*2160*/  IADD3 R9, R89, 0x8, R40 ;  /* 0x0000000859097810 */ /* 0x000fe20007ffe028 */
[----:B------:R-:W-:Y:S01]  /*2170*/  FMUL.FTZ R38, R38, UR10 ;  /* 0x0000000a26267c20 */ /* 0x000fe20008410000 */
[----:B------:R-:W1:Y:S01]  /*2180*/  MUFU.TANH R27, R27 ;  /* 0x0000001b001b7308 */ /* 0x000e620000002400 */
[----:B------:R-:W-:Y:S01]  /*2190*/  FMUL.FTZ R39, R39, UR10 ;  /* 0x0000000a27277c20 */ /* 0x000fe20008410000 */
[----:B------:R-:W-:Y:S01]  /*21a0*/  VIMNMX R9, R36, R9, PT ;  /* 0x0000000924097248 */ /* 0x000fe20003fe0100 */
[----:B------:R-:W-:Y:S01]  /*21b0*/  FMUL.FTZ R42, R42, UR10 ;  /* 0x0000000a2a2a7c20 */ /* 0x000fe20008410000 */
[----:B------:R-:W-:Y:S01]  /*21c0*/  FMUL.FTZ R43, R43, UR10 ;  /* 0x0000000a2b2b7c20 */ /* 0x000fe20008410000 */
[----:B------:R-:W-:Y:S01]  /*21d0*/  FMUL.FTZ R46, R46, UR10 ;  /* 0x0000000a2e2e7c20 */ /* 0x000fe20008410000 */
[----:B------:R-:W-:Y:S01]  /*21e0*/  ISETP.GT.AND P2, PT, R9, RZ, PT ;  /* 0x000000ff0900720c */ /* 0x000fe20003f44270 */
[----:B------:R-:W-:Y:S01]  /*21f0*/  FMUL.FTZ R47, R47, UR10 ;  /* 0x0000000a2f2f7c20 */ /* 0x000fe20008410000 */
[----:B------:R-:W2:Y:S01]  /*2200*/  MUFU.TANH R30, R30 ;  /* 0x0000001e001e7308 */ /* 0x000ea20000002400 */
[----:B------:R-:W-:Y:S01]  /*2210*/  ISETP.GT.AND P3, PT, R9, 0x1, PT ;  /* 0x000000010900780c */ /* 0x000fe20003f64270 */
[----:B------:R-:W-:Y:S01]  /*2220*/  FMUL.FTZ R50, R50, UR10 ;  /* 0x0000000a32327c20 */ /* 0x000fe20008410000 */
[----:B0-----:R-:W-:Y:S01]  /*2230*/  FSEL R91, R26, -INF , P2 ;  /* 0xff8000001a5b7808 */ /* 0x001fe20001000000 */
[----:B------:R-:W-:Y:S01]  /*2240*/  FMUL.FTZ R51, R51, UR10 ;  /* 0x0000000a33337c20 */ /* 0x000fe20008410000 */
[----:B------:R-:W-:Y:S01]  /*2250*/  ISETP.GT.AND P4, PT, R9, 0x8, PT ;  /* 0x000000080900780c */ /* 0x000fe20003f84270 */
[----:B------:R-:W-:Y:S01]  /*2260*/  FMUL.FTZ R20, R45, UR10 ;  /* 0x0000000a2d147c20 */ /* 0x000fe20008410000 */
[----:B------:R-:W-:Y:S01]  /*2270*/  ISETP.GT.AND P2, PT, R9, 0x9, PT ;  /* 0x000000090900780c */ /* 0x000fe20003f44270 */
[----:B------:R-:W0:Y:S01]  /*2280*/  MUFU.TANH R31, R31 ;  /* 0x0000001f001f7308 */ /* 0x000e220000002400 */
        /* <DEDUP_REMOVED lines=10> */
[----:B------:R-:W-:Y:S01]  /*2330*/  FMUL.FTZ R11, R33, UR10 ;  /* 0x0000000a210b7c20 */ /* 0x000fe20008410000 */
[----:B------:R-:W-:Y:S01]  /*2340*/  FMUL.FTZ R62, R62, UR10 ;  /* 0x0000000a3e3e7c20 */ /* 0x000fe20008410000 */
[----:B------:R-:W-:Y:S01]  /*2350*/  FMNMX.FTZ R4, R93, R4, !PT ;  /* 0x000000045d047209 */ /* 0x000fe20007810000 */
[----:B------:R-:W-:Y:S01]  /*2360*/  FMUL.FTZ R63, R63, UR10 ;  /* 0x0000000a3f3f7c20 */ /* 0x000fe20008410000 */
[----:B------:R-:W-:Y:S01]  /*2370*/  FMUL.FTZ R66, R66, UR10 ;  /* 0x0000000a42427c20 */ /* 0x000fe20008410000 */
[----:B------:R-:W2:Y:S01]  /*2380*/  MUFU.TANH R35, R35 ;  /* 0x0000002300237308 */ /* 0x000ea20000002400 */
[----:B0-----:R-:W-:Y:S01]  /*2390*/  FSEL R95, R31, -INF , P2 ;  /* 0xff8000001f5f7808 */ /* 0x001fe20001000000 */
[----:B------:R-:W-:Y:S01]  /*23a0*/  FMUL.FTZ R67, R67, UR10 ;  /* 0x0000000a43437c20 */ /* 0x000fe20008410000 */
[----:B------:R-:W-:Y:S01]  /*23b0*/  ISETP.GT.AND P2, PT, R9, 0x11, PT ;  /* 0x000000110900780c */ /* 0x000fe20003f44270 */
[----:B------:R-:W-:Y:S01]  /*23c0*/  FMUL.FTZ R12, R37, UR10 ;  /* 0x0000000a250c7c20 */ /* 0x000fe20008410000 */
[----:B------:R-:W-:Y:S01]  /*23d0*/  FMNMX.FTZ R4, R95, R4, !PT ;  /* 0x000000045f047209 */ /* 0x000fe20007810000 */
[----:B------:R-:W-:Y:S01]  /*23e0*/  FMUL.FTZ R70, R70, UR10 ;  /* 0x0000000a46467c20 */ /* 0x000fe20008410000 */
[----:B------:R-:W-:Y:S01]  /*23f0*/  FMUL.FTZ R71, R71, UR10 ;  /* 0x0000000a47477c20 */ /* 0x000fe20008410000 */
        /* <DEDUP_REMOVED lines=41> */
[----:B0-----:R-:W-:Y:S01]  /*2690*/  FSEL R107, R43, -INF , P2 ;  /* 0xff8000002b6b7808 */ /* 0x001fe20001000000 */
[----:B------:R-:W-:Y:S01]  /*26a0*/  FMUL.FTZ R29, R56, UR10 ;  /* 0x0000000a381d7c20 */ /* 0x000fe20008410000 */
[----:B------:R-:W-:Y:S01]  /*26b0*/  ISETP.GT.AND P2, PT, R9, 0x29, PT ;  /* 0x000000290900780c */ /* 0x000fe20003f44270 */
[----:B------:R-:W-:Y:S01]  /*26c0*/  FMUL.FTZ R60, R60, UR10 ;  /* 0x0000000a3c3c7c20 */ /* 0x000fe20008410000 */
[----:B------:R-:W-:Y:S01]  /*26d0*/  FMNMX.FTZ R4, R107, R4, !PT ;  /* 0x000000046b047209 */ /* 0x000fe20007810000 */
        /* <DEDUP_REMOVED lines=25> */
[----:B------:R0:W-:Y:S01]  /*2870*/  @!P1 SYNCS.ARRIVE.TRANS64.RED.A1T0 RZ, [R0+URZ], RZ ;  /* 0x000000ff00ff99a7 */ /* 0x0001e2000810043f */
[----:B------:R-:W3:Y:S01]  /*2880*/  MUFU.TANH R55, R55 ;  /* 0x0000003700377308 */ /* 0x000ee20000002400 */
[----:B-1----:R-:W-:-:S02]  /*2890*/  FSEL R45, R45, -INF , P2 ;  /* 0xff8000002d2d7808 */ /* 0x002fc40001000000 */
        /* <DEDUP_REMOVED lines=61> */
[----:B------:R-:W-:Y:S01]  /*2c70*/  FMNMX.FTZ R30, R59, R4, !PT ;  /* 0x000000043b1e7209 */ /* 0x000fe20007810000 */
[----:B------:R-:W-:Y:S02]  /*2c80*/  FMUL.FTZ R4, R61, UR10 ;  /* 0x0000000a3d047c20 */ /* 0x000fe40008410000 */
[----:B------:R-:W1:Y:S01]  /*2c90*/  MUFU.TANH R67, R87 ;  /* 0x0000005700437308 */ /* 0x000e620000002400 */
[----:B--2---:R-:W-:Y:S02]  /*2ca0*/  FSEL R63, R63, -INF , P2 ;  /* 0xff8000003f3f7808 */ /* 0x004fe40001000000 */
[----:B------:R-:W-:-:S02]  /*2cb0*/  ISETP.GT.AND P2, PT, R9, 0x79, PT ;  /* 0x000000790900780c */ /* 0x000fc40003f44270 */
[----:B------:R-:W-:-:S03]  /*2cc0*/  FMNMX.FTZ R34, R63, R30, !PT ;  /* 0x0000001e3f227209 */ /* 0x000fc60007810000 */
[----:B------:R-:W-:Y:S01]  /*2cd0*/  MUFU.TANH R30, R4 ;  /* 0x00000004001e7308 */ /* 0x000fe20000002400 */
[----:B---3--:R-:W-:Y:S02]  /*2ce0*/  FSEL R61, R86, -INF , P3 ;  /* 0xff800000563d7808 */ /* 0x008fe40001800000 */
[----:B------:R-:W-:Y:S02]  /*2cf0*/  ISETP.GT.AND P3, PT, R36, 0x1, PT ;  /* 0x000000012400780c */ /* 0x000fe40003f64270 */
[----:B------:R-:W-:-:S03]  /*2d00*/  FMNMX.FTZ R34, R61, R34, !PT ;  /* 0x000000223d227209 */ /* 0x000fc60007810000 */
[----:B------:R-:W-:Y:S01]  /*2d10*/  MUFU.TANH R3, R3 ;  /* 0x0000000300037308 */ /* 0x000fe20000002400 */
[----:B-1----:R-:W-:-:S04]  /*2d20*/  FSEL R67, R67, -INF , P2 ;  /* 0xff80000043437808 */ /* 0x002fc80001000000 */
[----:B------:R-:W-:-:S03]  /*2d30*/  FMNMX.FTZ R34, R67, R34, !PT ;  /* 0x0000002243227209 */ /* 0x000fc60007810000 */
[----:B------:R-:W1:Y:S02]  /*2d40*/  MUFU.TANH R5, R5 ;  /* 0x0000000500057308 */ /* 0x000e640000002400 */
[----:B------:R-:W2:Y:S06]  /*2d50*/  SHFL.BFLY PT, R9, R34, 0x2, 0x1f ;  /* 0x0c401f0022097f89 */ /* 0x000eac00000e0000 */
[----:B------:R-:W3:Y:S08]  /*2d60*/  MUFU.TANH R6, R6 ;  /* 0x0000000600067308 */ /* 0x000ef00000002400 */
[----:B------:R-:W-:Y:S01]  /*2d70*/  MUFU.TANH R7, R7 ;  /* 0x0000000700077308 */ /* 0x000fe20000002400 */
[----:B-1----:R-:W-:-:S02]  /*2d80*/  FSEL R5, R5, -INF , P3 ;  /* 0xff80000005057808 */ /* 0x002fc40001800000 */
[----:B------:R-:W-:-:S05]  /*2d90*/  ISETP.GT.AND P3, PT, R36, 0x10, PT ;  /* 0x000000102400780c */ /* 0x000fca0003f64270 */
[----:B------:R-:W1:Y:S01]  /*2da0*/  MUFU.TANH R8, R8 ;  /* 0x0000000800087308 */ /* 0x000e620000002400 */
[----:B---3--:R-:W-:Y:S02]  /*2db0*/  FSEL R71, R6, -INF , P4 ;  /* 0xff80000006477808 */ /* 0x008fe40002000000 */
[----:B--2---:R-:W-:-:S05]  /*2dc0*/  FMNMX.FTZ R4, R34, R9, !PT ;  /* 0x0000000922047209 */ /* 0x004fca0007810000 */
[----:B------:R-:W2:Y:S01]  /*2dd0*/  SHFL.BFLY PT, R9, R4, 0x1, 0x1f ;  /* 0x0c201f0004097f89 */ /* 0x000ea200000e0000 */
[----:B------:R-:W-:Y:S08]  /*2de0*/  MUFU.TANH R11, R11 ;  /* 0x0000000b000b7308 */ /* 0x000ff00000002400 */
[----:B------:R-:W3:Y:S01]  /*2df0*/  MUFU.TANH R10, R10 ;  /* 0x0000000a000a7308 */ /* 0x000ee20000002400 */
[----:B-1----:R-:W-:-:S02]  /*2e00*/  FSEL R79, R8, -INF , P3 ;  /* 0xff800000084f7808 */ /* 0x002fc40001800000 */
[----:B------:R-:W-:-:S05]  /*2e10*/  ISETP.GT.AND P3, PT, R36, 0x18, PT ;  /* 0x000000182400780c */ /* 0x000fca0003f64270 */
[----:B------:R-:W1:Y:S01]  /*2e20*/  MUFU.TANH R12, R12 ;  /* 0x0000000c000c7308 */ /* 0x000e620000002400 */
[----:B--2---:R-:W-:Y:S01]  /*2e30*/  FMNMX.FTZ R9, R4, R9, !PT ;  /* 0x0000000904097209 */ /* 0x004fe20007810000 */
[----:B------:R-:W-:-:S06]  /*2e40*/  IMAD.U32 R4, RZ, RZ, UR6 ;  /* 0x00000006ff047e24 */ /* 0x000fcc000f8e00ff */
[----:B------:R-:W2:Y:S01]  /*2e50*/  MUFU.TANH R13, R13 ;  /* 0x0000000d000d7308 */ /* 0x000ea20000002400 */
[----:B---3--:R-:W-:Y:S01]  /*2e60*/  FSEL R83, R10, -INF , P3 ;  /* 0xff8000000a537808 */ /* 0x008fe20001800000 */
[----:B------:R-:W-:Y:S01]  /*2e70*/  UIADD3 UR6, UR47, -UR51, URZ ;  /* 0x800000332f067290 */ /* 0x000fe2000fffe03f */
[C---:B------:R-:W-:Y:S01]  /*2e80*/  FMUL.FTZ R34, R9.reuse, R4 ;  /* 0x0000000409227220 */ /* 0x040fe20000410000 */
[----:B------:R-:W-:Y:S02]  /*2e90*/  FSETP.NEU.FTZ.AND P2, PT, R9, -INF , PT ;  /* 0xff8000000900780b */ /* 0x000fe40003f5d000 */
[----:B------:R-:W-:Y:S01]  /*2ea0*/  ISETP.GT.AND P3, PT, R36, 0x20, PT ;  /* 0x000000202400780c */ /* 0x000fe20003f64270 */
[----:B------:R-:W-:Y:S01]  /*2eb0*/  ULEA UR6, UR52, UR6, 0x7 ;  /* 0x0000000634067291 */ /* 0x000fe2000f8e383f */
[----:B------:R-:W-:Y:S01]  /*2ec0*/  FSEL R38, R34, RZ, P2 ;  /* 0x000000ff22267208 */ /* 0x000fe20001000000 */
[----:B------:R-:W3:Y:S01]  /*2ed0*/  MUFU.TANH R15, R15 ;  /* 0x0000000f000f7308 */ /* 0x000ee20000002400 */
[----:B------:R-:W-:Y:S01]  /*2ee0*/  ISETP.GT.AND P2, PT, R36, RZ, PT ;  /* 0x000000ff2400720c */ /* 0x000fe20003f44270 */
[----:B------:R-:W-:-:S02]  /*2ef0*/  USHF.R.S32.HI UR7, URZ, 0x1f, UR6 ;  /* 0x0000001f3f077899 */ /* 0x000fc40008011406 */
[-CC-:B------:R-:W-:Y:S01]  /*2f00*/  FFMA.FTZ R181, R91, R4.reuse, -R38.reuse ;  /* 0x000000045bb57223 */ /* 0x180fe20000010826 */
[----:B------:R-:W-:Y:S01]  /*2f10*/  FSEL R3, R3, -INF , P2 ;  /* 0xff80000003037808 */ /* 0x000fe20001000000 */
[-CC-:B------:R-:W-:Y:S01]  /*2f20*/  FFMA.FTZ R183, R93, R4.reuse, -R38.reuse ;  /* 0x000000045db77223 */ /* 0x180fe20000010826 */
[C---:B------:R-:W-:Y:S01]  /*2f30*/  ISETP.GT.AND P2, PT, R36.reuse, 0x9, PT ;  /* 0x000000092400780c */ /* 0x040fe20003f44270 */
[----:B------:R-:W4:Y:S01]  /*2f40*/  MUFU.TANH R14, R14 ;  /* 0x0000000e000e7308 */ /* 0x000f220000002400 */
[----:B------:R-:W-:Y:S01]  /*2f50*/  FMNMX.FTZ R34, R3, R5, !PT ;  /* 0x0000000503227209 */ /* 0x000fe20007810000 */
[-CC-:B------:R-:W-:Y:S01]  /*2f60*/  FFMA.FTZ R6, R95, R4.reuse, -R38.reuse ;  /* 0x000000045f067223 */ /* 0x180fe20000010826 */
[----:B------:R-:W-:Y:S01]  /*2f70*/  FSEL R75, R7, -INF , P2 ;  /* 0xff800000074b7808 */ /* 0x000fe20001000000 */
[--C-:B------:R-:W-:Y:S01]  /*2f80*/  FFMA.FTZ R177, R97, R4, -R38.reuse ;  /* 0x0000000461b17223 */ /* 0x100fe20000010826 */
[----:B------:R-:W-:Y:S01]  /*2f90*/  FMNMX.FTZ R34, R71, R34, !PT ;  /* 0x0000002247227209 */ /* 0x000fe20007810000 */
[--C-:B------:R-:W-:Y:S01]  /*2fa0*/  FFMA.FTZ R8, R99, R4, -R38.reuse ;  /* 0x0000000463087223 */ /* 0x100fe20000010826 */
        /* <DEDUP_REMOVED lines=8> */
[----:B------:R-:W-:Y:S01]  /*3030*/  ISETP.GT.AND P2, PT, R36, 0x19, PT ;  /* 0x000000192400780c */ /* 0x000fe20003f44270 */
[----:B------:R-:W0:Y:S01]  /*3040*/  MUFU.TANH R21, R21 ;  /* 0x0000001500157308 */ /* 0x000e220000002400 */
[----:B------:R-:W-:Y:S01]  /*3050*/  FMNMX.FTZ R34, R11, R34, !PT ;  /* 0x000000220b227209 */ /* 0x000fe20007810000 */
[-CC-:B------:R-:W-:Y:S01]  /*3060*/  FFMA.FTZ R171, R41, R4.reuse, -R38.reuse ;  /* 0x0000000429ab7223 */ /* 0x180fe20000010826 */
[----:B-1----:R-:W-:Y:S01]  /*3070*/  FSEL R87, R12, -INF , P2 ;  /* 0xff8000000c577808 */ /* 0x002fe20001000000 */
[--C-:B------:R-:W-:Y:S01]  /*3080*/  FFMA.FTZ R153, R33, R4, -R38.reuse ;  /* 0x0000000421997223 */ /* 0x100fe20000010826 */
[----:B------:R-:W-:Y:S01]  /*3090*/  FMNMX.FTZ R34, R83, R34, !PT ;  /* 0x0000002253227209 */ /* 0x000fe20007810000 */
[-CC-:B------:R-:W-:Y:S01]  /*30a0*/  FFMA.FTZ R27, R27, R4.reuse, -R38.reuse ;  /* 0x000000041b1b7223 */ /* 0x180fe20000010826 */
[----:B------:R-:W-:Y:S01]  /*30b0*/  ISETP.GT.AND P2, PT, R36, 0x21, PT ;  /* 0x000000212400780c */ /* 0x000fe20003f44270 */
[----:B------:R-:W1:Y:S01]  /*30c0*/  MUFU.TANH R25, R25 ;  /* 0x0000001900197308 */ /* 0x000e620000002400 */
[----:B--2---:R-:W-:Y:S01]  /*30d0*/  FSEL R13, R13, -INF , P3 ;  /* 0xff8000000d0d7808 */ /* 0x004fe20001800000 */
[--C-:B------:R-:W-:Y:S01]  /*30e0*/  FFMA.FTZ R26, R26, R4, -R38.reuse ;  /* 0x000000041a1a7223 */ /* 0x100fe20000010826 */
[----:B------:R-:W-:Y:S01]  /*30f0*/  FMNMX.FTZ R34, R87, R34, !PT ;  /* 0x0000002257227209 */ /* 0x000fe20007810000 */
[-CC-:B------:R-:W-:Y:S01]  /*3100*/  FFMA.FTZ R12, R107, R4.reuse, -R38.reuse ;  /* 0x000000046b0c7223 */ /* 0x180fe20000010826 */
[C---:B------:R-:W-:Y:S01]  /*3110*/  ISETP.GT.AND P3, PT, R36.reuse, 0x28, PT ;  /* 0x000000282400780c */ /* 0x040fe20003f64270 */
[--C-:B------:R-:W-:Y:S01]  /*3120*/  FFMA.FTZ R175, R109, R4, -R38.reuse ;  /* 0x000000046daf7223 */ /* 0x100fe20000010826 */
[----:B---3--:R-:W-:Y:S01]  /*3130*/  FSEL R15, R15, -INF , P2 ;  /* 0xff8000000f0f7808 */ /* 0x008fe20001000000 */
[----:B------:R-:W2:Y:S01]  /*3140*/  MUFU.TANH R24, R24 ;  /* 0x0000001800187308 */ /* 0x000ea20000002400 */
[----:B------:R-:W-:Y:S01]  /*3150*/  FMNMX.FTZ R34, R13, R34, !PT ;  /* 0x000000220d227209 */ /* 0x000fe20007810000 */
[-CC-:B------:R-:W-:Y:S01]  /*3160*/  FFMA.FTZ R169, R113, R4.reuse, -R38.reuse ;  /* 0x0000000471a97223 */ /* 0x180fe20000010826 */
[----:B------:R-:W-:Y:S01]  /*3170*/  ISETP.GT.AND P2, PT, R36, 0x29, PT ;  /* 0x000000292400780c */ /* 0x000fe20003f44270 */
[-CC-:B------:R-:W-:Y:S01]  /*3180*/  FFMA.FTZ R31, R31, R4.reuse, -R38.reuse ;  /* 0x000000041f1f7223 */ /* 0x180fe20000010826 */
[----:B----4-:R-:W-:Y:S01]  /*3190*/  FSEL R89, R14, -INF , P3 ;  /* 0xff8000000e597808 */ /* 0x010fe20001800000 */
[--C-:B------:R-:W-:Y:S01]  /*31a0*/  FFMA.FTZ R14, R111, R4, -R38.reuse ;  /* 0x000000046f0e7223 */ /* 0x100fe20000010826 */
[----:B------:R-:W-:Y:S01]  /*31b0*/  FMNMX.FTZ R34, R15, R34, !PT ;  /* 0x000000220f227209 */ /* 0x000fe20007810000 */
[----:B------:R-:W3:Y:S01]  /*31c0*/  MUFU.TANH R28, R28 ;  /* 0x0000001c001c7308 */ /* 0x000ee20000002400 */
[----:B------:R-:W-:Y:S01]  /*31d0*/  ISETP.GT.AND P3, PT, R36, 0x30, PT ;  /* 0x000000302400780c */ /* 0x000fe20003f64270 */
[-CC-:B------:R-:W-:Y:S01]  /*31e0*/  FFMA.FTZ R35, R35, R4.reuse, -R38.reuse ;  /* 0x0000000423237223 */ /* 0x180fe20000010826 */
[----:B-----5:R-:W-:Y:S01]  /*31f0*/  FSEL R91, R20, -INF , P2 ;  /* 0xff800000145b7808 */ /* 0x020fe20001000000 */
[--C-:B------:R-:W-:Y:S01]  /*3200*/  FFMA.FTZ R20, R45, R4, -R38.reuse ;  /* 0x000000042d147223 */ /* 0x100fe20000010826 */
[----:B------:R-:W-:Y:S01]  /*3210*/  FMNMX.FTZ R34, R89, R34, !PT ;  /* 0x0000002259227209 */ /* 0x000fe20007810000 */
[-CC-:B------:R-:W-:Y:S01]  /*3220*/  FFMA.FTZ R37, R37, R4.reuse, -R38.reuse ;  /* 0x0000000425257223 */ /* 0x180fe20000010826 */
[C---:B------:R-:W-:Y:S01]  /*3230*/  ISETP.GT.AND P2, PT, R36.reuse, 0x31, PT ;  /* 0x000000312400780c */ /* 0x040fe20003f44270 */
[----:B------:R-:W4:Y:S01]  /*3240*/  MUFU.TANH R29, R29 ;  /* 0x0000001d001d7308 */ /* 0x000f220000002400 */
[----:B0-----:R-:W-:Y:S01]  /*3250*/  FSEL R21, R21, -INF , P3 ;  /* 0xff80000015157808 */ /* 0x001fe20001800000 */
[--C-:B------:R-:W-:Y:S01]  /*3260*/  FFMA.FTZ R43, R43, R4, -R38.reuse ;  /* 0x000000042b2b7223 */ /* 0x100fe20000010826 */
[----:B------:R-:W-:Y:S01]  /*3270*/  FMNMX.FTZ R34, R91, R34, !PT ;  /* 0x000000225b227209 */ /* 0x000fe20007810000 */
[-CC-:B------:R-:W-:Y:S01]  /*3280*/  FFMA.FTZ R47, R47, R4.reuse, -R38.reuse ;  /* 0x000000042f2f7223 */ /* 0x180fe20000010826 */
[C---:B------:R-:W-:Y:S01]  /*3290*/  ISETP.GT.AND P3, PT, R36.reuse, 0x38, PT ;  /* 0x000000382400780c */ /* 0x040fe20003f64270 */
[--C-:B------:R-:W-:Y:S01]  /*32a0*/  FFMA.FTZ R49, R49, R4, -R38.reuse ;  /* 0x0000000431317223 */ /* 0x100fe20000010826 */
[----:B-1----:R-:W-:Y:S01]  /*32b0*/  FSEL R25, R25, -INF , P2 ;  /* 0xff80000019197808 */ /* 0x002fe20001000000 */
[----:B------:R-:W0:Y:S01]  /*32c0*/  MUFU.TANH R32, R32 ;  /* 0x0000002000207308 */ /* 0x000e220000002400 */
[----:B------:R-:W-:Y:S01]  /*32d0*/  FMNMX.FTZ R34, R21, R34, !PT ;  /* 0x0000002215227209 */ /* 0x000fe20007810000 */
[-CC-:B------:R-:W-:Y:S01]  /*32e0*/  FFMA.FTZ R51, R51, R4.reuse, -R38.reuse ;  /* 0x0000000433337223 */ /* 0x180fe20000010826 */
[----:B------:R-:W-:Y:S01]  /*32f0*/  ISETP.GT.AND P2, PT, R36, 0x39, PT ;  /* 0x000000392400780c */ /* 0x000fe20003f44270 */
[-CC-:B------:R-:W-:Y:S01]  /*3300*/  FFMA.FTZ R53, R53, R4.reuse, -R38.reuse ;  /* 0x0000000435357223 */ /* 0x180fe20000010826 */
[----:B--2---:R-:W-:Y:S01]  /*3310*/  FSEL R93, R24, -INF , P3 ;  /* 0xff800000185d7808 */ /* 0x004fe20001800000 */
[--C-:B------:R-:W-:Y:S01]  /*3320*/  FFMA.FTZ R24, R39, R4, -R38.reuse ;  /* 0x0000000427187223 */ /* 0x100fe20000010826 */
[----:B------:R-:W-:Y:S01]  /*3330*/  FMNMX.FTZ R34, R25, R34, !PT ;  /* 0x0000002219227209 */ /* 0x000fe20007810000 */
[----:B------:R-:W1:Y:S01]  /*3340*/  MUFU.TANH R60, R60 ;  /* 0x0000003c003c7308 */ /* 0x000e620000002400 */
[----:B------:R-:W-:Y:S01]  /*3350*/  ISETP.GT.AND P3, PT, R36, 0x40, PT ;  /* 0x000000402400780c */ /* 0x000fe20003f64270 */
[-CC-:B------:R-:W-:Y:S01]  /*3360*/  FFMA.FTZ R55, R55, R4.reuse, -R38.reuse ;  /* 0x0000000437377223 */ /* 0x180fe20000010826 */
[----:B---3--:R-:W-:Y:S01]  /*3370*/  FSEL R95, R28, -INF , P2 ;  /* 0xff8000001c5f7808 */ /* 0x008fe20001000000 */
[--C-:B------:R-:W-:Y:S01]  /*3380*/  FFMA.FTZ R57, R57, R4, -R38.reuse ;  /* 0x0000000439397223 */ /* 0x100fe20000010826 */
[----:B------:R-:W-:Y:S01]  /*3390*/  FMNMX.FTZ R34, R93, R34, !PT ;  /* 0x000000225d227209 */ /* 0x000fe20007810000 */
[-CC-:B------:R-:W-:Y:S01]  /*33a0*/  FFMA.FTZ R59, R59, R4.reuse, -R38.reuse ;  /* 0x000000043b3b7223 */ /* 0x180fe20000010826 */
[C---:B------:R-:W-:Y:S01]  /*33b0*/  ISETP.GT.AND P2, PT, R36.reuse, 0x41, PT ;  /* 0x000000412400780c */ /* 0x040fe20003f44270 */
[----:B------:R-:W2:Y:S01]  /*33c0*/  MUFU.TANH R64, R64 ;  /* 0x0000004000407308 */ /* 0x000ea20000002400 */
[----:B----4-:R-:W-:Y:S01]  /*33d0*/  FSEL R29, R29, -INF , P3 ;  /* 0xff8000001d1d7808 */ /* 0x010fe20001800000 */
[--C-:B------:R-:W-:Y:S01]  /*33e0*/  FFMA.FTZ R63, R63, R4, -R38.reuse ;  /* 0x000000043f3f7223 */ /* 0x100fe20000010826 */
[----:B------:R-:W-:Y:S01]  /*33f0*/  FMNMX.FTZ R34, R95, R34, !PT ;  /* 0x000000225f227209 */ /* 0x000fe20007810000 */
[--C-:B------:R-:W-:Y:S01]  /*3400*/  FFMA.FTZ R61, R61, R4, -R38.reuse ;  /* 0x000000043d3d7223 */ /* 0x100fe20000010826 */
[----:B------:R-:W-:Y:S01]  /*3410*/  ISETP.GT.AND P3, PT, R36, 0x48, PT ;  /* 0x000000482400780c */ /* 0x000fe20003f64270 */
[----:B------:R-:W-:Y:S01]  /*3420*/  ULEA.HI UR7, UR7, UR6, URZ, 0x7 ;  /* 0x0000000607077291 */ /* 0x000fe2000f8f383f */
[----:B0-----:R-:W-:Y:S01]  /*3430*/  FSEL R97, R32, -INF , P2 ;  /* 0xff80000020617808 */ /* 0x001fe20001000000 */
[----:B------:R-:W0:Y:S01]  /*3440*/  MUFU.TANH R65, R65 ;  /* 0x0000004100417308 */ /* 0x000e220000002400 */
[----:B------:R-:W-:Y:S01]  /*3450*/  FMNMX.FTZ R34, R29, R34, !PT ;  /* 0x000000221d227209 */ /* 0x000fe20007810000 */
[----:B------:R-:W-:Y:S01]  /*3460*/  USHF.R.S32.HI UR7, URZ, 0x7, UR7 ;  /* 0x000000073f077899 */ /* 0x000fe20008011407 */
[----:B------:R-:W-:Y:S01]  /*3470*/  ISETP.GT.AND P2, PT, R36, 0x49, PT ;  /* 0x000000492400780c */ /* 0x000fe20003f44270 */
[----:B------:R-:W-:Y:S01]  /*3480*/  FFMA.FTZ R38, R67, R4, -R38 ;  /* 0x0000000443267223 */ /* 0x000fe20000010826 */
[----:B-1----:R-:W-:Y:S01]  /*3490*/  FSEL R99, R60, -INF , P3 ;  /* 0xff8000003c637808 */ /* 0x002fe20001800000 */
[----:B------:R-:W-:Y:S01]  /*34a0*/  UISETP.LT.AND UP0, UPT, URZ, UR7, UPT ;  /* 0x000000073f00728c */ /* 0x000fe2000bf01270 */
[----:B------:R-:W-:Y:S01]  /*34b0*/  FMNMX.FTZ R34, R97, R34, !PT ;  /* 0x0000002261227209 */ /* 0x000fe20007810000 */
[----:B------:R-:W1:Y:S01]  /*34c0*/  MUFU.TANH R68, R68 ;  /* 0x0000004400447308 */ /* 0x000e620000002400 */
[----:B------:R-:W-:Y:S01]  /*34d0*/  ISETP.GT.AND P3, PT, R36, 0x50, PT ;  /* 0x000000502400780c */ /* 0x000fe20003f64270 */
[----:B------:R-:W-:Y:S01]  /*34e0*/  USEL UR54, URZ, UR7, !UP0 ;  /* 0x000000073f367287 */ /* 0x000fe2000c000000 */
[----:B------:R-:W-:Y:S01]  /*34f0*/  FSEL R101, R30, -INF , P2 ;  /* 0xff8000001e657808 */ /* 0x000fe20001000000 */
[--C-:B------:R-:W-:Y:S01]  /*3500*/  IMAD.MOV.U32 R113, RZ, RZ, R151.reuse ;  /* 0x000000ffff717224 */ /* 0x100fe200078e0097 */
[----:B------:R-:W-:Y:S01]  /*3510*/  FMNMX.FTZ R34, R99, R34, !PT ;  /* 0x0000002263227209 */ /* 0x000fe20007810000 */
[----:B------:R-:W-:Y:S01]  /*3520*/  UISETP.GE.AND UP0, UPT, UR56, UR54, UPT ;  /* 0x000000363800728c */ /* 0x000fe2000bf06270 */
[----:B------:R-:W-:Y:S01]  /*3530*/  ISETP.GT.AND P2, PT, R36, 0x51, PT ;  /* 0x000000512400780c */ /* 0x000fe20003f44270 */
[----:B------:R-:W3:Y:S01]  /*3540*/  MUFU.TANH R69, R69 ;  /* 0x0000004500457308 */ /* 0x000ee20000002400 */
[----:B--2---:R-:W-:Y:S01]  /*3550*/  FSEL R103, R64, -INF , P3 ;  /* 0xff80000040677808 */ /* 0x004fe20001800000 */
[--C-:B------:R-:W-:Y:S01]  /*3560*/  IMAD.MOV.U32 R111, RZ, RZ, R151.reuse ;  /* 0x000000ffff6f7224 */ /* 0x100fe200078e0097 */
[----:B------:R-:W-:Y:S01]  /*3570*/  FMNMX.FTZ R34, R101, R34, !PT ;  /* 0x0000002265227209 */ /* 0x000fe20007810000 */
[--C-:B------:R-:W-:Y:S01]  /*3580*/  IMAD.MOV.U32 R109, RZ, RZ, R151.reuse ;  /* 0x000000ffff6d7224 */ /* 0x100fe200078e0097 */
[----:B------:R-:W-:Y:S01]  /*3590*/  ISETP.GT.AND P3, PT, R36, 0x58, PT ;  /* 0x000000582400780c */ /* 0x000fe20003f64270 */
[----:B------:R-:W-:Y:S01]  /*35a0*/  IMAD.MOV.U32 R107, RZ, RZ, R151 ;  /* 0x000000ffff6b7224 */ /* 0x000fe200078e0097 */
[----:B0-----:R-:W-:Y:S01]  /*35b0*/  FSEL R65, R65, -INF , P2 ;  /* 0xff80000041417808 */ /* 0x001fe20001000000 */
[----:B------:R-:W0:Y:S01]  /*35c0*/  MUFU.TANH R72, R72 ;  /* 0x0000004800487308 */ /* 0x000e220000002400 */
[----:B------:R-:W-:-:S02]  /*35d0*/  FMNMX.FTZ R34, R103, R34, !PT ;  /* 0x0000002267227209 */ /* 0x000fc40007810000 */
[----:B------:R-:W-:Y:S02]  /*35e0*/  ISETP.GT.AND P2, PT, R36, 0x59, PT ;  /* 0x000000592400780c */ /* 0x000fe40003f44270 */
[----:B-1----:R-:W-:Y:S02]  /*35f0*/  FSEL R105, R68, -INF , P3 ;  /* 0xff80000044697808 */ /* 0x002fe40001800000 */
[----:B------:R-:W-:Y:S01]  /*3600*/  FMNMX.FTZ R34, R65, R34, !PT ;  /* 0x0000002241227209 */ /* 0x000fe20007810000 */
[----:B------:R-:W1:Y:S01]  /*3610*/  MUFU.TANH R73, R73 ;  /* 0x0000004900497308 */ /* 0x000e620000002400 */
[----:B------:R-:W-:Y:S02]  /*3620*/  ISETP.GT.AND P3, PT, R36, 0x60, PT ;  /* 0x000000602400780c */ /* 0x000fe40003f64270 */
[----:B---3--:R-:W-:Y:S02]  /*3630*/  FSEL R69, R69, -INF , P2 ;  /* 0xff80000045457808 */ /* 0x008fe40001000000 */
[----:B------:R-:W-:-:S02]  /*3640*/  FMNMX.FTZ R34, R105, R34, !PT ;  /* 0x0000002269227209 */ /* 0x000fc40007810000 */
[----:B------:R-:W-:Y:S01]  /*3650*/  ISETP.GT.AND P2, PT, R36, 0x61, PT ;  /* 0x000000612400780c */ /* 0x000fe20003f44270 */
[----:B------:R-:W2:Y:S01]  /*3660*/  MUFU.TANH R76, R76 ;  /* 0x0000004c004c7308 */ /* 0x000ea20000002400 */
[----:B0-----:R-:W-:Y:S02]  /*3670*/  FSEL R45, R72, -INF , P3 ;  /* 0xff800000482d7808 */ /* 0x001fe40001800000 */
[----:B------:R-:W-:Y:S02]  /*3680*/  FMNMX.FTZ R34, R69, R34, !PT ;  /* 0x0000002245227209 */ /* 0x000fe40007810000 */
[----:B------:R-:W-:Y:S02]  /*3690*/  ISETP.GT.AND P3, PT, R36, 0x68, PT ;  /* 0x000000682400780c */ /* 0x000fe40003f64270 */
[----:B------:R-:W-:Y:S01]  /*36a0*/  FMNMX.FTZ R34, R45, R34, !PT ;  /* 0x000000222d227209 */ /* 0x000fe20007810000 */
[----:B------:R-:W0:Y:S01]  /*36b0*/  MUFU.TANH R77, R77 ;  /* 0x0000004d004d7308 */ /* 0x000e220000002400 */
        /* <DEDUP_REMOVED lines=8> */
[----:B0-----:R-:W-:Y:S02]  /*3740*/  FSEL R77, R77, -INF , P2 ;  /* 0xff8000004d4d7808 */ /* 0x001fe40001000000 */
[----:B------:R-:W-:Y:S02]  /*3750*/  ISETP.GT.AND P2, PT, R36, 0x71, PT ;  /* 0x000000712400780c */ /* 0x000fe40003f44270 */
[----:B------:R-:W-:-:S03]  /*3760*/  FMNMX.FTZ R34, R77, R34, !PT ;  /* 0x000000224d227209 */ /* 0x000fc60007810000 */
[----:B------:R-:W0:Y:S01]  /*3770*/  MUFU.TANH R84, R84 ;  /* 0x0000005400547308 */ /* 0x000e220000002400 */
[----:B-1----:R-:W-:Y:S02]  /*3780*/  FSEL R39, R80, -INF , P3 ;  /* 0xff80000050277808 */ /* 0x002fe40001800000 */
[----:B------:R-:W-:Y:S02]  /*3790*/  ISETP.GT.AND P3, PT, R36, 0x78, PT ;  /* 0x000000782400780c */ /* 0x000fe40003f64270 */
[----:B------:R-:W-:-:S03]  /*37a0*/  FMNMX.FTZ R34, R39, R34, !PT ;  /* 0x0000002227227209 */ /* 0x000fc60007810000 */
[----:B------:R-:W1:Y:S01]  /*37b0*/  MUFU.TANH R85, R85 ;  /* 0x0000005500557308 */ /* 0x000e620000002400 */
[----:B--2---:R-:W-:Y:S02]  /*37c0*/  FSEL R81, R81, -INF , P2 ;  /* 0xff80000051517808 */ /* 0x004fe40001000000 */
[----:B------:R-:W-:Y:S02]  /*37d0*/  ISETP.GT.AND P2, PT, R36, 0x79, PT ;  /* 0x000000792400780c */ /* 0x000fe40003f44270 */
[----:B------:R-:W-:-:S03]  /*37e0*/  FMNMX.FTZ R34, R81, R34, !PT ;  /* 0x0000002251227209 */ /* 0x000fc60007810000 */
[----:B------:R-:W-:Y:S01]  /*37f0*/  MUFU.EX2 R30, R27 ;  /* 0x0000001b001e7308 */ /* 0x000fe20000000800 */
[----:B0-----:R-:W-:-:S04]  /*3800*/  FSEL R33, R84, -INF , P3 ;  /* 0xff80000054217808 */ /* 0x001fc80001800000 */
[----:B------:R-:W-:-:S03]  /*3810*/  FMNMX.FTZ R34, R33, R34, !PT ;  /* 0x0000002221227209 */ /* 0x000fc60007810000 */
[----:B------:R-:W-:Y:S01]  /*3820*/  MUFU.EX2 R181, R181 ;  /* 0x000000b500b57308 */ /* 0x000fe20000000800 */
[----:B-1----:R-:W-:-:S04]  /*3830*/  FSEL R85, R85, -INF , P2 ;  /* 0xff80000055557808 */ /* 0x002fc80001000000 */
[----:B------:R-:W-:-:S03]  /*3840*/  FMNMX.FTZ R34, R85, R34, !PT ;  /* 0x0000002255227209 */ /* 0x000fc60007810000 */
[----:B------:R-:W0:Y:S02]  /*3850*/  MUFU.EX2 R26, R26 ;  /* 0x0000001a001a7308 */ /* 0x000e240000000800 */
[----:B------:R-:W1:Y:S06]  /*3860*/  SHFL.BFLY PT, R7, R34, 0x2, 0x1f ;  /* 0x0c401f0022077f89 */ /* 0x000e6c00000e0000 */
[----:B------:R-:W2:Y:S08]  /*3870*/  MUFU.EX2 R183, R183 ;  /* 0x000000b700b77308 */ /* 0x000eb00000000800 */
[----:B------:R-:W3:Y:S01]  /*3880*/  MUFU.EX2 R6, R6 ;  /* 0x0000000600067308 */ /* 0x000ee20000000800 */
[----:B0-----:R-:W-:Y:S01]  /*3890*/  FADD.FTZ R46, R181, R26 ;  /* 0x0000001ab52e7221 */ /* 0x001fe20000010000 */
[----:B------:R-:W-:-:S06]  /*38a0*/  F2FP.F16.F32.PACK_AB R181, R26, R181 ;  /* 0x000000b51ab5723e */ /* 0x000fcc00000000ff */
[----:B------:R-:W0:Y:S01]  /*38b0*/  MUFU.EX2 R177, R177 ;  /* 0x000000b100b17308 */ /* 0x000e220000000800 */
[----:B-1----:R-:W-:-:S05]  /*38c0*/  FMNMX.FTZ R27, R34, R7, !PT ;  /* 0x00000007221b7209 */ /* 0x002fca0007810000 */
[----:B------:R-:W1:Y:S02]  /*38d0*/  SHFL.BFLY PT, R28, R27, 0x1, 0x1f ;  /* 0x0c201f001b1c7f89 */ /* 0x000e6400000e0000 */
[----:B------:R-:W4:Y:S08]  /*38e0*/  MUFU.EX2 R8, R8 ;  /* 0x0000000800087308 */ /* 0x000f300000000800 */
[----:B------:R-:W5:Y:S08]  /*38f0*/  MUFU.EX2 R179, R179 ;  /* 0x000000b300b37308 */ /* 0x000f700000000800 */
[----:B------:R-:W-:Y:S01]  /*3900*/  MUFU.EX2 R10, R10 ;  /* 0x0000000a000a7308 */ /* 0x000fe20000000800 */
[----:B-1----:R-:W-:-:S07]  /*3910*/  FMNMX.FTZ R7, R27, R28, !PT ;  /* 0x0000001c1b077209 */ /* 0x002fce0007810000 */
        /* <DEDUP_REMOVED lines=24> */
[----:B---3--:R-:W-:Y:S01]  /*3aa0*/  FADD.FTZ R46, R6, R5 ;  /* 0x00000005062e7221 */ /* 0x008fe20000010000 */
[-CC-:B------:R-:W-:Y:S01]  /*3ab0*/  FFMA.FTZ R95, R95, R4.reuse, -R28.reuse ;  /* 0x000000045f5f7223 */ /* 0x180fe2000001081c */
[-C--:B------:R-:W-:Y:S01]  /*3ac0*/  FFMA.FTZ R29, R29, R4.reuse, -R28 ;  /* 0x000000041d1d7223 */ /* 0x080fe2000001081c */
[----:B------:R-:W2:Y:S01]  /*3ad0*/  MUFU.EX2 R71, R71 ;  /* 0x0000004700477308 */ /* 0x000ea20000000800 */
[----:B0-----:R-:W-:Y:S01]  /*3ae0*/  FADD.FTZ R5, R177, R46 ;  /* 0x0000002eb1057221 */ /* 0x001fe20000010000 */
[-CC-:B------:R-:W-:Y:S01]  /*3af0*/  FFMA.FTZ R97, R97, R4.reuse, -R28.reuse ;  /* 0x0000000461617223 */ /* 0x180fe2000001081c */
[-CC-:B------:R-:W-:Y:S01]  /*3b00*/  FFMA.FTZ R99, R99, R4.reuse, -R28.reuse ;  /* 0x0000000463637223 */ /* 0x180fe2000001081c */
[-CC-:B------:R-:W-:Y:S01]  /*3b10*/  FFMA.FTZ R101, R101, R4.reuse, -R28.reuse ;  /* 0x0000000465657223 */ /* 0x180fe2000001081c */
[----:B----4-:R-:W-:Y:S01]  /*3b20*/  FADD.FTZ R46, R8, R5 ;  /* 0x00000005082e7221 */ /* 0x010fe20000010000 */
[-CC-:B------:R-:W-:Y:S01]  /*3b30*/  FFMA.FTZ R103, R103, R4.reuse, -R28.reuse ;  /* 0x0000000467677223 */ /* 0x180fe2000001081c */
[-C--:B------:R-:W-:Y:S01]  /*3b40*/  FFMA.FTZ R65, R65, R4.reuse, -R28 ;  /* 0x0000000441417223 */ /* 0x080fe2000001081c */
[----:B------:R-:W0:Y:S01]  /*3b50*/  MUFU.EX2 R182, R75 ;  /* 0x0000004b00b67308 */ /* 0x000e220000000800 */
[----:B-----5:R-:W-:Y:S01]  /*3b60*/  FADD.FTZ R5, R179, R46 ;  /* 0x0000002eb3057221 */ /* 0x020fe20000010000 */
[----:B-1----:R-:W-:Y:S01]  /*3b70*/  FADD.FTZ R46, R3, R180 ;  /* 0x000000b4032e7221 */ /* 0x002fe20000010000 */
[-CC-:B------:R-:W-:Y:S01]  /*3b80*/  FFMA.FTZ R105, R105, R4.reuse, -R28.reuse ;  /* 0x0000000469697223 */ /* 0x180fe2000001081c */
[----:B------:R-:W-:Y:S01]  /*3b90*/  F2FP.F16.F32.PACK_AB R183, R6, R183 ;  /* 0x000000b706b7723e */ /* 0x000fe200000000ff */
[----:B------:R-:W-:Y:S01]  /*3ba0*/  FADD.FTZ R48, R10, R5 ;  /* 0x000000050a307221 */ /* 0x000fe20000010000 */
        /* <DEDUP_REMOVED lines=12> */
[----:B------:R-:W-:Y:S01]  /*3c70*/  FFMA.FTZ R28, R85, R4, -R28 ;  /* 0x00000004551c7223 */ /* 0x000fe2000001081c */
[----:B------:R-:W-:-:S02]  /*3c80*/  F2FP.F16.F32.PACK_AB R180, R180, R3 ;  /* 0x00000003b4b4723e */ /* 0x000fc400000000ff */
[----:B------:R-:W-:Y:S02]  /*3c90*/  F2FP.F16.F32.PACK_AB R177, R8, R177 ;  /* 0x000000b108b1723e */ /* 0x000fe400000000ff */
[----:B------:R-:W-:Y:S01]  /*3ca0*/  F2FP.F16.F32.PACK_AB R179, R10, R179 ;  /* 0x000000b30ab3723e */ /* 0x000fe200000000ff */
[----:B------:R0:W3:Y:S01]  /*3cb0*/  MUFU.EX2 R176, R11 ;  /* 0x0000000b00b07308 */ /* 0x0000e20000000800 */
[----:B-1----:R-:W-:Y:S01]  /*3cc0*/  FADD.FTZ R5, R79, R46 ;  /* 0x0000002e4f057221 */ /* 0x002fe20000010000 */
[----:B------:R-:W-:-:S06]  /*3cd0*/  F2FP.F16.F32.PACK_AB R182, R182, R71 ;  /* 0x00000047b6b6723e */ /* 0x000fcc00000000ff */
[----:B------:R-:W1:Y:S01]  /*3ce0*/  MUFU.EX2 R14, R14 ;  /* 0x0000000e000e7308 */ /* 0x000e620000000800 */
[----:B0-----:R-:W-:Y:S01]  /*3cf0*/  FADD.FTZ R11, R173, R48 ;  /* 0x00000030ad0b7221 */ /* 0x001fe20000010000 */
[----:B------:R-:W-:-:S03]  /*3d00*/  F2FP.F16.F32.PACK_AB R173, R12, R173 ;  /* 0x000000ad0cad723e */ /* 0x000fc600000000ff */
[----:B------:R-:W-:-:S03]  /*3d10*/  FADD.FTZ R48, R12, R11 ;  /* 0x0000000b0c307221 */ /* 0x000fc60000010000 */
[----:B------:R-:W0:Y:S01]  /*3d20*/  MUFU.EX2 R83, R83 ;  /* 0x0000005300537308 */ /* 0x000e220000000800 */
[----:B--2---:R-:W-:Y:S01]  /*3d30*/  FADD.FTZ R11, R175, R48 ;  /* 0x00000030af0b7221 */ /* 0x004fe20000010000 */
[C---:B---3--:R-:W-:Y:S01]  /*3d40*/  FADD.FTZ R46, R176.reuse, R5 ;  /* 0x00000005b02e7221 */ /* 0x048fe20000010000 */
[----:B------:R-:W-:-:S05]  /*3d50*/  F2FP.F16.F32.PACK_AB R176, R176, R79 ;  /* 0x0000004fb0b0723e */ /* 0x000fca00000000ff */
        /* <DEDUP_REMOVED lines=23> */
[----:B------:R2:W3:Y:S01]  /*3ed0*/  MUFU.EX2 R174, R91 ;  /* 0x0000005b00ae7308 */ /* 0x0004e20000000800 */
[----:B-1----:R-:W-:-:S07]  /*3ee0*/  FADD.FTZ R5, R89, R0 ;  /* 0x0000000059057221 */ /* 0x002fce0000010000 */
[----:B------:R-:W1:Y:S01]  /*3ef0*/  MUFU.EX2 R21, R21 ;  /* 0x0000001500157308 */ /* 0x000e620000000800 */
[----:B0-----:R-:W-:Y:S01]  /*3f00*/  FADD.FTZ R11, R153, R46 ;  /* 0x0000002e990b7221 */ /* 0x001fe20000010000 */
[C---:B------:R-:W-:Y:S01]  /*3f10*/  F2FP.F16.F32.PACK_AB R153, R30.reuse, R153 ;  /* 0x000000991e99723e */ /* 0x040fe200000000ff */
[----:B--2---:R-:W-:Y:S02]  /*3f20*/  IMAD.MOV.U32 R91, RZ, RZ, R151 ;  /* 0x000000ffff5b7224 */ /* 0x004fe400078e0097 */
[----:B------:R-:W-:-:S03]  /*3f30*/  FADD.FTZ R46, R30, R11 ;  /* 0x0000000b1e2e7221 */ /* 0x000fc60000010000 */
[----:B------:R-:W0:Y:S01]  /*3f40*/  MUFU.EX2 R31, R31 ;  /* 0x0000001f001f7308 */ /* 0x000e220000000800 */
[C---:B---3--:R-:W-:Y:S01]  /*3f50*/  FADD.FTZ R0, R174.reuse, R5 ;  /* 0x00000005ae007221 */ /* 0x048fe20000010000 */
[----:B------:R-:W-:Y:S01]  /*3f60*/  F2FP.F16.F32.PACK_AB R174, R174, R89 ;  /* 0x00000059aeae723e */ /* 0x000fe200000000ff */
[----:B------:R-:W-:-:S05]  /*3f70*/  IMAD.MOV.U32 R89, RZ, RZ, R151 ;  /* 0x000000ffff597224 */ /* 0x000fca00078e0097 */
        /* <DEDUP_REMOVED lines=9> */
[----:B------:R-:W-:-:S06]  /*4010*/  F2FP.F16.F32.PACK_AB R155, R32, R31 ;  /* 0x0000001f209b723e */ /* 0x000fcc00000000ff */
[----:B------:R1:W3:Y:S01]  /*4020*/  MUFU.EX2 R170, R95 ;  /* 0x0000005f00aa7308 */ /* 0x0002e20000000800 */
[----:B0-----:R-:W-:-:S07]  /*4030*/  FADD.FTZ R5, R93, R0 ;  /* 0x000000005d057221 */ /* 0x001fce0000010000 */
[----:B------:R-:W0:Y:S01]  /*4040*/  MUFU.EX2 R36, R43 ;  /* 0x0000002b00247308 */ /* 0x000e220000000800 */
[----:B--2---:R-:W-:Y:S01]  /*4050*/  FADD.FTZ R11, R37, R46 ;  /* 0x0000002e250b7221 */ /* 0x004fe20000010000 */
[----:B-1----:R-:W-:-:S06]  /*4060*/  IMAD.MOV.U32 R95, RZ, RZ, R151 ;  /* 0x000000ffff5f7224 */ /* 0x002fcc00078e0097 */
[----:B------:R-:W1:Y:S01]  /*4070*/  MUFU.EX2 R29, R29 ;  /* 0x0000001d001d7308 */ /* 0x000e620000000800 */
[C---:B---3--:R-:W-:Y:S01]  /*4080*/  FADD.FTZ R0, R170.reuse, R5 ;  /* 0x00000005aa007221 */ /* 0x048fe20000010000 */
[----:B------:R-:W-:Y:S01]  /*4090*/  F2FP.F16.F32.PACK_AB R170, R170, R93 ;  /* 0x0000005daaaa723e */ /* 0x000fe200000000ff */
[----:B------:R-:W-:-:S05]  /*40a0*/  IMAD.MOV.U32 R93, RZ, RZ, R151 ;  /* 0x000000ffff5d7224 */ /* 0x000fca00078e0097 */
[----:B------:R-:W2:Y:S01]  /*40b0*/  MUFU.EX2 R47, R47 ;  /* 0x0000002f002f7308 */ /* 0x000ea20000000800 */
[C---:B0-----:R-:W-:Y:S01]  /*40c0*/  FADD.FTZ R46, R36.reuse, R11 ;  /* 0x0000000b242e7221 */ /* 0x041fe20000010000 */
[----:B------:R-:W-:-:S06]  /*40d0*/  F2FP.F16.F32.PACK_AB R157, R36, R37 ;  /* 0x00000025249d723e */ /* 0x000fcc00000000ff */
[----:B------:R0:W3:Y:S01]  /*40e0*/  MUFU.EX2 R152, R97 ;  /* 0x0000006100987308 */ /* 0x0000e20000000800 */
[----:B-1----:R-:W-:-:S07]  /*40f0*/  FADD.FTZ R5, R29, R0 ;  /* 0x000000001d057221 */ /* 0x002fce0000010000 */
[----:B------:R-:W1:Y:S01]  /*4100*/  MUFU.EX2 R40, R49 ;  /* 0x0000003100287308 */ /* 0x000e620000000800 */
[----:B--2---:R-:W-:Y:S01]  /*4110*/  FADD.FTZ R11, R47, R46 ;  /* 0x0000002e2f0b7221 */ /* 0x004fe20000010000 */
[----:B0-----:R-:W-:-:S06]  /*4120*/  IMAD.MOV.U32 R97, RZ, RZ, R151 ;  /* 0x000000ffff617224 */ /* 0x001fcc00078e0097 */
[----:B------:R-:W0:Y:S01]  /*4130*/  MUFU.EX2 R99, R99 ;  /* 0x0000006300637308 */ /* 0x000e220000000800 */
[C---:B---3--:R-:W-:Y:S01]  /*4140*/  FADD.FTZ R0, R152.reuse, R5 ;  /* 0x0000000598007221 */ /* 0x048fe20000010000 */
        /* <DEDUP_REMOVED lines=33> */
[----:B------:R-:W-:Y:S02]  /*4360*/  F2FP.F16.F32.PACK_AB R158, R158, R105 ;  /* 0x000000699e9e723e */ /* 0x000fe400000000ff */
[----:B------:R-:W-:-:S04]  /*4370*/  MOV R105, R151 ;  /* 0x0000009700697202 */ /* 0x000fc80000000f00 */
        /* <DEDUP_REMOVED lines=21> */
[----:B-1----:R-:W-:Y:S01]  /*44d0*/  FADD.FTZ R3, R33, R6 ;  /* 0x0000000621037221 */ /* 0x002fe20000010000 */
[C---:B--2---:R-:W-:Y:S01]  /*44e0*/  FADD.FTZ R0, R38.reuse, R11 ;  /* 0x0000000b26007221 */ /* 0x044fe20000010000 */
[----:B------:R-:W-:Y:S02]  /*44f0*/  F2FP.F16.F32.PACK_AB R167, R38, R61 ;  /* 0x0000003d26a7723e */ /* 0x000fe400000000ff */
[C---:B0-----:R-:W-:Y:S01]  /*4500*/  FADD.FTZ R3, R28.reuse, R3 ;  /* 0x000000031c037221 */ /* 0x041fe20000010000 */
[----:B------:R-:W-:Y:S01]  /*4510*/  F2FP.F16.F32.PACK_AB R166, R28, R33 ;  /* 0x000000211ca6723e */ /* 0x000fe200000000ff */
[----:B------:R-:W-:Y:S06]  /*4520*/  @!P2 BRA `(.L_x_2040) ;  /* 0x0000003000b4a947 */ /* 0x000fec0003800000 */
[----:B------:R-:W-:Y:S01]  /*4530*/  IMAD.MOV.U32 R6, RZ, RZ, R9 ;  /* 0x000000ffff067224 */ /* 0x000fe200078e0009 */
[----:B------:R-:W-:Y:S01]  /*4540*/  CS2R R150, SRZ ;  /* 0x0000000000967805 */ /* 0x000fe2000001ff00 */
        /* <DEDUP_REMOVED lines=32> */
[----:B------:R-:W-:Y:S01]  /*4750*/  UMOV UR57, UR44 ;  /* 0x0000002c00397c82 */ /* 0x000fe20008000000 */
[----:B------:R-:W-:Y:S01]  /*4760*/  UMOV UR55, UR43 ;  /* 0x0000002b00377c82 */ /* 0x000fe20008000000 */
[----:B------:R-:W-:-:S05]  /*4770*/  ULDC UR53, c[0x0][0x9d8] ;  /* 0x0002760000357ab9 */ /* 0x000fca0000000800 */
.L_x_2049:
        /* <DEDUP_REMOVED lines=9> */
.L_x_2042:
[----:B------:R-:W-:Y:S01]  /*4810*/  ULEA UR6, UR43, UR41, 0x3 ;  /* 0x000000292b067291 */ /* 0x000fe2000f8e183f */
[----:B------:R-:W-:-:S05]  /*4820*/  IMAD.U32 R4, RZ, RZ, UR44 ;  /* 0x0000002cff047e24 */ /* 0x000fca000f8e00ff */
[----:B------:R-:W-:-:S04]  /*4830*/  SHF.L.U32 R4, R4, 0x1f, RZ ;  /* 0x0000001f04047819 */ /* 0x000fc800000006ff */
[----:B------:R0:W1:Y:S01]  /*4840*/  SYNCS.PHASECHK.TRANS64.TRYWAIT P2, [UR6+0x28830], R4 ;  /* 0x02883004ff0075a7 */ /* 0x0000620008040146 */
[----:B------:R-:W-:Y:S05]  /*4850*/  @!P0 BRA `(.L_x_2043) ;  /* 0x0000000000048947 */ /* 0x000fea0003800000 */
[----:B------:R-:W-:Y:S01]  /*4860*/  BPT.TRAP 0x1 ;  /* 0x000000040000795c */ /* 0x000fe20000300000 */
.L_x_2043:
[----:B-1----:R-:W-:Y:S05]  /*4870*/  @P2 BRA `(.L_x_2041) ;  /* 0x0000000000082947 */ /* 0x002fea0003800000 */
[----:B------:R-:W1:Y:S02]  /*4880*/  SYNCS.PHASECHK.TRANS64.TRYWAIT P2, [UR6+0x28830], R4 ;  /* 0x02883004ff0075a7 */ /* 0x000e640008040146 */
[----:B-1----:R-:W-:Y:S05]  /*4890*/  @!P2 BRA `(.L_x_2044) ;  /* 0x000000d00028a947 */ /* 0x002fea0003800000 */
.L_x_2041:
[----:B01----:R-:W-:Y:S01]  /*48a0*/  VIADD R4, R22, 0x8 ;  /* 0x0000000816047836 */ /* 0x003fe20000000000 */
        /* <DEDUP_REMOVED lines=44> */
.L_x_2046:
[----:B------:R-:W-:Y:S01]  /*4b70*/  ULEA UR6, UR55, UR41, 0x3 ;  /* 0x0000002937067291 */ /* 0x000fe2000f8e183f */
[----:B------:R-:W-:-:S04]  /*4b80*/  MOV R4, UR57 ;  /* 0x0000003900047c02 */ /* 0x000fc80008000f00 */
[----:B------:R-:W-:-:S04]  /*4b90*/  SHF.L.U32 R4, R4, 0x1f, RZ ;  /* 0x0000001f04047819 */ /* 0x000fc800000006ff */
[----:B------:R0:W1:Y:S01]  /*4ba0*/  SYNCS.PHASECHK.TRANS64.TRYWAIT P2, [UR6+0x28850], R4 ;  /* 0x02885004ff0075a7 */ /* 0x0000620008040146 */
[----:B------:R-:W-:Y:S05]  /*4bb0*/  @!P0 BRA `(.L_x_2047) ;  /* 0x0000000000048947 */ /* 0x000fea0003800000 */
[----:B------:R-:W-:Y:S01]  /*4bc0*/  BPT.TRAP 0x1 ;  /* 0x000000040000795c */ /* 0x000fe20000300000 */
.L_x_2047:
[----:B-1----:R-:W-:Y:S05]  /*4bd0*/  @P2 BRA `(.L_x_2045) ;  /* 0x0000000000082947 */ /* 0x002fea0003800000 */
[----:B------:R-:W1:Y:S02]  /*4be0*/  SYNCS.PHASECHK.TRANS64.TRYWAIT P2, [UR6+0x28850], R4 ;  /* 0x02885004ff0075a7 */ /* 0x000e640008040146 */
[----:B-1----:R-:W-:Y:S05]  /*4bf0*/  @!P2 BRA `(.L_x_2048) ;  /* 0x000000cc0068a947 */ /* 0x002fea0003800000 */
.L_x_2045:
[----:B------:R-:W-:Y:S01]  /*4c00*/  UIADD3 UR6, UR41, 0x400, URZ ;  /* 0x0000040029067890 */ /* 0x000fe2000fffe03f */
[----:B------:R-:W-:Y:S01]  /*4c10*/  WARPGROUP.ARRIVE ;  /* 0x00000000000079c5 */ /* 0x000fe20000000000 */
[----:B------:R-:W-:Y:S01]  /*4c20*/  UMOV UR7, 0x40000040 ;  /* 0x4000004000077882 */ /* 0x000fe20000000000 */
[----:B01----:R-:W-:Y:S01]  /*4c30*/  FMUL.FTZ R4, R24, UR53 ;  /* 0x0000003518047c20 */ /* 0x003fe20008410000 */
        /* <DEDUP_REMOVED lines=47> */
[----:B------:R5:W-:Y:S01]  /*4f30*/  MUFU.TANH R29, R37 ;  /* 0x00000025001d7308 */ /* 0x000be20000002400 */
        /* <DEDUP_REMOVED lines=8> */
[----:B-----5:R-:W-:Y:S01]  /*4fc0*/  FMUL.FTZ R37, R59, UR53 ;  /* 0x000000353b257c20 */ /* 0x020fe20008410000 */
        /* <DEDUP_REMOVED lines=9> */
[----:B------:R-:W-:Y:S01]  /*5060*/  UISETP.GT.AND UP0, UPT, UR56, UR54, UPT ;  /* 0x000000363800728c */ /* 0x000fe2000bf04270 */
[----:B------:R-:W-:-:S04]  /*5070*/  UMOV UR57, UR44 ;  /* 0x0000002c00397c82 */ /* 0x000fc80008000000 */
        /* <DEDUP_REMOVED lines=14> */
[----:B------:R5:W4:Y:S01]  /*5160*/  MUFU.TANH R183, R33 ;  /* 0x0000002100b77308 */ /* 0x000b220000002400 */
[----:B------:R-:W-:Y:S01]  /*5170*/  HGMMA.64x128x16.F32 R88, R176, gdesc[UR4].tnspB, R88, gsb0 ;  /* 0x41e00004b0587df0 */ /* 0x000fe20008000858 */
[----:B------:R-:W-:Y:S01]  /*5180*/  UIADD3 UR6, UR10, 0x100, URZ ;  /* 0x000001000a067890 */ /* 0x000fe2000fffe03f */
[----:B------:R-:W-:-:S05]  /*5190*/  UMOV UR7, 0x40000040 ;  /* 0x4000004000077882 */ /* 0x000fca0000000000 */
[----:B------:R0:W4:Y:S01]  /*51a0*/  MUFU.TANH R181, R36 ;  /* 0x0000002400b57308 */ /* 0x0001220000002400 */
[----:B-----5:R-:W-:-:S07]  /*51b0*/  FMUL.FTZ R33, R51, UR53 ;  /* 0x0000003533217c20 */ /* 0x020fce0008410000 */
[----:B------:R-:W-:Y:S01]  /*51c0*/  MUFU.TANH R51, R69 ;  /* 0x0000004500337308 */ /* 0x000fe20000002400 */
[----:B0-----:R-:W-:Y:S01]  /*51d0*/  FMUL.FTZ R36, R58, UR53 ;  /* 0x000000353a247c20 */ /* 0x001fe20008410000 */
[----:B------:R-:W-:-:S06]  /*51e0*/  FMUL.FTZ R58, R82, UR53 ;  /* 0x00000035523a7c20 */ /* 0x000fcc0008410000 */
[----:B------:R-:W-:Y:S08]  /*51f0*/  MUFU.TANH R47, R72 ;  /* 0x00000048002f7308 */ /* 0x000ff00000002400 */
[----:B------:R-:W-:Y:S08]  /*5200*/  MUFU.TANH R43, R76 ;  /* 0x0000004c002b7308 */ /* 0x000ff00000002400 */
[----:B------:R-:W-:Y:S08]  /*5210*/  MUFU.TANH R39, R77 ;  /* 0x0000004d00277308 */ /* 0x000ff00000002400 */
[----:B------:R-:W-:Y:S08]  /*5220*/  MUFU.TANH R15, R81 ;  /* 0x00000051000f7308 */ /* 0x000ff00000002400 */
[----:B------:R-:W-:Y:S08]  /*5230*/  MUFU.TANH R21, R84 ;  /* 0x0000005400157308 */ /* 0x000ff00000002400 */
[----:B------:R-:W0:Y:S08]  /*5240*/  MUFU.TANH R9, R9 ;  /* 0x0000000900097308 */ /* 0x000e300000002400 */
[----:B------:R-:W-:Y:S08]  /*5250*/  MUFU.TANH R8, R8 ;  /* 0x0000000800087308 */ /* 0x000ff00000002400 */
[----:B------:R-:W-:Y:S08]  /*5260*/  MUFU.TANH R10, R10 ;  /* 0x0000000a000a7308 */ /* 0x000ff00000002400 */
[----:B------:R-:W-:Y:S08]  /*5270*/  MUFU.TANH R11, R11 ;  /* 0x0000000b000b7308 */ /* 0x000ff00000002400 */
[----:B------:R-:W5:Y:S08]  /*5280*/  MUFU.TANH R12, R12 ;  /* 0x0000000c000c7308 */ /* 0x000f700000002400 */
[----:B------:R-:W-:Y:S08]  /*5290*/  MUFU.TANH R14, R14 ;  /* 0x0000000e000e7308 */ /* 0x000ff00000002400 */
[----:B------:R-:W-:Y:S08]  /*52a0*/  MUFU.TANH R20, R20 ;  /* 0x0000001400147308 */ /* 0x000ff00000002400 */
[----:B------:R-:W-:Y:S08]  /*52b0*/  MUFU.TANH R24, R24 ;  /* 0x0000001800187308 */ /* 0x000ff00000002400 */
[----:B------:R-:W5:Y:S08]  /*52c0*/  MUFU.TANH R26, R26 ;  /* 0x0000001a001a7308 */ /* 0x000f700000002400 */
[----:B------:R-:W-:Y:S08]  /*52d0*/  MUFU.TANH R28, R28 ;  /* 0x0000001c001c7308 */ /* 0x000ff00000002400 */
[----:B------:R-:W-:Y:S01]  /*52e0*/  MUFU.TANH R30, R30 ;  /* 0x0000001e001e7308 */ /* 0x000fe20000002400 */
[----:B------:R-:W-:-:S02]  /*52f0*/  WARPGROUP.DEPBAR.LE gsb0, 0x0 ;  /* 0x00008000000079c5 */ /* 0x000fc40000010000 */
[----:B------:R-:W-:-:S05]  /*5300*/  WARPGROUP.ARRIVE ;  /* 0x00000000000079c5 */ /* 0x000fca0000000000 */
[----:B------:R-:W-:Y:S01]  /*5310*/  MUFU.TANH R31, R31 ;  /* 0x0000001f001f7308 */ /* 0x000fe20000002400 */
[----:B------:R-:W-:Y:S01]  /*5320*/  HGMMA.64x128x16.F32 R88, R172, gdesc[UR4].tnspB, R88, gsb0 ;  /* 0x41e00004ac587df0 */ /* 0x000fe20008000858 */
[----:B------:R-:W-:Y:S01]  /*5330*/  UMOV UR6, 0xffffff80 ;  /* 0xffffff8000067882 */ /* 0x000fe20000000000 */
[----:B------:R-:W-:Y:S01]  /*5340*/  UMOV UR7, 0x40000040 ;  /* 0x4000004000077882 */ /* 0x000fe20000000000 */
[----:B------:R-:W-:Y:S02]  /*5350*/  UIMAD UR6, UR56, UR6, 0x1 ;  /* 0x00000001380674a4 */ /* 0x000fe4000f8e0206 */
[----:B------:R-:W-:Y:S02]  /*5360*/  UIADD3 UR56, UR56, -0x1, URZ ;  /* 0xffffffff38387890 */ /* 0x000fe4000fffe03f */
[----:B------:R-:W-:Y:S01]  /*5370*/  MUFU.TANH R32, R32 ;  /* 0x0000002000207308 */ /* 0x000fe20000002400 */
[----:B------:R-:W-:-:S04]  /*5380*/  ULEA UR6, UR52, UR6, 0x7 ;  /* 0x0000000634067291 */ /* 0x000fc8000f8e383f */
[----:B------:R-:W-:-:S03]  /*5390*/  UIADD3 UR6, -UR51, UR6, UR47 ;  /* 0x0000000633067290 */ /* 0x000fc6000fffe12f */
[----:B------:R-:W-:Y:S03]  /*53a0*/  MUFU.TANH R33, R33 ;  /* 0x0000002100217308 */ /* 0x000fe60000002400 */
[----:B------:R-:W-:Y:S01]  /*53b0*/  IMAD.U32 R13, RZ, RZ, UR6 ;  /* 0x00000006ff0d7e24 */ /* 0x000fe2000f8e00ff */
[----:B------:R-:W-:-:S03]  /*53c0*/  UIADD3 UR6, UR10, 0x180, URZ ;  /* 0x000001800a067890 */ /* 0x000fc6000fffe03f */
[----:B------:R-:W-:Y:S01]  /*53d0*/  IMAD R38, R18, -0x2, R13 ;  /* 0xfffffffe12267824 */ /* 0x000fe200078e020d */
[----:B------:R-:W-:Y:S03]  /*53e0*/  MUFU.TANH R34, R34 ;  /* 0x0000002200227308 */ /* 0x000fe60000002400 */
[----:B------:R-:W-:-:S04]  /*53f0*/  IMAD.IADD R27, R19, 0x1, R38 ;  /* 0x00000001131b7824 */ /* 0x000fc800078e0226 */
[C---:B------:R-:W-:Y:S01]  /*5400*/  VIADD R68, R27.reuse, 0x8 ;  /* 0x000000081b447836 */ /* 0x040fe20000000000 */
[C---:B------:R-:W-:Y:S01]  /*5410*/  ISETP.GT.AND P2, PT, R27.reuse, RZ, PT ;  /* 0x000000ff1b00720c */ /* 0x040fe20003f44270 */
[----:B------:R5:W-:Y:S01]  /*5420*/  MUFU.TANH R13, R85 ;  /* 0x00000055000d7308 */ /* 0x000be20000002400 */
[C---:B------:R-:W-:Y:S02]  /*5430*/  ISETP.GT.AND P3, PT, R27.reuse, 0x1, PT ;  /* 0x000000011b00780c */ /* 0x040fe40003f64270 */
[----:B------:R-:W-:Y:S02]  /*5440*/  FSEL R25, R4, -INF , P2 ;  /* 0xff80000004197808 */ /* 0x000fe40001000000 */
[----:B------:R-:W-:Y:S02]  /*5450*/  ISETP.GT.AND P2, PT, R27, 0x8, PT ;  /* 0x000000081b00780c */ /* 0x000fe40003f44270 */
[----:B-1----:R-:W-:Y:S01]  /*5460*/  FSEL R189, R7, -INF , P3 ;  /* 0xff80000007bd7808 */ /* 0x002fe20001800000 */
[----:B------:R-:W-:Y:S01]  /*5470*/  FMUL.FTZ R7, R73, UR53 ;  /* 0x0000003549077c20 */ /* 0x000fe20008410000 */
[----:B------:R-:W-:Y:S01]  /*5480*/  FMNMX.FTZ R4, R25, R5, !PT ;  /* 0x0000000519047209 */ /* 0x000fe20007810000 */
[----:B------:R-:W-:Y:S01]  /*5490*/  MUFU.TANH R35, R35 ;  /* 0x0000002300237308 */ /* 0x000fe20000002400 */
[----:B------:R-:W-:-:S02]  /*54a0*/  ISETP.GT.AND P3, PT, R27, 0x9, PT ;  /* 0x000000091b00780c */ /* 0x000fc40003f64270 */
[----:B--2---:R-:W-:Y:S02]  /*54b0*/  FSEL R191, R191, -INF , P2 ;  /* 0xff800000bfbf7808 */ /* 0x004fe40001000000 */
[----:B------:R-:W-:Y:S02]  /*54c0*/  FMNMX.FTZ R38, R189, R4, !PT ;  /* 0x00000004bd267209 */ /* 0x000fe40007810000 */
[----:B------:R-:W-:Y:S01]  /*54d0*/  ISETP.GT.AND P2, PT, R27, 0x10, PT ;  /* 0x000000101b00780c */ /* 0x000fe20003f44270 */
[----:B------:R1:W2:Y:S01]  /*54e0*/  MUFU.TANH R4, R61 ;  /* 0x0000003d00047308 */ /* 0x0002a20000002400 */
[----:B---3--:R-:W-:Y:S02]  /*54f0*/  FSEL R193, R193, -INF , P3 ;  /* 0xff800000c1c17808 */ /* 0x008fe40001800000 */
[----:B------:R-:W-:Y:S02]  /*5500*/  FMNMX.FTZ R38, R191, R38, !PT ;  /* 0x00000026bf267209 */ /* 0x000fe40007810000 */
[----:B------:R-:W-:-:S02]  /*5510*/  ISETP.GT.AND P3, PT, R27, 0x11, PT ;  /* 0x000000111b00780c */ /* 0x000fc40003f64270 */
[----:B----4-:R-:W-:Y:S01]  /*5520*/  FSEL R187, R187, -INF , P2 ;  /* 0xff800000bbbb7808 */ /* 0x010fe20001000000 */
[----:B------:R-:W3:Y:S01]  /*5530*/  MUFU.TANH R7, R7 ;  /* 0x0000000700077308 */ /* 0x000ee20000002400 */
[----:B------:R-:W-:Y:S02]  /*5540*/  FMNMX.FTZ R38, R193, R38, !PT ;  /* 0x00000026c1267209 */ /* 0x000fe40007810000 */
[----:B------:R-:W-:Y:S02]  /*5550*/  ISETP.GT.AND P2, PT, R27, 0x18, PT ;  /* 0x000000181b00780c */ /* 0x000fe40003f44270 */
[----:B------:R-:W-:Y:S02]  /*5560*/  FSEL R183, R183, -INF , P3 ;  /* 0xff800000b7b77808 */ /* 0x000fe40001800000 */
[----:B------:R-:W-:Y:S01]  /*5570*/  FMNMX.FTZ R38, R187, R38, !PT ;  /* 0x00000026bb267209 */ /* 0x000fe20007810000 */
[----:B------:R-:W-:Y:S01]  /*5580*/  MUFU.TANH R36, R36 ;  /* 0x0000002400247308 */ /* 0x000fe20000002400 */
[----:B------:R-:W-:-:S02]  /*5590*/  ISETP.GT.AND P3, PT, R27, 0x19, PT ;  /* 0x000000191b00780c */ /* 0x000fc40003f64270 */
[----:B------:R-:W-:Y:S02]  /*55a0*/  FSEL R181, R181, -INF , P2 ;  /* 0xff800000b5b57808 */ /* 0x000fe40001000000 */
[----:B------:R-:W-:Y:S02]  /*55b0*/  FMNMX.FTZ R38, R183, R38, !PT ;  /* 0x00000026b7267209 */ /* 0x000fe40007810000 */
[----:B------:R-:W-:Y:S01]  /*55c0*/  ISETP.GT.AND P2, PT, R27, 0x20, PT ;  /* 0x000000201b00780c */ /* 0x000fe20003f44270 */
[----:B------:R-:W-:Y:S01]  /*55d0*/  MUFU.TANH R37, R37 ;  /* 0x0000002500257308 */ /* 0x000fe20000002400 */
[----:B------:R-:W-:Y:S02]  /*55e0*/  FSEL R29, R29, -INF , P3 ;  /* 0xff8000001d1d7808 */ /* 0x000fe40001800000 */
[----:B------:R-:W-:Y:S02]  /*55f0*/  FMNMX.FTZ R38, R181, R38, !PT ;  /* 0x00000026b5267209 */ /* 0x000fe40007810000 */
[----:B------:R-:W-:-:S02]  /*5600*/  ISETP.GT.AND P3, PT, R27, 0x21, PT ;  /* 0x000000211b00780c */ /* 0x000fc40003f64270 */
[----:B------:R-:W-:Y:S01]  /*5610*/  FSEL R179, R40, -INF , P2 ;  /* 0xff80000028b37808 */ /* 0x000fe20001000000 */
[----:B------:R-:W-:Y:S01]  /*5620*/  FMUL.FTZ R40, R62, UR53 ;  /* 0x000000353e287c20 */ /* 0x000fe20008410000 */
[----:B------:R-:W-:Y:S01]  /*5630*/  FMNMX.FTZ R38, R29, R38, !PT ;  /* 0x000000261d267209 */ /* 0x000fe20007810000 */
[----:B------:R-:W-:Y:S01]  /*5640*/  MUFU.TANH R42, R42 ;  /* 0x0000002a002a7308 */ /* 0x000fe20000002400 */
[----:B------:R-:W-:Y:S02]  /*5650*/  ISETP.GT.AND P2, PT, R27, 0x28, PT ;  /* 0x000000281b00780c */ /* 0x000fe40003f44270 */
[----:B------:R-:W-:Y:S02]  /*5660*/  FSEL R177, R41, -INF , P3 ;  /* 0xff80000029b17808 */ /* 0x000fe40001800000 */
[----:B------:R-:W-:Y:S02]  /*5670*/  FMNMX.FTZ R38, R179, R38, !PT ;  /* 0x00000026b3267209 */ /* 0x000fe40007810000 */
[----:B------:R-:W-:Y:S01]  /*5680*/  ISETP.GT.AND P3, PT, R27, 0x29, PT ;  /* 0x000000291b00780c */ /* 0x000fe20003f64270 */
[----:B------:R-:W4:Y:S01]  /*5690*/  MUFU.TANH R41, R80 ;  /* 0x0000005000297308 */ /* 0x000f220000002400 */
[----:B------:R-:W-:-:S02]  /*56a0*/  FMNMX.FTZ R38, R177, R38, !PT ;  /* 0x00000026b1267209 */ /* 0x000fc40007810000 */
[C---:B------:R-:W-:Y:S02]  /*56b0*/  ISETP.GT.AND P4, PT, R68.reuse, RZ, PT ;  /* 0x000000ff4400720c */ /* 0x040fe40003f84270 */
[C---:B------:R-:W-:Y:S02]  /*56c0*/  ISETP.GT.AND P5, PT, R68.reuse, 0x1, PT ;  /* 0x000000014400780c */ /* 0x040fe40003fa4270 */
[----:B0-----:R-:W-:Y:S01]  /*56d0*/  FSEL R63, R9, -INF , P4 ;  /* 0xff800000093f7808 */ /* 0x001fe20002000000 */
[----:B------:R-:W0:Y:S01]  /*56e0*/  MUFU.TANH R40, R40 ;  /* 0x0000002800287308 */ /* 0x000e220000002400 */
[C---:B------:R-:W-:Y:S02]  /*56f0*/  ISETP.GT.AND P6, PT, R68.reuse, 0x9, PT ;  /* 0x000000094400780c */ /* 0x040fe40003fc4270 */
[----:B------:R-:W-:-:S04]  /*5700*/  ISETP.GT.AND P4, PT, R68, 0x10, PT ;  /* 0x000000104400780c */ /* 0x000fc80003f84270 */
[----:B-----5:R-:W-:Y:S01]  /*5710*/  FSEL R77, R12, -INF , P4 ;  /* 0xff8000000c4d7808 */ /* 0x020fe20002000000 */
[----:B------:R-:W-:Y:S01]  /*5720*/  MUFU.TANH R46, R46 ;  /* 0x0000002e002e7308 */ /* 0x000fe20000002400 */
[----:B------:R-:W-:-:S04]  /*5730*/  ISETP.GT.AND P4, PT, R68, 0x20, PT ;  /* 0x000000204400780c */ /* 0x000fc80003f84270 */
[----:B------:R-:W-:Y:S02]  /*5740*/  FSEL R85, R26, -INF , P4 ;  /* 0xff8000001a557808 */ /* 0x000fe40002000000 */
[----:B------:R-:W-:Y:S01]  /*5750*/  ISETP.GT.AND P4, PT, R68, 0x30, PT ;  /* 0x000000304400780c */ /* 0x000fe20003f84270 */
[----:B------:R-:W-:Y:S08]  /*5760*/  MUFU.TANH R50, R50 ;  /* 0x0000003200327308 */ /* 0x000ff00000002400 */
[----:B------:R-:W-:Y:S08]  /*5770*/  MUFU.TANH R54, R54 ;  /* 0x0000003600367308 */ /* 0x000ff00000002400 */
[----:B------:R-:W-:Y:S01]  /*5780*/  MUFU.TANH R58, R58 ;  /* 0x0000003a003a7308 */ /* 0x000fe20000002400 */
[----:B------:R-:W-:-:S02]  /*5790*/  WARPGROUP.DEPBAR.LE gsb0, 0x0 ;  /* 0x00008000000079c5 */ /* 0x000fc40000010000 */
[----:B------:R-:W-:Y:S01]  /*57a0*/  WARPGROUP.ARRIVE ;  /* 0x00000000000079c5 */ /* 0x000fe20000000000 */
[----:B------:R-:W-:Y:S01]  /*57b0*/  FSEL R175, R44, -INF , P2 ;  /* 0xff8000002caf7808 */ /* 0x000fe20001000000 */
[----:B------:R-:W-:Y:S01]  /*57c0*/  FMUL.FTZ R44, R66, UR53 ;  /* 0x00000035422c7c20 */ /* 0x000fe20008410000 */
[----:B------:R-:W-:Y:S01]  /*57d0*/  ISETP.GT.AND P2, PT, R27, 0x30, PT ;  /* 0x000000301b00780c */ /* 0x000fe20003f44270 */
[----:B------:R-:W-:Y:S01]  /*57e0*/  FMUL.FTZ R66, R87, UR53 ;  /* 0x0000003557427c20 */ /* 0x000fe20008410000 */
[----:B------:R-:W-:Y:S01]  /*57f0*/  FSEL R173, R45, -INF , P3 ;  /* 0xff8000002dad7808 */ /* 0x000fe20001800000 */
[----:B------:R-:W-:Y:S01]  /*5800*/  HGMMA.64x128x16.F32 R88, R168, gdesc[UR4].tnspB, R88, gsb0 ;  /* 0x41e00004a8587df0 */ /* 0x000fe20008000858 */
[----:B------:R-:W-:Y:S01]  /*5810*/  UIADD3 UR6, UR10, 0x200, URZ ;  /* 0x000002000a067890 */ /* 0x000fe2000fffe03f */
[----:B------:R-:W-:Y:S01]  /*5820*/  FMNMX.FTZ R38, R175, R38, !PT ;  /* 0x00000026af267209 */ /* 0x000fe20007810000 */
[----:B------:R-:W-:Y:S01]  /*5830*/  UMOV UR7, 0x40000040 ;  /* 0x4000004000077882 */ /* 0x000fe20000000000 */
[----:B------:R-:W-:Y:S01]  /*5840*/  ISETP.GT.AND P3, PT, R27, 0x31, PT ;  /* 0x000000311b00780c */ /* 0x000fe20003f64270 */
[----:B------:R-:W5:Y:S01]  /*5850*/  MUFU.TANH R44, R44 ;  /* 0x0000002c002c7308 */ /* 0x000f620000002400 */
[----:B------:R-:W-:-:S07]  /*5860*/  FMNMX.FTZ R38, R173, R38, !PT ;  /* 0x00000026ad267209 */ /* 0x000fce0007810000 */
[----:B------:R-:W-:Y:S01]  /*5870*/  MUFU.TANH R66, R66 ;  /* 0x0000004200427308 */ /* 0x000fe20000002400 */
[----:B------:R-:W-:Y:S02]  /*5880*/  WARPGROUP.DEPBAR.LE gsb0, 0x0 ;  /* 0x00008000000079c5 */ /* 0x000fe40000010000 */
[----:B------:R-:W-:Y:S01]  /*5890*/  WARPGROUP.ARRIVE ;  /* 0x00000000000079c5 */ /* 0x000fe20000000000 */
[----:B------:R-:W-:Y:S01]  /*58a0*/  FSEL R171, R48, -INF , P2 ;  /* 0xff80000030ab7808 */ /* 0x000fe20001000000 */
[----:B------:R-:W-:Y:S01]  /*58b0*/  FMUL.FTZ R48, R67, UR53 ;  /* 0x0000003543307c20 */ /* 0x000fe20008410000 */
[----:B------:R-:W-:Y:S02]  /*58c0*/  ISETP.GT.AND P2, PT, R27, 0x38, PT ;  /* 0x000000381b00780c */ /* 0x000fe40003f44270 */
[----:B------:R-:W-:Y:S01]  /*58d0*/  FSEL R169, R49, -INF , P3 ;  /* 0xff80000031a97808 */ /* 0x000fe20001800000 */
[----:B------:R-:W-:Y:S01]  /*58e0*/  HGMMA.64x128x16.F32 R88, R152, gdesc[UR4].tnspB, R88, gsb0 ;  /* 0x41e0000498587df0 */ /* 0x000fe20008000858 */
[----:B------:R-:W-:Y:S01]  /*58f0*/  FMNMX.FTZ R38, R171, R38, !PT ;  /* 0x00000026ab267209 */ /* 0x000fe20007810000 */
[----:B------:R-:W-:Y:S01]  /*5900*/  UIADD3 UR6, UR10, 0x280, URZ ;  /* 0x000002800a067890 */ /* 0x000fe2000fffe03f */
[----:B------:R-:W-:Y:S01]  /*5910*/  ISETP.GT.AND P3, PT, R27, 0x39, PT ;  /* 0x000000391b00780c */ /* 0x000fe20003f64270 */
[----:B------:R-:W-:Y:S01]  /*5920*/  UMOV UR7, 0x40000040 ;  /* 0x4000004000077882 */ /* 0x000fe20000000000 */
[----:B------:R-:W-:Y:S01]  /*5930*/  FSEL R73, R52, -INF , P2 ;  /* 0xff80000034497808 */ /* 0x000fe20001000000 */
[----:B------:R-:W-:Y:S01]  /*5940*/  FMUL.FTZ R52, R71, UR53 ;  /* 0x0000003547347c20 */ /* 0x000fe20008410000 */
[----:B------:R-:W-:Y:S01]  /*5950*/  FMNMX.FTZ R38, R169, R38, !PT ;  /* 0x00000026a9267209 */ /* 0x000fe20007810000 */
[----:B------:R-:W5:Y:S01]  /*5960*/  MUFU.TANH R48, R48 ;  /* 0x0000003000307308 */ /* 0x000f620000002400 */
[----:B------:R-:W-:-:S02]  /*5970*/  ISETP.GT.AND P2, PT, R27, 0x40, PT ;  /* 0x000000401b00780c */ /* 0x000fc40003f44270 */
[----:B------:R-:W-:Y:S02]  /*5980*/  FSEL R69, R53, -INF , P3 ;  /* 0xff80000035457808 */ /* 0x000fe40001800000 */
[----:B------:R-:W-:Y:S02]  /*5990*/  FMNMX.FTZ R38, R73, R38, !PT ;  /* 0x0000002649267209 */ /* 0x000fe40007810000 */
[----:B------:R-:W-:Y:S01]  /*59a0*/  ISETP.GT.AND P3, PT, R27, 0x41, PT ;  /* 0x000000411b00780c */ /* 0x000fe20003f64270 */
[----:B------:R-:W5:Y:S01]  /*59b0*/  MUFU.TANH R52, R52 ;  /* 0x0000003400347308 */ /* 0x000f620000002400 */
[----:B------:R-:W-:Y:S01]  /*59c0*/  FSEL R65, R56, -INF , P2 ;  /* 0xff80000038417808 */ /* 0x000fe20001000000 */
[----:B------:R-:W-:Y:S01]  /*59d0*/  FMUL.FTZ R56, R75, UR53 ;  /* 0x000000354b387c20 */ /* 0x000fe20008410000 */
[----:B------:R-:W-:Y:S02]  /*59e0*/  FMNMX.FTZ R38, R69, R38, !PT ;  /* 0x0000002645267209 */ /* 0x000fe40007810000 */
[----:B------:R-:W-:-:S02]  /*59f0*/  ISETP.GT.AND P2, PT, R27, 0x48, PT ;  /* 0x000000481b00780c */ /* 0x000fc40003f44270 */
[----:B-1----:R-:W-:Y:S01]  /*5a00*/  FSEL R61, R57, -INF , P3 ;  /* 0xff800000393d7808 */ /* 0x002fe20001800000 */
[----:B------:R-:W1:Y:S01]  /*5a10*/  MUFU.TANH R56, R56 ;  /* 0x0000003800387308 */ /* 0x000e620000002400 */
[----:B------:R-:W-:Y:S02]  /*5a20*/  FMNMX.FTZ R38, R65, R38, !PT ;  /* 0x0000002641267209 */ /* 0x000fe40007810000 */
[----:B------:R-:W-:Y:S02]  /*5a30*/  ISETP.GT.AND P3, PT, R27, 0x49, PT ;  /* 0x000000491b00780c */ /* 0x000fe40003f64270 */
[----:B------:R-:W-:Y:S01]  /*5a40*/  FSEL R53, R60, -INF , P2 ;  /* 0xff8000003c357808 */ /* 0x000fe20001000000 */
[----:B------:R-:W-:Y:S01]  /*5a50*/  FMUL.FTZ R60, R79, UR53 ;  /* 0x000000354f3c7c20 */ /* 0x000fe20008410000 */
[----:B------:R-:W-:Y:S02]  /*5a60*/  FMNMX.FTZ R38, R61, R38, !PT ;  /* 0x000000263d267209 */ /* 0x000fe40007810000 */
[----:B------:R-:W-:-:S02]  /*5a70*/  ISETP.GT.AND P2, PT, R27, 0x50, PT ;  /* 0x000000501b00780c */ /* 0x000fc40003f44270 */
[----:B--2---:R-:W-:Y:S01]  /*5a80*/  FSEL R49, R4, -INF , P3 ;  /* 0xff80000004317808 */ /* 0x004fe20001800000 */
[----:B------:R-:W2:Y:S01]  /*5a90*/  MUFU.TANH R60, R60 ;  /* 0x0000003c003c7308 */ /* 0x000ea20000002400 */
[----:B------:R-:W-:Y:S01]  /*5aa0*/  FMNMX.FTZ R38, R53, R38, !PT ;  /* 0x0000002635267209 */ /* 0x000fe20007810000 */
[----:B------:R-:W0:Y:S01]  /*5ab0*/  LDC R4, c[0x0][0x988] ;  /* 0x00026200ff047b82 */ /* 0x000e220000000800 */
[----:B------:R-:W-:Y:S02]  /*5ac0*/  ISETP.GT.AND P3, PT, R27, 0x51, PT ;  /* 0x000000511b00780c */ /* 0x000fe40003f64270 */
[----:B------:R-:W-:Y:S01]  /*5ad0*/  FSEL R57, R64, -INF , P2 ;  /* 0xff80000040397808 */ /* 0x000fe20001000000 */
[----:B------:R-:W-:Y:S01]  /*5ae0*/  FMUL.FTZ R64, R83, UR53 ;  /* 0x0000003553407c20 */ /* 0x000fe20008410000 */
[----:B------:R-:W-:Y:S02]  /*5af0*/  FMNMX.FTZ R38, R49, R38, !PT ;  /* 0x0000002631267209 */ /* 0x000fe40007810000 */
[----:B------:R-:W-:-:S02]  /*5b00*/  ISETP.GT.AND P2, PT, R27, 0x58, PT ;  /* 0x000000581b00780c */ /* 0x000fc40003f44270 */
[----:B------:R-:W-:Y:S01]  /*5b10*/  FSEL R59, R59, -INF , P3 ;  /* 0xff8000003b3b7808 */ /* 0x000fe20001800000 */
[----:B------:R-:W2:Y:S01]  /*5b20*/  MUFU.TANH R64, R64 ;  /* 0x0000004000407308 */ /* 0x000ea20000002400 */
[----:B------:R-:W-:Y:S02]  /*5b30*/  FMNMX.FTZ R38, R57, R38, !PT ;  /* 0x0000002639267209 */ /* 0x000fe40007810000 */
[----:B------:R-:W-:Y:S02]  /*5b40*/  ISETP.GT.AND P3, PT, R27, 0x59, PT ;  /* 0x000000591b00780c */ /* 0x000fe40003f64270 */
[----:B------:R-:W-:Y:S02]  /*5b50*/  FSEL R55, R55, -INF , P2 ;  /* 0xff80000037377808 */ /* 0x000fe40001000000 */
[----:B------:R-:W-:Y:S02]  /*5b60*/  FMNMX.FTZ R38, R59, R38, !PT ;  /* 0x000000263b267209 */ /* 0x000fe40007810000 */
[----:B------:R-:W-:-:S02]  /*5b70*/  ISETP.GT.AND P2, PT, R27, 0x60, PT ;  /* 0x000000601b00780c */ /* 0x000fc40003f44270 */
[----:B------:R-:W-:Y:S02]  /*5b80*/  FSEL R51, R51, -INF , P3 ;  /* 0xff80000033337808 */ /* 0x000fe40001800000 */
[----:B------:R-:W-:Y:S02]  /*5b90*/  FMNMX.FTZ R38, R55, R38, !PT ;  /* 0x0000002637267209 */ /* 0x000fe40007810000 */
[----:B------:R-:W-:Y:S02]  /*5ba0*/  ISETP.GT.AND P3, PT, R27, 0x61, PT ;  /* 0x000000611b00780c */ /* 0x000fe40003f64270 */
[----:B------:R-:W-:Y:S02]  /*5bb0*/  FSEL R47, R47, -INF , P2 ;  /* 0xff8000002f2f7808 */ /* 0x000fe40001000000 */
[----:B------:R-:W-:Y:S02]  /*5bc0*/  FMNMX.FTZ R38, R51, R38, !PT ;  /* 0x0000002633267209 */ /* 0x000fe40007810000 */
[----:B------:R-:W-:-:S02]  /*5bd0*/  ISETP.GT.AND P2, PT, R27, 0x68, PT ;  /* 0x000000681b00780c */ /* 0x000fc40003f44270 */
[----:B---3--:R-:W-:Y:S02]  /*5be0*/  FSEL R45, R7, -INF , P3 ;  /* 0xff800000072d7808 */ /* 0x008fe40001800000 */
        /* <DEDUP_REMOVED lines=8> */
[----:B----4-:R-:W-:Y:S02]  /*5c70*/  FSEL R41, R41, -INF , P2 ;  /* 0xff80000029297808 */ /* 0x010fe40001000000 */
[----:B------:R-:W-:Y:S02]  /*5c80*/  FMNMX.FTZ R38, R39, R38, !PT ;  /* 0x0000002627267209 */ /* 0x000fe40007810000 */
[----:B------:R-:W-:-:S02]  /*5c90*/  ISETP.GT.AND P2, PT, R27, 0x78, PT ;  /* 0x000000781b00780c */ /* 0x000fc40003f44270 */
[----:B------:R-:W-:Y:S02]  /*5ca0*/  FSEL R15, R15, -INF , P3 ;  /* 0xff8000000f0f7808 */ /* 0x000fe40001800000 */
[----:B------:R-:W-:Y:S02]  /*5cb0*/  FMNMX.FTZ R38, R41, R38, !PT ;  /* 0x0000002629267209 */ /* 0x000fe40007810000 */
[----:B------:R-:W-:Y:S02]  /*5cc0*/  ISETP.GT.AND P3, PT, R27, 0x79, PT ;  /* 0x000000791b00780c */ /* 0x000fe40003f64270 */
[----:B------:R-:W-:Y:S02]  /*5cd0*/  FSEL R21, R21, -INF , P2 ;  /* 0xff80000015157808 */ /* 0x000fe40001000000 */
[----:B------:R-:W-:Y:S02]  /*5ce0*/  FMNMX.FTZ R38, R15, R38, !PT ;  /* 0x000000260f267209 */ /* 0x000fe40007810000 */
[----:B------:R-:W-:-:S02]  /*5cf0*/  FSEL R13, R13, -INF , P3 ;  /* 0xff8000000d0d7808 */ /* 0x000fc40001800000 */
[----:B------:R-:W-:Y:S02]  /*5d00*/  FMNMX.FTZ R38, R21, R38, !PT ;  /* 0x0000002615267209 */ /* 0x000fe40007810000 */
[----:B------:R-:W-:Y:S02]  /*5d10*/  FSEL R71, R8, -INF , P5 ;  /* 0xff80000008477808 */ /* 0x000fe40002800000 */
[----:B------:R-:W-:Y:S02]  /*5d20*/  FMNMX.FTZ R38, R13, R38, !PT ;  /* 0x000000260d267209 */ /* 0x000fe40007810000 */
[----:B------:R-:W-:Y:S02]  /*5d30*/  ISETP.GT.AND P3, PT, R68, 0x8, PT ;  /* 0x000000084400780c */ /* 0x000fe40003f64270 */
[----:B------:R-:W-:Y:S01]  /*5d40*/  FMNMX.FTZ R8, R63, R6, !PT ;  /* 0x000000063f087209 */ /* 0x000fe20007810000 */
[----:B------:R-:W3:Y:S01]  /*5d50*/  SHFL.BFLY PT, R7, R38, 0x2, 0x1f ;  /* 0x0c401f0026077f89 */ /* 0x000ee200000e0000 */
[----:B------:R-:W-:-:S02]  /*5d60*/  FSEL R67, R10, -INF , P3 ;  /* 0xff8000000a437808 */ /* 0x000fc40001800000 */
[----:B------:R-:W-:Y:S02]  /*5d70*/  FMNMX.FTZ R8, R71, R8, !PT ;  /* 0x0000000847087209 */ /* 0x000fe40007810000 */
[----:B------:R-:W-:Y:S02]  /*5d80*/  FSEL R75, R11, -INF , P6 ;  /* 0xff8000000b4b7808 */ /* 0x000fe40003000000 */
[----:B------:R-:W-:Y:S02]  /*5d90*/  FMNMX.FTZ R8, R67, R8, !PT ;  /* 0x0000000843087209 */ /* 0x000fe40007810000 */
[C---:B------:R-:W-:Y:S02]  /*5da0*/  ISETP.GT.AND P5, PT, R68.reuse, 0x11, PT ;  /* 0x000000114400780c */ /* 0x040fe40003fa4270 */
[----:B------:R-:W-:Y:S02]  /*5db0*/  FMNMX.FTZ R8, R75, R8, !PT ;  /* 0x000000084b087209 */ /* 0x000fe40007810000 */
[----:B------:R-:W-:-:S02]  /*5dc0*/  ISETP.GT.AND P3, PT, R68, 0x18, PT ;  /* 0x000000184400780c */ /* 0x000fc40003f64270 */
[----:B------:R-:W-:Y:S02]  /*5dd0*/  FSEL R79, R14, -INF , P5 ;  /* 0xff8000000e4f7808 */ /* 0x000fe40002800000 */
[----:B------:R-:W-:Y:S02]  /*5de0*/  FMNMX.FTZ R8, R77, R8, !PT ;  /* 0x000000084d087209 */ /* 0x000fe40007810000 */
[----:B------:R-:W-:Y:S02]  /*5df0*/  ISETP.GT.AND P6, PT, R68, 0x19, PT ;  /* 0x000000194400780c */ /* 0x000fe40003fc4270 */
[----:B------:R-:W-:Y:S02]  /*5e00*/  FSEL R81, R20, -INF , P3 ;  /* 0xff80000014517808 */ /* 0x000fe40001800000 */
[----:B------:R-:W-:Y:S02]  /*5e10*/  FMNMX.FTZ R8, R79, R8, !PT ;  /* 0x000000084f087209 */ /* 0x000fe40007810000 */
[----:B---3--:R-:W-:Y:S01]  /*5e20*/  FMNMX.FTZ R62, R38, R7, !PT ;  /* 0x00000007263e7209 */ /* 0x008fe20007810000 */
[----:B------:R-:W-:-:S02]  /*5e30*/  WARPGROUP.DEPBAR.LE gsb0, 0x0 ;  /* 0x00008000000079c5 */ /* 0x000fc40000010000 */
[----:B------:R-:W-:Y:S01]  /*5e40*/  WARPGROUP.ARRIVE ;  /* 0x00000000000079c5 */ /* 0x000fe20000000000 */
[----:B------:R-:W-:Y:S01]  /*5e50*/  FSEL R83, R24, -INF , P6 ;  /* 0xff80000018537808 */ /* 0x000fe20003000000 */
[----:B------:R-:W3:Y:S01]  /*5e60*/  SHFL.BFLY PT, R7, R62, 0x1, 0x1f ;  /* 0x0c201f003e077f89 */ /* 0x000ee200000e0000 */
[----:B------:R-:W-:Y:S02]  /*5e70*/  FMNMX.FTZ R8, R81, R8, !PT ;  /* 0x0000000851087209 */ /* 0x000fe40007810000 */
[C---:B------:R-:W-:Y:S01]  /*5e80*/  ISETP.GT.AND P5, PT, R68.reuse, 0x21, PT ;  /* 0x000000214400780c */ /* 0x040fe20003fa4270 */
[----:B------:R-:W-:Y:S01]  /*5e90*/  HGMMA.64x128x16.F32 R88, R156, gdesc[UR4].tnspB, R88, gsb0 ;  /* 0x41e000049c587df0 */ /* 0x000fe20008000858 */
[----:B------:R-:W-:Y:S01]  /*5ea0*/  UIADD3 UR6, UR10, 0x300, URZ ;  /* 0x000003000a067890 */ /* 0x000fe2000fffe03f */
[----:B------:R-:W-:Y:S01]  /*5eb0*/  FMNMX.FTZ R8, R83, R8, !PT ;  /* 0x0000000853087209 */ /* 0x000fe20007810000 */
[----:B------:R-:W-:Y:S01]  /*5ec0*/  UMOV UR7, 0x40000040 ;  /* 0x4000004000077882 */ /* 0x000fe20000000000 */
        /* <DEDUP_REMOVED lines=8> */
[----:B---3--:R-:W-:Y:S01]  /*5f50*/  FMNMX.FTZ R7, R62, R7, !PT ;  /* 0x000000073e077209 */ /* 0x008fe20007810000 */
[----:B------:R-:W-:Y:S01]  /*5f60*/  FMUL.FTZ R62, R86, UR53 ;  /* 0x00000035563e7c20 */ /* 0x000fe20008410000 */
[C---:B------:R-:W-:Y:S02]  /*5f70*/  ISETP.GT.AND P5, PT, R68.reuse, 0x31, PT ;  /* 0x000000314400780c */ /* 0x040fe40003fa4270 */
[C---:B------:R-:W-:Y:S01]  /*5f80*/  FSETP.NEU.FTZ.AND P2, PT, R7.reuse, -INF , PT ;  /* 0xff8000000700780b */ /* 0x040fe20003f5d000 */
[----:B0-----:R-:W-:Y:S01]  /*5f90*/  FMUL.FTZ R38, R7, R4 ;  /* 0x0000000407267220 */ /* 0x001fe20000410000 */
[----:B------:R-:W-:Y:S01]  /*5fa0*/  FMNMX.FTZ R8, R155, R8, !PT ;  /* 0x000000089b087209 */ /* 0x000fe20007810000 */
[----:B------:R-:W0:Y:S01]  /*5fb0*/  MUFU.TANH R62, R62 ;  /* 0x0000003e003e7308 */ /* 0x000e220000002400 */
[----:B------:R-:W-:-:S02]  /*5fc0*/  ISETP.GT.AND P3, PT, R68, 0x38, PT ;  /* 0x000000384400780c */ /* 0x000fc40003f64270 */
[----:B------:R-:W-:Y:S02]  /*5fd0*/  FSEL R38, R38, RZ, P2 ;  /* 0x000000ff26267208 */ /* 0x000fe40001000000 */
[----:B------:R-:W-:-:S03]  /*5fe0*/  FSEL R20, R7, RZ, P2 ;  /* 0x000000ff07147208 */ /* 0x000fc60001000000 */
[-CC-:B------:R-:W-:Y:S01]  /*5ff0*/  FFMA.FTZ R172, R179, R4.reuse, -R38.reuse ;  /* 0x00000004b3ac7223 */ /* 0x180fe20000010826 */
[----:B------:R-:W-:Y:S01]  /*6000*/  FSEL R179, R32, -INF , P4 ;  /* 0xff80000020b37808 */ /* 0x000fe20002000000 */
        /* <DEDUP_REMOVED lines=11> */
[C---:B------:R-:W-:Y:S01]  /*60c0*/  ISETP.GT.AND P5, PT, R68.reuse, 0x40, PT ;  /* 0x000000404400780c */ /* 0x040fe20003fa4270 */
        /* <DEDUP_REMOVED lines=31> */
[----:B-----5:R-:W-:Y:S01]  /*62c0*/  FSEL R189, R44, -INF , P3 ;  /* 0xff8000002cbd7808 */ /* 0x020fe20001800000 */
[--C-:B------:R-:W-:Y:S01]  /*62d0*/  FFMA.FTZ R39, R39, R4, -R38.reuse ;  /* 0x0000000427277223 */ /* 0x100fe20000010826 */
[----:B------:R-:W-:Y:S01]  /*62e0*/  FMNMX.FTZ R8, R187, R8, !PT ;  /* 0x00000008bb087209 */ /* 0x000fe20007810000 */
[-CC-:B------:R-:W-:Y:S01]  /*62f0*/  FFMA.FTZ R12, R41, R4.reuse, -R38.reuse ;  /* 0x00000004290c7223 */ /* 0x180fe20000010826 */
[----:B------:R-:W-:Y:S01]  /*6300*/  ISETP.GT.AND P5, PT, R68, 0x58, PT ;  /* 0x000000584400780c */ /* 0x000fe20003fa4270 */
[-CC-:B------:R-:W-:Y:S01]  /*6310*/  FFMA.FTZ R15, R15, R4.reuse, -R38.reuse ;  /* 0x000000040f0f7223 */ /* 0x180fe20000010826 */
[----:B------:R-:W-:Y:S01]  /*6320*/  FSEL R169, R48, -INF , P4 ;  /* 0xff80000030a97808 */ /* 0x000fe20002000000 */
[----:B------:R-:W-:Y:S01]  /*6330*/  FFMA.FTZ R21, R21, R4, -R38 ;  /* 0x0000000415157223 */ /* 0x000fe20000010826 */
[----:B------:R-:W-:Y:S01]  /*6340*/  FMNMX.FTZ R8, R189, R8, !PT ;  /* 0x00000008bd087209 */ /* 0x000fe20007810000 */
[----:B------:R-:W-:Y:S01]  /*6350*/  MUFU.EX2 R180, R180 ;  /* 0x000000b400b47308 */ /* 0x000fe20000000800 */
[----:B------:R-:W-:-:S02]  /*6360*/  ISETP.GT.AND P3, PT, R68, 0x59, PT ;  /* 0x000000594400780c */ /* 0x000fc40003f64270 */
[----:B------:R-:W-:Y:S01]  /*6370*/  FSEL R171, R46, -INF , P5 ;  /* 0xff8000002eab7808 */ /* 0x000fe20002800000 */
[----:B------:R-:W-:Y:S01]  /*6380*/  IMAD.U32 R46, RZ, RZ, UR43 ;  /* 0x0000002bff2e7e24 */ /* 0x000fe2000f8e00ff */
[----:B------:R-:W-:Y:S02]  /*6390*/  FMNMX.FTZ R8, R169, R8, !PT ;  /* 0x00000008a9087209 */ /* 0x000fe40007810000 */
[----:B------:R-:W-:Y:S01]  /*63a0*/  ISETP.GT.AND P4, PT, R68, 0x60, PT ;  /* 0x000000604400780c */ /* 0x000fe20003f84270 */
[----:B------:R-:W-:Y:S01]  /*63b0*/  MUFU.EX2 R25, R25 ;  /* 0x0000001900197308 */ /* 0x000fe20000000800 */
[----:B------:R-:W-:Y:S02]  /*63c0*/  FSEL R73, R52, -INF , P3 ;  /* 0xff80000034497808 */ /* 0x000fe40001800000 */
[----:B------:R-:W-:Y:S02]  /*63d0*/  FMNMX.FTZ R8, R171, R8, !PT ;  /* 0x00000008ab087209 */ /* 0x000fe40007810000 */
[----:B------:R-:W-:-:S02]  /*63e0*/  ISETP.GT.AND P5, PT, R68, 0x61, PT ;  /* 0x000000614400780c */ /* 0x000fc40003fa4270 */
[----:B------:R-:W-:Y:S01]  /*63f0*/  FSEL R191, R50, -INF , P4 ;  /* 0xff80000032bf7808 */ /* 0x000fe20002000000 */
[----:B------:R-:W-:Y:S01]  /*6400*/  MUFU.EX2 R182, R182 ;  /* 0x000000b600b67308 */ /* 0x000fe20000000800 */
[----:B------:R-:W-:Y:S01]  /*6410*/  FMNMX.FTZ R8, R73, R8, !PT ;  /* 0x0000000849087209 */ /* 0x000fe20007810000 */
[----:B------:R-:W-:Y:S01]  /*6420*/  IMAD.U32 R50, RZ, RZ, UR55 ;  /* 0x00000037ff327e24 */ /* 0x000fe2000f8e00ff */
[----:B------:R-:W-:Y:S01]  /*6430*/  ISETP.GT.AND P3, PT, R68, 0x68, PT ;  /* 0x000000684400780c */ /* 0x000fe20003f64270 */
[----:B------:R-:W-:Y:S01]  /*6440*/  UMOV UR55, UR43 ;  /* 0x0000002b00377c82 */ /* 0x000fe20008000000 */
[----:B-1----:R-:W-:Y:S02]  /*6450*/  FSEL R193, R56, -INF , P5 ;  /* 0xff80000038c17808 */ /* 0x002fe40002800000 */
[----:B------:R-:W-:Y:S01]  /*6460*/  FMNMX.FTZ R8, R191, R8, !PT ;  /* 0x00000008bf087209 */ /* 0x000fe20007810000 */
[----:B------:R-:W-:Y:S01]  /*6470*/  MUFU.EX2 R27, R27 ;  /* 0x0000001b001b7308 */ /* 0x000fe20000000800 */
[----:B------:R-:W-:-:S02]  /*6480*/  ISETP.GT.AND P4, PT, R68, 0x69, PT ;  /* 0x000000694400780c */ /* 0x000fc40003f84270 */
[----:B------:R-:W-:Y:S02]  /*6490*/  FSEL R195, R54, -INF , P3 ;  /* 0xff80000036c37808 */ /* 0x000fe40001800000 */
[----:B------:R-:W-:Y:S02]  /*64a0*/  FMNMX.FTZ R8, R193, R8, !PT ;  /* 0x00000008c1087209 */ /* 0x000fe40007810000 */
[----:B------:R-:W-:Y:S01]  /*64b0*/  ISETP.GT.AND P5, PT, R68, 0x70, PT ;  /* 0x000000704400780c */ /* 0x000fe20003fa4270 */
[----:B------:R-:W-:Y:S01]  /*64c0*/  MUFU.EX2 R176, R176 ;  /* 0x000000b000b07308 */ /* 0x000fe20000000800 */
[----:B--2---:R-:W-:Y:S02]  /*64d0*/  FSEL R65, R60, -INF , P4 ;  /* 0xff8000003c417808 */ /* 0x004fe40002000000 */
[----:B------:R-:W-:Y:S02]  /*64e0*/  FMNMX.FTZ R8, R195, R8, !PT ;  /* 0x00000008c3087209 */ /* 0x000fe40007810000 */
[----:B------:R-:W-:-:S02]  /*64f0*/  ISETP.GT.AND P3, PT, R68, 0x71, PT ;  /* 0x000000714400780c */ /* 0x000fc40003f64270 */
[----:B------:R-:W-:Y:S01]  /*6500*/  FSEL R197, R58, -INF , P5 ;  /* 0xff8000003ac57808 */ /* 0x000fe20002800000 */
[----:B------:R-:W-:Y:S01]  /*6510*/  MUFU.EX2 R11, R11 ;  /* 0x0000000b000b7308 */ /* 0x000fe20000000800 */
[----:B------:R-:W-:Y:S02]  /*6520*/  FMNMX.FTZ R8, R65, R8, !PT ;  /* 0x0000000841087209 */ /* 0x000fe40007810000 */
[----:B------:R-:W-:Y:S02]  /*6530*/  ISETP.GT.AND P4, PT, R68, 0x78, PT ;  /* 0x000000784400780c */ /* 0x000fe40003f84270 */
[----:B------:R-:W-:Y:S02]  /*6540*/  FSEL R199, R64, -INF , P3 ;  /* 0xff80000040c77808 */ /* 0x000fe40001800000 */
[----:B------:R-:W-:Y:S01]  /*6550*/  FMNMX.FTZ R8, R197, R8, !PT ;  /* 0x00000008c5087209 */ /* 0x000fe20007810000 */
[----:B------:R-:W-:Y:S01]  /*6560*/  MUFU.EX2 R178, R178 ;  /* 0x000000b200b27308 */ /* 0x000fe20000000800 */
[----:B------:R-:W-:-:S02]  /*6570*/  ISETP.GT.AND P5, PT, R68, 0x79, PT ;  /* 0x000000794400780c */ /* 0x000fc40003fa4270 */
[----:B0-----:R-:W-:Y:S01]  /*6580*/  FSEL R201, R62, -INF , P4 ;  /* 0xff8000003ec97808 */ /* 0x001fe20002000000 */
[----:B------:R-:W-:Y:S02]  /*6590*/  WARPGROUP.DEPBAR.LE gsb0, 0x0 ;  /* 0x00008000000079c5 */ /* 0x000fe40000010000 */
[----:B------:R-:W-:Y:S01]  /*65a0*/  WARPGROUP.ARRIVE ;  /* 0x00000000000079c5 */ /* 0x000fe20000000000 */
[----:B------:R-:W-:Y:S01]  /*65b0*/  FMNMX.FTZ R8, R199, R8, !PT ;  /* 0x00000008c7087209 */ /* 0x000fe20007810000 */
[-CC-:B------:R-:W-:Y:S01]  /*65c0*/  FFMA.FTZ R156, R57, R4.reuse, -R38.reuse ;  /* 0x00000004399c7223 */ /* 0x180fe20000010826 */
[----:B------:R-:W-:Y:S01]  /*65d0*/  FSEL R157, R66, -INF , P5 ;  /* 0xff800000429d7808 */ /* 0x000fe20002800000 */
[--C-:B------:R-:W-:Y:S01]  /*65e0*/  FFMA.FTZ R158, R55, R4, -R38.reuse ;  /* 0x00000004379e7223 */ /* 0x100fe20000010826 */
[----:B------:R-:W-:Y:S01]  /*65f0*/  FMNMX.FTZ R8, R201, R8, !PT ;  /* 0x00000008c9087209 */ /* 0x000fe20007810000 */
[----:B------:R-:W-:Y:S01]  /*6600*/  HGMMA.64x128x16.F32 R88, R160, gdesc[UR4].tnspB, R88, gsb0 ;  /* 0x41e00004a0587df0 */ /* 0x000fe20008000858 */
[----:B------:R-:W-:Y:S01]  /*6610*/  UIADD3 UR6, UR10, 0x380, URZ ;  /* 0x000003800a067890 */ /* 0x000fe2000fffe03f */
[----:B------:R-:W-:Y:S01]  /*6620*/  MUFU.EX2 R29, R29 ;  /* 0x0000001d001d7308 */ /* 0x000fe20000000800 */
[----:B------:R-:W-:Y:S01]  /*6630*/  FMNMX.FTZ R9, R157, R8, !PT ;  /* 0x000000089d097209 */ /* 0x000fe20007810000 */
[----:B------:R-:W-:Y:S01]  /*6640*/  UMOV UR7, 0x40000040 ;  /* 0x4000004000077882 */ /* 0x000fe20000000000 */
[----:B------:R-:W-:Y:S01]  /*6650*/  FFMA.FTZ R8, R47, R4, -R38 ;  /* 0x000000042f087223 */ /* 0x000fe20000010826 */
[----:B------:R-:W-:-:S02]  /*6660*/  @!P1 LEA R46, R46, UR41, 0x3 ;  /* 0x000000292e2e9c11 */ /* 0x000fc4000f8e18ff */
[----:B------:R-:W0:Y:S01]  /*6670*/  SHFL.BFLY PT, R10, R9, 0x2, 0x1f ;  /* 0x0c401f00090a7f89 */ /* 0x000e2200000e0000 */
[----:B------:R-:W-:Y:S01]  /*6680*/  @!P1 LEA R50, R50, UR41, 0x3 ;  /* 0x0000002932329c11 */ /* 0x000fe2000f8e18ff */
[----:B------:R-:W-:Y:S01]  /*6690*/  MUFU.EX2 R172, R172 ;  /* 0x000000ac00ac7308 */ /* 0x000fe20000000800 */
[----:B------:R-:W-:-:S03]  /*66a0*/  @!P1 VIADD R46, R46, 0x28840 ;  /* 0x000288402e2e9836 */ /* 0x000fc60000000000 */
[----:B------:R-:W-:Y:S02]  /*66b0*/  @!P1 VIADD R50, R50, 0x28860 ;  /* 0x0002886032329836 */ /* 0x000fe40000000000 */
[----:B------:R-:W-:Y:S02]  /*66c0*/  @!P1 PRMT R46, RZ, 0x654, R46 ;  /* 0x00000654ff2e9816 */ /* 0x000fe4000000002e */
[----:B------:R-:W-:Y:S01]  /*66d0*/  MUFU.EX2 R31, R31 ;  /* 0x0000001f001f7308 */ /* 0x000fe20000000800 */
[----:B------:R-:W-:-:S07]  /*66e0*/  @!P1 PRMT R50, RZ, 0x654, R50 ;  /* 0x00000654ff329816 */ /* 0x000fce0000000032 */
[----:B------:R-:W-:Y:S01]  /*66f0*/  MUFU.EX2 R174, R174 ;  /* 0x000000ae00ae7308 */ /* 0x000fe20000000800 */
[----:B0-----:R-:W-:Y:S01]  /*6700*/  FMNMX.FTZ R14, R9, R10, !PT ;  /* 0x0000000a090e7209 */ /* 0x001fe20007810000 */
[-CC-:B------:R-:W-:Y:S01]  /*6710*/  FFMA.FTZ R10, R43, R4.reuse, -R38.reuse ;  /* 0x000000042b0a7223 */ /* 0x180fe20000010826 */
[----:B------:R-:W-:Y:S01]  /*6720*/  FFMA.FTZ R38, R13, R4, -R38 ;  /* 0x000000040d267223 */ /* 0x000fe20000010826 */
[----:B------:R-:W-:-:S04]  /*6730*/  FADD.FTZ R13, -R20, R5 ;  /* 0x00000005140d7221 */ /* 0x000fc80000010100 */
[----:B------:R-:W-:Y:S01]  /*6740*/  MUFU.EX2 R33, R33 ;  /* 0x0000002100217308 */ /* 0x000fe20000000800 */
[----:B------:R-:W0:Y:S01]  /*6750*/  SHFL.BFLY PT, R9, R14, 0x1, 0x1f ;  /* 0x0c201f000e097f89 */ /* 0x000e2200000e0000 */
[----:B------:R-:W-:-:S06]  /*6760*/  FMUL.FTZ R13, R13, R4 ;  /* 0x000000040d0d7220 */ /* 0x000fcc0000410000 */
[----:B------:R-:W-:Y:S08]  /*6770*/  MUFU.EX2 R168, R168 ;  /* 0x000000a800a87308 */ /* 0x000ff00000000800 */
[----:B------:R-:W1:Y:S08]  /*6780*/  MUFU.EX2 R13, R13 ;  /* 0x0000000d000d7308 */ /* 0x000e700000000800 */
[----:B------:R-:W2:Y:S01]  /*6790*/  MUFU.EX2 R35, R35 ;  /* 0x0000002300237308 */ /* 0x000ea20000000800 */
[----:B0-----:R-:W-:-:S04]  /*67a0*/  FMNMX.FTZ R9, R14, R9, !PT ;  /* 0x000000090e097209 */ /* 0x001fc80007810000 */
[C---:B------:R-:W-:Y:S01]  /*67b0*/  FSETP.NEU.FTZ.AND P2, PT, R9.reuse, -INF , PT ;  /* 0xff8000000900780b */ /* 0x040fe20003f5d000 */
[----:B------:R-:W-:Y:S02]  /*67c0*/  FMUL.FTZ R34, R9, R4 ;  /* 0x0000000409227220 */ /* 0x000fe40000410000 */
[----:B------:R-:W-:Y:S01]  /*67d0*/  MUFU.EX2 R170, R170 ;  /* 0x000000aa00aa7308 */ /* 0x000fe20000000800 */
[----:B-1----:R-:W-:Y:S01]  /*67e0*/  FFMA.FTZ R40, R13, R3, R180 ;  /* 0x000000030d287223 */ /* 0x002fe200000100b4 */
[C---:B------:R-:W-:Y:S02]  /*67f0*/  F2FP.F16.F32.PACK_AB R180, R25.reuse, R180 ;  /* 0x000000b419b4723e */ /* 0x040fe400000000ff */
[----:B------:R-:W-:Y:S01]  /*6800*/  FSEL R34, R34, RZ, P2 ;  /* 0x000000ff22227208 */ /* 0x000fe20001000000 */
[----:B------:R-:W-:-:S03]  /*6810*/  FADD.FTZ R3, R25, R40 ;  /* 0x0000002819037221 */ /* 0x000fc60000010000 */
        /* <DEDUP_REMOVED lines=18> */
[----:B------:R-:W-:Y:S01]  /*6940*/  FSEL R3, R9, RZ, P2 ;  /* 0x000000ff09037208 */ /* 0x000fe20001000000 */
[-CC-:B------:R-:W-:Y:S01]  /*6950*/  FFMA.FTZ R55, R87, R4.reuse, -R34.reuse ;  /* 0x0000000457377223 */ /* 0x180fe20000010822 */
[-C--:B------:R-:W-:Y:S01]  /*6960*/  FFMA.FTZ R32, R153, R4.reuse, -R34 ;  /* 0x0000000499207223 */ /* 0x080fe20000010822 */
[----:B------:R-:W-:Y:S01]  /*6970*/  FADD.FTZ R37, R29, R44 ;  /* 0x0000002c1d257221 */ /* 0x000fe20000010000 */
[-C--:B------:R-:W-:Y:S01]  /*6980*/  FFMA.FTZ R57, R155, R4.reuse, -R34 ;  /* 0x000000049b397223 */ /* 0x080fe20000010822 */
[----:B------:R-:W-:Y:S01]  /*6990*/  FADD.FTZ R67, -R3, R6 ;  /* 0x0000000603437221 */ /* 0x000fe20000010100 */
[----:B------:R-:W-:Y:S01]  /*69a0*/  IADD3 R3, -R22, 0xb, RZ ;  /* 0x0000000b16037810 */ /* 0x000fe20007ffe1ff */
[----:B------:R-:W-:Y:S01]  /*69b0*/  FADD.FTZ R44, R172, R37 ;  /* 0x00000025ac2c7221 */ /* 0x000fe20000010000 */
[----:B------:R0:W-:Y:S01]  /*69c0*/  MUFU.EX2 R21, R63 ;  /* 0x0000003f00157308 */ /* 0x0001e20000000800 */
[-C--:B------:R-:W-:Y:S01]  /*69d0*/  FMUL.FTZ R6, R67, R4.reuse ;  /* 0x0000000443067220 */ /* 0x080fe20000410000 */
[-C--:B------:R-:W-:Y:S01]  /*69e0*/  FFMA.FTZ R36, R179, R4.reuse, -R34 ;  /* 0x00000004b3247223 */ /* 0x080fe20000010822 */
[----:B------:R-:W-:Y:S01]  /*69f0*/  FADD.FTZ R71, R31, R44 ;  /* 0x0000002c1f477221 */ /* 0x000fe20000010000 */
[--C-:B------:R-:W-:Y:S01]  /*6a00*/  FFMA.FTZ R59, R177, R4, -R34.reuse ;  /* 0x00000004b13b7223 */ /* 0x100fe20000010822 */
[----:B------:R-:W-:Y:S01]  /*6a10*/  F2FP.F16.F32.PACK_AB R176, R11, R176 ;  /* 0x000000b00bb0723e */ /* 0x000fe200000000ff */
[-CC-:B------:R-:W-:Y:S01]  /*6a20*/  FFMA.FTZ R153, R183, R4.reuse, -R34.reuse ;  /* 0x00000004b7997223 */ /* 0x180fe20000010822 */
[----:B------:R-:W-:Y:S01]  /*6a30*/  FADD.FTZ R44, R174, R71 ;  /* 0x00000047ae2c7221 */ /* 0x000fe20000010000 */
[----:B------:R-:W-:Y:S01]  /*6a40*/  MUFU.EX2 R6, R6 ;  /* 0x0000000600067308 */ /* 0x000fe20000000800 */
[-CC-:B0-----:R-:W-:Y:S01]  /*6a50*/  FFMA.FTZ R63, R175, R4.reuse, -R34.reuse ;  /* 0x00000004af3f7223 */ /* 0x181fe20000010822 */
        /* <DEDUP_REMOVED lines=17> */
[----:B------:R-:W-:-:S02]  /*6b70*/  PLOP3.LUT P2, PT, PT, PT, UP0, 0x80, 0x0 ;  /* 0x000000000000781c */ /* 0x000fc40003f4f008 */
[----:B------:R-:W-:Y:S02]  /*6b80*/  F2FP.F16.F32.PACK_AB R182, R27, R182 ;  /* 0x000000b61bb6723e */ /* 0x000fe400000000ff */
[----:B------:R-:W-:Y:S01]  /*6b90*/  F2FP.F16.F32.PACK_AB R178, R29, R178 ;  /* 0x000000b21db2723e */ /* 0x000fe200000000ff */
[----:B------:R-:W-:Y:S01]  /*6ba0*/  MUFU.EX2 R24, R24 ;  /* 0x0000001800187308 */ /* 0x000fe20000000800 */
[----:B------:R-:W-:Y:S02]  /*6bb0*/  F2FP.F16.F32.PACK_AB R172, R31, R172 ;  /* 0x000000ac1fac723e */ /* 0x000fe400000000ff */
[----:B------:R-:W-:Y:S02]  /*6bc0*/  F2FP.F16.F32.PACK_AB R174, R33, R174 ;  /* 0x000000ae21ae723e */ /* 0x000fe400000000ff */
[----:B--2---:R-:W-:Y:S01]  /*6bd0*/  F2FP.F16.F32.PACK_AB R168, R35, R168 ;  /* 0x000000a823a8723e */ /* 0x004fe200000000ff */
[----:B------:R-:W-:Y:S02]  /*6be0*/  WARPGROUP.DEPBAR.LE gsb0, 0x0 ;  /* 0x00008000000079c5 */ /* 0x000fe40000010000 */
[----:B------:R-:W-:Y:S01]  /*6bf0*/  WARPGROUP.ARRIVE ;  /* 0x00000000000079c5 */ /* 0x000fe20000000000 */
[----:B------:R-:W-:Y:S05]  /*6c00*/  MUFU.EX2 R154, R154 ;  /* 0x0000009a009a7308 */ /* 0x000fea0000000800 */
[----:B------:R-:W-:Y:S03]  /*6c10*/  HGMMA.64x128x16.F32 R88, R164, gdesc[UR4].tnspB, R88, gsb0 ;  /* 0x41e00004a4587df0 */ /* 0x000fe60008000858 */
[----:B------:R-:W0:Y:S08]  /*6c20*/  MUFU.EX2 R41, R41 ;  /* 0x0000002900297308 */ /* 0x000e300000000800 */
[----:B------:R-:W-:Y:S08]  /*6c30*/  MUFU.EX2 R49, R49 ;  /* 0x0000003100317308 */ /* 0x000ff00000000800 */
[----:B------:R-:W-:Y:S01]  /*6c40*/  MUFU.EX2 R26, R26 ;  /* 0x0000001a001a7308 */ /* 0x000fe20000000800 */
[----:B0-----:R-:W-:-:S07]  /*6c50*/  F2FP.F16.F32.PACK_AB R183, R41, R24 ;  /* 0x0000001829b7723e */ /* 0x001fce00000000ff */
[----:B------:R-:W-:Y:S08]  /*6c60*/  MUFU.EX2 R156, R156 ;  /* 0x0000009c009c7308 */ /* 0x000ff00000000800 */
        /* <DEDUP_REMOVED lines=11> */
[----:B------:R-:W1:Y:S08]  /*6d20*/  MUFU.EX2 R45, R45 ;  /* 0x0000002d002d7308 */ /* 0x000e700000000800 */
[----:B------:R-:W-:Y:S01]  /*6d30*/  MUFU.EX2 R32, R32 ;  /* 0x0000002000207308 */ /* 0x000fe20000000800 */
[----:B0-----:R-:W-:-:S07]  /*6d40*/  F2FP.F16.F32.PACK_AB R173, R55, R30 ;  /* 0x0000001e37ad723e */ /* 0x001fce00000000ff */
        /* <DEDUP_REMOVED lines=9> */
[-C--:B------:R-:W-:Y:S01]  /*6de0*/  FMUL.FTZ R90, R90, R6.reuse ;  /* 0x000000065a5a7220 */ /* 0x080fe20000410000 */
[-C--:B------:R-:W-:Y:S01]  /*6df0*/  FMUL.FTZ R91, R91, R6.reuse ;  /* 0x000000065b5b7220 */ /* 0x080fe20000410000 */
[-C--:B------:R-:W-:Y:S01]  /*6e00*/  FMUL.FTZ R94, R94, R6.reuse ;  /* 0x000000065e5e7220 */ /* 0x080fe20000410000 */
[----:B------:R-:W-:Y:S01]  /*6e10*/  FADD.FTZ R48, R170, R3 ;  /* 0x00000003aa307221 */ /* 0x000fe20000010000 */
[-C--:B------:R-:W-:Y:S01]  /*6e20*/  FMUL.FTZ R95, R95, R6.reuse ;  /* 0x000000065f5f7220 */ /* 0x080fe20000410000 */
[----:B------:R0:W-:Y:S01]  /*6e30*/  @!P1 SYNCS.ARRIVE.TRANS64.RED.A1T0 RZ, [R50+URZ], RZ ;  /* 0x000000ff32ff99a7 */ /* 0x0001e2000810043f */
[----:B------:R2:W3:Y:S01]  /*6e40*/  MUFU.EX2 R5, R38 ;  /* 0x0000002600057308 */ /* 0x0004e20000000800 */
[----:B------:R-:W-:Y:S01]  /*6e50*/  FADD.FTZ R3, R69, R48 ;  /* 0x0000003045037221 */ /* 0x000fe20000010000 */
[-C--:B------:R-:W-:Y:S01]  /*6e60*/  FMUL.FTZ R98, R98, R6.reuse ;  /* 0x0000000662627220 */ /* 0x080fe20000410000 */
[-C--:B------:R-:W-:Y:S01]  /*6e70*/  FMUL.FTZ R99, R99, R6.reuse ;  /* 0x0000000663637220 */ /* 0x080fe20000410000 */
[----:B------:R-:W-:Y:S01]  /*6e80*/  FMUL.FTZ R102, R102, R6 ;  /* 0x0000000666667220 */ /* 0x000fe20000410000 */
[----:B-1----:R-:W-:Y:S01]  /*6e90*/  FADD.FTZ R46, R152, R3 ;  /* 0x00000003982e7221 */ /* 0x002fe20000010000 */
[----:B------:R-:W-:Y:S01]  /*6ea0*/  FFMA.FTZ R3, R6, R0, R21 ;  /* 0x0000000006037223 */ /* 0x000fe20000010015 */
[----:B------:R-:W-:Y:S01]  /*6eb0*/  FMUL.FTZ R103, R103, R6 ;  /* 0x0000000667677220 */ /* 0x000fe20000410000 */
[----:B------:R-:W1:Y:S01]  /*6ec0*/  MUFU.EX2 R12, R12 ;  /* 0x0000000c000c7308 */ /* 0x000e620000000800 */
[----:B------:R-:W-:Y:S01]  /*6ed0*/  FADD.FTZ R67, R61, R46 ;  /* 0x0000002e3d437221 */ /* 0x000fe20000010000 */
[----:B------:R-:W-:Y:S01]  /*6ee0*/  FADD.FTZ R3, R20, R3 ;  /* 0x0000000314037221 */ /* 0x000fe20000010000 */
[-CC-:B--2---:R-:W-:Y:S01]  /*6ef0*/  FFMA.FTZ R38, R181, R4.reuse, -R34.reuse ;  /* 0x00000004b5267223 */ /* 0x184fe20000010822 */
[----:B------:R-:W-:Y:S01]  /*6f00*/  FFMA.FTZ R34, R157, R4, -R34 ;  /* 0x000000049d227223 */ /* 0x000fe20000010822 */
[----:B------:R-:W-:Y:S01]  /*6f10*/  FADD.FTZ R46, R154, R67 ;  /* 0x000000439a2e7221 */ /* 0x000fe20000010000 */
[----:B------:R-:W-:Y:S01]  /*6f20*/  FADD.FTZ R0, R24, R3 ;  /* 0x0000000318007221 */ /* 0x000fe20000010000 */
[----:B------:R-:W-:Y:S01]  /*6f30*/  FMUL.FTZ R106, R106, R6 ;  /* 0x000000066a6a7220 */ /* 0x000fe20000410000 */
[----:B------:R-:W-:Y:S01]  /*6f40*/  MUFU.EX2 R59, R59 ;  /* 0x0000003b003b7308 */ /* 0x000fe20000000800 */
[----:B------:R-:W-:Y:S01]  /*6f50*/  FADD.FTZ R67, R49, R46 ;  /* 0x0000002e31437221 */ /* 0x000fe20000010000 */
[----:B------:R-:W-:Y:S01]  /*6f60*/  FADD.FTZ R3, R41, R0 ;  /* 0x0000000029037221 */ /* 0x000fe20000010000 */
[----:B---3--:R-:W-:Y:S01]  /*6f70*/  F2FP.F16.F32.PACK_AB R166, R5, R14 ;  /* 0x0000000e05a6723e */ /* 0x008fe200000000ff */
        /* <DEDUP_REMOVED lines=20> */
[----:B------:R-:W4:Y:S01]  /*70c0*/  MUFU.EX2 R63, R63 ;  /* 0x0000003f003f7308 */ /* 0x000f220000000800 */
        /* <DEDUP_REMOVED lines=16> */
[----:B--2---:R-:W-:Y:S01]  /*71d0*/  FADD.FTZ R11, R15, R46 ;  /* 0x0000002e0f0b7221 */ /* 0x004fe20000010000 */
[----:B------:R-:W-:Y:S01]  /*71e0*/  FADD.FTZ R3, R59, R0 ;  /* 0x000000003b037221 */ /* 0x000fe20000010000 */
[-C--:B------:R-:W-:Y:S01]  /*71f0*/  FMUL.FTZ R135, R135, R6.reuse ;  /* 0x0000000687877220 */ /* 0x080fe20000410000 */
[-C--:B------:R-:W-:Y:S01]  /*7200*/  FMUL.FTZ R138, R138, R6.reuse ;  /* 0x000000068a8a7220 */ /* 0x080fe20000410000 */
[----:B------:R-:W-:Y:S01]  /*7210*/  FADD.FTZ R8, R14, R11 ;  /* 0x0000000b0e087221 */ /* 0x000fe20000010000 */
[----:B---3--:R-:W-:Y:S01]  /*7220*/  FADD.FTZ R0, R38, R3 ;  /* 0x0000000326007221 */ /* 0x008fe20000010000 */
[-C--:B------:R-:W-:Y:S01]  /*7230*/  FMUL.FTZ R139, R139, R6.reuse ;  /* 0x000000068b8b7220 */ /* 0x080fe20000410000 */
[----:B------:R-:W2:Y:S01]  /*7240*/  MUFU.EX2 R155, R155 ;  /* 0x0000009b009b7308 */ /* 0x000ea20000000800 */
[----:B------:R-:W-:Y:S01]  /*7250*/  FADD.FTZ R3, R5, R8 ;  /* 0x0000000805037221 */ /* 0x000fe20000010000 */
[----:B----4-:R-:W-:Y:S01]  /*7260*/  FADD.FTZ R0, R63, R0 ;  /* 0x000000003f007221 */ /* 0x010fe20000010000 */
[-C--:B------:R-:W-:Y:S01]  /*7270*/  FMUL.FTZ R142, R142, R6.reuse ;  /* 0x000000068e8e7220 */ /* 0x080fe20000410000 */
[-C--:B------:R-:W-:Y:S01]  /*7280*/  FMUL.FTZ R143, R143, R6.reuse ;  /* 0x000000068f8f7220 */ /* 0x080fe20000410000 */
[-C--:B------:R-:W-:Y:S01]  /*7290*/  FMUL.FTZ R146, R146, R6.reuse ;  /* 0x0000000692927220 */ /* 0x080fe20000410000 */
[----:B-----5:R-:W-:Y:S01]  /*72a0*/  FADD.FTZ R5, R153, R0 ;  /* 0x0000000099057221 */ /* 0x020fe20000010000 */
[-C--:B------:R-:W-:Y:S01]  /*72b0*/  FMUL.FTZ R147, R147, R6.reuse ;  /* 0x0000000693937220 */ /* 0x080fe20000410000 */
[----:B------:R-:W3:Y:S01]  /*72c0*/  MUFU.EX2 R42, R42 ;  /* 0x0000002a002a7308 */ /* 0x000ee20000000800 */
[-C--:B------:R-:W-:Y:S01]  /*72d0*/  FMUL.FTZ R150, R150, R6.reuse ;  /* 0x0000000696967220 */ /* 0x080fe20000410000 */
[----:B-1----:R-:W-:Y:S01]  /*72e0*/  FADD.FTZ R0, R40, R5 ;  /* 0x0000000528007221 */ /* 0x002fe20000010000 */
[----:B------:R-:W-:Y:S01]  /*72f0*/  FMUL.FTZ R151, R151, R6 ;  /* 0x0000000697977220 */ /* 0x000fe20000410000 */
[----:B------:R-:W-:Y:S01]  /*7300*/  F2FP.F16.F32.PACK_AB R170, R69, R170 ;  /* 0x000000aa45aa723e */ /* 0x000fe200000000ff */
[-C--:B------:R-:W-:Y:S01]  /*7310*/  FMUL.FTZ R88, R88, R13.reuse ;  /* 0x0000000d58587220 */ /* 0x080fe20000410000 */
[----:B------:R-:W-:Y:S01]  /*7320*/  F2FP.F16.F32.PACK_AB R152, R61, R152 ;  /* 0x000000983d98723e */ /* 0x000fe200000000ff */
[-C--:B------:R-:W-:Y:S01]  /*7330*/  FMUL.FTZ R89, R89, R13.reuse ;  /* 0x0000000d59597220 */ /* 0x080fe20000410000 */
[----:B------:R-:W1:Y:S01]  /*7340*/  MUFU.EX2 R37, R37 ;  /* 0x0000002500257308 */ /* 0x000e620000000800 */
        /* <DEDUP_REMOVED lines=48> */
[----:B--2---:R-:W-:Y:S01]  /*7650*/  FADD.FTZ R0, R161, R0 ;  /* 0x00000000a1007221 */ /* 0x004fe20000010000 */
[----:B------:R-:W-:Y:S01]  /*7660*/  F2FP.F16.F32.PACK_AB R175, R57, R32 ;  /* 0x0000002039af723e */ /* 0x000fe200000000ff */
[----:B------:R-:W-:Y:S01]  /*7670*/  IMAD.MOV.U32 R5, RZ, RZ, R7 ;  /* 0x000000ffff057224 */ /* 0x000fe200078e0007 */
[----:B------:R-:W-:Y:S01]  /*7680*/  F2FP.F16.F32.PACK_AB R169, R59, R36 ;  /* 0x000000243ba9723e */ /* 0x000fe200000000ff */
[----:B------:R-:W-:Y:S01]  /*7690*/  IMAD.MOV.U32 R6, RZ, RZ, R9 ;  /* 0x000000ffff067224 */ /* 0x000fe200078e0009 */
[----:B------:R-:W-:-:S02]  /*76a0*/  F2FP.F16.F32.PACK_AB R171, R63, R38 ;  /* 0x000000263fab723e */ /* 0x000fc400000000ff */
[----:B------:R-:W2:Y:S01]  /*76b0*/  MUFU.EX2 R65, R65 ;  /* 0x0000004100417308 */ /* 0x000ea20000000800 */
[----:B---3--:R-:W-:Y:S01]  /*76c0*/  FADD.FTZ R0, R193, R0 ;  /* 0x00000000c1007221 */ /* 0x008fe20000010000 */
[----:B------:R-:W-:Y:S02]  /*76d0*/  F2FP.F16.F32.PACK_AB R153, R40, R153 ;  /* 0x000000992899723e */ /* 0x000fe400000000ff */
[----:B------:R-:W-:Y:S02]  /*76e0*/  F2FP.F16.F32.PACK_AB R155, R42, R155 ;  /* 0x0000009b2a9b723e */ /* 0x000fe400000000ff */
[----:B------:R-:W-:Y:S02]  /*76f0*/  F2FP.F16.F32.PACK_AB R157, R44, R37 ;  /* 0x000000252c9d723e */ /* 0x000fe400000000ff */
[----:B------:R-:W3:Y:S01]  /*7700*/  MUFU.EX2 R165, R197 ;  /* 0x000000c500a57308 */ /* 0x000ee20000000800 */
[----:B-1----:R-:W-:Y:S01]  /*7710*/  FADD.FTZ R0, R163, R0 ;  /* 0x00000000a3007221 */ /* 0x002fe20000010000 */
[----:B------:R-:W-:-:S02]  /*7720*/  F2FP.F16.F32.PACK_AB R159, R73, R159 ;  /* 0x0000009f499f723e */ /* 0x000fc400000000ff */
[----:B------:R-:W-:-:S04]  /*7730*/  F2FP.F16.F32.PACK_AB R161, R193, R161 ;  /* 0x000000a1c1a1723e */ /* 0x000fc800000000ff */
        /* <DEDUP_REMOVED lines=11> */
[----:B0-----:R-:W-:Y:S06]  /*77f0*/  @P2 BRA `(.L_x_2049) ;  /* 0xffffffcc00e02947 */ /* 0x001fec000383ffff */
.L_x_2040:
[----:B------:R-:W-:-:S13]  /*7800*/  ISETP.LE.AND P2, PT, RZ, UR56, PT ;  /* 0x00000038ff007c0c */ /* 0x000fda000bf43270 */
[----:B------:R-:W-:Y:S05]  /*7810*/  @!P2 BRA `(.L_x_2050) ;  /* 0x0000002400fca947 */ /* 0x000fea0003800000 */
[----:B------:R-:W-:Y:S01]  /*7820*/  IMAD.MOV.U32 R6, RZ, RZ, R9 ;  /* 0x000000ffff067224 */ /* 0x000fe200078e0009 */
[----:B------:R-:W-:Y:S01]  /*7830*/  MOV R8, R7 ;  /* 0x0000000700087202 */ /* 0x000fe20000000f00 */
[----:B------:R-:W-:Y:S01]  /*7840*/  UMOV UR52, UR44 ;  /* 0x0000002c00347c82 */ /* 0x000fe20008000000 */
[----:B------:R-:W-:Y:S01]  /*7850*/  UMOV UR51, UR43 ;  /* 0x0000002b00337c82 */ /* 0x000fe20008000000 */
[----:B------:R-:W-:-:S05]  /*7860*/  ULDC UR47, c[0x0][0x9d8] ;  /* 0x00027600002f7ab9 */ /* 0x000fca0000000800 */
.L_x_2059:
        /* <DEDUP_REMOVED lines=9> */
.L_x_2052:
[----:B------:R-:W-:Y:S01]  /*7900*/  ULEA UR6, UR43, UR41, 0x3 ;  /* 0x000000292b067291 */ /* 0x000fe2000f8e183f */
[----:B------:R-:W-:-:S05]  /*7910*/  IMAD.U32 R4, RZ, RZ, UR44 ;  /* 0x0000002cff047e24 */ /* 0x000fca000f8e00ff */
[----:B------:R-:W-:-:S04]  /*7920*/  SHF.L.U32 R4, R4, 0x1f, RZ ;  /* 0x0000001f04047819 */ /* 0x000fc800000006ff */
[----:B------:R0:W1:Y:S01]  /*7930*/  SYNCS.PHASECHK.TRANS64.TRYWAIT P2, [UR6+0x28830], R4 ;  /* 0x02883004ff0075a7 */ /* 0x0000620008040146 */
[----:B------:R-:W-:Y:S05]  /*7940*/  @!P0 BRA `(.L_x_2053) ;  /* 0x0000000000048947 */ /* 0x000fea0003800000 */
[----:B------:R-:W-:Y:S01]  /*7950*/  BPT.TRAP 0x1 ;  /* 0x000000040000795c */ /* 0x000fe20000300000 */
.L_x_2053:
[----:B-1----:R-:W-:Y:S05]  /*7960*/  @P2 BRA `(.L_x_2051) ;  /* 0x0000000000082947 */ /* 0x002fea0003800000 */
[----:B------:R-:W1:Y:S02]  /*7970*/  SYNCS.PHASECHK.TRANS64.TRYWAIT P2, [UR6+0x28830], R4 ;  /* 0x02883004ff0075a7 */ /* 0x000e640008040146 */
[----:B-1----:R-:W-:Y:S05]  /*7980*/  @!P2 BRA `(.L_x_2054) ;  /* 0x000000a0001ca947 */ /* 0x002fea0003800000 */
.L_x_2051:
        /* <DEDUP_REMOVED lines=45> */
.L_x_2056:
[----:B------:R-:W-:Y:S01]  /*7c60*/  ULEA UR6, UR51, UR41, 0x3 ;  /* 0x0000002933067291 */ /* 0x000fe2000f8e183f */
[----:B------:R-:W-:-:S05]  /*7c70*/  IMAD.U32 R4, RZ, RZ, UR52 ;  /* 0x00000034ff047e24 */ /* 0x000fca000f8e00ff */
[----:B------:R-:W-:-:S04]  /*7c80*/  SHF.L.U32 R4, R4, 0x1f, RZ ;  /* 0x0000001f04047819 */ /* 0x000fc800000006ff */
[----:B------:R0:W1:Y:S01]  /*7c90*/  SYNCS.PHASECHK.TRANS64.TRYWAIT P2, [UR6+0x28850], R4 ;  /* 0x02885004ff0075a7 */ /* 0x0000620008040146 */
[----:B------:R-:W-:Y:S05]  /*7ca0*/  @!P0 BRA `(.L_x_2057) ;  /* 0x0000000000048947 */ /* 0x000fea0003800000 */
[----:B------:R-:W-:Y:S01]  /*7cb0*/  BPT.TRAP 0x1 ;  /* 0x000000040000795c */ /* 0x000fe20000300000 */
.L_x_2057:
[----:B-1----:R-:W-:Y:S05]  /*7cc0*/  @P2 BRA `(.L_x_2055) ;  /* 0x0000000000082947 */ /* 0x002fea0003800000 */
[----:B------:R-:W1:Y:S02]  /*7cd0*/  SYNCS.PHASECHK.TRANS64.TRYWAIT P2, [UR6+0x28850], R4 ;  /* 0x02885004ff0075a7 */ /* 0x000e640008040146 */
[----:B-1----:R-:W-:Y:S05]  /*7ce0*/  @!P2 BRA `(.L_x_2058) ;  /* 0x0000009c005ca947 */ /* 0x002fea0003800000 */
.L_x_2055:
        /* <DEDUP_REMOVED lines=27> */
[----:B------:R-:W-:Y:S01]  /*7ea0*/  MUFU.TANH R187, R187 ;  /* 0x000000bb00bb7308 */ /* 0x000fe20000002400 */
[----:B------:R-:W-:Y:S01]  /*7eb0*/  UMOV UR7, 0x40000040 ;  /* 0x4000004000077882 */ /* 0x000fe20000000000 */
[----:B0-----:R-:W-:Y:S01]  /*7ec0*/  FMNMX.FTZ R4, R5, R8, !PT ;  /* 0x0000000805047209 */ /* 0x001fe20007810000 */
[----:B------:R-:W-:Y:S01]  /*7ed0*/  FMUL.FTZ R47, R55, UR47 ;  /* 0x0000002f372f7c20 */ /* 0x000fe20008410000 */
[----:B------:R-:W-:Y:S01]  /*7ee0*/  FMUL.FTZ R55, R56, UR47 ;  /* 0x0000002f38377c20 */ /* 0x000fe20008410000 */
[----:B------:R-:W-:Y:S01]  /*7ef0*/  FMUL.FTZ R11, R26, UR47 ;  /* 0x0000002f1a0b7c20 */ /* 0x000fe20008410000 */
[----:B------:R-:W-:Y:S01]  /*7f00*/  FMUL.FTZ R57, R57, UR47 ;  /* 0x0000002f39397c20 */ /* 0x000fe20008410000 */
[----:B-1----:R-:W-:Y:S01]  /*7f10*/  FMNMX.FTZ R4, R9, R4, !PT ;  /* 0x0000000409047209 */ /* 0x002fe20007810000 */
        /* <DEDUP_REMOVED lines=38> */
[----:B------:R-:W-:Y:S01]  /*8180*/  ISETP.LT.AND P2, PT, RZ, UR56, PT ;  /* 0x00000038ff007c0c */ /* 0x000fe2000bf41270 */
[----:B------:R-:W-:Y:S01]  /*8190*/  UMOV UR52, UR44 ;  /* 0x0000002c00347c82 */ /* 0x000fe20008000000 */
[----:B------:R-:W-:Y:S08]  /*81a0*/  MUFU.TANH R199, R199 ;  /* 0x000000c700c77308 */ /* 0x000ff00000002400 */
[----:B------:R-:W-:Y:S08]  /*81b0*/  MUFU.TANH R201, R201 ;  /* 0x000000c900c97308 */ /* 0x000ff00000002400 */
[----:B------:R-:W-:Y:S08]  /*81c0*/  MUFU.TANH R203, R203 ;  /* 0x000000cb00cb7308 */ /* 0x000ff00000002400 */
[----:B------:R-:W-:Y:S08]  /*81d0*/  MUFU.TANH R205, R205 ;  /* 0x000000cd00cd7308 */ /* 0x000ff00000002400 */
[----:B------:R-:W-:Y:S08]  /*81e0*/  MUFU.TANH R55, R55 ;  /* 0x0000003700377308 */ /* 0x000ff00000002400 */
[----:B------:R-:W0:Y:S08]  /*81f0*/  MUFU.TANH R11, R11 ;  /* 0x0000000b000b7308 */ /* 0x000e300000002400 */
[----:B------:R-:W-:Y:S08]  /*8200*/  MUFU.TANH R57, R57 ;  /* 0x0000003900397308 */ /* 0x000ff00000002400 */
[----:B------:R-:W1:Y:S01]  /*8210*/  MUFU.TANH R13, R13 ;  /* 0x0000000d000d7308 */ /* 0x000e620000002400 */
[----:B0-----:R-:W-:-:S07]  /*8220*/  FMNMX.FTZ R12, R11, R6, !PT ;  /* 0x000000060b0c7209 */ /* 0x001fce0007810000 */
[----:B------:R-:W-:Y:S08]  /*8230*/  MUFU.TANH R207, R207 ;  /* 0x000000cf00cf7308 */ /* 0x000ff00000002400 */
[----:B------:R-:W0:Y:S01]  /*8240*/  MUFU.TANH R15, R15 ;  /* 0x0000000f000f7308 */ /* 0x000e220000002400 */
[----:B-1----:R-:W-:-:S07]  /*8250*/  FMNMX.FTZ R12, R13, R12, !PT ;  /* 0x0000000c0d0c7209 */ /* 0x002fce0007810000 */
[----:B------:R-:W-:Y:S08]  /*8260*/  MUFU.TANH R61, R61 ;  /* 0x0000003d003d7308 */ /* 0x000ff00000002400 */
[----:B------:R-:W1:Y:S01]  /*8270*/  MUFU.TANH R21, R21 ;  /* 0x0000001500157308 */ /* 0x000e620000002400 */
[----:B0-----:R-:W-:Y:S01]  /*8280*/  FMNMX.FTZ R12, R15, R12, !PT ;  /* 0x0000000c0f0c7209 */ /* 0x001fe20007810000 */
[----:B------:R-:W-:-:S02]  /*8290*/  WARPGROUP.DEPBAR.LE gsb0, 0x0 ;  /* 0x00008000000079c5 */ /* 0x000fc40000010000 */
[----:B------:R-:W-:Y:S01]  /*82a0*/  WARPGROUP.ARRIVE ;  /* 0x00000000000079c5 */ /* 0x000fe20000000000 */
[----:B------:R-:W-:Y:S01]  /*82b0*/  FMUL.FTZ R181, R28, UR47 ;  /* 0x0000002f1cb57c20 */ /* 0x000fe20008410000 */
[----:B------:R-:W-:Y:S02]  /*82c0*/  FMUL.FTZ R183, R29, UR47 ;  /* 0x0000002f1db77c20 */ /* 0x000fe40008410000 */
[----:B------:R-:W0:Y:S01]  /*82d0*/  MUFU.TANH R25, R25 ;  /* 0x0000001900197308 */ /* 0x000e220000002400 */
[----:B------:R-:W-:Y:S01]  /*82e0*/  FMUL.FTZ R29, R38, UR47 ;  /* 0x0000002f261d7c20 */ /* 0x000fe20008410000 */
[----:B------:R-:W-:Y:S01]  /*82f0*/  HGMMA.64x128x16.F32 R88, R176, gdesc[UR4].tnspB, R88, gsb0 ;  /* 0x41e00004b0587df0 */ /* 0x000fe20008000858 */
[----:B------:R-:W-:Y:S01]  /*8300*/  UIADD3 UR6, UR10, 0x100, URZ ;  /* 0x000001000a067890 */ /* 0x000fe2000fffe03f */
[----:B------:R-:W-:-:S04]  /*8310*/  UMOV UR7, 0x40000040 ;  /* 0x4000004000077882 */ /* 0x000fc80000000000 */
[----:B------:R-:W2:Y:S01]  /*8320*/  MUFU.TANH R181, R181 ;  /* 0x000000b500b57308 */ /* 0x000ea20000002400 */
[----:B-1----:R-:W-:-:S07]  /*8330*/  FMNMX.FTZ R12, R21, R12, !PT ;  /* 0x0000000c150c7209 */ /* 0x002fce0007810000 */
[----:B------:R-:W1:Y:S01]  /*8340*/  MUFU.TANH R183, R183 ;  /* 0x000000b700b77308 */ /* 0x000e620000002400 */
[----:B0-----:R-:W-:-:S07]  /*8350*/  FMNMX.FTZ R12, R25, R12, !PT ;  /* 0x0000000c190c7209 */ /* 0x001fce0007810000 */
[----:B------:R-:W0:Y:S01]  /*8360*/  MUFU.TANH R27, R27 ;  /* 0x0000001b001b7308 */ /* 0x000e220000002400 */
[----:B--2---:R-:W-:-:S07]  /*8370*/  FMNMX.FTZ R4, R181, R4, !PT ;  /* 0x00000004b5047209 */ /* 0x004fce0007810000 */
[----:B------:R-:W-:Y:S01]  /*8380*/  MUFU.TANH R209, R209 ;  /* 0x000000d100d17308 */ /* 0x000fe20000002400 */
[----:B-1----:R-:W-:-:S04]  /*8390*/  FMNMX.FTZ R4, R183, R4, !PT ;  /* 0x00000004b7047209 */ /* 0x002fc80007810000 */
[----:B------:R-:W-:-:S03]  /*83a0*/  FMNMX.FTZ R4, R187, R4, !PT ;  /* 0x00000004bb047209 */ /* 0x000fc60007810000 */
[----:B------:R-:W1:Y:S01]  /*83b0*/  MUFU.TANH R29, R29 ;  /* 0x0000001d001d7308 */ /* 0x000e620000002400 */
[----:B------:R-:W-:Y:S02]  /*83c0*/  FMNMX.FTZ R4, R189, R4, !PT ;  /* 0x00000004bd047209 */ /* 0x000fe40007810000 */
[----:B0-----:R-:W-:Y:S02]  /*83d0*/  FMNMX.FTZ R12, R27, R12, !PT ;  /* 0x0000000c1b0c7209 */ /* 0x001fe40007810000 */
[----:B------:R-:W-:-:S03]  /*83e0*/  FMNMX.FTZ R4, R191, R4, !PT ;  /* 0x00000004bf047209 */ /* 0x000fc60007810000 */
[----:B------:R-:W-:Y:S01]  /*83f0*/  MUFU.TANH R211, R211 ;  /* 0x000000d300d37308 */ /* 0x000fe20000002400 */
[----:B------:R-:W-:-:S04]  /*8400*/  FMNMX.FTZ R4, R193, R4, !PT ;  /* 0x00000004c1047209 */ /* 0x000fc80007810000 */
[----:B------:R-:W-:-:S03]  /*8410*/  FMNMX.FTZ R4, R195, R4, !PT ;  /* 0x00000004c3047209 */ /* 0x000fc60007810000 */
[----:B------:R-:W0:Y:S01]  /*8420*/  MUFU.TANH R31, R31 ;  /* 0x0000001f001f7308 */ /* 0x000e220000002400 */
[----:B------:R-:W-:Y:S02]  /*8430*/  FMNMX.FTZ R4, R197, R4, !PT ;  /* 0x00000004c5047209 */ /* 0x000fe40007810000 */
[----:B-1----:R-:W-:Y:S02]  /*8440*/  FMNMX.FTZ R12, R29, R12, !PT ;  /* 0x0000000c1d0c7209 */ /* 0x002fe40007810000 */
[----:B------:R-:W-:-:S03]  /*8450*/  FMNMX.FTZ R4, R199, R4, !PT ;  /* 0x00000004c7047209 */ /* 0x000fc60007810000 */
        /* <DEDUP_REMOVED lines=15> */
[----:B------:R-:W-:Y:S01]  /*8550*/  MUFU.TANH R219, R219 ;  /* 0x000000db00db7308 */ /* 0x000fe20000002400 */
[----:B------:R-:W-:Y:S02]  /*8560*/  WARPGROUP.DEPBAR.LE gsb0, 0x0 ;  /* 0x00008000000079c5 */ /* 0x000fe40000010000 */
[----:B------:R-:W-:Y:S01]  /*8570*/  WARPGROUP.ARRIVE ;  /* 0x00000000000079c5 */ /* 0x000fe20000000000 */
[----:B------:R-:W-:Y:S01]  /*8580*/  FMUL.FTZ R177, R45, UR47 ;  /* 0x0000002f2db17c20 */ /* 0x000fe20008410000 */
[----:B------:R-:W-:Y:S01]  /*8590*/  FMUL.FTZ R179, R48, UR47 ;  /* 0x0000002f30b37c20 */ /* 0x000fe20008410000 */
[----:B------:R-:W-:Y:S02]  /*85a0*/  FMUL.FTZ R45, R54, UR47 ;  /* 0x0000002f362d7c20 */ /* 0x000fe40008410000 */
[----:B------:R-:W0:Y:S01]  /*85b0*/  MUFU.TANH R43, R43 ;  /* 0x0000002b002b7308 */ /* 0x000e220000002400 */
[----:B------:R-:W-:Y:S01]  /*85c0*/  HGMMA.64x128x16.F32 R88, R172, gdesc[UR4].tnspB, R88, gsb0 ;  /* 0x41e00004ac587df0 */ /* 0x000fe20008000858 */
[----:B------:R-:W-:Y:S01]  /*85d0*/  UIADD3 UR6, UR10, 0x180, URZ ;  /* 0x000001800a067890 */ /* 0x000fe2000fffe03f */
[----:B-1----:R-:W-:Y:S01]  /*85e0*/  FMNMX.FTZ R12, R41, R12, !PT ;  /* 0x0000000c290c7209 */ /* 0x002fe20007810000 */
[----:B------:R-:W-:-:S04]  /*85f0*/  UMOV UR7, 0x40000040 ;  /* 0x4000004000077882 */ /* 0x000fc80000000000 */
[----:B------:R-:W1:Y:S08]  /*8600*/  MUFU.TANH R177, R177 ;  /* 0x000000b100b17308 */ /* 0x000e700000002400 */
[----:B------:R-:W2:Y:S01]  /*8610*/  MUFU.TANH R179, R179 ;  /* 0x000000b300b37308 */ /* 0x000ea20000002400 */
[----:B0-----:R-:W-:-:S07]  /*8620*/  FMNMX.FTZ R12, R43, R12, !PT ;  /* 0x0000000c2b0c7209 */ /* 0x001fce0007810000 */
[----:B------:R-:W-:Y:S01]  /*8630*/  MUFU.TANH R221, R221 ;  /* 0x000000dd00dd7308 */ /* 0x000fe20000002400 */
[----:B-1----:R-:W-:-:S07]  /*8640*/  FMNMX.FTZ R4, R177, R4, !PT ;  /* 0x00000004b1047209 */ /* 0x002fce0007810000 */
[----:B------:R-:W0:Y:S01]  /*8650*/  MUFU.TANH R45, R45 ;  /* 0x0000002d002d7308 */ /* 0x000e220000002400 */
[----:B--2---:R-:W-:-:S04]  /*8660*/  FMNMX.FTZ R4, R179, R4, !PT ;  /* 0x00000004b3047209 */ /* 0x004fc80007810000 */
[----:B------:R-:W-:-:S03]  /*8670*/  FMNMX.FTZ R4, R201, R4, !PT ;  /* 0x00000004c9047209 */ /* 0x000fc60007810000 */
[----:B------:R-:W-:Y:S01]  /*8680*/  MUFU.TANH R85, R85 ;  /* 0x0000005500557308 */ /* 0x000fe20000002400 */
[----:B------:R-:W-:-:S04]  /*8690*/  FMNMX.FTZ R4, R203, R4, !PT ;  /* 0x00000004cb047209 */ /* 0x000fc80007810000 */
[----:B------:R-:W-:-:S03]  /*86a0*/  FMNMX.FTZ R4, R205, R4, !PT ;  /* 0x00000004cd047209 */ /* 0x000fc60007810000 */
[----:B------:R-:W1:Y:S01]  /*86b0*/  MUFU.TANH R47, R47 ;  /* 0x0000002f002f7308 */ /* 0x000e620000002400 */
[----:B------:R-:W-:Y:S02]  /*86c0*/  FMNMX.FTZ R4, R55, R4, !PT ;  /* 0x0000000437047209 */ /* 0x000fe40007810000 */
[----:B0-----:R-:W-:Y:S02]  /*86d0*/  FMNMX.FTZ R12, R45, R12, !PT ;  /* 0x0000000c2d0c7209 */ /* 0x001fe40007810000 */
[----:B------:R-:W-:-:S03]  /*86e0*/  FMNMX.FTZ R4, R57, R4, !PT ;  /* 0x0000000439047209 */ /* 0x000fc60007810000 */
[----:B------:R-:W0:Y:S01]  /*86f0*/  MUFU.TANH R49, R49 ;  /* 0x0000003100317308 */ /* 0x000e220000002400 */
[----:B------:R-:W-:-:S04]  /*8700*/  FMNMX.FTZ R4, R207, R4, !PT ;  /* 0x00000004cf047209 */ /* 0x000fc80007810000 */
[----:B------:R-:W-:-:S03]  /*8710*/  FMNMX.FTZ R4, R61, R4, !PT ;  /* 0x000000043d047209 */ /* 0x000fc60007810000 */
[----:B------:R-:W2:Y:S01]  /*8720*/  MUFU.TANH R51, R51 ;  /* 0x0000003300337308 */ /* 0x000ea20000002400 */
[----:B-1----:R-:W-:-:S07]  /*8730*/  FMNMX.FTZ R12, R47, R12, !PT ;  /* 0x0000000c2f0c7209 */ /* 0x002fce0007810000 */
[----:B------:R-:W1:Y:S01]  /*8740*/  MUFU.TANH R53, R53 ;  /* 0x0000003500357308 */ /* 0x000e620000002400 */
[----:B0-----:R-:W-:-:S07]  /*8750*/  FMNMX.FTZ R12, R49, R12, !PT ;  /* 0x0000000c310c7209 */ /* 0x001fce0007810000 */
[----:B------:R-:W0:Y:S01]  /*8760*/  MUFU.TANH R59, R59 ;  /* 0x0000003b003b7308 */ /* 0x000e220000002400 */
[----:B--2---:R-:W-:-:S07]  /*8770*/  FMNMX.FTZ R12, R51, R12, !PT ;  /* 0x0000000c330c7209 */ /* 0x004fce0007810000 */
[----:B------:R-:W2:Y:S01]  /*8780*/  MUFU.TANH R63, R63 ;  /* 0x0000003f003f7308 */ /* 0x000ea20000002400 */
[----:B-1----:R-:W-:-:S07]  /*8790*/  FMNMX.FTZ R12, R53, R12, !PT ;  /* 0x0000000c350c7209 */ /* 0x002fce0007810000 */
[----:B------:R-:W-:Y:S01]  /*87a0*/  MUFU.TANH R69, R69 ;  /* 0x0000004500457308 */ /* 0x000fe20000002400 */
[----:B0-----:R-:W-:-:S07]  /*87b0*/  FMNMX.FTZ R12, R59, R12, !PT ;  /* 0x0000000c3b0c7209 */ /* 0x001fce0007810000 */
        /* <DEDUP_REMOVED lines=15> */
[----:B------:R-:W-:-:S05]  /*88b0*/  UMOV UR7, 0x40000040 ;  /* 0x4000004000077882 */ /* 0x000fca0000000000 */
[----:B------:R-:W0:Y:S08]  /*88c0*/  MUFU.TANH R173, R173 ;  /* 0x000000ad00ad7308 */ /* 0x000e300000002400 */
[----:B------:R-:W1:Y:S08]  /*88d0*/  MUFU.TANH R175, R175 ;  /* 0x000000af00af7308 */ /* 0x000e700000002400 */
[----:B------:R-:W2:Y:S01]  /*88e0*/  MUFU.TANH R65, R65 ;  /* 0x0000004100417308 */ /* 0x000ea20000002400 */
[----:B0-----:R-:W-:-:S07]  /*88f0*/  FMNMX.FTZ R4, R173, R4, !PT ;  /* 0x00000004ad047209 */ /* 0x001fce0007810000 */
[----:B------:R-:W0:Y:S01]  /*8900*/  MUFU.TANH R67, R67 ;  /* 0x0000004300437308 */ /* 0x000e220000002400 */
[----:B-1----:R-:W-:-:S04]  /*8910*/  FMNMX.FTZ R4, R175, R4, !PT ;  /* 0x00000004af047209 */ /* 0x002fc80007810000 */
[----:B------:R-:W-:-:S04]  /*8920*/  FMNMX.FTZ R4, R209, R4, !PT ;  /* 0x00000004d1047209 */ /* 0x000fc80007810000 */
[----:B------:R-:W-:Y:S02]  /*8930*/  FMNMX.FTZ R4, R211, R4, !PT ;  /* 0x00000004d3047209 */ /* 0x000fe40007810000 */
[----:B--2---:R-:W-:Y:S02]  /*8940*/  FMNMX.FTZ R12, R65, R12, !PT ;  /* 0x0000000c410c7209 */ /* 0x004fe40007810000 */
[----:B------:R-:W-:-:S04]  /*8950*/  FMNMX.FTZ R4, R213, R4, !PT ;  /* 0x00000004d5047209 */ /* 0x000fc80007810000 */
[----:B------:R-:W-:Y:S02]  /*8960*/  FMNMX.FTZ R4, R73, R4, !PT ;  /* 0x0000000449047209 */ /* 0x000fe40007810000 */
[----:B0-----:R-:W-:Y:S02]  /*8970*/  FMNMX.FTZ R12, R67, R12, !PT ;  /* 0x0000000c430c7209 */ /* 0x001fe40007810000 */
        /* <DEDUP_REMOVED lines=11> */
[----:B------:R-:W0:Y:S02]  /*8a30*/  SHFL.BFLY PT, R7, R4, 0x2, 0x1f ;  /* 0x0c401f0004077f89 */ /* 0x000e2400000e0000 */
[----:B0-----:R-:W-:Y:S02]  /*8a40*/  FMNMX.FTZ R7, R4, R7, !PT ;  /* 0x0000000704077209 */ /* 0x001fe40007810000 */
[----:B------:R-:W0:Y:S03]  /*8a50*/  LDC R4, c[0x0][0x988] ;  /* 0x00026200ff047b82 */ /* 0x000e260000000800 */
[----:B------:R-:W1:Y:S02]  /*8a60*/  SHFL.BFLY PT, R10, R7, 0x1, 0x1f ;  /* 0x0c201f00070a7f89 */ /* 0x000e6400000e0000 */
[----:B-1----:R-:W-:-:S05]  /*8a70*/  FMNMX.FTZ R7, R7, R10, !PT ;  /* 0x0000000a07077209 */ /* 0x002fca0007810000 */
[C---:B0-----:R-:W-:Y:S01]  /*8a80*/  FMUL.FTZ R10, R7.reuse, R4 ;  /* 0x00000004070a7220 */ /* 0x041fe20000410000 */
[----:B------:R-:W-:-:S03]  /*8a90*/  FADD.FTZ R223, -R7, R8 ;  /* 0x0000000807df7221 */ /* 0x000fc60000010100 */
        /* <DEDUP_REMOVED lines=9> */
[-C--:B------:R-:W-:Y:S01]  /*8b30*/  FMUL.FTZ R8, R223, R4.reuse ;  /* 0x00000004df087220 */ /* 0x080fe20000410000 */
[----:B------:R-:W-:Y:S01]  /*8b40*/  HGMMA.64x128x16.F32 R88, R152, gdesc[UR4].tnspB, R88, gsb0 ;  /* 0x41e0000498587df0 */ /* 0x000fe20008000858 */
[----:B------:R-:W-:Y:S01]  /*8b50*/  UIADD3 UR6, UR10, 0x280, URZ ;  /* 0x000002800a067890 */ /* 0x000fe2000fffe03f */
[----:B------:R-:W0:Y:S01]  /*8b60*/  MUFU.TANH R169, R169 ;  /* 0x000000a900a97308 */ /* 0x000e220000002400 */
[----:B------:R-:W-:Y:S01]  /*8b70*/  UMOV UR7, 0x40000040 ;  /* 0x4000004000077882 */ /* 0x000fe20000000000 */
[-CC-:B------:R-:W-:Y:S01]  /*8b80*/  FFMA.FTZ R5, R5, R4.reuse, -R10.reuse ;  /* 0x0000000405057223 */ /* 0x180fe2000001080a */
[-CC-:B------:R-:W-:Y:S01]  /*8b90*/  FFMA.FTZ R182, R181, R4.reuse, -R10.reuse ;  /* 0x00000004b5b67223 */ /* 0x180fe2000001080a */
[-CC-:B------:R-:W-:Y:S01]  /*8ba0*/  FFMA.FTZ R174, R199, R4.reuse, -R10.reuse ;  /* 0x00000004c7ae7223 */ /* 0x180fe2000001080a */
[-CC-:B------:R-:W-:Y:S01]  /*8bb0*/  FFMA.FTZ R191, R177, R4.reuse, -R10.reuse ;  /* 0x00000004b1bf7223 */ /* 0x180fe2000001080a */
[-CC-:B------:R-:W-:Y:S01]  /*8bc0*/  FFMA.FTZ R168, R179, R4.reuse, -R10.reuse ;  /* 0x00000004b3a87223 */ /* 0x180fe2000001080a */
[-CC-:B------:R-:W-:Y:S01]  /*8bd0*/  FFMA.FTZ R193, R201, R4.reuse, -R10.reuse ;  /* 0x00000004c9c17223 */ /* 0x180fe2000001080a */
[----:B------:R-:W1:Y:S01]  /*8be0*/  MUFU.TANH R171, R171 ;  /* 0x000000ab00ab7308 */ /* 0x000e620000002400 */
[-CC-:B------:R-:W-:Y:S01]  /*8bf0*/  FFMA.FTZ R170, R203, R4.reuse, -R10.reuse ;  /* 0x00000004cbaa7223 */ /* 0x180fe2000001080a */
[-CC-:B------:R-:W-:Y:S01]  /*8c00*/  FFMA.FTZ R73, R73, R4.reuse, -R10.reuse ;  /* 0x0000000449497223 */ /* 0x180fe2000001080a */
[-CC-:B------:R-:W-:Y:S01]  /*8c10*/  FFMA.FTZ R77, R77, R4.reuse, -R10.reuse ;  /* 0x000000044d4d7223 */ /* 0x180fe2000001080a */
[-CC-:B------:R-:W-:Y:S01]  /*8c20*/  FFMA.FTZ R20, R217, R4.reuse, -R10.reuse ;  /* 0x00000004d9147223 */ /* 0x180fe2000001080a */
[-CC-:B------:R-:W-:Y:S01]  /*8c30*/  FFMA.FTZ R195, R219, R4.reuse, -R10.reuse ;  /* 0x00000004dbc37223 */ /* 0x180fe2000001080a */
[-CC-:B------:R-:W-:Y:S01]  /*8c40*/  FFMA.FTZ R221, R221, R4.reuse, -R10.reuse ;  /* 0x00000004dddd7223 */ /* 0x180fe2000001080a */
[----:B------:R-:W-:Y:S01]  /*8c50*/  FFMA.FTZ R85, R85, R4, -R10 ;  /* 0x0000000455557223 */ /* 0x000fe2000001080a */
[----:B------:R-:W-:Y:S01]  /*8c60*/  MUFU.EX2 R8, R8 ;  /* 0x0000000800087308 */ /* 0x000fe20000000800 */
[----:B0-----:R-:W-:-:S04]  /*8c70*/  FMNMX.FTZ R12, R169, R12, !PT ;  /* 0x0000000ca90c7209 */ /* 0x001fc80007810000 */
[----:B------:R-:W-:-:S03]  /*8c80*/  FMNMX.FTZ R12, R83, R12, !PT ;  /* 0x0000000c530c7209 */ /* 0x000fc60007810000 */
[----:B------:R-:W0:Y:S01]  /*8c90*/  MUFU.EX2 R5, R5 ;  /* 0x0000000500057308 */ /* 0x000e220000000800 */
[----:B-1----:R-:W-:-:S04]  /*8ca0*/  FMNMX.FTZ R12, R171, R12, !PT ;  /* 0x0000000cab0c7209 */ /* 0x002fc80007810000 */
[----:B------:R-:W-:Y:S01]  /*8cb0*/  FMNMX.FTZ R9, R87, R12, !PT ;  /* 0x0000000c57097209 */ /* 0x000fe20007810000 */
[----:B------:R-:W-:Y:S02]  /*8cc0*/  FFMA.FTZ R12, R213, R4, -R10 ;  /* 0x00000004d50c7223 */ /* 0x000fe4000001080a */
[----:B------:R-:W1:Y:S02]  /*8cd0*/  MUFU.EX2 R180, R180 ;  /* 0x000000b400b47308 */ /* 0x000e640000000800 */
[----:B------:R-:W2:Y:S06]  /*8ce0*/  SHFL.BFLY PT, R14, R9, 0x2, 0x1f ;  /* 0x0c401f00090e7f89 */ /* 0x000eac00000e0000 */
[----:B------:R-:W3:Y:S01]  /*8cf0*/  MUFU.EX2 R182, R182 ;  /* 0x000000b600b67308 */ /* 0x000ee20000000800 */
[----:B0-----:R-:W-:-:S07]  /*8d00*/  FFMA.FTZ R3, R8, R3, R5 ;  /* 0x0000000308037223 */ /* 0x001fce0000010005 */
[----:B------:R-:W-:Y:S01]  /*8d10*/  MUFU.EX2 R176, R176 ;  /* 0x000000b000b07308 */ /* 0x000fe20000000800 */
[C---:B-1----:R-:W-:Y:S01]  /*8d20*/  FADD.FTZ R3, R180.reuse, R3 ;  /* 0x00000003b4037221 */ /* 0x042fe20000010000 */
[----:B------:R-:W-:-:S06]  /*8d30*/  F2FP.F16.F32.PACK_AB R180, R180, R5 ;  /* 0x00000005b4b4723e */ /* 0x000fcc00000000ff */
[----:B------:R-:W-:Y:S01]  /*8d40*/  MUFU.EX2 R178, R178 ;  /* 0x000000b200b27308 */ /* 0x000fe20000000800 */
[----:B---3--:R-:W-:Y:S01]  /*8d50*/  FADD.FTZ R44, R182, R3 ;  /* 0x00000003b62c7221 */ /* 0x008fe20000010000 */
[----:B--2---:R-:W-:Y:S01]  /*8d60*/  FMNMX.FTZ R24, R9, R14, !PT ;  /* 0x0000000e09187209 */ /* 0x004fe20007810000 */
[----:B------:R-:W-:-:S04]  /*8d70*/  FFMA.FTZ R14, R215, R4, -R10 ;  /* 0x00000004d70e7223 */ /* 0x000fc8000001080a */
[----:B------:R-:W0:Y:S01]  /*8d80*/  SHFL.BFLY PT, R9, R24, 0x1, 0x1f ;  /* 0x0c201f0018097f89 */ /* 0x000e2200000e0000 */
[----:B------:R-:W-:Y:S08]  /*8d90*/  MUFU.EX2 R187, R187 ;  /* 0x000000bb00bb7308 */ /* 0x000ff00000000800 */
[----:B------:R-:W-:Y:S08]  /*8da0*/  MUFU.EX2 R172, R172 ;  /* 0x000000ac00ac7308 */ /* 0x000ff00000000800 */
[----:B------:R-:W-:Y:S01]  /*8db0*/  MUFU.EX2 R174, R174 ;  /* 0x000000ae00ae7308 */ /* 0x000fe20000000800 */
[----:B0-----:R-:W-:-:S07]  /*8dc0*/  FMNMX.FTZ R9, R24, R9, !PT ;  /* 0x0000000918097209 */ /* 0x001fce0007810000 */
[----:B------:R-:W-:Y:S01]  /*8dd0*/  MUFU.EX2 R191, R191 ;  /* 0x000000bf00bf7308 */ /* 0x000fe20000000800 */
[----:B------:R-:W-:-:S04]  /*8de0*/  FMUL.FTZ R40, R9, R4 ;  /* 0x0000000409287220 */ /* 0x000fc80000410000 */
[-CC-:B------:R-:W-:Y:S01]  /*8df0*/  FFMA.FTZ R181, R13, R4.reuse, -R40.reuse ;  /* 0x000000040db57223 */ /* 0x180fe20000010828 */
[-CC-:B------:R-:W-:Y:S01]  /*8e00*/  FFMA.FTZ R177, R25, R4.reuse, -R40.reuse ;  /* 0x0000000419b17223 */ /* 0x180fe20000010828 */
[-CC-:B------:R-:W-:Y:S01]  /*8e10*/  FFMA.FTZ R36, R21, R4.reuse, -R40.reuse ;  /* 0x0000000415247223 */ /* 0x180fe20000010828 */
[----:B------:R-:W-:Y:S01]  /*8e20*/  IADD3 R21, -R22, 0xb, RZ ;  /* 0x0000000b16157810 */ /* 0x000fe20007ffe1ff */
        /* <DEDUP_REMOVED lines=21> */
[----:B------:R-:W-:-:S05]  /*8f80*/  FFMA.FTZ R83, R83, R4, -R40 ;  /* 0x0000000453537223 */ /* 0x000fca0000010828 */
[----:B------:R-:W-:Y:S08]  /*8f90*/  MUFU.EX2 R34, R34 ;  /* 0x0000002200227308 */ /* 0x000ff00000000800 */
[----:B------:R-:W-:Y:S01]  /*8fa0*/  MUFU.EX2 R179, R179 ;  /* 0x000000b300b37308 */ /* 0x000fe20000000800 */
[----:B------:R-:W-:Y:S02]  /*8fb0*/  WARPGROUP.DEPBAR.LE gsb0, 0x0 ;  /* 0x00008000000079c5 */ /* 0x000fe40000010000 */
[----:B------:R-:W-:Y:S01]  /*8fc0*/  WARPGROUP.ARRIVE ;  /* 0x00000000000079c5 */ /* 0x000fe20000000000 */
[-CC-:B------:R-:W-:Y:S01]  /*8fd0*/  FFMA.FTZ R153, R183, R4.reuse, -R10.reuse ;  /* 0x00000004b7997223 */ /* 0x180fe2000001080a */
[-CC-:B------:R-:W-:Y:S01]  /*8fe0*/  FFMA.FTZ R152, R55, R4.reuse, -R10.reuse ;  /* 0x0000000437987223 */ /* 0x180fe2000001080a */
[-C--:B------:R-:W-:Y:S01]  /*8ff0*/  FFMA.FTZ R55, R57, R4.reuse, -R10 ;  /* 0x0000000439377223 */ /* 0x080fe2000001080a */
[-C--:B------:R-:W-:Y:S01]  /*9000*/  FFMA.FTZ R183, R15, R4.reuse, -R40 ;  /* 0x000000040fb77223 */ /* 0x080fe20000010828 */
[-CC-:B------:R-:W-:Y:S01]  /*9010*/  FFMA.FTZ R155, R189, R4.reuse, -R10.reuse ;  /* 0x00000004bd9b7223 */ /* 0x180fe2000001080a */
[----:B------:R-:W-:Y:S01]  /*9020*/  HGMMA.64x128x16.F32 R88, R156, gdesc[UR4].tnspB, R88, gsb0 ;  /* 0x41e000049c587df0 */ /* 0x000fe20008000858 */
[----:B------:R-:W-:Y:S01]  /*9030*/  UIADD3 UR6, UR10, 0x300, URZ ;  /* 0x000003000a067890 */ /* 0x000fe2000fffe03f */
[----:B------:R-:W-:Y:S01]  /*9040*/  FFMA.FTZ R57, R61, R4, -R10 ;  /* 0x000000043d397223 */ /* 0x000fe2000001080a */
[----:B------:R-:W-:Y:S01]  /*9050*/  UMOV UR7, 0x40000040 ;  /* 0x4000004000077882 */ /* 0x000fe20000000000 */
[----:B------:R-:W-:-:S02]  /*9060*/  IMAD.U32 R15, RZ, RZ, UR43 ;  /* 0x0000002bff0f7e24 */ /* 0x000fc4000f8e00ff */
[-CC-:B------:R-:W-:Y:S01]  /*9070*/  FFMA.FTZ R189, R197, R4.reuse, -R10.reuse ;  /* 0x00000004c5bd7223 */ /* 0x180fe2000001080a */
[-CC-:B------:R-:W-:Y:S01]  /*9080*/  FFMA.FTZ R154, R207, R4.reuse, -R10.reuse ;  /* 0x00000004cf9a7223 */ /* 0x180fe2000001080a */
[-C--:B------:R-:W-:Y:S01]  /*9090*/  FFMA.FTZ R61, R175, R4.reuse, -R10 ;  /* 0x00000004af3d7223 */ /* 0x080fe2000001080a */
[----:B------:R-:W-:Y:S01]  /*90a0*/  MUFU.EX2 R183, R183 ;  /* 0x000000b700b77308 */ /* 0x000fe20000000800 */
[----:B------:R-:W-:Y:S01]  /*90b0*/  @!P1 LEA R15, R15, UR41, 0x3 ;  /* 0x000000290f0f9c11 */ /* 0x000fe2000f8e18ff */
[----:B------:R-:W-:-:S04]  /*90c0*/  FFMA.FTZ R175, R37, R4, -R40 ;  /* 0x0000000425af7223 */ /* 0x000fc80000010828 */
[----:B------:R-:W-:Y:S02]  /*90d0*/  @!P1 VIADD R25, R15, 0x28840 ;  /* 0x000288400f199836 */ /* 0x000fe40000000000 */
[----:B------:R-:W-:Y:S01]  /*90e0*/  FFMA.FTZ R15, R49, R4, -R40 ;  /* 0x00000004310f7223 */ /* 0x000fe20000010828 */
[----:B------:R-:W0:Y:S02]  /*90f0*/  MUFU.EX2 R153, R153 ;  /* 0x0000009900997308 */ /* 0x000e240000000800 */
[----:B------:R-:W-:-:S06]  /*9100*/  @!P1 PRMT R25, RZ, 0x654, R25 ;  /* 0x00000654ff199816 */ /* 0x000fcc0000000019 */
[----:B------:R-:W-:Y:S08]  /*9110*/  MUFU.EX2 R155, R155 ;  /* 0x0000009b009b7308 */ /* 0x000ff00000000800 */
[----:B------:R-:W-:Y:S01]  /*9120*/  MUFU.EX2 R38, R38 ;  /* 0x0000002600267308 */ /* 0x000fe20000000800 */
[----:B0-----:R-:W-:-:S07]  /*9130*/  F2FP.F16.F32.PACK_AB R182, R153, R182 ;  /* 0x000000b699b6723e */ /* 0x001fce00000000ff */
        /* <DEDUP_REMOVED lines=42> */
[----:B------:R-:W-:Y:S01]  /*93e0*/  MUFU.EX2 R75, R75 ;  /* 0x0000004b004b7308 */ /* 0x000fe20000000800 */
[----:B------:R-:W-:-:S02]  /*93f0*/  WARPGROUP.DEPBAR.LE gsb0, 0x0 ;  /* 0x00008000000079c5 */ /* 0x000fc40000010000 */
[----:B------:R-:W-:Y:S01]  /*9400*/  WARPGROUP.ARRIVE ;  /* 0x00000000000079c5 */ /* 0x000fe20000000000 */
[----:B------:R-:W-:Y:S01]  /*9410*/  FADD.FTZ R161, -R9, R6 ;  /* 0x0000000609a17221 */ /* 0x000fe20000010100 */
[----:B------:R-:W-:-:S03]  /*9420*/  FFMA.FTZ R6, R45, R4, -R40 ;  /* 0x000000042d067223 */ /* 0x000fc60000010828 */
[----:B------:R-:W-:Y:S01]  /*9430*/  FMUL.FTZ R161, R161, R4 ;  /* 0x00000004a1a17220 */ /* 0x000fe20000410000 */
[----:B------:R-:W-:Y:S01]  /*9440*/  HGMMA.64x128x16.F32 R88, R164, gdesc[UR4].tnspB, R88, gsb0 ;  /* 0x41e00004a4587df0 */ /* 0x000fe20008000858 */
[----:B------:R-:W-:Y:S01]  /*9450*/  MUFU.EX2 R14, R14 ;  /* 0x0000000e000e7308 */ /* 0x000fe20000000800 */
[----:B------:R-:W-:Y:S01]  /*9460*/  UIADD3 UR6, UR56, -0x1, URZ ;  /* 0xffffffff38067890 */ /* 0x000fe2000fffe03f */
[----:B0-----:R-:W-:-:S06]  /*9470*/  F2FP.F16.F32.PACK_AB R160, R73, R12 ;  /* 0x0000000c49a0723e */ /* 0x001fcc00000000ff */
[----:B------:R-:W0:Y:S01]  /*9480*/  MUFU.EX2 R197, R161 ;  /* 0x000000a100c57308 */ /* 0x000e220000000800 */
[----:B------:R-:W-:-:S07]  /*9490*/  UMOV UR56, UR6 ;  /* 0x0000000600387c82 */ /* 0x000fce0008000000 */
[----:B------:R-:W-:Y:S08]  /*94a0*/  MUFU.EX2 R6, R6 ;  /* 0x0000000600067308 */ /* 0x000ff00000000800 */
[----:B------:R-:W1:Y:S01]  /*94b0*/  MUFU.EX2 R77, R77 ;  /* 0x0000004d004d7308 */ /* 0x000e620000000800 */
[----:B0-----:R-:W-:-:S04]  /*94c0*/  FFMA.FTZ R42, R197, R0, R10 ;  /* 0x00000000c52a7223 */ /* 0x001fc8000001000a */
[C---:B------:R-:W-:Y:S01]  /*94d0*/  FADD.FTZ R42, R181.reuse, R42 ;  /* 0x0000002ab52a7221 */ /* 0x040fe20000010000 */
[----:B------:R-:W-:Y:S02]  /*94e0*/  F2FP.F16.F32.PACK_AB R181, R181, R10 ;  /* 0x0000000ab5b5723e */ /* 0x000fe400000000ff */
[----:B------:R-:W0:Y:S01]  /*94f0*/  MUFU.EX2 R0, R53 ;  /* 0x0000003500007308 */ /* 0x000e220000000800 */
[----:B------:R-:W-:Y:S01]  /*9500*/  FADD.FTZ R3, R183, R42 ;  /* 0x0000002ab7037221 */ /* 0x000fe20000010000 */
[----:B------:R-:W-:-:S03]  /*9510*/  F2FP.F16.F32.PACK_AB R183, R36, R183 ;  /* 0x000000b724b7723e */ /* 0x000fc600000000ff */
[----:B------:R-:W-:-:S03]  /*9520*/  FADD.FTZ R42, R36, R3 ;  /* 0x00000003242a7221 */ /* 0x000fc60000010000 */
[----:B------:R-:W-:Y:S01]  /*9530*/  MUFU.EX2 R79, R79 ;  /* 0x0000004f004f7308 */ /* 0x000fe20000000800 */
[----:B------:R-:W-:Y:S01]  /*9540*/  FADD.FTZ R3, R177, R42 ;  /* 0x0000002ab1037221 */ /* 0x000fe20000010000 */
[C---:B------:R-:W-:Y:S02]  /*9550*/  F2FP.F16.F32.PACK_AB R177, R34.reuse, R177 ;  /* 0x000000b122b1723e */ /* 0x040fe400000000ff */
[----:B-1----:R-:W-:Y:S01]  /*9560*/  F2FP.F16.F32.PACK_AB R162, R77, R14 ;  /* 0x0000000e4da2723e */ /* 0x002fe200000000ff */
        /* <DEDUP_REMOVED lines=24> */
[----:B--2---:R-:W-:Y:S01]  /*96f0*/  IMAD.U32 R25, RZ, RZ, UR51 ;  /* 0x00000033ff197e24 */ /* 0x004fe2000f8e00ff */
[----:B------:R-:W-:Y:S01]  /*9700*/  UMOV UR51, UR43 ;  /* 0x0000002b00337c82 */ /* 0x000fe20008000000 */
[-C--:B------:R-:W-:Y:S01]  /*9710*/  FMUL.FTZ R101, R101, R8.reuse ;  /* 0x0000000865657220 */ /* 0x080fe20000410000 */
[-C--:B------:R-:W-:Y:S01]  /*9720*/  FMUL.FTZ R104, R104, R8.reuse ;  /* 0x0000000868687220 */ /* 0x080fe20000410000 */
[-C--:B------:R-:W-:Y:S01]  /*9730*/  FMUL.FTZ R105, R105, R8.reuse ;  /* 0x0000000869697220 */ /* 0x080fe20000410000 */
[----:B------:R-:W-:Y:S01]  /*9740*/  @!P1 LEA R25, R25, UR41, 0x3 ;  /* 0x0000002919199c11 */ /* 0x000fe2000f8e18ff */
[-C--:B------:R-:W-:Y:S01]  /*9750*/  FMUL.FTZ R108, R108, R8.reuse ;  /* 0x000000086c6c7220 */ /* 0x080fe20000410000 */
[-C--:B------:R-:W-:Y:S01]  /*9760*/  FMUL.FTZ R109, R109, R8.reuse ;  /* 0x000000086d6d7220 */ /* 0x080fe20000410000 */
[-C--:B------:R-:W-:Y:S01]  /*9770*/  FMUL.FTZ R112, R112, R8.reuse ;  /* 0x0000000870707220 */ /* 0x080fe20000410000 */
[----:B------:R-:W-:Y:S01]  /*9780*/  FMUL.FTZ R113, R113, R8 ;  /* 0x0000000871717220 */ /* 0x000fe20000410000 */
[----:B-1----:R-:W-:-:S02]  /*9790*/  @!P1 VIADD R21, R25, 0x28860 ;  /* 0x0002886019159836 */ /* 0x002fc40000000000 */
[-C--:B------:R-:W-:Y:S01]  /*97a0*/  FMUL.FTZ R116, R116, R8.reuse ;  /* 0x0000000874747220 */ /* 0x080fe20000410000 */
[-C--:B------:R-:W-:Y:S01]  /*97b0*/  FMUL.FTZ R117, R117, R8.reuse ;  /* 0x0000000875757220 */ /* 0x080fe20000410000 */
[-C--:B------:R-:W-:Y:S01]  /*97c0*/  FMUL.FTZ R120, R120, R8.reuse ;  /* 0x0000000878787220 */ /* 0x080fe20000410000 */
[-C--:B------:R-:W-:Y:S01]  /*97d0*/  FMUL.FTZ R121, R121, R8.reuse ;  /* 0x0000000879797220 */ /* 0x080fe20000410000 */
[----:B------:R-:W-:Y:S01]  /*97e0*/  @!P1 PRMT R25, RZ, 0x654, R21 ;  /* 0x00000654ff199816 */ /* 0x000fe20000000015 */
[----:B------:R-:W-:Y:S01]  /*97f0*/  FADD.FTZ R21, R153, R44 ;  /* 0x0000002c99157221 */ /* 0x000fe20000010000 */
[-C--:B------:R-:W-:Y:S01]  /*9800*/  FMUL.FTZ R124, R124, R8.reuse ;  /* 0x000000087c7c7220 */ /* 0x080fe20000410000 */
[----:B------:R-:W-:Y:S01]  /*9810*/  FMUL.FTZ R125, R125, R8 ;  /* 0x000000087d7d7220 */ /* 0x000fe20000410000 */
[----:B------:R1:W-:Y:S01]  /*9820*/  @!P1 SYNCS.ARRIVE.TRANS64.RED.A1T0 RZ, [R25+URZ], RZ ;  /* 0x000000ff19ff99a7 */ /* 0x0003e2000810043f */
[----:B------:R-:W-:Y:S01]  /*9830*/  FADD.FTZ R44, R176, R21 ;  /* 0x00000015b02c7221 */ /* 0x000fe20000010000 */
[----:B------:R-:W-:Y:S01]  /*9840*/  F2FP.F16.F32.PACK_AB R176, R155, R176 ;  /* 0x000000b09bb0723e */ /* 0x000fe200000000ff */
[-C--:B------:R-:W-:Y:S01]  /*9850*/  FMUL.FTZ R128, R128, R8.reuse ;  /* 0x0000000880807220 */ /* 0x080fe20000410000 */
[----:B------:R-:W-:Y:S01]  /*9860*/  FMUL.FTZ R129, R129, R8 ;  /* 0x0000000881817220 */ /* 0x000fe20000410000 */
[----:B------:R-:W-:Y:S01]  /*9870*/  FADD.FTZ R21, R155, R44 ;  /* 0x0000002c9b157221 */ /* 0x000fe20000010000 */
[----:B0-----:R-:W-:Y:S01]  /*9880*/  F2FP.F16.F32.PACK_AB R155, R59, R0 ;  /* 0x000000003b9b723e */ /* 0x001fe200000000ff */
[-C--:B------:R-:W-:Y:S01]  /*9890*/  FMUL.FTZ R132, R132, R8.reuse ;  /* 0x0000000884847220 */ /* 0x080fe20000410000 */
[----:B-1----:R-:W-:Y:S01]  /*98a0*/  FADD.FTZ R25, R175, R42 ;  /* 0x0000002aaf197221 */ /* 0x002fe20000010000 */
[----:B------:R-:W-:Y:S01]  /*98b0*/  FADD.FTZ R44, R178, R21 ;  /* 0x00000015b22c7221 */ /* 0x000fe20000010000 */
[C---:B------:R-:W-:Y:S01]  /*98c0*/  F2FP.F16.F32.PACK_AB R175, R26.reuse, R175 ;  /* 0x000000af1aaf723e */ /* 0x040fe200000000ff */
        /* <DEDUP_REMOVED lines=23> */
[----:B------:R-:W-:Y:S01]  /*9a40*/  FMUL.FTZ R149, R149, R8 ;  /* 0x0000000895957220 */ /* 0x000fe20000410000 */
[----:B------:R-:W-:Y:S01]  /*9a50*/  F2FP.F16.F32.PACK_AB R178, R187, R178 ;  /* 0x000000b2bbb2723e */ /* 0x000fe200000000ff */
[----:B------:R-:W-:Y:S01]  /*9a60*/  MUFU.EX2 R40, R40 ;  /* 0x0000002800287308 */ /* 0x000fe20000000800 */
[----:B------:R-:W-:Y:S01]  /*9a70*/  FADD.FTZ R25, R193, R44 ;  /* 0x0000002cc1197221 */ /* 0x000fe20000010000 */
[----:B------:R-:W-:Y:S01]  /*9a80*/  F2FP.F16.F32.PACK_AB R172, R189, R172 ;  /* 0x000000acbdac723e */ /* 0x000fe200000000ff */
[-C--:B------:R-:W-:Y:S01]  /*9a90*/  FMUL.FTZ R90, R90, R197.reuse ;  /* 0x000000c55a5a7220 */ /* 0x080fe20000410000 */
[----:B------:R-:W-:Y:S01]  /*9aa0*/  F2FP.F16.F32.PACK_AB R174, R191, R174 ;  /* 0x000000aebfae723e */ /* 0x000fe200000000ff */
[----:B------:R-:W-:Y:S01]  /*9ab0*/  FADD.FTZ R42, R170, R25 ;  /* 0x00000019aa2a7221 */ /* 0x000fe20000010000 */
[----:B------:R-:W-:Y:S01]  /*9ac0*/  F2FP.F16.F32.PACK_AB R170, R157, R170 ;  /* 0x000000aa9daa723e */ /* 0x000fe200000000ff */
[-C--:B------:R-:W-:Y:S01]  /*9ad0*/  FMUL.FTZ R91, R91, R197.reuse ;  /* 0x000000c55b5b7220 */ /* 0x080fe20000410000 */
[----:B------:R-:W0:Y:S01]  /*9ae0*/  MUFU.EX2 R44, R71 ;  /* 0x00000047002c7308 */ /* 0x000e220000000800 */
[----:B------:R-:W-:Y:S01]  /*9af0*/  FADD.FTZ R5, R157, R42 ;  /* 0x0000002a9d057221 */ /* 0x000fe20000010000 */
[----:B------:R-:W-:Y:S01]  /*9b00*/  F2FP.F16.F32.PACK_AB R168, R193, R168 ;  /* 0x000000a8c1a8723e */ /* 0x000fe200000000ff */
[----:B------:R-:W-:Y:S01]  /*9b10*/  FMUL.FTZ R94, R94, R197 ;  /* 0x000000c55e5e7220 */ /* 0x000fe20000410000 */
[----:B------:R-:W-:Y:S01]  /*9b20*/  F2FP.F16.F32.PACK_AB R153, R32, R15 ;  /* 0x0000000f2099723e */ /* 0x000fe200000000ff */
[----:B------:R-:W-:Y:S01]  /*9b30*/  FADD.FTZ R34, R152, R5 ;  /* 0x0000000598227221 */ /* 0x000fe20000010000 */
[----:B------:R-:W-:Y:S01]  /*9b40*/  FADD.FTZ R5, R15, R10 ;  /* 0x0000000a0f057221 */ /* 0x000fe20000010000 */
[----:B------:R-:W-:Y:S01]  /*9b50*/  F2FP.F16.F32.PACK_AB R152, R55, R152 ;  /* 0x000000983798723e */ /* 0x000fe200000000ff */
[-C--:B------:R-:W-:Y:S01]  /*9b60*/  FMUL.FTZ R95, R95, R197.reuse ;  /* 0x000000c55f5f7220 */ /* 0x080fe20000410000 */
[----:B------:R-:W-:Y:S01]  /*9b70*/  FADD.FTZ R25, R55, R34 ;  /* 0x0000002237197221 */ /* 0x000fe20000010000 */
[----:B------:R-:W-:Y:S01]  /*9b80*/  FADD.FTZ R5, R32, R5 ;  /* 0x0000000520057221 */ /* 0x000fe20000010000 */
[----:B------:R-:W1:Y:S01]  /*9b90*/  MUFU.EX2 R34, R81 ;  /* 0x0000005100227308 */ /* 0x000e620000000800 */
[----:B------:R-:W-:Y:S01]  /*9ba0*/  F2FP.F16.F32.PACK_AB R157, R65, R46 ;  /* 0x0000002e419d723e */ /* 0x000fe200000000ff */
[----:B------:R-:W-:Y:S01]  /*9bb0*/  FADD.FTZ R10, R154, R25 ;  /* 0x000000199a0a7221 */ /* 0x000fe20000010000 */
[----:B------:R-:W-:Y:S01]  /*9bc0*/  FADD.FTZ R5, R0, R5 ;  /* 0x0000000500057221 */ /* 0x000fe20000010000 */
[C---:B------:R-:W-:Y:S01]  /*9bd0*/  F2FP.F16.F32.PACK_AB R154, R57.reuse, R154 ;  /* 0x0000009a399a723e */ /* 0x040fe200000000ff */
[-C--:B------:R-:W-:Y:S01]  /*9be0*/  FMUL.FTZ R98, R98, R197.reuse ;  /* 0x000000c562627220 */ /* 0x080fe20000410000 */
[----:B------:R-:W-:Y:S01]  /*9bf0*/  FADD.FTZ R25, R57, R10 ;  /* 0x0000000a39197221 */ /* 0x000fe20000010000 */
[----:B------:R-:W-:Y:S01]  /*9c00*/  FADD.FTZ R5, R59, R5 ;  /* 0x000000053b057221 */ /* 0x000fe20000010000 */
[----:B0-----:R-:W-:Y:S01]  /*9c10*/  F2FP.F16.F32.PACK_AB R161, R75, R44 ;  /* 0x0000002c4ba1723e */ /* 0x001fe200000000ff */
[-C--:B------:R-:W-:Y:S01]  /*9c20*/  FMUL.FTZ R99, R99, R197.reuse ;  /* 0x000000c563637220 */ /* 0x080fe20000410000 */
[----:B------:R-:W-:Y:S01]  /*9c30*/  FADD.FTZ R10, R156, R25 ;  /* 0x000000199c0a7221 */ /* 0x000fe20000010000 */
[----:B------:R-:W-:Y:S01]  /*9c40*/  FADD.FTZ R5, R46, R5 ;  /* 0x000000052e057221 */ /* 0x000fe20000010000 */
[C---:B------:R-:W-:Y:S01]  /*9c50*/  F2FP.F16.F32.PACK_AB R156, R61.reuse, R156 ;  /* 0x0000009c3d9c723e */ /* 0x040fe200000000ff */
[-C--:B------:R-:W-:Y:S01]  /*9c60*/  FMUL.FTZ R102, R102, R197.reuse ;  /* 0x000000c566667220 */ /* 0x080fe20000410000 */
[----:B------:R-:W-:Y:S01]  /*9c70*/  FADD.FTZ R11, R61, R10 ;  /* 0x0000000a3d0b7221 */ /* 0x000fe20000010000 */
[----:B------:R-:W-:Y:S01]  /*9c80*/  FADD.FTZ R5, R65, R5 ;  /* 0x0000000541057221 */ /* 0x000fe20000010000 */
[----:B------:R-:W-:Y:S01]  /*9c90*/  F2FP.F16.F32.PACK_AB R164, R195, R20 ;  /* 0x00000014c3a4723e */ /* 0x000fe200000000ff */
[-C--:B------:R-:W-:Y:S01]  /*9ca0*/  FMUL.FTZ R103, R103, R197.reuse ;  /* 0x000000c567677220 */ /* 0x080fe20000410000 */
[----:B------:R-:W-:Y:S01]  /*9cb0*/  FADD.FTZ R10, R158, R11 ;  /* 0x0000000b9e0a7221 */ /* 0x000fe20000010000 */
[----:B------:R-:W-:Y:S01]  /*9cc0*/  FADD.FTZ R5, R48, R5 ;  /* 0x0000000530057221 */ /* 0x000fe20000010000 */
[C---:B------:R-:W-:Y:S01]  /*9cd0*/  F2FP.F16.F32.PACK_AB R158, R159.reuse, R158 ;  /* 0x0000009e9f9e723e */ /* 0x040fe200000000ff */
[-C--:B------:R-:W-:Y:S01]  /*9ce0*/  FMUL.FTZ R106, R106, R197.reuse ;  /* 0x000000c56a6a7220 */ /* 0x080fe20000410000 */
[----:B------:R-:W-:Y:S01]  /*9cf0*/  FADD.FTZ R11, R159, R10 ;  /* 0x0000000a9f0b7221 */ /* 0x000fe20000010000 */
[C---:B------:R-:W-:Y:S01]  /*9d00*/  FADD.FTZ R5, R69.reuse, R5 ;  /* 0x0000000545057221 */ /* 0x040fe20000010000 */
        /* <DEDUP_REMOVED lines=8> */
[----:B------:R-:W0:Y:S01]  /*9d90*/  MUFU.EX2 R6, R21 ;  /* 0x0000001500067308 */ /* 0x000e220000000800 */
[----:B------:R-:W-:Y:S01]  /*9da0*/  F2FP.F16.F32.PACK_AB R165, R83, R26 ;  /* 0x0000001a53a5723e */ /* 0x000fe200000000ff */
        /* <DEDUP_REMOVED lines=15> */
[----:B0-----:R-:W-:Y:S01]  /*9ea0*/  F2FP.F16.F32.PACK_AB R167, R40, R6 ;  /* 0x0000000628a7723e */ /* 0x001fe200000000ff */
        /* <DEDUP_REMOVED lines=22> */
.L_x_2050:
[----:B------:R-:W-:Y:S06]  /*a010*/  BAR.ARV 0x8, 0x120 ;  /* 0x0204800000007b1d */ /* 0x000fec0000002000 */
[----:B------:R-:W-:Y:S05]  /*a020*/  @!P0 BRA `(.L_x_2060) ;  /* 0x0000000000048947 */ /* 0x000fea0003800000 */
[----:B------:R-:W-:Y:S01]  /*a030*/  BPT.TRAP 0x1 ;  /* 0x000000040000795c */ /* 0x000fe20000300000 */
.L_x_2060:
[----:B------:R-:W-:Y:S01]  /*a040*/  ULEA UR5, UR43, UR41, 0x3 ;  /* 0x000000292b057291 */ /* 0x000fe2000f8e183f */
[----:B------:R-:W-:-:S05]  /*a050*/  IMAD.U32 R5, RZ, RZ, UR44 ;  /* 0x0000002cff057e24 */ /* 0x000fca000f8e00ff */
[----:B------:R-:W-:-:S04]  /*a060*/  SHF.L.U32 R5, R5, 0x1f, RZ ;  /* 0x0000001f05057819 */ /* 0x000fc800000006ff */
[----:B------:R0:W1:Y:S01]  /*a070*/  SYNCS.PHASECHK.TRANS64.TRYWAIT P2, [UR5+0x28850], R5 ;  /* 0x02885005ff0075a7 */ /* 0x0000620008040145 */
[----:B------:R-:W-:Y:S05]  /*a080*/  @!P0 BRA `(.L_x_2061) ;  /* 0x0000000000048947 */ /* 0x000fea0003800000 */
[----:B------:R-:W-:Y:S01]  /*a090*/  BPT.TRAP 0x1 ;  /* 0x000000040000795c */ /* 0x000fe20000300000 */
.L_x_2061:
[----:B-1----:R-:W-:Y:S05]  /*a0a0*/  @P2 BRA `(.L_x_2062) ;  /* 0x0000000000082947 */ /* 0x002fea0003800000 */
[----:B------:R-:W1:Y:S02]  /*a0b0*/  SYNCS.PHASECHK.TRANS64.TRYWAIT P0, [UR5+0x28850], R5 ;  /* 0x02885005ff0075a7 */ /* 0x000e640008000145 */
[----:B-1----:R-:W-:Y:S05]  /*a0c0*/  @!P0 BRA `(.L_x_2063) ;  /* 0x00000078007c8947 */ /* 0x002fea0003800000 */
.L_x_2062:
[----:B------:R-:W-:Y:S01]  /*a0d0*/  UIADD3 UR41, UR41, 0x400, URZ ;  /* 0x0000040029297890 */ /* 0x000fe2000fffe03f */
[----:B------:R-:W-:Y:S01]  /*a0e0*/  WARPGROUP.ARRIVE ;  /* 0x00000000000079c5 */ /* 0x000fe20000000000 */
[----:B------:R-:W-:Y:S01]  /*a0f0*/  UMOV UR7, 0x40000040 ;  /* 0x4000004000077882 */ /* 0x000fe20000000000 */
[----:B-1----:R-:W1:Y:S01]  /*a100*/  SHFL.BFLY PT, R6, R3, 0x2, 0x1f ;  /* 0x0c401f0003067f89 */ /* 0x002e6200000e0000 */
[----:B------:R-:W-:Y:S01]  /*a110*/  USHF.R.U32.HI UR41, URZ, 0x4, UR41 ;  /* 0x000000043f297899 */ /* 0x000fe20008011629 */
[----:B------:R-:W-:Y:S01]  /*a120*/  MOV R21, RZ ;  /* 0x000000ff00157202 */ /* 0x000fe20000000f00 */
[----:B------:R-:W-:Y:S01]  /*a130*/  IMAD.MOV.U32 R10, RZ, RZ, RZ ;  /* 0x000000ffff0a7224 */ /* 0x000fe200078e00ff */
[----:B0-----:R-:W0:Y:S01]  /*a140*/  SHFL.BFLY PT, R5, R0, 0x2, 0x1f ;  /* 0x0c401f0000057f89 */ /* 0x001e2200000e0000 */
[----:B------:R-:W-:Y:S02]  /*a150*/  ULOP3.LUT UR41, UR41, 0x3fff, URZ, 0xc0, !UPT ;  /* 0x00003fff29297892 */ /* 0x000fe4000f8ec03f */
[----:B------:R-:W-:-:S02]  /*a160*/  UIADD3 UR45, UR45, 0x1, URZ ;  /* 0x000000012d2d7890 */ /* 0x000fc4000fffe03f */
[----:B------:R-:W-:-:S04]  /*a170*/  ULOP3.LUT UR4, UR41, 0x4000000, URZ, 0xfc, !UPT ;  /* 0x0400000029047892 */ /* 0x000fc8000f8efc3f */
[----:B------:R-:W-:Y:S02]  /*a180*/  ULEA UR4, UR43, UR4, 0xb ;  /* 0x000000042b047291 */ /* 0x000fe4000f8e583f */
[----:B------:R-:W-:-:S04]  /*a190*/  UIADD3 UR43, UR43, 0x1, URZ ;  /* 0x000000012b2b7890 */ /* 0x000fc8000fffe03f */
[----:B------:R-:W-:Y:S01]  /*a1a0*/  UISETP.NE.AND UP0, UPT, UR43, 0x2, UPT ;  /* 0x000000022b00788c */ /* 0x000fe2000bf05270 */
[----:B------:R-:W-:Y:S02]  /*a1b0*/  UMOV UR6, UR4 ;  /* 0x0000000400067c82 */ /* 0x000fe40008000000 */
[----:B------:R-:W-:Y:S01]  /*a1c0*/  HGMMA.64x128x16.F32 R88, R180, gdesc[UR4].tnspB, R88, gsb0 ;  /* 0x41e00004b4587df0 */ /* 0x000fe20008000858 */
[----:B------:R-:W-:Y:S01]  /*a1d0*/  UIADD3 UR6, UR4, 0x80, URZ ;  /* 0x0000008004067890 */ /* 0x000fe2000fffe03f */
[----:B-1----:R-:W-:Y:S01]  /*a1e0*/  FADD.FTZ R6, R6, R3 ;  /* 0x0000000306067221 */ /* 0x002fe20000010000 */
[----:B------:R-:W-:Y:S01]  /*a1f0*/  UMOV UR7, 0x40000040 ;  /* 0x4000004000077882 */ /* 0x000fe20000000000 */
[----:B------:R-:W-:Y:S02]  /*a200*/  IMAD.MOV.U32 R3, RZ, RZ, -0x800000 ;  /* 0xff800000ff037424 */ /* 0x000fe400078e00ff */
[----:B0-----:R-:W-:Y:S01]  /*a210*/  FADD.FTZ R8, R5, R0 ;  /* 0x0000000005087221 */ /* 0x001fe20000010000 */
[----:B------:R-:W-:Y:S01]  /*a220*/  IMAD.MOV.U32 R0, RZ, RZ, -0x800000 ;  /* 0xff800000ff007424 */ /* 0x000fe200078e00ff */
[----:B------:R-:W0:Y:S01]  /*a230*/  SHFL.BFLY PT, R5, R6, 0x1, 0x1f ;  /* 0x0c201f0006057f89 */ /* 0x000e2200000e0000 */
[----:B------:R-:W-:-:S03]  /*a240*/  USEL UR43, UR43, URZ, UP0 ;  /* 0x0000003f2b2b7287 */ /* 0x000fc60008000000 */
[----:B------:R-:W1:Y:S01]  /*a250*/  SHFL.BFLY PT, R11, R8, 0x1, 0x1f ;  /* 0x0c201f00080b7f89 */ /* 0x000e6200000e0000 */
[----:B0-----:R-:W-:Y:S01]  /*a260*/  FADD.FTZ R12, R6, R5 ;  /* 0x00000005060c7221 */ /* 0x001fe20000010000 */
[----:B-1----:R-:W-:-:S04]  /*a270*/  FADD.FTZ R13, R8, R11 ;  /* 0x0000000b080d7221 */ /* 0x002fc80000010000 */
[----:B------:R-:W-:Y:S01]  /*a280*/  FSETP.NE.FTZ.AND P0, PT, R12, RZ, PT ;  /* 0x000000ff0c00720b */ /* 0x000fe20003f15000 */
[----:B------:R-:W-:Y:S01]  /*a290*/  IMAD.U32 R8, RZ, RZ, UR5 ;  /* 0x00000005ff087e24 */ /* 0x000fe2000f8e00ff */
[----:B------:R-:W-:-:S03]  /*a2a0*/  FSETP.NE.FTZ.AND P2, PT, R13, RZ, PT ;  /* 0x000000ff0d00720b */ /* 0x000fc60003f55000 */
[----:B------:R-:W-:-:S05]  /*a2b0*/  @!P1 VIADD R8, R8, 0x28860 ;  /* 0x0002886008089836 */ /* 0x000fca0000000000 */
[----:B------:R-:W-:-:S03]  /*a2c0*/  @!P1 PRMT R8, RZ, 0x654, R8 ;  /* 0x00000654ff089816 */ /* 0x000fc60000000008 */
[----:B------:R-:W0:Y:S01]  /*a2d0*/  @P0 MUFU.LG2 R5, R12 ;  /* 0x0000000c00050308 */ /* 0x000e220000000c00 */
[C---:B------:R-:W-:Y:S01]  /*a2e0*/  @P0 FMUL.FTZ R6, R4.reuse, 0.69314718246459960938 ;  /* 0x3f31721804060820 */ /* 0x040fe20000410000 */
[----:B------:R-:W-:-:S06]  /*a2f0*/  @P2 FMUL.FTZ R15, R4, 0.69314718246459960938 ;  /* 0x3f317218040f2820 */ /* 0x000fcc0000410000 */
        /* <DEDUP_REMOVED lines=78> */
[-C--:B0-----:R-:W-:Y:S01]  /*a7e0*/  FMUL.FTZ R93, R90, R10.reuse ;  /* 0x0000000a5a5d7220 */ /* 0x081fe20000410000 */
        /* <DEDUP_REMOVED lines=30> */
[----:B------:R-:W-:-:S07]  /*a9d0*/  FMUL.FTZ R151, R151, R10 ;  /* 0x0000000a97977220 */ /* 0x000fce0000410000 */
.L_x_2033:
        /* <DEDUP_REMOVED lines=15> */
[----:B------:R-:W-:Y:S01]  /*aad0*/  F2FP.F16.F32.PACK_AB R148, R35, R38 ;  /* 0x000000262394723e */ /* 0x000fe200000000ff */
[----:B------:R-:W-:Y:S01]  /*aae0*/  ULDC.64 UR6, c[0x0][0xbd8] ;  /* 0x0002f60000067ab9 */ /* 0x000fe20000000a00 */
[----:B------:R-:W-:Y:S01]  /*aaf0*/  F2FP.F16.F32.PACK_AB R149, R33, R36 ;  /* 0x000000242195723e */ /* 0x000fe200000000ff */
[----:B------:R-:W-:Y:S01]  /*ab00*/  UISETP.NE.AND.EX UP0, UPT, UR9, URZ, UPT, UP0 ;  /* 0x0000003f0900728c */ /* 0x000fe2000bf05300 */
[----:B------:R-:W-:Y:S01]  /*ab10*/  F2FP.F16.F32.PACK_AB R150, R21, R34 ;  /* 0x000000221596723e */ /* 0x000fe200000000ff */
[----:B------:R-:W-:Y:S01]  /*ab20*/  UISETP.NE.U32.AND UP1, UPT, UR6, URZ, UPT ;  /* 0x0000003f0600728c */ /* 0x000fe2000bf25070 */
[----:B------:R-:W-:Y:S01]  /*ab30*/  F2FP.F16.F32.PACK_AB R151, R151, R32 ;  /* 0x000000209797723e */ /* 0x000fe200000000ff */
[----:B------:R-:W-:-:S02]  /*ab40*/  USHF.L.U32 UR10, UR37, 0x2, URZ ;  /* 0x00000002250a7899 */ /* 0x000fc4000800063f */
[----:B------:R-:W-:Y:S02]  /*ab50*/  UISETP.NE.AND.EX UP1, UPT, UR7, URZ, UPT, UP1 ;  /* 0x0000003f0700728c */ /* 0x000fe4000bf25310 */
[----:B------:R-:W-:Y:S02]  /*ab60*/  USHF.L.U64.HI UR11, UR37, 0x2, UR38 ;  /* 0x00000002250b7899 */ /* 0x000fe40008010226 */
[----:B------:R-:W-:Y:S02]  /*ab70*/  UIADD3 UR4, UP2, UR10, UR6, URZ ;  /* 0x000000060a047290 */ /* 0x000fe4000ff5e03f */
[----:B------:R-:W-:Y:S02]  /*ab80*/  @UP0 UIADD3 UR6, UP3, UR10, UR8, URZ ;  /* 0x000000080a060290 */ /* 0x000fe4000ff7e03f */
[----:B------:R-:W-:Y:S02]  /*ab90*/  UIADD3.X UR8, UR11, UR7, URZ, UP2, !UPT ;  /* 0x000000070b087290 */ /* 0x000fe400097fe43f */
[----:B------:R-:W-:Y:S01]  /*aba0*/  @UP0 UIADD3.X UR7, UR11, UR9, URZ, UP3, !UPT ;  /* 0x000000090b070290 */ /* 0x000fe20009ffe43f */
[----:B------:R-:W-:-:S02]  /*abb0*/  MOV R24, R20 ;  /* 0x0000001400187202 */ /* 0x000fc40000000f00 */
[----:B0-----:R-:W-:-:S03]  /*abc0*/  MOV R25, R5 ;  /* 0x0000000500197202 */ /* 0x001fc60000000f00 */
[----:B------:R-:W-:-:S03]  /*abd0*/  IMAD.WIDE R4, R185, 0x2, R24 ;  /* 0x00000002b9047825 */ /* 0x000fc600078e0218 */
[C---:B------:R-:W-:Y:S02]  /*abe0*/  LOP3.LUT R9, R4.reuse, 0x380, RZ, 0xc0, !PT ;  /* 0x0000038004097812 */ /* 0x040fe400078ec0ff */
[C---:B------:R-:W-:Y:S02]  /*abf0*/  IADD3 R91, P5, R4.reuse, 0x40, RZ ;  /* 0x00000040045b7810 */ /* 0x040fe40007fbe0ff */
[C---:B------:R-:W-:Y:S02]  /*ac00*/  IADD3 R95, P4, R4.reuse, 0x60, RZ ;  /* 0x00000060045f7810 */ /* 0x040fe40007f9e0ff */
[----:B------:R-:W-:Y:S01]  /*ac10*/  SHF.R.U64 R9, R9, 0x3, RZ ;  /* 0x0000000309097819 */ /* 0x000fe200000012ff */
[--C-:B------:R-:W-:Y:S01]  /*ac20*/  IMAD.X R29, RZ, RZ, R5.reuse, P5 ;  /* 0x000000ffff1d7224 */ /* 0x100fe200028e0605 */
[C---:B------:R-:W-:Y:S01]  /*ac30*/  IADD3 R45, P6, R4.reuse, 0x20, RZ ;  /* 0x00000020042d7810 */ /* 0x040fe20007fde0ff */
[----:B------:R-:W-:Y:S01]  /*ac40*/  IMAD.X R27, RZ, RZ, R5, P4 ;  /* 0x000000ffff1b7224 */ /* 0x000fe200020e0605 */
[----:B------:R-:W-:-:S02]  /*ac50*/  IADD3 R97, P3, R4, 0x4000, RZ ;  /* 0x0000400004617810 */ /* 0x000fc40007f7e0ff */
[C---:B------:R-:W-:Y:S01]  /*ac60*/  IADD3 R99, P2, R4.reuse, 0x4020, RZ ;  /* 0x0000402004637810 */ /* 0x040fe20007f5e0ff */
[--C-:B------:R-:W-:Y:S01]  /*ac70*/  IMAD.X R31, RZ, RZ, R5.reuse, P6 ;  /* 0x000000ffff1f7224 */ /* 0x100fe200030e0605 */
[C---:B------:R-:W-:Y:S01]  /*ac80*/  IADD3 R101, P1, R4.reuse, 0x4040, RZ ;  /* 0x0000404004657810 */ /* 0x040fe20007f3e0ff */
[--C-:B------:R-:W-:Y:S01]  /*ac90*/  IMAD.X R11, RZ, RZ, R5.reuse, P3 ;  /* 0x000000ffff0b7224 */ /* 0x100fe200018e0605 */
[----:B------:R-:W-:Y:S01]  /*aca0*/  BAR.SYNC.DEFER_BLOCKING 0x1, 0x100 ;  /* 0x0044000000007b1d */ /* 0x000fe20000010000 */
[----:B------:R-:W-:Y:S02]  /*acb0*/  IADD3 R103, P0, R4, 0x4060, RZ ;  /* 0x0000406004677810 */ /* 0x000fe40007f1e0ff */
[----:B------:R-:W-:Y:S02]  /*acc0*/  LOP3.LUT R26, R91, 0x380, RZ, 0xc0, !PT ;  /* 0x000003805b1a7812 */ /* 0x000fe400078ec0ff */
[----:B------:R-:W-:Y:S01]  /*acd0*/  LOP3.LUT R4, R9, R4, RZ, 0x3c, !PT ;  /* 0x0000000409047212 */ /* 0x000fe200078e3cff */
[--C-:B------:R-:W-:Y:S01]  /*ace0*/  IMAD.X R9, RZ, RZ, R5.reuse, P2 ;  /* 0x000000ffff097224 */ /* 0x100fe200010e0605 */
[----:B------:R-:W-:Y:S01]  /*acf0*/  LOP3.LUT R44, R95, 0x380, RZ, 0xc0, !PT ;  /* 0x000003805f2c7812 */ /* 0x000fe200078ec0ff */
[----:B------:R-:W-:Y:S01]  /*ad00*/  IMAD.X R13, RZ, RZ, R5, P0 ;  /* 0x000000ffff0d7224 */ /* 0x000fe200000e0605 */
[----:B------:R-:W-:-:S02]  /*ad10*/  SHF.R.U64 R26, R26, 0x3, RZ ;  /* 0x000000031a1a7819 */ /* 0x000fc400000012ff */
[-C--:B------:R-:W-:Y:S02]  /*ad20*/  IADD3.X R15, RZ, R5.reuse, RZ, P1, !PT ;  /* 0x00000005ff0f7210 */ /* 0x080fe40000ffe4ff */
[----:B------:R-:W-:Y:S02]  /*ad30*/  SHF.R.U64 R44, R44, 0x3, RZ ;  /* 0x000000032c2c7819 */ /* 0x000fe400000012ff */
[----:B------:R-:W-:Y:S02]  /*ad40*/  MOV R90, R4 ;  /* 0x00000004005a7202 */ /* 0x000fe40000000f00 */
[----:B------:R-:W-:Y:S02]  /*ad50*/  LOP3.LUT R10, R45, 0x380, RZ, 0xc0, !PT ;  /* 0x000003802d0a7812 */ /* 0x000fe400078ec0ff */
[----:B------:R-:W-:Y:S02]  /*ad60*/  F2FP.F16.F32.PACK_AB R5, R12, R93 ;  /* 0x0000005d0c05723e */ /* 0x000fe400000000ff */
[----:B------:R-:W-:-:S02]  /*ad70*/  LOP3.LUT R46, R97, 0x380, RZ, 0xc0, !PT ;  /* 0x00000380612e7812 */ /* 0x000fc400078ec0ff */
[----:B------:R-:W-:Y:S02]  /*ad80*/  LOP3.LUT R12, R99, 0x380, RZ, 0xc0, !PT ;  /* 0x00000380630c7812 */ /* 0x000fe400078ec0ff */
[----:B------:R-:W-:Y:S02]  /*ad90*/  LOP3.LUT R28, R26, R91, RZ, 0x3c, !PT ;  /* 0x0000005b1a1c7212 */ /* 0x000fe400078e3cff */
[----:B------:R-:W-:Y:S02]  /*ada0*/  LOP3.LUT R26, R44, R95, RZ, 0x3c, !PT ;  /* 0x0000005f2c1a7212 */ /* 0x000fe400078e3cff */
[----:B------:R-:W-:Y:S02]  /*adb0*/  SHF.R.U64 R10, R10, 0x3, RZ ;  /* 0x000000030a0a7819 */ /* 0x000fe400000012ff */
[----:B------:R-:W-:Y:S02]  /*adc0*/  LOP3.LUT R44, R103, 0x380, RZ, 0xc0, !PT ;  /* 0x00000380672c7812 */ /* 0x000fe400078ec0ff */
[----:B------:R-:W-:-:S02]  /*add0*/  SHF.R.U64 R46, R46, 0x3, RZ ;  /* 0x000000032e2e7819 */ /* 0x000fc400000012ff */
[----:B------:R-:W-:Y:S02]  /*ade0*/  F2FP.F16.F32.PACK_AB R4, R14, R153 ;  /* 0x000000990e04723e */ /* 0x000fe400000000ff */
[----:B------:R-:W-:Y:S02]  /*adf0*/  SHF.R.U64 R12, R12, 0x3, RZ ;  /* 0x000000030c0c7819 */ /* 0x000fe400000012ff */
[----:B------:R-:W-:Y:S01]  /*ae00*/  LOP3.LUT R14, R101, 0x380, RZ, 0xc0, !PT ;  /* 0x00000380650e7812 */ /* 0x000fe200078ec0ff */
[----:B------:R0:W-:Y:S01]  /*ae10*/  STSM.16.M88.4 [R90], R4 ;  /* 0x000000045a007844 */ /* 0x0001e20000000200 */
[----:B------:R-:W-:Y:S02]  /*ae20*/  LOP3.LUT R30, R10, R45, RZ, 0x3c, !PT ;  /* 0x0000002d0a1e7212 */ /* 0x000fe400078e3cff */
[----:B------:R-:W-:Y:S02]  /*ae30*/  SHF.R.U64 R44, R44, 0x3, RZ ;  /* 0x000000032c2c7819 */ /* 0x000fe400000012ff */
[----:B------:R-:W-:-:S02]  /*ae40*/  LOP3.LUT R10, R46, R97, RZ, 0x3c, !PT ;  /* 0x000000612e0a7212 */ /* 0x000fc400078e3cff */
[----:B------:R-:W-:Y:S02]  /*ae50*/  LOP3.LUT R8, R12, R99, RZ, 0x3c, !PT ;  /* 0x000000630c087212 */ /* 0x000fe400078e3cff */
[----:B------:R-:W-:Y:S02]  /*ae60*/  SHF.R.U64 R14, R14, 0x3, RZ ;  /* 0x000000030e0e7819 */ /* 0x000fe400000012ff */
[----:B------:R-:W-:Y:S02]  /*ae70*/  LOP3.LUT R12, R44, R103, RZ, 0x3c, !PT ;  /* 0x000000672c0c7212 */ /* 0x000fe400078e3cff */
[----:B------:R-:W-:Y:S02]  /*ae80*/  MOV R45, R10 ;  /* 0x0000000a002d7202 */ /* 0x000fe40000000f00 */
[----:B------:R-:W-:Y:S02]  /*ae90*/  MOV R44, R8 ;  /* 0x00000008002c7202 */ /* 0x000fe40000000f00 */
[----:B------:R-:W-:-:S02]  /*aea0*/  LOP3.LUT R14, R14, R101, RZ, 0x3c, !PT ;  /* 0x000000650e0e7212 */ /* 0x000fc400078e3cff */
[----:B------:R-:W-:Y:S02]  /*aeb0*/  MOV R30, R30 ;  /* 0x0000001e001e7202 */ /* 0x000fe40000000f00 */
[----:B------:R-:W-:Y:S02]  /*aec0*/  F2FP.F16.F32.PACK_AB R8, R87, R92 ;  /* 0x0000005c5708723e */ /* 0x000fe400000000ff */
[----:B------:R-:W-:Y:S02]  /*aed0*/  F2FP.F16.F32.PACK_AB R9, R85, R88 ;  /* 0x000000585509723e */ /* 0x000fe400000000ff */
[----:B------:R-:W-:Y:S02]  /*aee0*/  F2FP.F16.F32.PACK_AB R10, R83, R86 ;  /* 0x00000056530a723e */ /* 0x000fe400000000ff */
[----:B------:R-:W-:Y:S02]  /*aef0*/  F2FP.F16.F32.PACK_AB R11, R81, R84 ;  /* 0x00000054510b723e */ /* 0x000fe400000000ff */
[----:B------:R-:W-:-:S02]  /*af00*/  MOV R46, R26 ;  /* 0x0000001a002e7202 */ /* 0x000fc40000000f00 */
[----:B------:R-:W-:Y:S01]  /*af10*/  MOV R89, R28 ;  /* 0x0000001c00597202 */ /* 0x000fe20000000f00 */
[----:B------:R1:W-:Y:S01]  /*af20*/  STSM.16.M88.4 [R30], R8 ;  /* 0x000000081e007844 */ /* 0x0003e20000000200 */
[----:B------:R-:W-:Y:S02]  /*af30*/  MOV R27, R14 ;  /* 0x0000000e001b7202 */ /* 0x000fe40000000f00 */
[----:B------:R-:W-:Y:S02]  /*af40*/  MOV R26, R12 ;  /* 0x0000000c001a7202 */ /* 0x000fe40000000f00 */
[----:B0-----:R-:W-:Y:S02]  /*af50*/  F2FP.F16.F32.PACK_AB R4, R79, R82 ;  /* 0x000000524f04723e */ /* 0x001fe400000000ff */
[----:B------:R-:W-:Y:S02]  /*af60*/  F2FP.F16.F32.PACK_AB R5, R77, R80 ;  /* 0x000000504d05723e */ /* 0x000fe400000000ff */
[----:B------:R-:W-:-:S02]  /*af70*/  F2FP.F16.F32.PACK_AB R6, R75, R78 ;  /* 0x0000004e4b06723e */ /* 0x000fc400000000ff */
[----:B------:R-:W-:Y:S02]  /*af80*/  F2FP.F16.F32.PACK_AB R7, R73, R76 ;  /* 0x0000004c4907723e */ /* 0x000fe400000000ff */
[----:B------:R-:W-:Y:S02]  /*af90*/  F2FP.F16.F32.PACK_AB R12, R71, R74 ;  /* 0x0000004a470c723e */ /* 0x000fe400000000ff */
[----:B------:R-:W-:Y:S01]  /*afa0*/  F2FP.F16.F32.PACK_AB R13, R69, R72 ;  /* 0x00000048450d723e */ /* 0x000fe200000000ff */
[----:B------:R0:W-:Y:S01]  /*afb0*/  STSM.16.M88.4 [R89], R4 ;  /* 0x0000000459007844 */ /* 0x0001e20000000200 */
[----:B------:R-:W-:Y:S02]  /*afc0*/  F2FP.F16.F32.PACK_AB R14, R67, R70 ;  /* 0x00000046430e723e */ /* 0x000fe400000000ff */
[----:B------:R-:W-:Y:S02]  /*afd0*/  F2FP.F16.F32.PACK_AB R15, R65, R68 ;  /* 0x00000044410f723e */ /* 0x000fe400000000ff */
[----:B-1----:R-:W-:-:S02]  /*afe0*/  F2FP.F16.F32.PACK_AB R8, R63, R66 ;  /* 0x000000423f08723e */ /* 0x002fc400000000ff */
[----:B------:R-:W-:Y:S01]  /*aff0*/  F2FP.F16.F32.PACK_AB R9, R61, R64 ;  /* 0x000000403d09723e */ /* 0x000fe200000000ff */
[----:B------:R-:W-:Y:S01]  /*b000*/  STSM.16.M88.4 [R46], R12 ;  /* 0x0000000c2e007844 */ /* 0x000fe20000000200 */
[----:B------:R-:W-:Y:S02]  /*b010*/  F2FP.F16.F32.PACK_AB R10, R59, R62 ;  /* 0x0000003e3b0a723e */ /* 0x000fe400000000ff */
[----:B------:R-:W-:Y:S02]  /*b020*/  F2FP.F16.F32.PACK_AB R11, R57, R60 ;  /* 0x0000003c390b723e */ /* 0x000fe400000000ff */
[----:B------:R-:W-:Y:S02]  /*b030*/  F2FP.F16.F32.PACK_AB R28, R55, R58 ;  /* 0x0000003a371c723e */ /* 0x000fe400000000ff */
[----:B------:R-:W-:Y:S01]  /*b040*/  F2FP.F16.F32.PACK_AB R29, R53, R56 ;  /* 0x00000038351d723e */ /* 0x000fe200000000ff */
[----:B------:R1:W-:Y:S01]  /*b050*/  STSM.16.M88.4 [R45], R8 ;  /* 0x000000082d007844 */ /* 0x0003e20000000200 */
[----:B------:R-:W-:Y:S01]  /*b060*/  F2FP.F16.F32.PACK_AB R30, R51, R54 ;  /* 0x00000036331e723e */ /* 0x000fe200000000ff */
[----:B0-----:R-:W-:Y:S01]  /*b070*/  IMAD.U32 R4, RZ, RZ, UR4 ;  /* 0x00000004ff047e24 */ /* 0x001fe2000f8e00ff */
[----:B------:R-:W-:Y:S01]  /*b080*/  F2FP.F16.F32.PACK_AB R31, R49, R52 ;  /* 0x00000034311f723e */ /* 0x000fe200000000ff */
[----:B------:R-:W-:Y:S01]  /*b090*/  IMAD.U32 R5, RZ, RZ, UR8 ;  /* 0x00000008ff057e24 */ /* 0x000fe2000f8e00ff */
[----:B------:R-:W-:-:S02]  /*b0a0*/  F2FP.F16.F32.PACK_AB R52, R43, R50 ;  /* 0x000000322b34723e */ /* 0x000fc400000000ff */
[----:B------:R-:W-:Y:S01]  /*b0b0*/  F2FP.F16.F32.PACK_AB R53, R41, R48 ;  /* 0x000000302935723e */ /* 0x000fe200000000ff */
[----:B------:R0:W-:Y:S01]  /*b0c0*/  STSM.16.M88.4 [R44], R28 ;  /* 0x0000001c2c007844 */ /* 0x0001e20000000200 */
[----:B------:R-:W-:Y:S02]  /*b0d0*/  F2FP.F16.F32.PACK_AB R54, R39, R42 ;  /* 0x0000002a2736723e */ /* 0x000fe400000000ff */
[----:B------:R-:W-:Y:S02]  /*b0e0*/  F2FP.F16.F32.PACK_AB R55, R37, R40 ;  /* 0x000000282537723e */ /* 0x000fe400000000ff */
[----:B------:R-:W-:Y:S02]  /*b0f0*/  PLOP3.LUT P0, PT, PT, PT, UP1, 0x80, 0x0 ;  /* 0x000000000000781c */ /* 0x000fe40003f0f018 */
[----:B------:R-:W-:Y:S01]  /*b100*/  PLOP3.LUT P2, PT, PT, PT, UP0, 0x80, 0x0 ;  /* 0x000000000000781c */ /* 0x000fe20003f4f008 */
[----:B------:R0:W-:Y:S04]  /*b110*/  STSM.16.M88.4 [R27], R52 ;  /* 0x000000341b007844 */ /* 0x0001e80000000200 */
[----:B------:R0:W-:Y:S01]  /*b120*/  STSM.16.M88.4 [R26], R148 ;  /* 0x000000941a007844 */ /* 0x0001e20000000200 */
[----:B------:R-:W-:Y:S01]  /*b130*/  BAR.SYNC.DEFER_BLOCKING 0x1, 0x100 ;  /* 0x0044000000007b1d */ /* 0x000fe20000010000 */
[----:B------:R-:W-:-:S02]  /*b140*/  IMAD.U32 R6, RZ, RZ, UR6 ;  /* 0x00000006ff067e24 */ /* 0x000fc4000f8e00ff */
[----:B------:R-:W-:-:S03]  /*b150*/  IMAD.U32 R7, RZ, RZ, UR7 ;  /* 0x00000007ff077e24 */ /* 0x000fc6000f8e00ff */
[----:B-1----:R-:W2:Y:S04]  /*b160*/  @P0 LDG.E R8, desc[UR48][R4.64] ;  /* 0x0000003004080981 */ /* 0x002ea8000c1e1900 */
[----:B------:R-:W3:Y:S01]  /*b170*/  @P2 LDG.E R6, desc[UR48][R6.64] ;  /* 0x0000003006062981 */ /* 0x000ee2000c1e1900 */
[----:B------:R-:W-:Y:S01]  /*b180*/  IMAD R9, R16, 0x40, R2 ;  /* 0x0000004010097824 */ /* 0x000fe200078e0202 */
[----:B------:R-:W-:Y:S01]  /*b190*/  UMOV UR4, URZ ;  /* 0x0000003f00047c82 */ /* 0x000fe20008000000 */
[----:B------:R-:W-:Y:S02]  /*b1a0*/  ULDC UR10, c[0x0][0xa88] ;  /* 0x0002a200000a7ab9 */ /* 0x000fe40000000800 */
[----:B------:R-:W-:-:S03]  /*b1b0*/  IMAD.WIDE R24, R9, 0x2, R24 ;  /* 0x0000000209187825 */ /* 0x000fc600078e0218 */
[----:B------:R-:W-:Y:S02]  /*b1c0*/  IADD3 R9, P1, R24, 0x1000, RZ ;  /* 0x0000100018097810 */ /* 0x000fe40007f3e0ff */
[----:B--2---:R-:W-:Y:S02]  /*b1d0*/  @P0 R2UR UR4, R8 ;  /* 0x00000000080402ca */ /* 0x004fe400000e0000 */
[----:B---3--:R-:W-:Y:S01]  /*b1e0*/  @P2 R2UR UR10, R6 ;  /* 0x00000000060a22ca */ /* 0x008fe200000e0000 */
[----:B0-----:R-:W-:-:S14]  /*b1f0*/  @P2 BRA `(.L_x_2066) ;  /* 0x0000000000182947 */ /* 0x001fdc0003800000 */
[----:B------:R-:W-:Y:S05]  /*b200*/  @!P0 BRA `(.L_x_2066) ;  /* 0x0000000000148947 */ /* 0x000fea0003800000 */
[----:B------:R-:W2:Y:S04]  /*b210*/  LDG.E R7, desc[UR48][R4.64] ;  /* 0x0000003004077981 */ /* 0x000ea8000c1e1900 */
[----:B------:R-:W3:Y:S01]  /*b220*/  LDG.E R6, desc[UR48][R4.64+0x4] ;  /* 0x0000043004067981 */ /* 0x000ee2000c1e1900 */
[----:B--2---:R-:W-:Y:S02]  /*b230*/  R2UR UR6, R7 ;  /* 0x00000000070672ca */ /* 0x004fe400000e0000 */
[----:B---3--:R-:W-:-:S13]  /*b240*/  R2UR UR10, R6 ;  /* 0x00000000060a72ca */ /* 0x008fda00000e0000 */
[----:B------:R-:W-:-:S12]  /*b250*/  UIADD3 UR10, -UR6, UR10, URZ ;  /* 0x0000000a060a7290 */ /* 0x000fd8000fffe13f */
.L_x_2066:
[----:B------:R-:W-:Y:S01]  /*b260*/  USHF.R.S32.HI UR14, URZ, 0x1f, UR39 ;  /* 0x0000001f3f0e7899 */ /* 0x000fe20008011427 */
[----:B------:R-:W-:Y:S01]  /*b270*/  IMAD.U32 R8, RZ, RZ, UR40 ;  /* 0x00000028ff087e24 */ /* 0x000fe2000f8e00ff */
[----:B------:R-:W-:Y:S01]  /*b280*/  ULDC.64 UR12, c[0x0][0xb70] ;  /* 0x0002dc00000c7ab9 */ /* 0x000fe20000000a00 */
[----:B------:R-:W-:Y:S01]  /*b290*/  USHF.R.S32.HI UR9, URZ, 0x1f, UR4 ;  /* 0x0000001f3f097899 */ /* 0x000fe20008011404 */
[----:B------:R-:W-:Y:S01]  /*b2a0*/  IADD3 R13, P2, R24, 0x2000, RZ ;  /* 0x00002000180d7810 */ /* 0x000fe20007f5e0ff */
[----:B------:R-:W-:Y:S01]  /*b2b0*/  UIMAD UR11, UR14, UR12, URZ ;  /* 0x0000000c0e0b72a4 */ /* 0x000fe2000f8e023f */
[----:B------:R-:W-:Y:S01]  /*b2c0*/  IMAD R8, R8, 0x80, R19 ;  /* 0x0000008008087824 */ /* 0x000fe200078e0213 */
[----:B------:R-:W-:Y:S01]  /*b2d0*/  UMOV UR8, UR4 ;  /* 0x0000000400087c82 */ /* 0x000fe20008000000 */
[----:B------:R-:W-:Y:S01]  /*b2e0*/  USEL UR38, UR38, URZ, !UP1 ;  /* 0x0000003f26267287 */ /* 0x000fe2000c800000 */
[----:B------:R-:W-:Y:S01]  /*b2f0*/  IADD3 R7, P6, R24, 0x3000, RZ ;  /* 0x0000300018077810 */ /* 0x000fe20007fde0ff */
[----:B------:R-:W-:Y:S01]  /*b300*/  UIMAD.WIDE.U32 UR6, UR39, UR12, UR8 ;  /* 0x0000000c270672a5 */ /* 0x000fe2000f8e0008 */
[----:B------:R-:W-:Y:S01]  /*b310*/  SHF.R.S32.HI R5, RZ, 0x1f, R8 ;  /* 0x0000001fff057819 */ /* 0x000fe20000011408 */
[----:B------:R-:W-:Y:S01]  /*b320*/  UIMAD UR11, UR39, UR13, UR11 ;  /* 0x0000000d270b72a4 */ /* 0x000fe2000f8e020b */
[----:B------:R-:W-:Y:S01]  /*b330*/  LOP3.LUT R12, R13, 0x380, RZ, 0xc0, !PT ;  /* 0x000003800d0c7812 */ /* 0x000fe200078ec0ff */
[----:B------:R-:W-:Y:S01]  /*b340*/  USEL UR37, UR37, URZ, !UP1 ;  /* 0x0000003f25257287 */ /* 0x000fe2000c800000 */
[----:B------:R-:W-:Y:S01]  /*b350*/  LOP3.LUT R4, R7, 0x380, RZ, 0xc0, !PT ;  /* 0x0000038007047812 */ /* 0x000fe200078ec0ff */
[----:B------:R-:W-:Y:S01]  /*b360*/  ULDC.64 UR12, c[0x0][0xb78] ;  /* 0x0002de00000c7ab9 */ /* 0x000fe20000000a00 */
[----:B------:R-:W-:Y:S01]  /*b370*/  UIADD3 UR7, UR7, UR11, URZ ;  /* 0x0000000b07077290 */ /* 0x000fe2000fffe03f */
[----:B------:R-:W-:Y:S01]  /*b380*/  SHF.R.U64 R12, R12, 0x3, RZ ;  /* 0x000000030c0c7819 */ /* 0x000fe200000012ff */
[----:B------:R-:W-:Y:S01]  /*b390*/  UIMAD UR8, UR38, UR12, URZ ;  /* 0x0000000c260872a4 */ /* 0x000fe2000f8e023f */
[----:B------:R-:W-:Y:S01]  /*b3a0*/  SHF.R.U64 R4, R4, 0x3, RZ ;  /* 0x0000000304047819 */ /* 0x000fe200000012ff */
[----:B------:R-:W-:Y:S01]  /*b3b0*/  UIMAD.WIDE.U32 UR6, UR37, UR12, UR6 ;  /* 0x0000000c250672a5 */ /* 0x000fe2000f8e0006 */
[----:B------:R-:W-:Y:S01]  /*b3c0*/  LOP3.LUT R12, R12, R13, RZ, 0x3c, !PT ;  /* 0x0000000d0c0c7212 */ /* 0x000fe200078e3cff */
[----:B------:R-:W-:Y:S01]  /*b3d0*/  UIMAD UR8, UR37, UR13, UR8 ;  /* 0x0000000d250872a4 */ /* 0x000fe2000f8e0208 */
[----:B------:R-:W-:Y:S01]  /*b3e0*/  IADD3 R37, P5, R24, 0x4000, RZ ;  /* 0x0000400018257810 */ /* 0x000fe20007fbe0ff */
[--C-:B------:R-:W-:Y:S01]  /*b3f0*/  IMAD.X R13, RZ, RZ, R25.reuse, P2 ;  /* 0x000000ffff0d7224 */ /* 0x100fe200010e0619 */
[----:B------:R-:W-:Y:S01]  /*b400*/  LOP3.LUT R4, R4, R7, RZ, 0x3c, !PT ;  /* 0x0000000704047212 */ /* 0x000fe200078e3cff */
[----:B------:R-:W-:Y:S01]  /*b410*/  IMAD.X R29, RZ, RZ, R25, P1 ;  /* 0x000000ffff1d7224 */ /* 0x000fe200008e0619 */
[----:B------:R-:W-:Y:S01]  /*b420*/  IADD3 R6, P0, R8, UR6, RZ ;  /* 0x0000000608067c10 */ /* 0x000fe2000ff1e0ff */
[----:B------:R-:W-:Y:S01]  /*b430*/  IMAD.U32 R10, RZ, RZ, UR8 ;  /* 0x00000008ff0a7e24 */ /* 0x000fe2000f8e00ff */
[C---:B------:R-:W-:Y:S01]  /*b440*/  IADD3 R41, P4, R24.reuse, 0x5000, RZ ;  /* 0x0000500018297810 */ /* 0x040fe20007f9e0ff */
[----:B------:R-:W-:Y:S01]  /*b450*/  ULDC.64 UR12, c[0x0][0xaa0] ;  /* 0x0002a800000c7ab9 */ /* 0x000fe20000000a00 */
[----:B------:R-:W-:-:S02]  /*b460*/  IADD3 R27, P3, R24, 0x6000, RZ ;  /* 0x00006000181b7810 */ /* 0x000fc40007f7e0ff */
[----:B------:R-:W-:Y:S01]  /*b470*/  IADD3.X R5, R5, UR7, R10, P0, !PT ;  /* 0x0000000705057c10 */ /* 0x000fe200087fe40a */
[----:B------:R-:W-:Y:S01]  /*b480*/  ULDC.64 UR6, c[0x0][0xb40] ;  /* 0x0002d00000067ab9 */ /* 0x000fe20000000a00 */
[----:B------:R-:W-:Y:S02]  /*b490*/  IADD3 R7, P2, R24, 0x7000, RZ ;  /* 0x0000700018077810 */ /* 0x000fe40007f5e0ff */
[C---:B------:R-:W-:Y:S02]  /*b4a0*/  LEA R44, P0, R6.reuse, UR6, 0x2 ;  /* 0x00000006062c7c11 */ /* 0x040fe4000f8010ff */
[----:B------:R-:W-:Y:S02]  /*b4b0*/  LOP3.LUT R28, R9, 0x380, RZ, 0xc0, !PT ;  /* 0x00000380091c7812 */ /* 0x000fe400078ec0ff */
[----:B------:R-:W-:Y:S02]  /*b4c0*/  LEA.HI.X R45, R6, UR7, R5, 0x2, P0 ;  /* 0x00000007062d7c11 */ /* 0x000fe400080f1405 */
[----:B------:R-:W-:-:S02]  /*b4d0*/  LOP3.LUT P0, RZ, R23, 0x3, RZ, 0xc0, !PT ;  /* 0x0000000317ff7812 */ /* 0x000fc4000780c0ff */
[C---:B------:R-:W-:Y:S02]  /*b4e0*/  IADD3 R5, R8.reuse, 0x8, RZ ;  /* 0x0000000808057810 */ /* 0x040fe40007ffe0ff */
[----:B------:R-:W-:Y:S02]  /*b4f0*/  ISETP.GE.OR P1, PT, R8, UR10, P0 ;  /* 0x0000000a08007c0c */ /* 0x000fe40008726670 */
[----:B------:R-:W-:Y:S01]  /*b500*/  ISETP.GE.OR P0, PT, R5, UR10, P0 ;  /* 0x0000000a05007c0c */ /* 0x000fe20008706670 */
[----:B------:R-:W-:Y:S01]  /*b510*/  IMAD.X R5, RZ, RZ, R25, P6 ;  /* 0x000000ffff057224 */ /* 0x000fe200030e0619 */
[----:B------:R-:W-:Y:S02]  /*b520*/  LOP3.LUT R36, R37, 0x380, RZ, 0xc0, !PT ;  /* 0x0000038025247812 */ /* 0x000fe400078ec0ff */
[----:B------:R-:W-:Y:S02]  /*b530*/  LOP3.LUT R40, R41, 0x380, RZ, 0xc0, !PT ;  /* 0x0000038029287812 */ /* 0x000fe400078ec0ff */
[----:B------:R-:W-:-:S02]  /*b540*/  LOP3.LUT R26, R27, 0x380, RZ, 0xc0, !PT ;  /* 0x000003801b1a7812 */ /* 0x000fc400078ec0ff */
[----:B------:R-:W-:Y:S02]  /*b550*/  LOP3.LUT R33, R24, 0x380, RZ, 0xc0, !PT ;  /* 0x0000038018217812 */ /* 0x000fe400078ec0ff */
[----:B------:R-:W-:Y:S01]  /*b560*/  LOP3.LUT R6, R7, 0x380, RZ, 0xc0, !PT ;  /* 0x0000038007067812 */ /* 0x000fe200078ec0ff */
[----:B------:R-:W-:Y:S01]  /*b570*/  @!P1 STG.E desc[UR48][R44.64], R3 ;  /* 0x000000032c009986 */ /* 0x000fe2000c101930 */
[----:B------:R-:W-:Y:S02]  /*b580*/  SHF.R.U64 R28, R28, 0x3, RZ ;  /* 0x000000031c1c7819 */ /* 0x000fe400000012ff */
[----:B------:R-:W-:Y:S01]  /*b590*/  SHF.R.U64 R36, R36, 0x3, RZ ;  /* 0x0000000324247819 */ /* 0x000fe200000012ff */
[----:B------:R-:W-:Y:S01]  /*b5a0*/  UIMAD UR6, UR9, UR12, URZ ;  /* 0x0000000c090672a4 */ /* 0x000fe2000f8e023f */
[----:B------:R-:W-:Y:S01]  /*b5b0*/  SHF.R.U64 R40, R40, 0x3, RZ ;  /* 0x0000000328287819 */ /* 0x000fe200000012ff */
[----:B------:R0:W-:Y:S01]  /*b5c0*/  @!P0 STG.E desc[UR48][R44.64+0x20], R0 ;  /* 0x000020002c008986 */ /* 0x0001e2000c101930 */
[----:B------:R-:W-:Y:S01]  /*b5d0*/  SHF.R.U64 R26, R26, 0x3, RZ ;  /* 0x000000031a1a7819 */ /* 0x000fe200000012ff */
[----:B------:R-:W-:Y:S01]  /*b5e0*/  ULDC.64 UR8, c[0x0][0xae0] ;  /* 0x0002b80000087ab9 */ /* 0x000fe20000000a00 */
[----:B------:R-:W-:Y:S01]  /*b5f0*/  SHF.R.U64 R33, R33, 0x3, RZ ;  /* 0x0000000321217819 */ /* 0x000fe200000012ff */
[----:B------:R-:W5:Y:S01]  /*b600*/  LD.E.128 R12, desc[UR48][R12.64] ;  /* 0x000000300c0c7980 */ /* 0x000f62000c101d00 */
[----:B------:R-:W-:-:S02]  /*b610*/  SHF.R.U64 R6, R6, 0x3, RZ ;  /* 0x0000000306067819 */ /* 0x000fc400000012ff */
[----:B------:R-:W-:Y:S01]  /*b620*/  LOP3.LUT R28, R28, R9, RZ, 0x3c, !PT ;  /* 0x000000091c1c7212 */ /* 0x000fe200078e3cff */
[--C-:B------:R-:W-:Y:S01]  /*b630*/  IMAD.X R9, RZ, RZ, R25.reuse, P2 ;  /* 0x000000ffff097224 */ /* 0x100fe200010e0619 */
[----:B------:R-:W-:Y:S01]  /*b640*/  LOP3.LUT R36, R36, R37, RZ, 0x3c, !PT ;  /* 0x0000002524247212 */ /* 0x000fe200078e3cff */
[--C-:B------:R-:W-:Y:S01]  /*b650*/  IMAD.X R37, RZ, RZ, R25.reuse, P5 ;  /* 0x000000ffff257224 */ /* 0x100fe200028e0619 */
[----:B------:R-:W-:Y:S01]  /*b660*/  LOP3.LUT R40, R40, R41, RZ, 0x3c, !PT ;  /* 0x0000002928287212 */ /* 0x000fe200078e3cff */
[--C-:B------:R-:W-:Y:S01]  /*b670*/  IMAD.X R41, RZ, RZ, R25.reuse, P4 ;  /* 0x000000ffff297224 */ /* 0x100fe200020e0619 */
[----:B------:R-:W-:Y:S01]  /*b680*/  LOP3.LUT R26, R26, R27, RZ, 0x3c, !PT ;  /* 0x0000001b1a1a7212 */ /* 0x000fe200078e3cff */
[--C-:B------:R-:W-:Y:S01]  /*b690*/  IMAD.X R27, RZ, RZ, R25.reuse, P3 ;  /* 0x000000ffff1b7224 */ /* 0x100fe200018e0619 */
[----:B------:R-:W-:Y:S01]  /*b6a0*/  LOP3.LUT R32, R33, R24, RZ, 0x3c, !PT ;  /* 0x0000001821207212 */ /* 0x000fe200078e3cff */
[----:B------:R-:W-:Y:S01]  /*b6b0*/  IMAD.MOV.U32 R33, RZ, RZ, R25 ;  /* 0x000000ffff217224 */ /* 0x000fe200078e0019 */
[----:B------:R-:W-:Y:S01]  /*b6c0*/  LOP3.LUT R8, R6, R7, RZ, 0x3c, !PT ;  /* 0x0000000706087212 */ /* 0x000fe200078e3cff */
[----:B0-----:R-:W-:Y:S01]  /*b6d0*/  IMAD.U32 R45, RZ, RZ, UR12 ;  /* 0x0000000cff2d7e24 */ /* 0x001fe2000f8e00ff */
[----:B------:R-:W-:Y:S01]  /*b6e0*/  SHF.R.S32.HI R3, RZ, 0x1f, R2 ;  /* 0x0000001fff037819 */ /* 0x000fe20000011402 */
[----:B------:R-:W5:Y:S01]  /*b6f0*/  LD.E.128 R28, desc[UR48][R28.64] ;  /* 0x000000301c1c7980 */ /* 0x000f62000c101d00 */
[----:B------:R-:W-:-:S03]  /*b700*/  UIMAD UR6, UR4, UR13, UR6 ;  /* 0x0000000d040672a4 */ /* 0x000fc6000f8e0206 */
[----:B------:R-:W5:Y:S01]  /*b710*/  LD.E.128 R32, desc[UR48][R32.64] ;  /* 0x0000003020207980 */ /* 0x000f62000c101d00 */
[----:B------:R-:W-:-:S03]  /*b720*/  IMAD.WIDE.U32 R44, R45, UR4, R2 ;  /* 0x000000042d2c7c25 */ /* 0x000fc6000f8e0002 */
[----:B------:R-:W5:Y:S04]  /*b730*/  LD.E.128 R4, desc[UR48][R4.64] ;  /* 0x0000003004047980 */ /* 0x000f68000c101d00 */
[----:B------:R-:W5:Y:S04]  /*b740*/  LD.E.128 R36, desc[UR48][R36.64] ;  /* 0x0000003024247980 */ /* 0x000f68000c101d00 */
[----:B------:R-:W5:Y:S04]  /*b750*/  LD.E.128 R40, desc[UR48][R40.64] ;  /* 0x0000003028287980 */ /* 0x000f68000c101d00 */
[----:B------:R-:W5:Y:S04]  /*b760*/  LD.E.128 R24, desc[UR48][R26.64] ;  /* 0x000000301a187980 */ /* 0x000f68000c101d00 */
[----:B------:R-:W5:Y:S01]  /*b770*/  LD.E.128 R8, desc[UR48][R8.64] ;  /* 0x0000003008087980 */ /* 0x000f62000c101d00 */
[----:B------:R-:W-:Y:S01]  /*b780*/  UIMAD UR4, UR14, UR8, URZ ;  /* 0x000000080e0472a4 */ /* 0x000fe2000f8e023f */
[----:B------:R-:W-:Y:S01]  /*b790*/  @!PT LDS RZ, [RZ] ;  /* 0x00000000fffff984 */ /* 0x000fe20000000800 */
[----:B------:R-:W-:Y:S01]  /*b7a0*/  @!PT LDS RZ, [RZ] ;  /* 0x00000000fffff984 */ /* 0x000fe20000000800 */
[----:B------:R-:W-:Y:S01]  /*b7b0*/  @!PT LDS RZ, [RZ] ;  /* 0x00000000fffff984 */ /* 0x000fe20000000800 */
[----:B------:R-:W-:Y:S01]  /*b7c0*/  @!PT LDS RZ, [RZ] ;  /* 0x00000000fffff984 */ /* 0x000fe20000000800 */
[----:B------:R0:W-:Y:S06]  /*b7d0*/  MEMBAR.ALL.CTA ;  /* 0x0000000000007992 */ /* 0x0001ec0000008000 */
[----:B0-----:R-:W0:Y:S01]  /*b7e0*/  FENCE.VIEW.ASYNC.S ;  /* 0x00000000000073c6 */ /* 0x001e220000000000 */
[----:B------:R-:W-:Y:S01]  /*b7f0*/  VIADD R45, R45, UR6 ;  /* 0x000000062d2d7c36 */ /* 0x000fe20008000000 */
[----:B------:R-:W-:Y:S01]  /*b800*/  UIMAD UR10, UR40, -0x80, UR10 ;  /* 0xffffff80280a78a4 */ /* 0x000fe2000f8e020a */
[----:B------:R-:W-:Y:S01]  /*b810*/  IMAD.U32 R3, RZ, RZ, UR8 ;  /* 0x00000008ff037e24 */ /* 0x000fe2000f8e00ff */
[----:B------:R-:W-:Y:S01]  /*b820*/  UIMAD UR4, UR39, UR9, UR4 ;  /* 0x00000009270472a4 */ /* 0x000fe2000f8e0204 */
[----:B------:R-:W-:-:S02]  /*b830*/  ULDC.64 UR6, c[0x0][0xae8] ;  /* 0x0002ba0000067ab9 */ /* 0x000fc40000000a00 */
[----:B------:R-:W-:Y:S01]  /*b840*/  IMAD.WIDE.U32 R44, R3, UR39, R44 ;  /* 0x00000027032c7c25 */ /* 0x000fe2000f8e002c */
[----:B------:R-:W-:-:S03]  /*b850*/  ISETP.GE.AND P2, PT, R16, UR10, PT ;  /* 0x0000000a10007c0c */ /* 0x000fc6000bf46270 */
[----:B------:R-:W-:Y:S01]  /*b860*/  VIADD R45, R45, UR4 ;  /* 0x000000042d2d7c36 */ /* 0x000fe20008000000 */
[----:B------:R-:W-:Y:S01]  /*b870*/  UIMAD UR4, UR38, UR6, URZ ;  /* 0x00000006260472a4 */ /* 0x000fe2000f8e023f */
[----:B------:R-:W-:Y:S02]  /*b880*/  VIADD R20, R20, 0x28820 ;  /* 0x0002882014147836 */ /* 0x000fe40000000000 */
[C---:B------:R-:W-:Y:S02]  /*b890*/  VIADD R17, R16.reuse, 0x60 ;  /* 0x0000006010117836 */ /* 0x040fe40000000000 */
[----:B------:R-:W-:Y:S01]  /*b8a0*/  IMAD.U32 R49, RZ, RZ, UR6 ;  /* 0x00000006ff317e24 */ /* 0x000fe2000f8e00ff */
[----:B------:R-:W-:Y:S01]  /*b8b0*/  UIMAD UR4, UR37, UR7, UR4 ;  /* 0x00000007250472a4 */ /* 0x000fe2000f8e0204 */
[----:B------:R-:W-:Y:S01]  /*b8c0*/  VIADD R3, R16, 0x40 ;  /* 0x0000004010037836 */ /* 0x000fe20000000000 */
[----:B------:R-:W-:Y:S01]  /*b8d0*/  PRMT R20, RZ, 0x654, R20 ;  /* 0x00000654ff147816 */ /* 0x000fe20000000014 */
[----:B------:R-:W-:Y:S01]  /*b8e0*/  IMAD.WIDE.U32 R48, R49, UR37, R44 ;  /* 0x0000002531307c25 */ /* 0x000fe2000f8e002c */
[----:B------:R-:W-:-:S02]  /*b8f0*/  ISETP.GE.AND P1, PT, R17, UR10, PT ;  /* 0x0000000a11007c0c */ /* 0x000fc4000bf26270 */
[----:B------:R-:W-:Y:S01]  /*b900*/  ISETP.GE.AND P0, PT, R3, UR10, PT ;  /* 0x0000000a03007c0c */ /* 0x000fe2000bf06270 */
[----:B------:R-:W-:Y:S01]  /*b910*/  IMAD.U32 R3, RZ, RZ, UR40 ;  /* 0x00000028ff037e24 */ /* 0x000fe2000f8e00ff */
[--C-:B------:R-:W-:Y:S01]  /*b920*/  SHF.R.S32.HI R17, RZ, 0x1f, R16.reuse ;  /* 0x0000001fff117819 */ /* 0x100fe20000011410 */
[----:B0-----:R0:W-:Y:S01]  /*b930*/  SYNCS.ARRIVE.TRANS64.RED.A1T0 RZ, [R20+URZ], RZ ;  /* 0x000000ff14ff79a7 */ /* 0x0011e2000810043f */
[----:B------:R-:W-:Y:S01]  /*b940*/  IADD3 R0, R16, 0x20, RZ ;  /* 0x0000002010007810 */ /* 0x000fe20007ffe0ff */
[----:B------:R-:W-:Y:S01]  /*b950*/  VIADD R53, R49, UR4 ;  /* 0x0000000431357c36 */ /* 0x000fe20008000000 */
[----:B------:R-:W-:Y:S01]  /*b960*/  BSSY B1, `(.L_x_2067) ;  /* 0x0000014000017945 */ /* 0x000fe20003800000 */
[----:B------:R-:W-:Y:S01]  /*b970*/  IMAD.WIDE R44, R3, 0x80, R16 ;  /* 0x00000080032c7825 */ /* 0x000fe200078e0210 */
[----:B------:R-:W-:Y:S02]  /*b980*/  ISETP.GE.AND P4, PT, R0, UR10, PT ;  /* 0x0000000a00007c0c */ /* 0x000fe4000bf86270 */
[----:B------:R-:W-:Y:S11]  /*b990*/  @P2 BRA `(.L_x_2068) ;  /* 0x0000000000402947 */ /* 0x000ff60003800000 */
[----:B------:R-:W-:Y:S01]  /*b9a0*/  ULDC.64 UR6, c[0x0][0xad8] ;  /* 0x0002b60000067ab9 */ /* 0x000fe20000000a00 */
[C---:B------:R-:W-:Y:S01]  /*b9b0*/  VIADD R0, R2.reuse, 0x40 ;  /* 0x0000004002007836 */ /* 0x040fe20000000000 */
[----:B------:R-:W-:Y:S01]  /*b9c0*/  ULDC UR4, c[0x0][0xa8c] ;  /* 0x0002a30000047ab9 */ /* 0x000fe20000000800 */
[----:B------:R-:W-:Y:S01]  /*b9d0*/  IMAD R3, R45, UR6, RZ ;  /* 0x000000062d037c24 */ /* 0x000fe2000f8e02ff */
[----:B------:R-:W-:Y:S01]  /*b9e0*/  ISETP.GE.AND P2, PT, R2, UR4, PT ;  /* 0x0000000402007c0c */ /* 0x000fe2000bf46270 */
[----:B0-----:R-:W-:Y:S01]  /*b9f0*/  IMAD.MOV.U32 R20, RZ, RZ, R48 ;  /* 0x000000ffff147224 */ /* 0x001fe200078e0030 */
[----:B------:R-:W-:Y:S01]  /*ba00*/  ISETP.GE.AND P3, PT, R0, UR4, PT ;  /* 0x0000000400007c0c */ /* 0x000fe2000bf66270 */
[----:B------:R-:W-:Y:S02]  /*ba10*/  IMAD.MOV.U32 R21, RZ, RZ, R53 ;  /* 0x000000ffff157224 */ /* 0x000fe400078e0035 */
[C---:B------:R-:W-:Y:S02]  /*ba20*/  IMAD R3, R44.reuse, UR7, R3 ;  /* 0x000000072c037c24 */ /* 0x040fe4000f8e0203 */
[----:B------:R-:W-:Y:S01]  /*ba30*/  IMAD.WIDE.U32 R20, R44, UR6, R20 ;  /* 0x000000062c147c25 */ /* 0x000fe2000f8e0014 */
[----:B------:R-:W-:-:S02]  /*ba40*/  ULDC.64 UR6, c[0x0][0xa80] ;  /* 0x0002a00000067ab9 */ /* 0x000fc40000000a00 */
[----:B------:R-:W-:Y:S02]  /*ba50*/  LEA R50, P5, R20, UR6, 0x1 ;  /* 0x0000000614327c11 */ /* 0x000fe4000f8a08ff */
[----:B------:R-:W-:-:S04]  /*ba60*/  IADD3 R3, R21, R3, RZ ;  /* 0x0000000315037210 */ /* 0x000fc80007ffe0ff */
[----:B------:R-:W-:-:S05]  /*ba70*/  LEA.HI.X R51, R20, UR7, R3, 0x1, P5 ;  /* 0x0000000714337c11 */ /* 0x000fca000a8f0c03 */
[----:B-----5:R1:W-:Y:S04]  /*ba80*/  @!P2 STG.E.128 desc[UR48][R50.64], R32 ;  /* 0x000000203200a986 */ /* 0x0203e8000c101d30 */
[----:B------:R1:W-:Y:S02]  /*ba90*/  @!P3 STG.E.128 desc[UR48][R50.64+0x80], R36 ;  /* 0x000080243200b986 */ /* 0x0003e4000c101d30 */
.L_x_2068:
[----:B------:R-:W-:Y:S05]  /*baa0*/  BSYNC B1 ;  /* 0x0000000000017941 */ /* 0x000fea0003800000 */
.L_x_2067:
[----:B------:R-:W-:Y:S04]  /*bab0*/  BSSY B1, `(.L_x_2069) ;  /* 0x0000014000017945 */ /* 0x000fe80003800000 */
[----:B------:R-:W-:Y:S05]  /*bac0*/  @P4 BRA `(.L_x_2070) ;  /* 0x0000000000484947 */ /* 0x000fea0003800000 */
[----:B------:R-:W-:Y:S01]  /*bad0*/  IADD3 R3, P2, R44, 0x20, RZ ;  /* 0x000000202c037810 */ /* 0x000fe20007f5e0ff */
[----:B------:R-:W-:Y:S01]  /*bae0*/  ULDC.64 UR6, c[0x0][0xad8] ;  /* 0x0002b60000067ab9 */ /* 0x000fe20000000a00 */
[----:B0-----:R-:W-:Y:S01]  /*baf0*/  IMAD.MOV.U32 R20, RZ, RZ, R48 ;  /* 0x000000ffff147224 */ /* 0x001fe200078e0030 */
[----:B------:R-:W-:Y:S01]  /*bb00*/  ULDC UR4, c[0x0][0xa8c] ;  /* 0x0002a30000047ab9 */ /* 0x000fe20000000800 */
[----:B------:R-:W-:Y:S01]  /*bb10*/  IMAD.MOV.U32 R21, RZ, RZ, R53 ;  /* 0x000000ffff157224 */ /* 0x000fe200078e0035 */
[C---:B------:R-:W-:Y:S01]  /*bb20*/  ISETP.GE.AND P3, PT, R2.reuse, UR4, PT ;  /* 0x0000000402007c0c */ /* 0x040fe2000bf66270 */
[----:B------:R-:W-:Y:S02]  /*bb30*/  IMAD.X R0, RZ, RZ, R45, P2 ;  /* 0x000000ffff007224 */ /* 0x000fe400010e062d */
[----:B-1---5:R-:W-:Y:S02]  /*bb40*/  VIADD R32, R2, 0x40 ;  /* 0x0000004002207836 */ /* 0x022fe40000000000 */
        /* <DEDUP_REMOVED lines=8> */
[----:B------:R2:W-:Y:S04]  /*bbd0*/  @!P3 STG.E.128 desc[UR48][R32.64], R28 ;  /* 0x0000001c2000b986 */ /* 0x0005e8000c101d30 */
[----:B------:R2:W-:Y:S02]  /*bbe0*/  @!P4 STG.E.128 desc[UR48][R32.64+0x80], R40 ;  /* 0x000080282000c986 */ /* 0x0005e4000c101d30 */
.L_x_2070:
[----:B------:R-:W-:Y:S05]  /*bbf0*/  BSYNC B1 ;  /* 0x0000000000017941 */ /* 0x000fea0003800000 */
.L_x_2069:
        /* <DEDUP_REMOVED lines=9> */
[----:B--2--5:R-:W-:Y:S02]  /*bc90*/  VIADD R28, R2, 0x40 ;  /* 0x00000040021c7836 */ /* 0x024fe40000000000 */
        /* <DEDUP_REMOVED lines=10> */
.L_x_2072:
[----:B------:R-:W-:Y:S05]  /*bd40*/  BSYNC B1 ;  /* 0x0000000000017941 */ /* 0x000fea0003800000 */
.L_x_2071:
[----:B------:R-:W-:Y:S05]  /*bd50*/  @P1 BRA `(.L_x_2073) ;  /* 0x0000000c00081947 */ /* 0x000fea0003800000 */
[----:B------:R-:W-:Y:S01]  /*bd60*/  IADD3 R3, P0, R44, 0x60, RZ ;  /* 0x000000602c037810 */ /* 0x000fe20007f1e0ff */
[----:B------:R-:W-:Y:S01]  /*bd70*/  ULDC.64 UR6, c[0x0][0xad8] ;  /* 0x0002b60000067ab9 */ /* 0x000fe20000000a00 */
[----:B---3-5:R-:W-:Y:S01]  /*bd80*/  IMAD.MOV.U32 R12, RZ, RZ, R48 ;  /* 0x000000ffff0c7224 */ /* 0x028fe200078e0030 */
[----:B------:R-:W-:Y:S01]  /*bd90*/  ULDC UR4, c[0x0][0xa8c] ;  /* 0x0002a30000047ab9 */ /* 0x000fe20000000800 */
[----:B------:R-:W-:Y:S01]  /*bda0*/  IADD3.X R44, RZ, R45, RZ, P0, !PT ;  /* 0x0000002dff2c7210 */ /* 0x000fe200007fe4ff */
[----:B------:R-:W-:Y:S01]  /*bdb0*/  IMAD.MOV.U32 R13, RZ, RZ, R53 ;  /* 0x000000ffff0d7224 */ /* 0x000fe200078e0035 */
[C---:B------:R-:W-:Y:S01]  /*bdc0*/  ISETP.GE.AND P1, PT, R2.reuse, UR4, PT ;  /* 0x0000000402007c0c */ /* 0x040fe2000bf26270 */
[----:B------:R-:W-:Y:S02]  /*bdd0*/  VIADD R0, R2, 0x40 ;  /* 0x0000004002007836 */ /* 0x000fe40000000000 */
[----:B------:R-:W-:Y:S02]  /*bde0*/  IMAD R44, R44, UR6, RZ ;  /* 0x000000062c2c7c24 */ /* 0x000fe4000f8e02ff */
[----:B------:R-:W-:-:S04]  /*bdf0*/  IMAD.WIDE.U32 R12, R3, UR6, R12 ;  /* 0x00000006030c7c25 */ /* 0x000fc8000f8e000c */
        /* <DEDUP_REMOVED lines=10> */
.L_x_2065:
[----:B------:R-:W-:Y:S01]  /*bea0*/  ULDC.64 UR6, c[0x0][0xbe0] ;  /* 0x0002f80000067ab9 */ /* 0x000fe20000000a00 */
[----:B------:R-:W-:Y:S02]  /*beb0*/  USHF.L.U32 UR4, UR37, 0x2, URZ ;  /* 0x0000000225047899 */ /* 0x000fe4000800063f */
[----:B------:R-:W-:Y:S01]  /*bec0*/  UISETP.NE.U32.AND UP0, UPT, UR6, URZ, UPT ;  /* 0x0000003f0600728c */ /* 0x000fe2000bf05070 */
[----:B------:R-:W-:Y:S01]  /*bed0*/  ULDC.64 UR8, c[0x0][0xbd8] ;  /* 0x0002f60000087ab9 */ /* 0x000fe20000000a00 */
[----:B------:R-:W-:Y:S02]  /*bee0*/  USHF.L.U64.HI UR10, UR37, 0x2, UR38 ;  /* 0x00000002250a7899 */ /* 0x000fe40008010226 */
[----:B------:R-:W-:Y:S02]  /*bef0*/  UISETP.NE.AND.EX UP1, UPT, UR7, URZ, UPT, UP0 ;  /* 0x0000003f0700728c */ /* 0x000fe4000bf25300 */
[----:B------:R-:W-:-:S04]  /*bf00*/  UISETP.NE.U32.AND UP0, UPT, UR8, URZ, UPT ;  /* 0x0000003f0800728c */ /* 0x000fc8000bf05070 */
[----:B------:R-:W-:Y:S01]  /*bf10*/  PLOP3.LUT P2, PT, PT, PT, UP1, 0x80, 0x0 ;  /* 0x000000000000781c */ /* 0x000fe20003f4f018 */
[----:B------:R-:W-:-:S04]  /*bf20*/  UISETP.NE.AND.EX UP0, UPT, UR9, URZ, UPT, UP0 ;  /* 0x0000003f0900728c */ /* 0x000fc8000bf05300 */
[----:B------:R-:W-:Y:S02]  /*bf30*/  @UP1 UIADD3 UR6, UP2, UR4, UR6, URZ ;  /* 0x0000000604061290 */ /* 0x000fe4000ff5e03f */
[----:B------:R-:W-:Y:S02]  /*bf40*/  PLOP3.LUT P1, PT, PT, PT, UP0, 0x80, 0x0 ;  /* 0x000000000000781c */ /* 0x000fe40003f2f008 */
[----:B------:R-:W-:Y:S02]  /*bf50*/  @UP1 UIADD3.X UR7, UR10, UR7, URZ, UP2, !UPT ;  /* 0x000000070a071290 */ /* 0x000fe400097fe43f */
[----:B------:R-:W-:Y:S01]  /*bf60*/  UIADD3 UR4, UP1, UR4, UR8, URZ ;  /* 0x0000000804047290 */ /* 0x000fe2000ff3e03f */
[----:B------:R-:W-:-:S03]  /*bf70*/  IMAD.U32 R6, RZ, RZ, UR6 ;  /* 0x00000006ff067e24 */ /* 0x000fc6000f8e00ff */
[----:B------:R-:W-:Y:S01]  /*bf80*/  IMAD.U32 R7, RZ, RZ, UR7 ;  /* 0x00000007ff077e24 */ /* 0x000fe2000f8e00ff */
[----:B------:R-:W-:Y:S01]  /*bf90*/  UIADD3.X UR6, UR10, UR9, URZ, UP1, !UPT ;  /* 0x000000090a067290 */ /* 0x000fe20008ffe43f */
[----:B------:R-:W-:-:S03]  /*bfa0*/  IMAD.MOV.U32 R9, RZ, RZ, RZ ;  /* 0x000000ffff097224 */ /* 0x000fc600078e00ff */
[----:B------:R-:W2:Y:S01]  /*bfb0*/  @P2 LDG.E R6, desc[UR48][R6.64] ;  /* 0x0000003006062981 */ /* 0x000ea2000c1e1900 */
[----:B------:R-:W-:Y:S02]  /*bfc0*/  IMAD.U32 R4, RZ, RZ, UR4 ;  /* 0x00000004ff047e24 */ /* 0x000fe4000f8e00ff */
[----:B------:R-:W-:-:S05]  /*bfd0*/  IMAD.U32 R5, RZ, RZ, UR6 ;  /* 0x00000006ff057e24 */ /* 0x000fca000f8e00ff */
[----:B------:R0:W5:Y:S01]  /*bfe0*/  @P1 LDG.E R9, desc[UR48][R4.64] ;  /* 0x0000003004091981 */ /* 0x000162000c1e1900 */
[----:B------:R-:W-:Y:S01]  /*bff0*/  ULDC UR4, c[0x0][0xa88] ;  /* 0x0002a20000047ab9 */ /* 0x000fe20000000800 */
[----:B------:R-:W-:Y:S02]  /*c000*/  ISETP.GT.AND P0, PT, R186, 0x7f, PT ;  /* 0x0000007fba00780c */ /* 0x000fe40003f04270 */
[----:B--2---:R-:W-:Y:S01]  /*c010*/  @P2 R2UR UR4, R6 ;  /* 0x00000000060422ca */ /* 0x004fe200000e0000 */
[----:B0-----:R-:W-:-:S14]  /*c020*/  @P2 BRA `(.L_x_2074) ;  /* 0x0000000000182947 */ /* 0x001fdc0003800000 */
[----:B------:R-:W-:Y:S05]  /*c030*/  @!P1 BRA `(.L_x_2074) ;  /* 0x0000000000149947 */ /* 0x000fea0003800000 */
[----:B------:R-:W2:Y:S04]  /*c040*/  LDG.E R3, desc[UR48][R4.64] ;  /* 0x0000003004037981 */ /* 0x000ea8000c1e1900 */
[----:B------:R-:W3:Y:S01]  /*c050*/  LDG.E R0, desc[UR48][R4.64+0x4] ;  /* 0x0000043004007981 */ /* 0x000ee2000c1e1900 */
[----:B--2---:R-:W-:Y:S02]  /*c060*/  R2UR UR6, R3 ;  /* 0x00000000030672ca */ /* 0x004fe400000e0000 */
[----:B---3--:R-:W-:-:S13]  /*c070*/  R2UR UR4, R0 ;  /* 0x00000000000472ca */ /* 0x008fda00000e0000 */
[----:B------:R-:W-:-:S12]  /*c080*/  UIADD3 UR4, -UR6, UR4, URZ ;  /* 0x0000000406047290 */ /* 0x000fd8000fffe13f */
.L_x_2074:
[----:B------:R-:W-:Y:S01]  /*c090*/  USHF.R.S32.HI UR8, URZ, 0x1f, UR39 ;  /* 0x0000001f3f087899 */ /* 0x000fe20008011427 */
[----:B------:R-:W-:Y:S01]  /*c0a0*/  BSSY B1, `(.L_x_2075) ;  /* 0x000001f000017945 */ /* 0x000fe20003800000 */
[----:B------:R-:W-:Y:S01]  /*c0b0*/  USEL UR37, UR37, URZ, !UP0 ;  /* 0x0000003f25257287 */ /* 0x000fe2000c000000 */
[----:B------:R-:W-:Y:S01]  /*c0c0*/  SHF.R.S32.HI R11, RZ, 0x1f, R2 ;  /* 0x0000001fff0b7819 */ /* 0x000fe20000011402 */
[----:B------:R-:W-:Y:S01]  /*c0d0*/  USEL UR38, UR38, URZ, !UP0 ;  /* 0x0000003f26267287 */ /* 0x000fe2000c000000 */
[----:B-----5:R-:W-:Y:S01]  /*c0e0*/  SHF.R.S32.HI R8, RZ, 0x1f, R9 ;  /* 0x0000001fff087819 */ /* 0x020fe20000011409 */
[----:B------:R-:W-:Y:S10]  /*c0f0*/  @P0 BRA `(.L_x_2076) ;  /* 0x0000000000640947 */ /* 0x000ff40003800000 */
[----:B------:R-:W0:Y:S01]  /*c100*/  S2R R3, SR_TID.X ;  /* 0x0000000000037919 */ /* 0x000e220000002100 */
[----:B------:R-:W-:-:S05]  /*c110*/  IMAD.U32 R0, RZ, RZ, UR40 ;  /* 0x00000028ff007e24 */ /* 0x000fca000f8e00ff */
[----:B0-----:R-:W-:-:S05]  /*c120*/  LEA R0, R0, R3, 0x7 ;  /* 0x0000000300007211 */ /* 0x001fca00078e38ff */
[----:B------:R-:W-:-:S05]  /*c130*/  VIADD R0, R0, 0xffffff80 ;  /* 0xffffff8000007836 */ /* 0x000fca0000000000 */
[----:B------:R-:W-:-:S13]  /*c140*/  ISETP.GE.AND P0, PT, R0, UR4, PT ;  /* 0x0000000400007c0c */ /* 0x000fda000bf06270 */
[----:B------:R-:W-:Y:S05]  /*c150*/  @P0 BRA `(.L_x_2076) ;  /* 0x00000000004c0947 */ /* 0x000fea0003800000 */
[C---:B------:R-:W-:Y:S01]  /*c160*/  IADD3 R4, P0, R0.reuse, R9, RZ ;  /* 0x0000000900047210 */ /* 0x040fe20007f1e0ff */
        /* <DEDUP_REMOVED lines=18> */
.L_x_2076:
[----:B------:R-:W-:Y:S05]  /*c290*/  BSYNC B1 ;  /* 0x0000000000017941 */ /* 0x000fea0003800000 */
.L_x_2075:
[----:B------:R-:W-:Y:S01]  /*c2a0*/  ULDC.64 UR6, c[0x0][0xaa0] ;  /* 0x0002a80000067ab9 */ /* 0x000fe20000000a00 */
[----:B0-----:R-:W-:Y:S01]  /*c2b0*/  IMAD.MOV.U32 R3, RZ, RZ, R11 ;  /* 0x000000ffff037224 */ /* 0x001fe200078e000b */
[----:B------:R-:W-:Y:S01]  /*c2c0*/  ULDC.64 UR10, c[0x0][0xae0] ;  /* 0x0002b800000a7ab9 */ /* 0x000fe20000000a00 */
[----:B------:R-:W-:Y:S01]  /*c2d0*/  IMAD R0, R8, UR6, RZ ;  /* 0x0000000608007c24 */ /* 0x000fe2000f8e02ff */
[----:B------:R-:W-:Y:S01]  /*c2e0*/  BSSY B1, `(.L_x_2077) ;  /* 0x000002c000017945 */ /* 0x000fe20003800000 */
[----:B------:R-:W-:Y:S01]  /*c2f0*/  IMAD.WIDE.U32 R4, R9, UR6, R2 ;  /* 0x0000000609047c25 */ /* 0x000fe2000f8e0002 */
[----:B------:R-:W-:-:S03]  /*c300*/  UIMAD UR6, UR8, UR10, URZ ;  /* 0x0000000a080672a4 */ /* 0x000fc6000f8e023f */
[----:B------:R-:W-:Y:S01]  /*c310*/  IMAD R9, R9, UR7, R0 ;  /* 0x0000000709097c24 */ /* 0x000fe2000f8e0200 */
[----:B------:R-:W-:Y:S01]  /*c320*/  UIMAD UR7, UR40, -0x80, UR4 ;  /* 0xffffff80280778a4 */ /* 0x000fe2000f8e0204 */
[----:B------:R-:W-:Y:S01]  /*c330*/  IMAD.U32 R3, RZ, RZ, UR10 ;  /* 0x0000000aff037e24 */ /* 0x000fe2000f8e00ff */
[----:B------:R-:W-:Y:S01]  /*c340*/  UIMAD UR6, UR39, UR11, UR6 ;  /* 0x0000000b270672a4 */ /* 0x000fe2000f8e0206 */
[----:B------:R-:W-:Y:S01]  /*c350*/  IMAD.IADD R5, R5, 0x1, R9 ;  /* 0x0000000105057824 */ /* 0x000fe200078e0209 */
[----:B------:R-:W-:Y:S01]  /*c360*/  ULDC.64 UR8, c[0x0][0xae8] ;  /* 0x0002ba0000087ab9 */ /* 0x000fe20000000a00 */
[C---:B------:R-:W-:Y:S01]  /*c370*/  VIADD R0, R16.reuse, 0x20 ;  /* 0x0000002010007836 */ /* 0x040fe20000000000 */
[----:B------:R-:W-:Y:S01]  /*c380*/  ISETP.GE.AND P2, PT, R16, UR7, PT ;  /* 0x0000000710007c0c */ /* 0x000fe2000bf46270 */
[----:B------:R-:W-:Y:S01]  /*c390*/  IMAD.WIDE.U32 R4, R3, UR39, R4 ;  /* 0x0000002703047c25 */ /* 0x000fe2000f8e0004 */
[----:B------:R-:W-:Y:S01]  /*c3a0*/  UIMAD UR4, UR38, UR8, URZ ;  /* 0x00000008260472a4 */ /* 0x000fe2000f8e023f */
[----:B------:R-:W-:-:S02]  /*c3b0*/  SHF.R.S32.HI R9, RZ, 0x1f, R16 ;  /* 0x0000001fff097819 */ /* 0x000fc40000011410 */
[----:B------:R-:W-:Y:S01]  /*c3c0*/  VIADD R5, R5, UR6 ;  /* 0x0000000605057c36 */ /* 0x000fe20008000000 */
[----:B------:R-:W-:Y:S01]  /*c3d0*/  UIMAD UR4, UR37, UR9, UR4 ;  /* 0x00000009250472a4 */ /* 0x000fe2000f8e0204 */
[----:B------:R-:W-:Y:S01]  /*c3e0*/  IMAD.U32 R7, RZ, RZ, UR8 ;  /* 0x00000008ff077e24 */ /* 0x000fe2000f8e00ff */
[----:B------:R-:W-:Y:S01]  /*c3f0*/  ISETP.GE.AND P3, PT, R0, UR7, PT ;  /* 0x0000000700007c0c */ /* 0x000fe2000bf66270 */
[C---:B------:R-:W-:Y:S01]  /*c400*/  VIADD R3, R16.reuse, 0x60 ;  /* 0x0000006010037836 */ /* 0x040fe20000000000 */
[----:B------:R-:W-:Y:S01]  /*c410*/  IADD3 R0, R16, 0x40, RZ ;  /* 0x0000004010007810 */ /* 0x000fe20007ffe0ff */
[----:B------:R-:W-:-:S03]  /*c420*/  IMAD.WIDE.U32 R6, R7, UR37, R4 ;  /* 0x0000002507067c25 */ /* 0x000fc6000f8e0004 */
[----:B------:R-:W-:Y:S01]  /*c430*/  ISETP.GE.AND P0, PT, R3, UR7, PT ;  /* 0x0000000703007c0c */ /* 0x000fe2000bf06270 */
[----:B------:R-:W-:Y:S01]  /*c440*/  IMAD.U32 R3, RZ, RZ, UR40 ;  /* 0x00000028ff037e24 */ /* 0x000fe2000f8e00ff */
[----:B------:R-:W-:Y:S01]  /*c450*/  ISETP.GE.AND P1, PT, R0, UR7, PT ;  /* 0x0000000700007c0c */ /* 0x000fe2000bf26270 */
[----:B------:R-:W-:Y:S02]  /*c460*/  IMAD.MOV.U32 R8, RZ, RZ, R16 ;  /* 0x000000ffff087224 */ /* 0x000fe400078e0010 */
[----:B------:R-:W-:Y:S02]  /*c470*/  VIADD R11, R7, UR4 ;  /* 0x00000004070b7c36 */ /* 0x000fe40008000000 */
[----:B------:R-:W-:Y:S01]  /*c480*/  IMAD.WIDE R8, R3, 0x80, R8 ;  /* 0x0000008003087825 */ /* 0x000fe200078e0208 */
[----:B------:R-:W-:Y:S07]  /*c490*/  @P2 BRA `(.L_x_2078) ;  /* 0x0000000000402947 */ /* 0x000fee0003800000 */
        /* <DEDUP_REMOVED lines=16> */
.L_x_2078:
[----:B------:R-:W-:Y:S05]  /*c5a0*/  BSYNC B1 ;  /* 0x0000000000017941 */ /* 0x000fea0003800000 */
.L_x_2077:
        /* <DEDUP_REMOVED lines=15> */
[----:B0-----:R-:W-:Y:S01]  /*c6a0*/  LEA R12, P2, R4, UR8, 0x1 ;  /* 0x00000008040c7c11 */ /* 0x001fe2000f8408ff */
[----:B------:R-:W-:-:S05]  /*c6b0*/  IMAD.IADD R3, R5, 0x1, R3 ;  /* 0x0000000105037824 */ /* 0x000fca00078e0203 */
[----:B------:R-:W-:-:S05]  /*c6c0*/  LEA.HI.X R13, R4, UR9, R3, 0x1, P2 ;  /* 0x00000009040d7c11 */ /* 0x000fca00090f0c03 */
[----:B------:R1:W-:Y:S04]  /*c6d0*/  @!P3 STG.E.128 desc[UR48][R12.64], RZ ;  /* 0x000000ff0c00b986 */ /* 0x0003e8000c101d30 */
[----:B------:R1:W-:Y:S02]  /*c6e0*/  @!P4 STG.E.128 desc[UR48][R12.64+0x80], RZ ;  /* 0x000080ff0c00c986 */ /* 0x0003e4000c101d30 */
.L_x_2080:
[----:B------:R-:W-:Y:S05]  /*c6f0*/  BSYNC B1 ;  /* 0x0000000000017941 */ /* 0x000fea0003800000 */
.L_x_2079:
        /* <DEDUP_REMOVED lines=15> */
[----:B01----:R-:W-:Y:S01]  /*c7f0*/  LEA R12, P1, R4, UR8, 0x1 ;  /* 0x00000008040c7c11 */ /* 0x003fe2000f8208ff */
[----:B------:R-:W-:-:S05]  /*c800*/  IMAD.IADD R3, R5, 0x1, R3 ;  /* 0x0000000105037824 */ /* 0x000fca00078e0203 */
[----:B------:R-:W-:-:S05]  /*c810*/  LEA.HI.X R13, R4, UR9, R3, 0x1, P1 ;  /* 0x00000009040d7c11 */ /* 0x000fca00088f0c03 */
[----:B------:R2:W-:Y:S04]  /*c820*/  @!P2 STG.E.128 desc[UR48][R12.64], RZ ;  /* 0x000000ff0c00a986 */ /* 0x0005e8000c101d30 */
[----:B------:R2:W-:Y:S02]  /*c830*/  @!P3 STG.E.128 desc[UR48][R12.64+0x80], RZ ;  /* 0x000080ff0c00b986 */ /* 0x0005e4000c101d30 */
.L_x_2082:
[----:B------:R-:W-:Y:S05]  /*c840*/  BSYNC B1 ;  /* 0x0000000000017941 */ /* 0x000fea0003800000 */
.L_x_2081:
[----:B------:R-:W-:Y:S05]  /*c850*/  @P0 BRA `(.L_x_2073) ;  /* 0x0000000000480947 */ /* 0x000fea0003800000 */
[----:B------:R-:W-:Y:S01]  /*c860*/  IADD3 R3, P0, R8, 0x60, RZ ;  /* 0x0000006008037810 */ /* 0x000fe20007f1e0ff */
[----:B------:R-:W-:Y:S01]  /*c870*/  ULDC.64 UR6, c[0x0][0xad8] ;  /* 0x0002b60000067ab9 */ /* 0x000fe20000000a00 */
[----:B------:R-:W-:Y:S01]  /*c880*/  MOV R4, R6 ;  /* 0x0000000600047202 */ /* 0x000fe20000000f00 */
[----:B------:R-:W-:Y:S01]  /*c890*/  IMAD.MOV.U32 R5, RZ, RZ, R11 ;  /* 0x000000ffff057224 */ /* 0x000fe200078e000b */
[----:B------:R-:W-:Y:S01]  /*c8a0*/  ULDC UR4, c[0x0][0xa8c] ;  /* 0x0002a30000047ab9 */ /* 0x000fe20000000800 */
[----:B------:R-:W-:Y:S01]  /*c8b0*/  IMAD.X R8, RZ, RZ, R9, P0 ;  /* 0x000000ffff087224 */ /* 0x000fe200000e0609 */
[C---:B------:R-:W-:Y:S01]  /*c8c0*/  ISETP.GE.AND P1, PT, R2.reuse, UR4, PT ;  /* 0x0000000402007c0c */ /* 0x040fe2000bf26270 */
[----:B------:R-:W-:Y:S02]  /*c8d0*/  VIADD R0, R2, 0x40 ;  /* 0x0000004002007836 */ /* 0x000fe40000000000 */
[----:B------:R-:W-:Y:S02]  /*c8e0*/  IMAD R8, R8, UR6, RZ ;  /* 0x0000000608087c24 */ /* 0x000fe4000f8e02ff */
        /* <DEDUP_REMOVED lines=9> */
.L_x_2073:
[----:B------:R-:W-:Y:S05]  /*c980*/  BSYNC B0 ;  /* 0x0000000000007941 */ /* 0x000fea0003800000 */
.L_x_2064:
[----:B------:R-:W-:Y:S02]  /*c990*/  ULDC UR4, c[0x0][0xc14] ;  /* 0x0003050000047ab9 */ /* 0x000fe40000000800 */
[----:B------:R-:W-:-:S13]  /*c9a0*/  ISETP.GE.AND P0, PT, R47, UR4, PT ;  /* 0x000000042f007c0c */ /* 0x000fda000bf06270 */
[----:B------:R-:W-:Y:S05]  /*c9b0*/  @!P0 BRA `(.L_x_2083) ;  /* 0xffffff4000f48947 */ /* 0x000fea000383ffff */
[----:B------:R-:W-:Y:S05]  /*c9c0*/  EXIT ;  /* 0x000000000000794d */ /* 0x000fea0003800000 */
.L_x_2028:
        /* <DEDUP_REMOVED lines=37> */
[----:B0-----:R-:W-:Y:S02]  /*cc20*/  SEL R3, R6, RZ, P0 ;  /* 0x000000ff06037207 */ /* 0x001fe40000000000 */
[----:B------:R-:W-:Y:S02]  /*cc30*/  ISETP.GE.U32.AND P0, PT, R7, 0x8, PT ;  /* 0x000000080700780c */ /* 0x000fe40003f06070 */
[----:B------:R-:W-:Y:S01]  /*cc40*/  MOV R6, RZ ;  /* 0x000000ff00067202 */ /* 0x000fe20000000f00 */
        /* <DEDUP_REMOVED lines=21> */
.L_x_2088:
        /* <DEDUP_REMOVED lines=15> */
.L_x_2087:
[----:B------:R-:W-:Y:S05]  /*ce90*/  BSYNC B0 ;  /* 0x0000000000007941 */ /* 0x000fea0003800000 */
.L_x_2086:
        /* <DEDUP_REMOVED lines=25> */
.L_x_2084:
        /* <DEDUP_REMOVED lines=20> */
.L_x_2089:
        /* <DEDUP_REMOVED lines=13> */
[----:B------:R-:W-:Y:S01]  /*d240*/  @!P0 IADD3 R4, R4, -R11, RZ ;  /* 0x8000000b04048210 */ /* 0x000fe20007ffe0ff */
        /* <DEDUP_REMOVED lines=42> */
.L_x_2085:
[----:B------:R-:W-:Y:S02]  /*d4f0*/  IMAD.MOV.U32 R17, RZ, RZ, RZ ;  /* 0x000000ffff117224 */ /* 0x000fe400078e00ff */
[----:B------:R-:W-:Y:S02]  /*d500*/  IMAD.U32 R16, RZ, RZ, UR6 ;  /* 0x00000006ff107e24 */ /* 0x000fe4000f8e00ff */
[----:B------:R-:W-:-:S07]  /*d510*/  IMAD.MOV.U32 R18, RZ, RZ, RZ ;  /* 0x000000ffff127224 */ /* 0x000fce00078e00ff */
.L_x_2090:
[----:B------:R-:W1:Y:S01]  /*d520*/  S2R R2, SR_TID.X ;  /* 0x0000000000027919 */ /* 0x000e620000002100 */
[----:B------:R-:W-:Y:S01]  /*d530*/  STL [R1+0x20], RZ ;  /* 0x000020ff01007387 */ /* 0x000fe20000100800 */
        /* <DEDUP_REMOVED lines=10> */
[----:B------:R1:W-:Y:S03]  /*d5e0*/  STL [R1], RZ ;  /* 0x000000ff01007387 */ /* 0x0003e60000100800 */
[----:B------:R-:W-:Y:S05]  /*d5f0*/  @P0 BRA `(.L_x_2091) ;  /* 0x0000003c00b00947 */ /* 0x000fea0003800000 */
[----:B-1----:R-:W-:Y:S01]  /*d600*/  IMAD.MOV.U32 R0, RZ, RZ, 0x1 ;  /* 0x00000001ff007424 */ /* 0x002fe200078e00ff */
[----:B------:R1:W-:Y:S01]  /*d610*/  STL [R1], RZ ;  /* 0x000000ff01007387 */ /* 0x0003e20000100800 */
[----:B------:R-:W-:Y:S01]  /*d620*/  ULDC UR37, c[0x0][0xc] ;  /* 0x0000030000257ab9 */ /* 0x000fe20000000800 */
[----:B------:R-:W-:Y:S02]  /*d630*/  ULDC.64 UR38, c[0x0][0x198] ;  /* 0x0000660000267ab9 */ /* 0x000fe40000000a00 */
[----:B------:R1:W-:Y:S04]  /*d640*/  STL [R1+0x8], R0 ;  /* 0x0000080001007387 */ /* 0x0003e80000100800 */
[----:B------:R1:W-:Y:S02]  /*d650*/  STL [R1+0x20], RZ ;  /* 0x000020ff01007387 */ /* 0x0003e40000100800 */
.L_x_2157:
[----:B--2---:R-:W2:Y:S02]  /*d660*/  LDC.64 R2, c[0x0][0xc60] ;  /* 0x00031800ff027b82 */ /* 0x004ea40000000a00 */
[----:B--2---:R-:W-:-:S05]  /*d670*/  IMAD.WIDE R2, R19, 0x4, R2 ;  /* 0x0000000413027825 */ /* 0x004fca00078e0202 */
[----:B------:R-:W2:Y:S01]  /*d680*/  LDG.E R5, desc[UR48][R2.64] ;  /* 0x0000003002057981 */ /* 0x000ea2000c1e1900 */
[----:B------:R-:W-:Y:S05]  /*d690*/  YIELD ;  /* 0x0000000000007946 */ /* 0x000fea0003800000 */
[----:B------:R-:W-:Y:S01]  /*d6a0*/  ULDC.64 UR4, c[0x0][0xa28] ;  /* 0x00028a0000047ab9 */ /* 0x000fe20000000a00 */
[----:B-1----:R-:W-:Y:S01]  /*d6b0*/  IMAD.MOV.U32 R0, RZ, RZ, RZ ;  /* 0x000000ffff007224 */ /* 0x002fe200078e00ff */
[----:B------:R-:W-:Y:S01]  /*d6c0*/  ISETP.NE.U32.AND P0, PT, RZ, UR4, PT ;  /* 0x00000004ff007c0c */ /* 0x000fe2000bf05070 */
[----:B------:R-:W-:Y:S01]  /*d6d0*/  IMAD.MOV.U32 R6, RZ, RZ, RZ ;  /* 0x000000ffff067224 */ /* 0x000fe200078e00ff */
[----:B------:R-:W-:-:S02]  /*d6e0*/  ULDC.64 UR6, c[0x0][0xa08] ;  /* 0x0002820000067ab9 */ /* 0x000fc40000000a00 */
[----:B------:R-:W-:Y:S02]  /*d6f0*/  ISETP.NE.AND.EX P0, PT, RZ, UR5, PT, P0 ;  /* 0x00000005ff007c0c */ /* 0x000fe4000bf05300 */
[----:B--2---:R-:W-:Y:S01]  /*d700*/  SHF.R.S32.HI R4, RZ, 0x1f, R5 ;  /* 0x0000001fff047819 */ /* 0x004fe20000011405 */
[----:B------:R1:W-:Y:S10]  /*d710*/  STL [R1+0x10], R5 ;  /* 0x0000100501007387 */ /* 0x0003f40000100800 */
[----:B------:R-:W-:-:S04]  /*d720*/  @P0 LEA R2, P1, R5, UR4, 0x2 ;  /* 0x0000000405020c11 */ /* 0x000fc8000f8210ff */
[C-C-:B------:R-:W-:Y:S01]  /*d730*/  @P0 LEA.HI.X R3, R5.reuse, UR5, R4.reuse, 0x2, P1 ;  /* 0x0000000505030c11 */ /* 0x140fe200088f1404 */
[----:B------:R-:W-:Y:S02]  /*d740*/  ULDC.64 UR4, c[0x0][0xa18] ;  /* 0x0002860000047ab9 */ /* 0x000fe40000000a00 */
[----:B------:R-:W-:Y:S02]  /*d750*/  ISETP.NE.U32.AND P1, PT, RZ, UR4, PT ;  /* 0x00000004ff007c0c */ /* 0x000fe4000bf25070 */
[C---:B------:R-:W-:Y:S01]  /*d760*/  SHF.L.U32 R11, R5.reuse, 0x2, RZ ;  /* 0x00000002050b7819 */ /* 0x040fe200000006ff */
[----:B------:R2:W5:Y:S01]  /*d770*/  @P0 LDG.E R0, desc[UR48][R2.64] ;  /* 0x0000003002000981 */ /* 0x000562000c1e1900 */
[----:B------:R-:W-:Y:S02]  /*d780*/  ISETP.NE.AND.EX P1, PT, RZ, UR5, PT, P1 ;  /* 0x00000005ff007c0c */ /* 0x000fe4000bf25310 */
[----:B------:R-:W-:Y:S01]  /*d790*/  SHF.L.U64.HI R10, R5, 0x2, R4 ;  /* 0x00000002050a7819 */ /* 0x000fe20000010204 */
[----:B------:R-:W-:Y:S04]  /*d7a0*/  STL [R1+0x18], R11 ;  /* 0x0000180b01007387 */ /* 0x000fe80000100800 */
[----:B------:R-:W-:Y:S06]  /*d7b0*/  STL [R1+0x1c], R10 ;  /* 0x00001c0a01007387 */ /* 0x000fec0000100800 */
[----:B------:R-:W-:-:S04]  /*d7c0*/  @P1 IADD3 R8, P0, R11, UR4, RZ ;  /* 0x000000040b081c10 */ /* 0x000fc8000ff1e0ff */
[C---:B------:R-:W-:Y:S01]  /*d7d0*/  @P1 IADD3.X R9, R10.reuse, UR5, RZ, P0, !PT ;  /* 0x000000050a091c10 */ /* 0x040fe200087fe4ff */
[----:B------:R-:W-:Y:S02]  /*d7e0*/  ULDC.64 UR4, c[0x0][0xa00] ;  /* 0x0002800000047ab9 */ /* 0x000fe40000000a00 */
[----:B------:R-:W-:Y:S02]  /*d7f0*/  ISETP.NE.U32.AND P2, PT, RZ, UR4, PT ;  /* 0x00000004ff007c0c */ /* 0x000fe4000bf45070 */
[C---:B--2---:R-:W-:Y:S02]  /*d800*/  IADD3 R2, P0, R11.reuse, UR4, RZ ;  /* 0x000000040b027c10 */ /* 0x044fe4000ff1e0ff */
[----:B------:R-:W-:Y:S02]  /*d810*/  ISETP.NE.AND.EX P2, PT, RZ, UR5, PT, P2 ;  /* 0x00000005ff007c0c */ /* 0x000fe4000bf45320 */
[----:B------:R-:W-:Y:S01]  /*d820*/  IADD3.X R3, R10, UR5, RZ, P0, !PT ;  /* 0x000000050a037c10 */ /* 0x000fe200087fe4ff */
[----:B------:R-:W-:Y:S01]  /*d830*/  ULDC UR4, c[0x0][0x288] ;  /* 0x0000a20000047ab9 */ /* 0x000fe20000000800 */
[----:B------:R-:W-:-:S04]  /*d840*/  IADD3 R4, P0, R11, UR6, RZ ;  /* 0x000000060b047c10 */ /* 0x000fc8000ff1e0ff */
[----:B-1----:R-:W-:-:S05]  /*d850*/  IADD3.X R5, R10, UR7, RZ, P0, !PT ;  /* 0x000000070a057c10 */ /* 0x002fca00087fe4ff */
[----:B------:R-:W2:Y:S01]  /*d860*/  @P2 LDG.E R6, desc[UR48][R2.64] ;  /* 0x0000003002062981 */ /* 0x000ea2000c1e1900 */
[----:B------:R-:W-:-:S03]  /*d870*/  ISETP.NE.U32.AND P0, PT, RZ, UR6, PT ;  /* 0x00000006ff007c0c */ /* 0x000fc6000bf05070 */
[----:B--2---:R1:W-:Y:S02]  /*d880*/  STL [R1+0x24], R6 ;  /* 0x0000240601007387 */ /* 0x0043e40000100800 */
[----:B-1----:R-:W-:Y:S01]  /*d890*/  IMAD.U32 R6, RZ, RZ, UR4 ;  /* 0x00000004ff067e24 */ /* 0x002fe2000f8e00ff */
[----:B------:R-:W-:-:S05]  /*d8a0*/  ULDC.64 UR4, c[0x0][0x3f8] ;  /* 0x0000fe0000047ab9 */ /* 0x000fca0000000a00 */
[----:B------:R1:W5:Y:S01]  /*d8b0*/  @P1 LDG.E R6, desc[UR48][R8.64] ;  /* 0x0000003008061981 */ /* 0x000362000c1e1900 */
[----:B------:R-:W-:Y:S01]  /*d8c0*/  UISETP.NE.U32.AND UP0, UPT, UR4, URZ, UPT ;  /* 0x0000003f0400728c */ /* 0x000fe2000bf05070 */
[----:B------:R-:W-:Y:S02]  /*d8d0*/  ISETP.NE.AND.EX P0, PT, RZ, UR7, PT, P0 ;  /* 0x00000007ff007c0c */ /* 0x000fe4000bf05300 */
[----:B------:R-:W-:Y:S01]  /*d8e0*/  ULDC UR4, c[0x0][0x404] ;  /* 0x0001010000047ab9 */ /* 0x000fe20000000800 */
[----:B------:R-:W-:-:S03]  /*d8f0*/  UISETP.NE.AND.EX UP0, UPT, UR5, URZ, UPT, UP0 ;  /* 0x0000003f0500728c */ /* 0x000fc6000bf05300 */
[----:B------:R-:W-:Y:S01]  /*d900*/  ULDC UR5, c[0x0][0x2e0] ;  /* 0x0000b80000057ab9 */ /* 0x000fe20000000800 */
[----:B------:R-:W-:-:S04]  /*d910*/  USEL UR4, UR4, 0x1, UP0 ;  /* 0x0000000104047887 */ /* 0x000fc80008000000 */
[----:B------:R-:W-:-:S06]  /*d920*/  UIMAD UR4, UR4, UR5, URZ ;  /* 0x00000005040472a4 */ /* 0x000fcc000f8e023f */
[----:B------:R-:W-:Y:S01]  /*d930*/  IMAD.U32 R7, RZ, RZ, UR4 ;  /* 0x00000004ff077e24 */ /* 0x000fe2000f8e00ff */
[----:B-1----:R-:W-:Y:S06]  /*d940*/  @P1 BRA `(.L_x_2092) ;  /* 0x0000000000101947 */ /* 0x002fec0003800000 */
[----:B------:R-:W-:Y:S05]  /*d950*/  @!P2 BRA `(.L_x_2092) ;  /* 0x00000000000ca947 */ /* 0x000fea0003800000 */
[----:B-----5:R-:W2:Y:S04]  /*d960*/  LDG.E R6, desc[UR48][R2.64] ;  /* 0x0000003002067981 */ /* 0x020ea8000c1e1900 */
[----:B------:R-:W2:Y:S02]  /*d970*/  LDG.E R9, desc[UR48][R2.64+0x4] ;  /* 0x0000043002097981 */ /* 0x000ea4000c1e1900 */
[----:B--2---:R-:W-:-:S07]  /*d980*/  IMAD.IADD R6, R9, 0x1, -R6 ;  /* 0x0000000109067824 */ /* 0x004fce00078e0a06 */
.L_x_2092:
[----:B------:R-:W-:Y:S01]  /*d990*/  IMAD.MOV.U32 R3, RZ, RZ, RZ ;  /* 0x000000ffff037224 */ /* 0x000fe200078e00ff */
[----:B------:R-:W-:-:S05]  /*d9a0*/  ULDC.64 UR4, c[0x0][0xa20] ;  /* 0x0002880000047ab9 */ /* 0x000fca0000000a00 */
[----:B------:R-:W2:Y:S01]  /*d9b0*/  @P0 LDG.E R3, desc[UR48][R4.64] ;  /* 0x0000003004030981 */ /* 0x000ea2000c1e1900 */
[----:B------:R-:W-:-:S04]  /*d9c0*/  ISETP.NE.U32.AND P1, PT, RZ, UR4, PT ;  /* 0x00000004ff007c0c */ /* 0x000fc8000bf25070 */
[----:B------:R-:W-:Y:S01]  /*d9d0*/  ISETP.NE.AND.EX P1, PT, RZ, UR5, PT, P1 ;  /* 0x00000005ff007c0c */ /* 0x000fe2000bf25310 */
[----:B--2--5:R-:W-:-:S05]  /*d9e0*/  IMAD.IADD R2, R3, 0x1, R0 ;  /* 0x0000000103027824 */ /* 0x024fca00078e0200 */
[----:B------:R1:W-:Y:S07]  /*d9f0*/  STL [R1+0x4], R2 ;  /* 0x0000040201007387 */ /* 0x0003ee0000100800 */
[----:B------:R-:W-:Y:S05]  /*da00*/  @!P1 BRA `(.L_x_2093) ;  /* 0x0000000000109947 */ /* 0x000fea0003800000 */
[----:B-1----:R-:W-:-:S04]  /*da10*/  IADD3 R2, P0, R11, UR4, RZ ;  /* 0x000000040b027c10 */ /* 0x002fc8000ff1e0ff */
[----:B------:R-:W-:-:S05]  /*da20*/  IADD3.X R3, R10, UR5, RZ, P0, !PT ;  /* 0x000000050a037c10 */ /* 0x000fca00087fe4ff */
[----:B------:R1:W5:Y:S01]  /*da30*/  LDG.E R7, desc[UR48][R2.64] ;  /* 0x0000003002077981 */ /* 0x000362000c1e1900 */
[----:B------:R-:W-:Y:S05]  /*da40*/  BRA `(.L_x_2094) ;  /* 0x0000000000107947 */ /* 0x000fea0003800000 */
.L_x_2093:
[----:B------:R-:W-:Y:S05]  /*da50*/  @!P0 BRA `(.L_x_2094) ;  /* 0x00000000000c8947 */ /* 0x000fea0003800000 */
[----:B-1----:R-:W2:Y:S04]  /*da60*/  LDG.E R2, desc[UR48][R4.64] ;  /* 0x0000003004027981 */ /* 0x002ea8000c1e1900 */
[----:B------:R-:W2:Y:S02]  /*da70*/  LDG.E R7, desc[UR48][R4.64+0x4] ;  /* 0x0000043004077981 */ /* 0x000ea4000c1e1900 */
[----:B--2---:R-:W-:-:S07]  /*da80*/  IMAD.IADD R7, R7, 0x1, -R2 ;  /* 0x0000000107077824 */ /* 0x004fce00078e0a02 */
.L_x_2094:
[----:B-----5:R-:W-:Y:S01]  /*da90*/  IMAD.IADD R7, R7, 0x1, -R0 ;  /* 0x0000000107077824 */ /* 0x020fe200078e0a00 */
[----:B------:R-:W-:Y:S01]  /*daa0*/  LEA R0, R17, 0xff, 0x7 ;  /* 0x000000ff11007811 */ /* 0x000fe200078e38ff */
[----:B------:R-:W-:Y:S03]  /*dab0*/  BSSY B6, `(.L_x_2095) ;  /* 0x00002df000067945 */ /* 0x000fe60003800000 */
[C---:B------:R-:W-:Y:S01]  /*dac0*/  IADD3 R6, R7.reuse, R0, -R6 ;  /* 0x0000000007067210 */ /* 0x040fe20007ffe806 */
[----:B------:R-:W-:-:S03]  /*dad0*/  VIADD R7, R7, 0x7f ;  /* 0x0000007f07077836 */ /* 0x000fc60000000000 */
[----:B-1----:R-:W-:Y:S02]  /*dae0*/  SHF.R.S32.HI R3, RZ, 0x1f, R6 ;  /* 0x0000001fff037819 */ /* 0x002fe40000011406 */
[----:B------:R-:W-:Y:S02]  /*daf0*/  SHF.R.S32.HI R0, RZ, 0x1f, R7 ;  /* 0x0000001fff007819 */ /* 0x000fe40000011407 */
[----:B------:R-:W-:Y:S02]  /*db00*/  LEA.HI R3, R3, R6, RZ, 0x7 ;  /* 0x0000000603037211 */ /* 0x000fe400078f38ff */
[----:B------:R-:W-:Y:S02]  /*db10*/  LEA.HI R0, R0, R7, RZ, 0x7 ;  /* 0x0000000700007211 */ /* 0x000fe400078f38ff */
[----:B------:R-:W-:Y:S02]  /*db20*/  SHF.R.S32.HI R3, RZ, 0x7, R3 ;  /* 0x00000007ff037819 */ /* 0x000fe40000011403 */
[----:B------:R-:W-:-:S04]  /*db30*/  SHF.R.S32.HI R0, RZ, 0x7, R0 ;  /* 0x00000007ff007819 */ /* 0x000fc80000011400 */
[----:B------:R-:W-:-:S04]  /*db40*/  VIMNMX R2, R0, R3, PT ;  /* 0x0000000300027248 */ /* 0x000fc80003fe0100 */
[----:B------:R-:W-:Y:S01]  /*db50*/  ISETP.GT.AND P0, PT, R2, RZ, PT ;  /* 0x000000ff0200720c */ /* 0x000fe20003f04270 */
[----:B------:R1:W-:-:S12]  /*db60*/  STL [R1+0x14], R2 ;  /* 0x0000140201007387 */ /* 0x0003d80000100800 */
[----:B-1----:R-:W-:Y:S05]  /*db70*/  @P0 BRA `(.L_x_2096) ;  /* 0x0000000000440947 */ /* 0x002fea0003800000 */
[----:B------:R-:W1:Y:S02]  /*db80*/  S2R R2, SR_TID.X ;  /* 0x0000000000027919 */ /* 0x000e640000002100 */
        /* <DEDUP_REMOVED lines=14> */
[----:B-1----:R-:W-:Y:S01]  /*dc70*/  IADD3 R16, R0, UR37, R7 ;  /* 0x0000002500107c10 */ /* 0x002fe2000fffe007 */
[----:B------:R-:W-:Y:S06]  /*dc80*/  BRA `(.L_x_2097) ;  /* 0x0000002c00047947 */ /* 0x000fec0003800000 */
.L_x_2096:
[----:B------:R-:W1:Y:S01]  /*dc90*/  S2R R3, SR_CgaCtaId ;  /* 0x0000000000037919 */ /* 0x000e620000008800 */
[----:B------:R-:W-:-:S04]  /*dca0*/  MOV R0, 0x400 ;  /* 0x0000040000007802 */ /* 0x000fc80000000f00 */
[----:B-1----:R-:W-:-:S05]  /*dcb0*/  LEA R2, R3, R0, 0x18 ;  /* 0x0000000003027211 */ /* 0x002fca00078ec0ff */
[----:B------:R1:W-:Y:S01]  /*dcc0*/  STL [R1+0xc], R2 ;  /* 0x00000c0201007387 */ /* 0x0003e20000100800 */
[----:B------:R-:W-:-:S05]  /*dcd0*/  VIADD R0, R2, 0x18400 ;  /* 0x0001840002007836 */ /* 0x000fca0000000000 */
[----:B------:R-:W-:-:S13]  /*dce0*/  LOP3.LUT P0, RZ, R0, 0x3ff, RZ, 0xc0, !PT ;  /* 0x000003ff00ff7812 */ /* 0x000fda000780c0ff */
[----:B-1----:R-:W-:Y:S05]  /*dcf0*/  @!P0 BRA `(.L_x_2098) ;  /* 0x0000000000408947 */ /* 0x002fea0003800000 */
[----:B------:R-:W-:Y:S01]  /*dd00*/  MOV R2, 0x0 ;  /* 0x0000000000027802 */ /* 0x000fe20000000f00 */
[----:B------:R-:W-:Y:S01]  /*dd10*/  ULDC.64 UR6, c[0x4][0xa0] ;  /* 0x0100280000067ab9 */ /* 0x000fe20000000a00 */
[----:B------:R-:W-:Y:S01]  /*dd20*/  ULDC.64 UR8, c[0x4][0xa8] ;  /* 0x01002a0000087ab9 */ /* 0x000fe20000000a00 */
[----:B------:R-:W-:Y:S01]  /*dd30*/  ULDC.64 UR4, c[0x4][0x8] ;  /* 0x0100020000047ab9 */ /* 0x000fe20000000a00 */
[----:B------:R-:W-:Y:S01]  /*dd40*/  MOV R4, UR6 ;  /* 0x0000000600047c02 */ /* 0x000fe20008000f00 */
[----:B------:R-:W-:Y:S01]  /*dd50*/  IMAD.U32 R5, RZ, RZ, UR7 ;  /* 0x00000007ff057e24 */ /* 0x000fe2000f8e00ff */
[----:B------:R-:W1:Y:S01]  /*dd60*/  LDC.64 R2, c[0x4][R2] ;  /* 0x0100000002027b82 */ /* 0x000e620000000a00 */
        /* <DEDUP_REMOVED lines=9> */
.L_x_2098:
        /* <DEDUP_REMOVED lines=11> */
[----:B------:R-:W-:Y:S02]  /*deb0*/  IMAD.U32 R6, RZ, RZ, UR8 ;  /* 0x00000008ff067e24 */ /* 0x000fe4000f8e00ff */
[----:B------:R-:W-:Y:S02]  /*dec0*/  IMAD.U32 R7, RZ, RZ, UR9 ;  /* 0x00000009ff077e24 */ /* 0x000fe4000f8e00ff */
[----:B------:R-:W-:-:S02]  /*ded0*/  IMAD.U32 R10, RZ, RZ, UR4 ;  /* 0x00000004ff0a7e24 */ /* 0x000fc4000f8e00ff */
[----:B------:R-:W-:Y:S02]  /*dee0*/  IMAD.U32 R11, RZ, RZ, UR5 ;  /* 0x00000005ff0b7e24 */ /* 0x000fe4000f8e00ff */
[----:B------:R-:W-:Y:S02]  /*def0*/  IMAD.MOV.U32 R8, RZ, RZ, 0x70 ;  /* 0x00000070ff087424 */ /* 0x000fe400078e00ff */
[----:B------:R-:W-:Y:S02]  /*df00*/  IMAD.MOV.U32 R12, RZ, RZ, 0x1 ;  /* 0x00000001ff0c7424 */ /* 0x000fe400078e00ff */
[----:B01----:R-:W-:-:S07]  /*df10*/  IMAD.MOV.U32 R13, RZ, RZ, RZ ;  /* 0x000000ffff0d7224 */ /* 0x003fce00078e00ff */
[----:B------:R-:W-:-:S07]  /*df20*/  LEPC R20, `(.L_x_2100) ;  /* 0x000000001014794e */ /* 0x000fce0000000000 */
[----:B--2---:R-:W-:Y:S05]  /*df30*/  CALL.ABS.NOINC R2 ;  /* 0x0000000002007343 */ /* 0x004fea0003c00000 */
.L_x_2100:
        /* <DEDUP_REMOVED lines=16> */
.L_x_2099:
[----:B------:R-:W2:Y:S01]  /*e040*/  LDL.LU R2, [R1+0x18] ;  /* 0x0000180001027983 */ /* 0x000ea20000300800 */
[----:B------:R-:W-:-:S03]  /*e050*/  ULDC.64 UR4, c[0x0][0x9f8] ;  /* 0x00027e0000047ab9 */ /* 0x000fc60000000a00 */
[----:B------:R-:W3:Y:S04]  /*e060*/  LDL.LU R0, [R1+0x1c] ;  /* 0x00001c0001007983 */ /* 0x000ee80000300800 */
[----:B------:R-:W4:Y:S04]  /*e070*/  LDL.LU R7, [R1+0x10] ;  /* 0x0000100001077983 */ /* 0x000f280000300800 */
[----:B------:R-:W4:Y:S01]  /*e080*/  LDL.LU R8, [R1+0x24] ;  /* 0x0000240001087983 */ /* 0x000f220000300800 */
[----:B------:R-:W-:-:S04]  /*e090*/  ISETP.NE.U32.AND P0, PT, RZ, UR4, PT ;  /* 0x00000004ff007c0c */ /* 0x000fc8000bf05070 */
[----:B------:R-:W-:Y:S01]  /*e0a0*/  ISETP.NE.AND.EX P0, PT, RZ, UR5, PT, P0 ;  /* 0x00000005ff007c0c */ /* 0x000fe2000bf05300 */
[----:B------:R-:W1:Y:S02]  /*e0b0*/  S2R R9, SR_TID.X ;  /* 0x0000000000097919 */ /* 0x000e640000002100 */
[----:B-1----:R-:W-:-:S04]  /*e0c0*/  LOP3.LUT R9, R9, 0x1f, RZ, 0xc0, !PT ;  /* 0x0000001f09097812 */ /* 0x002fc800078ec0ff */
        /* <DEDUP_REMOVED lines=8> */
[----:B------:R-:W1:Y:S01]  /*e150*/  LDC R0, c[0x0][0x428] ;  /* 0x00010a00ff007b82 */ /* 0x000e620000000800 */
[----:B----4-:R-:W-:-:S06]  /*e160*/  IMAD.MOV.U32 R4, RZ, RZ, R7 ;  /* 0x000000ffff047224 */ /* 0x010fcc00078e0007 */
[----:B------:R2:W5:Y:S01]  /*e170*/  @P0 LDG.E R4, desc[UR48][R2.64] ;  /* 0x0000003002040981 */ /* 0x000562000c1e1900 */
[----:B------:R-:W-:Y:S01]  /*e180*/  IMAD R17, R17, 0x80, R8 ;  /* 0x0000008011117824 */ /* 0x000fe200078e0208 */
[----:B------:R-:W-:Y:S02]  /*e190*/  PLOP3.LUT P1, PT, P6, PT, PT, 0x8, 0x0 ;  /* 0x000000000000781c */ /* 0x000fe4000372e170 */
[----:B-1----:R-:W-:Y:S01]  /*e1a0*/  ISETP.NE.AND P0, PT, R0, 0x1, PT ;  /* 0x000000010000780c */ /* 0x002fe20003f05270 */
[----:B------:R-:W-:-:S12]  /*e1b0*/  IMAD.MOV.U32 R0, RZ, RZ, R18 ;  /* 0x000000ffff007224 */ /* 0x000fd800078e0012 */
[----:B------:R-:W1:Y:S08]  /*e1c0*/  @P0 LDC R5, c[0x0][0x42c] ;  /* 0x00010b00ff050b82 */ /* 0x000e700000000800 */
[----:B------:R-:W3:Y:S01]  /*e1d0*/  @P0 LDC R6, c[0x0][0x430] ;  /* 0x00010c00ff060b82 */ /* 0x000ee20000000800 */
[----:B-1----:R-:W-:-:S05]  /*e1e0*/  @P0 IMAD.HI.U32 R5, R18, R5, RZ ;  /* 0x0000000512050227 */ /* 0x002fca00078e00ff */
[----:B---3--:R-:W-:Y:S02]  /*e1f0*/  @P0 SHF.R.U32.HI R0, RZ, R6, R5 ;  /* 0x00000006ff000219 */ /* 0x008fe40000011605 */
[----:B------:R-:W-:-:S04]  /*e200*/  ISETP.NE.U32.AND P0, PT, RZ, UR4, PT ;  /* 0x00000004ff007c0c */ /* 0x000fc8000bf05070 */
[----:B------:R-:W-:-:S04]  /*e210*/  ISETP.NE.AND.EX P0, PT, RZ, UR5, PT, P0 ;  /* 0x00000005ff007c0c */ /* 0x000fc8000bf05300 */
[----:B--2---:R-:W-:-:S09]  /*e220*/  SEL R7, R7, RZ, !P0 ;  /* 0x000000ff07077207 */ /* 0x004fd20004000000 */
.L_x_2101:
        /* <DEDUP_REMOVED lines=16> */
.L_x_2102:
        /* <DEDUP_REMOVED lines=15> */
[----:B-----5:R-:W-:Y:S02]  /*e420*/  SEL R6, R4, RZ, !P0 ;  /* 0x000000ff04067207 */ /* 0x020fe40004000000 */
[----:B--2---:R-:W-:Y:S01]  /*e430*/  IADD3 R5, R5, -0x1, RZ ;  /* 0xffffffff05057810 */ /* 0x004fe20007ffe0ff */
[----:B------:R-:W-:Y:S06]  /*e440*/  BRA.DIV UR4, `(.L_x_2103) ;  /* 0x0000003604b47947 */ /* 0x000fec000b800000 */
.L_x_2173:
[----:B------:R-:W-:Y:S01]  /*e450*/  UMOV UR4, 0xffffffff ;  /* 0xffffffff00047882 */ /* 0x000fe20000000000 */
[----:B0-----:R-:W-:Y:S02]  /*e460*/  SHF.R.S32.HI R13, RZ, 0x1f, R4 ;  /* 0x0000001fff0d7819 */ /* 0x001fe40000011404 */
[----:B------:R-:W-:Y:S05]  /*e470*/  BRA.DIV UR4, `(.L_x_2104) ;  /* 0x0000003604dc7947 */ /* 0x000fea000b800000 */
[----:B------:R-:W-:-:S13]  /*e480*/  ELECT P6, URZ, PT ;  /* 0x00000000003f782f */ /* 0x000fda00038c0000 */
.L_x_2176:
[----:B------:R-:W-:Y:S05]  /*e490*/  @!P6 BRA `(.L_x_2105) ;  /* 0x000000040010e947 */ /* 0x000fea0003800000 */
[----:B------:R-:W-:-:S04]  /*e4a0*/  ISETP.NE.U32.AND P0, PT, R2, RZ, PT ;  /* 0x000000ff0200720c */ /* 0x000fc80003f05070 */
[----:B------:R-:W-:-:S13]  /*e4b0*/  ISETP.NE.AND.EX P0, PT, R3, RZ, PT, P0 ;  /* 0x000000ff0300720c */ /* 0x000fda0003f05300 */
[----:B------:R-:W-:Y:S05]  /*e4c0*/  @!P0 BRA `(.L_x_2106) ;  /* 0x0000000000488947 */ /* 0x000fea0003800000 */
[----:B------:R-:W0:Y:S01]  /*e4d0*/  LDC R10, c[0x0][0x41c] ;  /* 0x00010700ff0a7b82 */ /* 0x000e220000000800 */
[----:B------:R-:W-:Y:S01]  /*e4e0*/  IMAD.MOV.U32 R6, RZ, RZ, R5 ;  /* 0x000000ffff067224 */ /* 0x000fe200078e0005 */
[----:B------:R-:W-:Y:S01]  /*e4f0*/  ULDC.64 UR4, c[0x0][0x408] ;  /* 0x0001020000047ab9 */ /* 0x000fe20000000a00 */
[----:B0-----:R-:W-:-:S13]  /*e500*/  ISETP.NE.AND P0, PT, R10, 0x1, PT ;  /* 0x000000010a00780c */ /* 0x001fda0003f05270 */
[----:B------:R-:W0:Y:S02]  /*e510*/  @P0 LDC.64 R8, c[0x0][0x420] ;  /* 0x00010800ff080b82 */ /* 0x000e240000000a00 */
[----:B0-----:R-:W-:-:S05]  /*e520*/  @P0 IMAD.HI.U32 R8, R5, R8, RZ ;  /* 0x0000000805080227 */ /* 0x001fca00078e00ff */
[----:B------:R-:W-:-:S04]  /*e530*/  @P0 SHF.R.U32.HI R6, RZ, R9, R8 ;  /* 0x00000009ff060219 */ /* 0x000fc80000011608 */
[--C-:B------:R-:W-:Y:S01]  /*e540*/  SHF.R.S32.HI R9, RZ, 0x1f, R6.reuse ;  /* 0x0000001fff097819 */ /* 0x100fe20000011406 */
[----:B------:R-:W-:-:S04]  /*e550*/  IMAD.MOV R8, RZ, RZ, -R6 ;  /* 0x000000ffff087224 */ /* 0x000fc800078e0a06 */
[----:B------:R-:W-:Y:S02]  /*e560*/  IMAD R5, R10, R8, R5 ;  /* 0x000000080a057224 */ /* 0x000fe400078e0205 */
[----:B------:R-:W-:-:S04]  /*e570*/  IMAD R8, R13, UR4, RZ ;  /* 0x000000040d087c24 */ /* 0x000fc8000f8e02ff */
[----:B------:R-:W-:Y:S02]  /*e580*/  IMAD R10, R4, UR5, R8 ;  /* 0x00000005040a7c24 */ /* 0x000fe4000f8e0208 */
[----:B------:R-:W-:-:S04]  /*e590*/  IMAD.MOV.U32 R8, RZ, RZ, R6 ;  /* 0x000000ffff087224 */ /* 0x000fc800078e0006 */
[----:B------:R-:W-:-:S04]  /*e5a0*/  IMAD.WIDE.U32 R8, R4, UR4, R8 ;  /* 0x0000000404087c25 */ /* 0x000fc8000f8e0008 */
[----:B------:R-:W-:Y:S01]  /*e5b0*/  IMAD.IADD R6, R9, 0x1, R10 ;  /* 0x0000000109067824 */ /* 0x000fe200078e020a */
[----:B------:R-:W-:-:S04]  /*e5c0*/  LEA R10, P0, R8, R2, 0x2 ;  /* 0x00000002080a7211 */ /* 0x000fc800078010ff */
[----:B------:R-:W-:-:S05]  /*e5d0*/  LEA.HI.X R11, R8, R3, R6, 0x2, P0 ;  /* 0x00000003080b7211 */ /* 0x000fca00000f1406 */
[----:B------:R0:W5:Y:S04]  /*e5e0*/  LDG.E R6, desc[UR48][R10.64] ;  /* 0x000000300a067981 */ /* 0x000168000c1e1900 */
.L_x_2106:
        /* <DEDUP_REMOVED lines=9> */
.L_x_2177:
        /* <DEDUP_REMOVED lines=11> */
.L_x_2108:
        /* <DEDUP_REMOVED lines=27> */
.L_x_2105:
        /* <DEDUP_REMOVED lines=34> */
[----:B------:R-:W-:-:S04]  /*eb00*/  LOP3.LUT R7, R7, 0xfffffffe, RZ, 0xc0, !PT ;  /* 0xfffffffe07077812 */ /* 0x000fc800078ec0ff */
[----:B------:R-:W-:-:S04]  /*eb10*/  IADD3 R7, R11, -R7, RZ ;  /* 0x800000070b077210 */ /* 0x000fc80007ffe0ff */
[----:B------:R-:W-:-:S04]  /*eb20*/  SHF.L.U32 R7, R7, 0x1f, RZ ;  /* 0x0000001f07077819 */ /* 0x000fc800000006ff */
[----:B------:R-:W1:Y:S02]  /*eb30*/  SYNCS.PHASECHK.TRANS64.TRYWAIT P0, [R9+URZ+0x28820], R7 ;  /* 0x02882007090075a7 */ /* 0x000e64000800017f */
[----:B01----:R-:W-:Y:S05]  /*eb40*/  @!P0 BRA `(.L_x_2110) ;  /* 0x00000030005c8947 */ /* 0x003fea0003800000 */
.L_x_2178:
[----:B------:R-:W-:Y:S05]  /*eb50*/  BSYNC B0 ;  /* 0x0000000000007941 */ /* 0x000fea0003800000 */
.L_x_2109:
[----:B0-----:R-:W2:Y:S01]  /*eb60*/  LDL R8, [R1+0x14] ;  /* 0x0000140001087983 */ /* 0x001ea20000100800 */
[----:B------:R-:W-:Y:S01]  /*eb70*/  BSSY B0, `(.L_x_2111) ;  /* 0x0000185000007945 */ /* 0x000fe20003800000 */
[----:B--2---:R-:W-:-:S13]  /*eb80*/  ISETP.GE.AND P0, PT, R8, 0x2, PT ;  /* 0x000000020800780c */ /* 0x004fda0003f06270 */
[----:B------:R-:W-:Y:S05]  /*eb90*/  @!P0 BRA `(.L_x_2112) ;  /* 0x0000001800088947 */ /* 0x000fea0003800000 */
[C---:B------:R-:W-:Y:S01]  /*eba0*/  LOP3.LUT R7, R8.reuse, 0x1, RZ, 0xc0, !PT ;  /* 0x0000000108077812 */ /* 0x040fe200078ec0ff */
[----:B------:R-:W-:Y:S01]  /*ebb0*/  VIADD R10, R8, 0xfffffffe ;  /* 0xfffffffe080a7836 */ /* 0x000fe20000000000 */
[----:B------:R-:W-:Y:S02]  /*ebc0*/  BSSY B1, `(.L_x_2113) ;  /* 0x0000088000017945 */ /* 0x000fe40003800000 */
[----:B------:R-:W-:Y:S01]  /*ebd0*/  ISETP.NE.U32.AND P0, PT, R7, 0x1, PT ;  /* 0x000000010700780c */ /* 0x000fe20003f05070 */
[----:B------:R-:W-:-:S12]  /*ebe0*/  IMAD.MOV.U32 R7, RZ, RZ, R10 ;  /* 0x000000ffff077224 */ /* 0x000fd800078e000a */
[----:B------:R-:W-:Y:S05]  /*ebf0*/  @!P0 BRA `(.L_x_2114) ;  /* 0x0000000800108947 */ /* 0x000fea0003800000 */
        /* <DEDUP_REMOVED lines=10> */
[----:B------:R-:W-:Y:S02]  /*eca0*/  IMAD.MOV.U32 R8, RZ, RZ, R6 ;  /* 0x000000ffff087224 */ /* 0x000fe400078e0006 */
[----:B------:R-:W-:Y:S01]  /*ecb0*/  IMAD.MOV.U32 R7, RZ, RZ, R10 ;  /* 0x000000ffff077224 */ /* 0x000fe200078e000a */
        /* <DEDUP_REMOVED lines=8> */
[----:B------:R-:W-:Y:S01]  /*ed40*/  @P0 SHF.R.U32.HI R7, RZ, R9, R8 ;  /* 0x00000009ff070219 */ /* 0x000fe20000011608 */
[----:B------:R-:W-:-:S03]  /*ed50*/  IMAD R8, R13, UR4, RZ ;  /* 0x000000040d087c24 */ /* 0x000fc6000f8e02ff */
[--C-:B------:R-:W-:Y:S01]  /*ed60*/  SHF.R.S32.HI R9, RZ, 0x1f, R7.reuse ;  /* 0x0000001fff097819 */ /* 0x100fe20000011407 */
[C---:B------:R-:W-:Y:S02]  /*ed70*/  IMAD R14, R4.reuse, UR5, R8 ;  /* 0x00000005040e7c24 */ /* 0x040fe4000f8e0208 */
[--C-:B------:R-:W-:Y:S02]  /*ed80*/  IMAD.MOV.U32 R8, RZ, RZ, R7.reuse ;  /* 0x000000ffff087224 */ /* 0x100fe400078e0007 */
[----:B------:R-:W-:Y:S02]  /*ed90*/  IMAD.MOV R7, RZ, RZ, -R7 ;  /* 0x000000ffff077224 */ /* 0x000fe400078e0a07 */
[----:B------:R-:W-:-:S04]  /*eda0*/  IMAD.WIDE.U32 R8, R4, UR4, R8 ;  /* 0x0000000404087c25 */ /* 0x000fc8000f8e0008 */
[----:B------:R-:W-:Y:S01]  /*edb0*/  IMAD.IADD R14, R14, 0x1, R9 ;  /* 0x000000010e0e7824 */ /* 0x000fe200078e0209 */
[----:B------:R-:W-:Y:S01]  /*edc0*/  LEA R2, P0, R8, R2, 0x2 ;  /* 0x0000000208027211 */ /* 0x000fe200078010ff */
[----:B------:R-:W-:-:S03]  /*edd0*/  IMAD R7, R15, R7, R10 ;  /* 0x000000070f077224 */ /* 0x000fc600078e020a */
[----:B------:R-:W-:-:S05]  /*ede0*/  LEA.HI.X R3, R8, R3, R14, 0x2, P0 ;  /* 0x0000000308037211 */ /* 0x000fca00000f140e */
[----:B------:R0:W5:Y:S04]  /*edf0*/  LDG.E R8, desc[UR48][R2.64] ;  /* 0x0000003002087981 */ /* 0x000168000c1e1900 */
.L_x_2117:
[----:B0-----:R-:W0:Y:S01]  /*ee00*/  S2R R3, SR_CgaCtaId ;  /* 0x0000000000037919 */ /* 0x001e220000008800 */
[----:B------:R-:W-:-:S04]  /*ee10*/  MOV R2, 0x400 ;  /* 0x0000040000027802 */ /* 0x000fc80000000f00 */
[----:B0-----:R-:W-:Y:S02]  /*ee20*/  LEA R2, R3, R2, 0x18 ;  /* 0x0000000203027211 */ /* 0x001fe400078ec0ff */
[----:B------:R-:W-:Y:S02]  /*ee30*/  SHF.L.U32 R3, R12, 0x1f, RZ ;  /* 0x0000001f0c037819 */ /* 0x000fe400000006ff */
[----:B------:R-:W-:-:S04]  /*ee40*/  LEA R2, R11, R2, 0x3 ;  /* 0x000000020b027211 */ /* 0x000fc800078e18ff */
[----:B------:R-:W0:Y:S02]  /*ee50*/  SYNCS.PHASECHK.TRANS64.TRYWAIT P0, [R2+URZ+0x28840], R3 ;  /* 0x02884003020075a7 */ /* 0x000e24000800017f */
[----:B0-----:R-:W-:Y:S05]  /*ee60*/  @!P0 BRA `(.L_x_2118) ;  /* 0x0000002c00b48947 */ /* 0x001fea0003800000 */
.L_x_2179:
        /* <DEDUP_REMOVED lines=11> */
.L_x_2119:
[----:B------:R-:W2:Y:S04]  /*ef20*/  LDL R17, [R1+0x4] ;  /* 0x0000040001117983 */ /* 0x000ea80000100800 */
[----:B0-----:R-:W3:Y:S01]  /*ef30*/  LDL.LU R3, [R1+0x8] ;  /* 0x0000080001037983 */ /* 0x001ee20000300800 */
        /* <DEDUP_REMOVED lines=31> */
.L_x_2180:
        /* <DEDUP_REMOVED lines=13> */
.L_x_2121:
        /* <DEDUP_REMOVED lines=31> */
.L_x_2116:
[----:B------:R-:W-:Y:S05]  /*f3f0*/  BSYNC B2 ;  /* 0x0000000000027941 */ /* 0x000fea0003800000 */
.L_x_2115:
[----:B------:R-:W2:Y:S04]  /*f400*/  LDL.LU R2, [R1+0x14] ;  /* 0x0000140001027983 */ /* 0x000ea80000300800 */
[----:B------:R0:W-:Y:S04]  /*f410*/  STL [R1], R11 ;  /* 0x0000000b01007387 */ /* 0x0001e80000100800 */
[----:B------:R0:W-:Y:S02]  /*f420*/  STL [R1+0x8], R12 ;  /* 0x0000080c01007387 */ /* 0x0001e40000100800 */
[----:B0-2---:R-:W-:-:S07]  /*f430*/  VIADD R7, R2, 0xfffffffd ;  /* 0xfffffffd02077836 */ /* 0x005fce0000000000 */
.L_x_2114:
[----:B------:R-:W-:Y:S05]  /*f440*/  BSYNC B1 ;  /* 0x0000000000017941 */ /* 0x000fea0003800000 */
.L_x_2113:
[----:B------:R-:W-:-:S13]  /*f450*/  ISETP.NE.AND P0, PT, R10, RZ, PT ;  /* 0x000000ff0a00720c */ /* 0x000fda0003f05270 */
[----:B------:R-:W-:Y:S05]  /*f460*/  @!P0 BRA `(.L_x_2112) ;  /* 0x0000000c00d48947 */ /* 0x000fea0003800000 */
[----:B------:R-:W-:-:S07]  /*f470*/  IMAD.MOV.U32 R10, RZ, RZ, R6 ;  /* 0x000000ffff0a7224 */ /* 0x000fce00078e0006 */
.L_x_2136:
        /* <DEDUP_REMOVED lines=32> */
.L_x_2124:
[----:B------:R-:W1:Y:S01]  /*f680*/  S2R R3, SR_CgaCtaId ;  /* 0x0000000000037919 */ /* 0x000e620000008800 */
[----:B------:R-:W-:-:S04]  /*f690*/  MOV R2, 0x400 ;  /* 0x0000040000027802 */ /* 0x000fc80000000f00 */
[----:B-1----:R-:W-:Y:S02]  /*f6a0*/  LEA R2, R3, R2, 0x18 ;  /* 0x0000000203027211 */ /* 0x002fe400078ec0ff */
[----:B------:R-:W-:-:S03]  /*f6b0*/  SHF.L.U32 R3, R9, 0x1f, RZ ;  /* 0x0000001f09037819 */ /* 0x000fc600000006ff */
[----:B------:R-:W-:-:S04]  /*f6c0*/  IMAD R2, R8, 0x8, R2 ;  /* 0x0000000808027824 */ /* 0x000fc800078e0202 */
[----:B------:R-:W1:Y:S02]  /*f6d0*/  SYNCS.PHASECHK.TRANS64.TRYWAIT P0, [R2+URZ+0x28840], R3 ;  /* 0x02884003020075a7 */ /* 0x000e64000800017f */
[----:B-1----:R-:W-:Y:S05]  /*f6e0*/  @!P0 BRA `(.L_x_2125) ;  /* 0x0000002400bc8947 */ /* 0x002fea0003800000 */
.L_x_2181:
        /* <DEDUP_REMOVED lines=11> */
.L_x_2126:
        /* <DEDUP_REMOVED lines=33> */
.L_x_2182:
        /* <DEDUP_REMOVED lines=8> */
.L_x_2128:
        /* <DEDUP_REMOVED lines=29> */
.L_x_2123:
[----:B------:R-:W-:Y:S05]  /*fc00*/  BSYNC B1 ;  /* 0x0000000000017941 */ /* 0x000fea0003800000 */
.L_x_2122:
        /* <DEDUP_REMOVED lines=10> */
[----:B------:R-:W-:Y:S01]  /*fcb0*/  VIADD R12, R7, 0xffffffff ;  /* 0xffffffff070c7836 */ /* 0x000fe20000000000 */
[----:B------:R-:W-:-:S04]  /*fcc0*/  ISETP.NE.U32.AND P0, PT, RZ, UR4, PT ;  /* 0x00000004ff007c0c */ /* 0x000fc8000bf05070 */
[----:B------:R-:W-:-:S13]  /*fcd0*/  ISETP.NE.AND.EX P0, PT, RZ, UR5, PT, P0 ;  /* 0x00000005ff007c0c */ /* 0x000fda000bf05300 */
[----:B------:R-:W-:Y:S05]  /*fce0*/  @!P0 BRA `(.L_x_2131) ;  /* 0x0000000000448947 */ /* 0x000fea0003800000 */
[----:B------:R-:W1:Y:S01]  /*fcf0*/  LDC R11, c[0x0][0x41c] ;  /* 0x00010700ff0b7b82 */ /* 0x000e620000000800 */
[----:B------:R-:W-:Y:S01]  /*fd00*/  ULDC.64 UR6, c[0x0][0x408] ;  /* 0x0001020000067ab9 */ /* 0x000fe20000000a00 */
[----:B-1----:R-:W-:-:S13]  /*fd10*/  ISETP.NE.AND P0, PT, R11, 0x1, PT ;  /* 0x000000010b00780c */ /* 0x002fda0003f05270 */
[----:B------:R-:W1:Y:S02]  /*fd20*/  @P0 LDC.64 R2, c[0x0][0x420] ;  /* 0x00010800ff020b82 */ /* 0x000e640000000a00 */
[----:B-1----:R-:W-:Y:S01]  /*fd30*/  @P0 IMAD.HI.U32 R10, R12, R2, RZ ;  /* 0x000000020c0a0227 */ /* 0x002fe200078e00ff */
[----:B------:R-:W-:-:S04]  /*fd40*/  MOV R2, R12 ;  /* 0x0000000c00027202 */ /* 0x000fc80000000f00 */
        /* <DEDUP_REMOVED lines=11> */
.L_x_2131:
[----:B------:R-:W2:Y:S01]  /*fe00*/  S2R R3, SR_CgaCtaId ;  /* 0x0000000000037919 */ /* 0x000ea20000008800 */
[----:B------:R-:W-:-:S04]  /*fe10*/  MOV R2, 0x400 ;  /* 0x0000040000027802 */ /* 0x000fc80000000f00 */
[----:B--2---:R-:W-:Y:S02]  /*fe20*/  LEA R2, R3, R2, 0x18 ;  /* 0x0000000203027211 */ /* 0x004fe400078ec0ff */
[----:B------:R-:W-:-:S03]  /*fe30*/  SHF.L.U32 R3, R14, 0x1f, RZ ;  /* 0x0000001f0e037819 */ /* 0x000fc600000006ff */
[----:B------:R-:W-:-:S04]  /*fe40*/  IMAD R2, R15, 0x8, R2 ;  /* 0x000000080f027824 */ /* 0x000fc800078e0202 */
[----:B------:R-:W2:Y:S02]  /*fe50*/  SYNCS.PHASECHK.TRANS64.TRYWAIT P0, [R2+URZ+0x28840], R3 ;  /* 0x02884003020075a7 */ /* 0x000ea4000800017f */
[----:B--2---:R-:W-:Y:S05]  /*fe60*/  @!P0 BRA `(.L_x_2132) ;  /* 0x0000002000048947 */ /* 0x004fea0003800000 */
.L_x_2183:
        /* <DEDUP_REMOVED lines=11> */
.L_x_2133:
        /* <DEDUP_REMOVED lines=33> */
.L_x_2184:
        /* <DEDUP_REMOVED lines=8> */
.L_x_2135:
        /* <DEDUP_REMOVED lines=8> */
[----:B0-----:R-:W-:-:S04]  /*10230*/  LEA R9, R11, R9, 0x18 ;  /* 0x000000090b097211 */ /* 0x001fc800078ec0ff */
[----:B------:R-:W-:-:S04]  /*10240*/  LEA R8, R8, R9, 0xf ;  /* 0x0000000908087211 */ /* 0x000fc800078e78ff */
        /* <DEDUP_REMOVED lines=18> */
.L_x_2130:
[----:B------:R-:W-:Y:S05]  /*10370*/  BSYNC B1 ;  /* 0x0000000000017941 */ /* 0x000fea0003800000 */
.L_x_2129:
[C---:B------:R-:W-:Y:S01]  /*10380*/  ISETP.GT.AND P0, PT, R7.reuse, 0x1, PT ;  /* 0x000000010700780c */ /* 0x040fe20003f04270 */
[----:B------:R-:W-:-:S04]  /*10390*/  VIADD R2, R7, 0xfffffffe ;  /* 0xfffffffe07027836 */ /* 0x000fc80000000000 */
[----:B------:R-:W-:-:S08]  /*103a0*/  IMAD.MOV.U32 R7, RZ, RZ, R2 ;  /* 0x000000ffff077224 */ /* 0x000fd000078e0002 */
[----:B------:R-:W-:Y:S05]  /*103b0*/  @P0 BRA `(.L_x_2136) ;  /* 0xfffffff000300947 */ /* 0x000fea000383ffff */
.L_x_2112:
[----:B------:R-:W-:Y:S05]  /*103c0*/  BSYNC B0 ;  /* 0x0000000000007941 */ /* 0x000fea0003800000 */
.L_x_2111:
        /* <DEDUP_REMOVED lines=17> */
.L_x_2138:
[----:B------:R-:W-:Y:S05]  /*104e0*/  BSYNC B0 ;  /* 0x0000000000007941 */ /* 0x000fea0003800000 */
.L_x_2137:
        /* <DEDUP_REMOVED lines=11> */
.L_x_2185:
        /* <DEDUP_REMOVED lines=11> */
.L_x_2142:
        /* <DEDUP_REMOVED lines=27> */
.L_x_2140:
[----:B------:R-:W-:Y:S05]  /*10800*/  BSYNC B0 ;  /* 0x0000000000007941 */ /* 0x000fea0003800000 */
.L_x_2139:
        /* <DEDUP_REMOVED lines=9> */
.L_x_2097:
[----:B------:R-:W-:Y:S05]  /*108a0*/  BSYNC B6 ;  /* 0x0000000000067941 */ /* 0x000fea0003800000 */
.L_x_2095:
[----:B------:R-:W-:-:S03]  /*108b0*/  UMOV UR4, 0xffffffff ;  /* 0xffffffff00047882 */ /* 0x000fc60000000000 */
[----:B------:R-:W-:Y:S05]  /*108c0*/  BRA.DIV UR4, `(.L_x_2143) ;  /* 0x0000001604a87947 */ /* 0x000fea000b800000 */
[----:B------:R2:W3:Y:S04]  /*108d0*/  SHFL.IDX PT, R4, R16, RZ, 0x1f ;  /* 0x00001fff10047589 */ /* 0x0004e800000e0000 */
[----:B------:R2:W4:Y:S02]  /*108e0*/  SHFL.IDX PT, R7, R16, 0x1, 0x1f ;  /* 0x00201f0010077f89 */ /* 0x00052400000e0000 */
.L_x_2189:
[----:B-1----:R-:W1:Y:S01]  /*108f0*/  S2R R0, SR_TID.X ;  /* 0x0000000000007919 */ /* 0x002e620000002100 */
[----:B------:R-:W-:Y:S01]  /*10900*/  ULDC UR4, c[0x0][0xc14] ;  /* 0x0003050000047ab9 */ /* 0x000fe20000000800 */
[----:B------:R-:W-:Y:S01]  /*10910*/  BSSY B0, `(.L_x_2144) ;  /* 0x000000b000007945 */ /* 0x000fe20003800000 */
[----:B------:R-:W-:Y:S01]  /*10920*/  IMAD.MOV.U32 R17, RZ, RZ, RZ ;  /* 0x000000ffff117224 */ /* 0x000fe200078e00ff */
[----:B-1----:R-:W-:Y:S02]  /*10930*/  LOP3.LUT R6, R0, 0x1f, RZ, 0xc0, !PT ;  /* 0x0000001f00067812 */ /* 0x002fe400078ec0ff */
[----:B------:R-:W-:Y:S02]  /*10940*/  MOV R0, UR4 ;  /* 0x0000000400007c02 */ /* 0x000fe40008000f00 */
[C---:B------:R-:W-:Y:S01]  /*10950*/  ISETP.NE.AND P0, PT, R6.reuse, 0x1f, PT ;  /* 0x0000001f0600780c */ /* 0x040fe20003f05270 */
[----:B------:R-:W-:-:S05]  /*10960*/  IMAD.IADD R5, R6, 0x1, R19 ;  /* 0x0000000106057824 */ /* 0x000fca00078e0213 */
[----:B------:R-:W-:-:S13]  /*10970*/  ISETP.GE.OR P0, PT, R5, R0, !P0 ;  /* 0x000000000500720c */ /* 0x000fda0004706670 */
[----:B------:R-:W-:Y:S05]  /*10980*/  @P0 BRA `(.L_x_2145) ;  /* 0x00000000000c0947 */ /* 0x000fea0003800000 */
[----:B------:R-:W1:Y:S02]  /*10990*/  LDC.64 R2, c[0x0][0xc58] ;  /* 0x00031600ff027b82 */ /* 0x000e640000000a00 */
[----:B-1----:R-:W-:-:S05]  /*109a0*/  IMAD.WIDE R2, R5, 0x4, R2 ;  /* 0x0000000405027825 */ /* 0x002fca00078e0202 */
[----:B------:R1:W5:Y:S02]  /*109b0*/  LDG.E R17, desc[UR48][R2.64] ;  /* 0x0000003002117981 */ /* 0x000364000c1e1900 */
.L_x_2145:
[----:B------:R-:W-:Y:S05]  /*109c0*/  BSYNC B0 ;  /* 0x0000000000007941 */ /* 0x000fea0003800000 */
.L_x_2144:
        /* <DEDUP_REMOVED lines=23> */
.L_x_2197:
[----:B------:R-:W-:Y:S02]  /*10b40*/  ULDC UR4, c[0x0][0xc10] ;  /* 0x0003040000047ab9 */ /* 0x000fe40000000800 */
[----:B------:R-:W-:-:S04]  /*10b50*/  IMAD.U32 R5, RZ, RZ, UR4 ;  /* 0x00000004ff057e24 */ /* 0x000fc8000f8e00ff */
[----:B-1----:R-:W-:-:S04]  /*10b60*/  IMAD R14, R14, R5, RZ ;  /* 0x000000050e0e7224 */ /* 0x002fc800078e02ff */
[----:B----4-:R-:W-:-:S05]  /*10b70*/  IMAD.IADD R7, R7, 0x1, R14 ;  /* 0x0000000107077824 */ /* 0x010fca00078e020e */
[----:B---3--:R-:W-:-:S13]  /*10b80*/  ISETP.GT.AND P0, PT, R7, R4, PT ;  /* 0x000000040700720c */ /* 0x008fda0003f04270 */
[----:B------:R-:W-:Y:S05]  /*10b90*/  @P0 BRA `(.L_x_2147) ;  /* 0x0000000000b40947 */ /* 0x000fea0003800000 */
[----:B------:R-:W1:Y:S02]  /*10ba0*/  LDC R0, c[0x0][0xc14] ;  /* 0x00030500ff007b82 */ /* 0x000e640000000800 */
.L_x_2152:
[----:B------:R-:W-:-:S05]  /*10bb0*/  VIADD R19, R19, 0x1f ;  /* 0x0000001f13137836 */ /* 0x000fca0000000000 */
[----:B-1----:R-:W-:-:S13]  /*10bc0*/  ISETP.GE.AND P0, PT, R19, R0, PT ;  /* 0x000000001300720c */ /* 0x002fda0003f06270 */
[----:B------:R-:W-:Y:S05]  /*10bd0*/  @P0 BRA `(.L_x_2148) ;  /* 0x0000000400ec0947 */ /* 0x000fea0003800000 */
[----:B0-----:R-:W0:Y:S01]  /*10be0*/  S2R R2, SR_TID.X ;  /* 0x0000000000027919 */ /* 0x001e220000002100 */
[----:B------:R-:W-:Y:S01]  /*10bf0*/  BSSY B0, `(.L_x_2149) ;  /* 0x000000a000007945 */ /* 0x000fe20003800000 */
[----:B------:R-:W-:Y:S01]  /*10c00*/  IMAD.MOV.U32 R17, RZ, RZ, RZ ;  /* 0x000000ffff117224 */ /* 0x000fe200078e00ff */
[----:B0-----:R-:W-:-:S04]  /*10c10*/  LOP3.LUT R6, R2, 0x1f, RZ, 0xc0, !PT ;  /* 0x0000001f02067812 */ /* 0x001fc800078ec0ff */
[C---:B------:R-:W-:Y:S02]  /*10c20*/  ISETP.NE.AND P1, PT, R6.reuse, 0x1f, PT ;  /* 0x0000001f0600780c */ /* 0x040fe40003f25270 */
[----:B------:R-:W-:-:S04]  /*10c30*/  IADD3 R5, R6, R19, RZ ;  /* 0x0000001306057210 */ /* 0x000fc80007ffe0ff */
[----:B------:R-:W-:-:S13]  /*10c40*/  ISETP.GE.OR P0, PT, R5, R0, !P1 ;  /* 0x000000000500720c */ /* 0x000fda0004f06670 */
[----:B------:R-:W-:Y:S05]  /*10c50*/  @P0 BRA `(.L_x_2150) ;  /* 0x00000000000c0947 */ /* 0x000fea0003800000 */
[----:B------:R-:W0:Y:S02]  /*10c60*/  LDC.64 R2, c[0x0][0xc58] ;  /* 0x00031600ff027b82 */ /* 0x000e240000000a00 */
[----:B0-----:R-:W-:-:S05]  /*10c70*/  IMAD.WIDE R2, R5, 0x4, R2 ;  /* 0x0000000405027825 */ /* 0x001fca00078e0202 */
[----:B------:R0:W5:Y:S02]  /*10c80*/  LDG.E R17, desc[UR48][R2.64] ;  /* 0x0000003002117981 */ /* 0x000164000c1e1900 */
.L_x_2150:
[----:B------:R-:W-:Y:S05]  /*10c90*/  BSYNC B0 ;  /* 0x0000000000007941 */ /* 0x000fea0003800000 */
.L_x_2149:
        /* <DEDUP_REMOVED lines=23> */
.L_x_2205:
[----:B------:R-:W-:Y:S02]  /*10e10*/  ULDC UR4, c[0x0][0xc10] ;  /* 0x0003040000047ab9 */ /* 0x000fe40000000800 */
[----:B------:R-:W-:-:S04]  /*10e20*/  IMAD.U32 R5, RZ, RZ, UR4 ;  /* 0x00000004ff057e24 */ /* 0x000fc8000f8e00ff */
[----:B-1----:R-:W-:-:S04]  /*10e30*/  IMAD R14, R14, R5, RZ ;  /* 0x000000050e0e7224 */ /* 0x002fc800078e02ff */
[----:B------:R-:W-:-:S05]  /*10e40*/  IMAD.IADD R7, R14, 0x1, R7 ;  /* 0x000000010e077824 */ /* 0x000fca00078e0207 */
[----:B------:R-:W-:-:S13]  /*10e50*/  ISETP.GT.AND P0, PT, R7, R4, PT ;  /* 0x000000040700720c */ /* 0x000fda0003f04270 */
[----:B------:R-:W-:Y:S05]  /*10e60*/  @!P0 BRA `(.L_x_2152) ;  /* 0xfffffffc00508947 */ /* 0x000fea000383ffff */
.L_x_2147:
        /* <DEDUP_REMOVED lines=8> */
.L_x_2209:
[----:B------:R-:W-:Y:S02]  /*10ef0*/  ISETP.NE.AND P0, PT, R3, RZ, PT ;  /* 0x000000ff0300720c */ /* 0x000fe40003f05270 */
[----:B------:R-:W-:-:S11]  /*10f00*/  MOV R7, RZ ;  /* 0x000000ff00077202 */ /* 0x000fd60000000f00 */
[----:B------:R-:W-:Y:S05]  /*10f10*/  @!P0 BRA `(.L_x_2154) ;  /* 0x0000000000108947 */ /* 0x000fea0003800000 */
[----:B------:R-:W-:Y:S01]  /*10f20*/  UMOV UR4, 0xffffffff ;  /* 0xffffffff00047882 */ /* 0x000fe20000000000 */
[----:B------:R-:W-:Y:S02]  /*10f30*/  VIADD R12, R6, 0xffffffff ;  /* 0xffffffff060c7836 */ /* 0x000fe40000000000 */
[----:B------:R-:W-:Y:S05]  /*10f40*/  BRA.DIV UR4, `(.L_x_2155) ;  /* 0x0000001a043c7947 */ /* 0x000fea000b800000 */
[----:B------:R3:W4:Y:S02]  /*10f50*/  SHFL.IDX PT, R7, R2, R12, 0x1f ;  /* 0x00001f0c02077589 */ /* 0x00072400000e0000 */
.L_x_2154:
        /* <DEDUP_REMOVED lines=53> */
[----:B------:R-:W-:Y:S01]  /*112b0*/  @!P0 IMAD.IADD R2, R2, 0x1, -R5 ;  /* 0x0000000102028824 */ /* 0x000fe200078e0a05 */
[----:B------:R-:W-:-:S04]  /*112c0*/  @!P0 IADD3 R3, R3, 0x1, RZ ;  /* 0x0000000103038810 */ /* 0x000fc80007ffe0ff */
        /* <DEDUP_REMOVED lines=12> */
.L_x_2148:
[----:B------:R-:W-:Y:S01]  /*11390*/  UMOV UR4, URZ ;  /* 0x0000003f00047c82 */ /* 0x000fe20008000000 */
[----:B------:R-:W-:Y:S01]  /*113a0*/  UMOV UR5, URZ ;  /* 0x0000003f00057c82 */ /* 0x000fe20008000000 */
[----:B------:R-:W-:Y:S01]  /*113b0*/  ULDC UR6, c[0x0][0xc14] ;  /* 0x0003050000067ab9 */ /* 0x000fe20000000800 */
[----:B--2---:R-:W-:Y:S02]  /*113c0*/  IMAD.MOV.U32 R16, RZ, RZ, R4 ;  /* 0x000000ffff107224 */ /* 0x004fe400078e0004 */
[----:B------:R-:W-:Y:S02]  /*113d0*/  IMAD.U32 R17, RZ, RZ, UR4 ;  /* 0x00000004ff117e24 */ /* 0x000fe4000f8e00ff */
[----:B------:R-:W-:Y:S02]  /*113e0*/  IMAD.U32 R18, RZ, RZ, UR5 ;  /* 0x00000005ff127e24 */ /* 0x000fe4000f8e00ff */
[----:B------:R-:W-:-:S07]  /*113f0*/  IMAD.U32 R19, RZ, RZ, UR6 ;  /* 0x00000006ff137e24 */ /* 0x000fce000f8e00ff */
.L_x_2156:
        /* <DEDUP_REMOVED lines=12> */
.L_x_2091:
[----:B-1----:R-:W3:Y:S01]  /*114c0*/  LDL.LU R0, [R1+0x20] ;  /* 0x0000200001007983 */ /* 0x002ee20000300800 */
[----:B------:R-:W-:Y:S01]  /*114d0*/  BSSY B0, `(.L_x_2158) ;  /* 0x000000b000007945 */ /* 0x000fe20003800000 */
[----:B------:R-:W1:Y:S01]  /*114e0*/  S2R R5, SR_CgaCtaId ;  /* 0x0000000000057919 */ /* 0x000e620000008800 */
[----:B---3--:R-:W-:-:S04]  /*114f0*/  IADD3 R0, R0, 0x1, RZ ;  /* 0x0000000100007810 */ /* 0x008fc80007ffe0ff */
        /* <DEDUP_REMOVED lines=8> */
.L_x_2212:
[----:B------:R-:W-:Y:S05]  /*11580*/  BSYNC B0 ;  /* 0x0000000000007941 */ /* 0x000fea0003800000 */
.L_x_2158:
[----:B------:R-:W-:-:S03]  /*11590*/  UMOV UR4, 0xffffffff ;  /* 0xffffffff00047882 */ /* 0x000fc60000000000 */
[----:B------:R-:W-:Y:S05]  /*115a0*/  BRA.DIV UR4, `(.L_x_2160) ;  /* 0x0000001204e07947 */ /* 0x000fea000b800000 */
[----:B------:R-:W2:Y:S02]  /*115b0*/  S2R R2, SR_TID.X ;  /* 0x0000000000027919 */ /* 0x000ea40000002100 */
[----:B--2---:R-:W-:-:S04]  /*115c0*/  SHF.R.U32.HI R2, RZ, 0x5, R2 ;  /* 0x00000005ff027819 */ /* 0x004fc80000011602 */
[----:B------:R-:W-:-:S05]  /*115d0*/  LOP3.LUT R2, R2, 0x3, RZ, 0xc0, !PT ;  /* 0x0000000302027812 */ /* 0x000fca00078ec0ff */
[----:B------:R2:W3:Y:S02]  /*115e0*/  SHFL.IDX PT, R14, R2, RZ, 0x1f ;  /* 0x00001fff020e7589 */ /* 0x0004e400000e0000 */
.L_x_2215:
[----:B---3--:R-:W-:Y:S01]  /*115f0*/  ISETP.NE.AND P0, PT, R14, RZ, PT ;  /* 0x000000ff0e00720c */ /* 0x008fe20003f05270 */
[----:B------:R-:W-:-:S12]  /*11600*/  BSSY B0, `(.L_x_2161) ;  /* 0x0000027000007945 */ /* 0x000fd80003800000 */
[----:B------:R-:W-:Y:S05]  /*11610*/  @P0 BRA `(.L_x_2162) ;  /* 0x0000000000940947 */ /* 0x000fea0003800000 */
[----:B------:R-:W-:-:S03]  /*11620*/  UMOV UR4, 0xffffffff ;  /* 0xffffffff00047882 */ /* 0x000fc60000000000 */
[----:B------:R-:W-:Y:S05]  /*11630*/  BRA.DIV UR4, `(.L_x_2163) ;  /* 0x0000001204f07947 */ /* 0x000fea000b800000 */
[----:B------:R-:W-:-:S13]  /*11640*/  ELECT P6, URZ, PT ;  /* 0x00000000003f782f */ /* 0x000fda00038c0000 */
.L_x_2218:
[----:B------:R-:W-:Y:S05]  /*11650*/  @!P6 BRA `(.L_x_2162) ;  /* 0x000000000084e947 */ /* 0x000fea0003800000 */
[----:B------:R-:W-:-:S06]  /*11660*/  ULOP3.LUT UR4, UR36, 0x2, URZ, 0xfc, !UPT ;  /* 0x0000000224047892 */ /* 0x000fcc000f8efc3f */
[----:B--2---:R-:W-:-:S05]  /*11670*/  IMAD.U32 R2, RZ, RZ, UR4 ;  /* 0x00000004ff027e24 */ /* 0x004fca000f8e00ff */
[----:B------:R-:W-:-:S13]  /*11680*/  ISETP.NE.AND P2, PT, R2, 0x3, PT ;  /* 0x000000030200780c */ /* 0x000fda0003f45270 */
[----:B------:R-:W-:Y:S05]  /*11690*/  @!P2 BRA `(.L_x_2164) ;  /* 0x000000000004a947 */ /* 0x000fea0003800000 */
[----:B------:R-:W-:Y:S01]  /*116a0*/  BPT.TRAP 0x1 ;  /* 0x000000040000795c */ /* 0x000fe20000300000 */
.L_x_2164:
        /* <DEDUP_REMOVED lines=14> */
.L_x_2219:
[----:B------:R-:W2:Y:S02]  /*11790*/  SYNCS.PHASECHK.TRANS64.TRYWAIT P0, [R7+URZ], R2 ;  /* 0x00000002070075a7 */ /* 0x000ea4000800017f */
[----:B--2---:R-:W-:Y:S05]  /*117a0*/  @!P0 BRA `(.L_x_2166) ;  /* 0x0000001000c88947 */ /* 0x004fea0003800000 */
.L_x_2220:
[----:B------:R-:W-:Y:S05]  /*117b0*/  @!P2 BRA `(.L_x_2167) ;  /* 0x000000000004a947 */ /* 0x000fea0003800000 */
[----:B------:R-:W-:Y:S01]  /*117c0*/  BPT.TRAP 0x1 ;  /* 0x000000040000795c */ /* 0x000fe20000300000 */
.L_x_2167:
[----:B------:R-:W3:Y:S01]  /*117d0*/  LDL.LU R4, [R1] ;  /* 0x0000000001047983 */ /* 0x000ee20000300800 */
[----:B------:R-:W-:-:S04]  /*117e0*/  VIADD R0, R0, 0x28860 ;  /* 0x0002886000007836 */ /* 0x000fc80000000000 */
[----:B---3--:R-:W-:-:S04]  /*117f0*/  IMAD R4, R4, 0x8, R0 ;  /* 0x0000000804047824 */ /* 0x008fc800078e0200 */
[----:B------:R-:W3:Y:S02]  /*11800*/  SYNCS.PHASECHK.TRANS64.TRYWAIT P0, [R4+URZ], R5 ;  /* 0x00000005040075a7 */ /* 0x000ee4000800017f */
[----:B---3--:R-:W-:Y:S05]  /*11810*/  @!P0 BRA `(.L_x_2168) ;  /* 0x0000001000c08947 */ /* 0x008fea0003800000 */
.L_x_2221:
[----:B------:R-:W-:-:S07]  /*11820*/  IMAD R3, R3, 0x8, R0 ;  /* 0x0000000803037824 */ /* 0x000fce00078e0200 */
.L_x_2169:
[----:B----4-:R4:W0:Y:S02]  /*11830*/  SYNCS.PHASECHK.TRANS64.TRYWAIT P0, [R3+URZ], R2 ;  /* 0x00000002030075a7 */ /* 0x010824000800017f */
[----:B0-----:R-:W-:Y:S05]  /*11840*/  @!P0 NANOSLEEP.SYNCS 0x989680 ;  /* 0x009896800000895d */ /* 0x001fea0003900000 */
[----:B------:R-:W0:Y:S02]  /*11850*/  @!P0 SYNCS.PHASECHK.TRANS64 P0, [R3+URZ], R2 ;  /* 0x00000002030085a7 */ /* 0x000e24000800007f */
[----:B0-----:R-:W-:Y:S05]  /*11860*/  @!P0 BRA `(.L_x_2169) ;  /* 0xfffffffc00f08947 */ /* 0x001fea000383ffff */
.L_x_2162:
[----:B------:R-:W-:Y:S05]  /*11870*/  BSYNC B0 ;  /* 0x0000000000007941 */ /* 0x000fea0003800000 */
.L_x_2161:
[----:B------:R-:W-:Y:S05]  /*11880*/  EXIT ;  /* 0x000000000000794d */ /* 0x000fea0003800000 */
.L_x_2035:
[----:B0-----:R-:W-:-:S04]  /*11890*/  MOV R3, UR41 ;  /* 0x0000002900037c02 */ /* 0x001fc80008000f00 */
[----:B------:R0:W1:Y:S03]  /*118a0*/  SYNCS.PHASECHK.TRANS64.TRYWAIT P1, [R3+URZ+0x28800], R0 ;  /* 0x02880000030075a7 */ /* 0x000066000802017f */
[----:B-1----:R-:W-:Y:S05]  /*118b0*/  @!P1 NANOSLEEP.SYNCS 0x989680 ;  /* 0x009896800000995d */ /* 0x002fea0003900000 */
[----:B------:R-:W1:Y:S02]  /*118c0*/  @!P1 SYNCS.PHASECHK.TRANS64 P1, [R3+URZ+0x28800], R0 ;  /* 0x02880000030095a7 */ /* 0x000e64000802007f */
[----:B-1----:R-:W-:Y:S05]  /*118d0*/  @!P1 BRA `(.L_x_2035) ;  /* 0xfffffffc00ec9947 */ /* 0x002fea000383ffff */
[----:B------:R-:W-:Y:S05]  /*118e0*/  BRA `(.L_x_2170) ;  /* 0xfffffefc00c47947 */ /* 0x000fea000383ffff */
.L_x_2039:
[----:B-1----:R1:W2:Y:S02]  /*118f0*/  SYNCS.PHASECHK.TRANS64.TRYWAIT P2, [R0+URZ+0x28830], R3 ;  /* 0x02883003000075a7 */ /* 0x0022a4000804017f */
[----:B--2---:R-:W-:Y:S05]  /*11900*/  @!P2 NANOSLEEP.SYNCS 0x989680 ;  /* 0x009896800000a95d */ /* 0x004fea0003900000 */
[----:B------:R-:W2:Y:S02]  /*11910*/  @!P2 SYNCS.PHASECHK.TRANS64 P2, [R0+URZ+0x28830], R3 ;  /* 0x028830030000a5a7 */ /* 0x000ea4000804007f */
[----:B--2---:R-:W-:Y:S05]  /*11920*/  @!P2 BRA `(.L_x_2039) ;  /* 0xfffffffc00f0a947 */ /* 0x004fea000383ffff */
[----:B------:R-:W-:Y:S05]  /*11930*/  BRA `(.L_x_2038) ;  /* 0xfffffefc00ec7947 */ /* 0x000fea000383ffff */
.L_x_2044:
[----:B-1----:R-:W-:-:S04]  /*11940*/  IMAD.U32 R7, RZ, RZ, UR6 ;  /* 0x00000006ff077e24 */ /* 0x002fc8000f8e00ff */
[----:B------:R1:W2:Y:S03]  /*11950*/  SYNCS.PHASECHK.TRANS64.TRYWAIT P2, [R7+URZ+0x28830], R4 ;  /* 0x02883004070075a7 */ /* 0x0002a6000804017f */
[----:B--2---:R-:W-:Y:S05]  /*11960*/  @!P2 NANOSLEEP.SYNCS 0x989680 ;  /* 0x009896800000a95d */ /* 0x004fea0003900000 */
[----:B------:R-:W2:Y:S02]  /*11970*/  @!P2 SYNCS.PHASECHK.TRANS64 P2, [R7+URZ+0x28830], R4 ;  /* 0x028830040700a5a7 */ /* 0x000ea4000804007f */
[----:B--2---:R-:W-:Y:S05]  /*11980*/  @!P2 BRA `(.L_x_2044) ;  /* 0xfffffffc00eca947 */ /* 0x004fea000383ffff */
[----:B------:R-:W-:Y:S05]  /*11990*/  BRA `(.L_x_2041) ;  /* 0xffffff2c00c07947 */ /* 0x000fea000383ffff */
.L_x_2048:
[----:B-1----:R-:W-:-:S04]  /*119a0*/  IMAD.U32 R7, RZ, RZ, UR6 ;  /* 0x00000006ff077e24 */ /* 0x002fc8000f8e00ff */
[----:B------:R1:W2:Y:S03]  /*119b0*/  SYNCS.PHASECHK.TRANS64.TRYWAIT P2, [R7+URZ+0x28850], R4 ;  /* 0x02885004070075a7 */ /* 0x0002a6000804017f */
[----:B--2---:R-:W-:Y:S05]  /*119c0*/  @!P2 NANOSLEEP.SYNCS 0x989680 ;  /* 0x009896800000a95d */ /* 0x004fea0003900000 */
[----:B------:R-:W2:Y:S02]  /*119d0*/  @!P2 SYNCS.PHASECHK.TRANS64 P2, [R7+URZ+0x28850], R4 ;  /* 0x028850040700a5a7 */ /* 0x000ea4000804007f */
[----:B--2---:R-:W-:Y:S05]  /*119e0*/  @!P2 BRA `(.L_x_2048) ;  /* 0xfffffffc00eca947 */ /* 0x004fea000383ffff */
[----:B------:R-:W-:Y:S05]  /*119f0*/  BRA `(.L_x_2045) ;  /* 0xffffff3000807947 */ /* 0x000fea000383ffff */
.L_x_2054:
[----:B-1----:R-:W-:-:S04]  /*11a00*/  IMAD.U32 R5, RZ, RZ, UR6 ;  /* 0x00000006ff057e24 */ /* 0x002fc8000f8e00ff */
[----:B------:R1:W2:Y:S03]  /*11a10*/  SYNCS.PHASECHK.TRANS64.TRYWAIT P2, [R5+URZ+0x28830], R4 ;  /* 0x02883004050075a7 */ /* 0x0002a6000804017f */
[----:B--2---:R-:W-:Y:S05]  /*11a20*/  @!P2 NANOSLEEP.SYNCS 0x989680 ;  /* 0x009896800000a95d */ /* 0x004fea0003900000 */
[----:B------:R-:W2:Y:S02]  /*11a30*/  @!P2 SYNCS.PHASECHK.TRANS64 P2, [R5+URZ+0x28830], R4 ;  /* 0x028830040500a5a7 */ /* 0x000ea4000804007f */
[----:B--2---:R-:W-:Y:S05]  /*11a40*/  @!P2 BRA `(.L_x_2054) ;  /* 0xfffffffc00eca947 */ /* 0x004fea000383ffff */
[----:B------:R-:W-:Y:S05]  /*11a50*/  BRA `(.L_x_2051) ;  /* 0xffffff5c00cc7947 */ /* 0x000fea000383ffff */
.L_x_2058:
[----:B-1----:R-:W-:-:S04]  /*11a60*/  IMAD.U32 R5, RZ, RZ, UR6 ;  /* 0x00000006ff057e24 */ /* 0x002fc8000f8e00ff */
[----:B------:R1:W2:Y:S03]  /*11a70*/  SYNCS.PHASECHK.TRANS64.TRYWAIT P2, [R5+URZ+0x28850], R4 ;  /* 0x02885004050075a7 */ /* 0x0002a6000804017f */
[----:B--2---:R-:W-:Y:S05]  /*11a80*/  @!P2 NANOSLEEP.SYNCS 0x989680 ;  /* 0x009896800000a95d */ /* 0x004fea0003900000 */
[----:B------:R-:W2:Y:S02]  /*11a90*/  @!P2 SYNCS.PHASECHK.TRANS64 P2, [R5+URZ+0x28850], R4 ;  /* 0x028850040500a5a7 */ /* 0x000ea4000804007f */
[----:B--2---:R-:W-:Y:S05]  /*11aa0*/  @!P2 BRA `(.L_x_2058) ;  /* 0xfffffffc00eca947 */ /* 0x004fea000383ffff */
[----:B------:R-:W-:Y:S05]  /*11ab0*/  BRA `(.L_x_2055) ;  /* 0xffffff60008c7947 */ /* 0x000fea000383ffff */
.L_x_2063:
[----:B-1----:R-:W-:-:S04]  /*11ac0*/  IMAD.U32 R6, RZ, RZ, UR5 ;  /* 0x00000005ff067e24 */ /* 0x002fc8000f8e00ff */
[----:B------:R1:W2:Y:S03]  /*11ad0*/  SYNCS.PHASECHK.TRANS64.TRYWAIT P0, [R6+URZ+0x28850], R5 ;  /* 0x02885005060075a7 */ /* 0x0002a6000800017f */
[----:B--2---:R-:W-:Y:S05]  /*11ae0*/  @!P0 NANOSLEEP.SYNCS 0x989680 ;  /* 0x009896800000895d */ /* 0x004fea0003900000 */
[----:B------:R-:W2:Y:S02]  /*11af0*/  @!P0 SYNCS.PHASECHK.TRANS64 P0, [R6+URZ+0x28850], R5 ;  /* 0x02885005060085a7 */ /* 0x000ea4000800007f */
[----:B--2---:R-:W-:Y:S05]  /*11b00*/  @!P0 BRA `(.L_x_2063) ;  /* 0xfffffffc00ec8947 */ /* 0x004fea000383ffff */
[----:B------:R-:W-:Y:S05]  /*11b10*/  BRA `(.L_x_2062) ;  /* 0xffffff84006c7947 */ /* 0x000fea000383ffff */
.L_x_2103:
        /* <DEDUP_REMOVED lines=11> */
.L_x_2172:
[----:B------:R-:W-:Y:S05]  /*11bd0*/  BSYNC B0 ;  /* 0x0000000000007941 */ /* 0x000fea0003800000 */
.L_x_2171:
[----:B------:R-:W-:Y:S05]  /*11be0*/  BRA `(.L_x_2173) ;  /* 0xffffffc800187947 */ /* 0x000fea000383ffff */
.L_x_2104:
[----:B------:R-:W-:Y:S01]  /*11bf0*/  BSSY B0, `(.L_x_2174) ;  /* 0x0000006000007945 */ /* 0x000fe20003800000 */
[----:B------:R-:W-:-:S07]  /*11c00*/  MOV R15, 0xffffffff ;  /* 0xffffffff000f7802 */ /* 0x000fce0000000f00 */
[----:B------:R-:W-:Y:S05]  /*11c10*/  WARPSYNC.COLLECTIVE R15, `(.L_x_2175) ;  /* 0x000000000f0c7348 */ /* 0x000fea0003c00000 */
[----:B------:R-:W-:Y:S02]  /*11c20*/  ELECT P6, UR62, PT ;  /* 0x00000000003e782f */ /* 0x000fe400038c0000 */
[----:B------:R-:W-:Y:S01]  /*11c30*/  MOV R14, UR62 ;  /* 0x0000003e000e7c02 */ /* 0x000fe20008000f00 */
[----:B------:R-:W-:Y:S10]  /*11c40*/  ENDCOLLECTIVE ;  /* 0x000000000000791b */ /* 0x000ff40003800000 */
.L_x_2175:
[----:B------:R-:W-:Y:S05]  /*11c50*/  BSYNC B0 ;  /* 0x0000000000007941 */ /* 0x000fea0003800000 */
.L_x_2174:
[----:B------:R-:W-:Y:S05]  /*11c60*/  BRA `(.L_x_2176) ;  /* 0xffffffc800087947 */ /* 0x000fea000383ffff */
.L_x_2107:
[----:B0-----:R0:W1:Y:S02]  /*11c70*/  SYNCS.PHASECHK.TRANS64.TRYWAIT P0, [R8+URZ+0x28840], R9 ;  /* 0x02884009080075a7 */ /* 0x001064000800017f */
[----:B-1----:R-:W-:Y:S05]  /*11c80*/  @!P0 NANOSLEEP.SYNCS 0x989680 ;  /* 0x009896800000895d */ /* 0x002fea0003900000 */
[----:B------:R-:W1:Y:S02]  /*11c90*/  @!P0 SYNCS.PHASECHK.TRANS64 P0, [R8+URZ+0x28840], R9 ;  /* 0x02884009080085a7 */ /* 0x000e64000800007f */
[----:B-1----:R-:W-:Y:S05]  /*11ca0*/  @!P0 BRA `(.L_x_2107) ;  /* 0xfffffffc00f08947 */ /* 0x002fea000383ffff */
[----:B------:R-:W-:Y:S05]  /*11cb0*/  BRA `(.L_x_2177) ;  /* 0xffffffc800707947 */ /* 0x000fea000383ffff */
.L_x_2110:
        /* <DEDUP_REMOVED lines=8> */
.L_x_2118:
[----:B0-----:R0:W1:Y:S02]  /*11d40*/  SYNCS.PHASECHK.TRANS64.TRYWAIT P0, [R2+URZ+0x28840], R3 ;  /* 0x02884003020075a7 */ /* 0x001064000800017f */
[----:B-1----:R-:W-:Y:S05]  /*11d50*/  @!P0 NANOSLEEP.SYNCS 0x989680 ;  /* 0x009896800000895d */ /* 0x002fea0003900000 */
[----:B------:R-:W1:Y:S02]  /*11d60*/  @!P0 SYNCS.PHASECHK.TRANS64 P0, [R2+URZ+0x28840], R3 ;  /* 0x02884003020085a7 */ /* 0x000e64000800007f */
[----:B-1----:R-:W-:Y:S05]  /*11d70*/  @!P0 BRA `(.L_x_2118) ;  /* 0xfffffffc00f08947 */ /* 0x002fea000383ffff */
[----:B------:R-:W-:Y:S05]  /*11d80*/  BRA `(.L_x_2179) ;  /* 0xffffffd000387947 */ /* 0x000fea000383ffff */
.L_x_2120:
[----:B0-----:R0:W1:Y:S02]  /*11d90*/  SYNCS.PHASECHK.TRANS64.TRYWAIT P0, [R2+URZ+0x60], R3 ;  /* 0x00006003020075a7 */ /* 0x001064000800017f */
[----:B-1----:R-:W-:Y:S05]  /*11da0*/  @!P0 NANOSLEEP.SYNCS 0x989680 ;  /* 0x009896800000895d */ /* 0x002fea0003900000 */
[----:B------:R-:W1:Y:S02]  /*11db0*/  @!P0 SYNCS.PHASECHK.TRANS64 P0, [R2+URZ+0x60], R3 ;  /* 0x00006003020085a7 */ /* 0x000e64000800007f */
[----:B-1----:R-:W-:Y:S05]  /*11dc0*/  @!P0 BRA `(.L_x_2120) ;  /* 0xfffffffc00f08947 */ /* 0x002fea000383ffff */
[----:B------:R-:W-:Y:S05]  /*11dd0*/  BRA `(.L_x_2180) ;  /* 0xffffffd000d47947 */ /* 0x000fea000383ffff */
.L_x_2125:
[----:B-1----:R1:W2:Y:S02]  /*11de0*/  SYNCS.PHASECHK.TRANS64.TRYWAIT P0, [R2+URZ+0x28840], R3 ;  /* 0x02884003020075a7 */ /* 0x0022a4000800017f */
[----:B--2---:R-:W-:Y:S05]  /*11df0*/  @!P0 NANOSLEEP.SYNCS 0x989680 ;  /* 0x009896800000895d */ /* 0x004fea0003900000 */
[----:B------:R-:W2:Y:S02]  /*11e00*/  @!P0 SYNCS.PHASECHK.TRANS64 P0, [R2+URZ+0x28840], R3 ;  /* 0x02884003020085a7 */ /* 0x000ea4000800007f */
[----:B--2---:R-:W-:Y:S05]  /*11e10*/  @!P0 BRA `(.L_x_2125) ;  /* 0xfffffffc00f08947 */ /* 0x004fea000383ffff */
[----:B------:R-:W-:Y:S05]  /*11e20*/  BRA `(.L_x_2181) ;  /* 0xffffffd800307947 */ /* 0x000fea000383ffff */
.L_x_2127:
[----:B0-----:R0:W1:Y:S02]  /*11e30*/  SYNCS.PHASECHK.TRANS64.TRYWAIT P1, [R2+URZ+0x60], R3 ;  /* 0x00006003020075a7 */ /* 0x001064000802017f */
[----:B-1----:R-:W-:Y:S05]  /*11e40*/  @!P1 NANOSLEEP.SYNCS 0x989680 ;  /* 0x009896800000995d */ /* 0x002fea0003900000 */
[----:B------:R-:W1:Y:S02]  /*11e50*/  @!P1 SYNCS.PHASECHK.TRANS64 P1, [R2+URZ+0x60], R3 ;  /* 0x00006003020095a7 */ /* 0x000e64000802007f */
[----:B-1----:R-:W-:Y:S05]  /*11e60*/  @!P1 BRA `(.L_x_2127) ;  /* 0xfffffffc00f09947 */ /* 0x002fea000383ffff */
[----:B------:R-:W-:Y:S05]  /*11e70*/  BRA `(.L_x_2182) ;  /* 0xffffffd800cc7947 */ /* 0x000fea000383ffff */
.L_x_2132:
[----:B--2---:R2:W3:Y:S02]  /*11e80*/  SYNCS.PHASECHK.TRANS64.TRYWAIT P0, [R2+URZ+0x28840], R3 ;  /* 0x02884003020075a7 */ /* 0x0044e4000800017f */
[----:B---3--:R-:W-:Y:S05]  /*11e90*/  @!P0 NANOSLEEP.SYNCS 0x989680 ;  /* 0x009896800000895d */ /* 0x008fea0003900000 */
[----:B------:R-:W3:Y:S02]  /*11ea0*/  @!P0 SYNCS.PHASECHK.TRANS64 P0, [R2+URZ+0x28840], R3 ;  /* 0x02884003020085a7 */ /* 0x000ee4000800007f */
[----:B---3--:R-:W-:Y:S05]  /*11eb0*/  @!P0 BRA `(.L_x_2132) ;  /* 0xfffffffc00f08947 */ /* 0x008fea000383ffff */
[----:B------:R-:W-:Y:S05]  /*11ec0*/  BRA `(.L_x_2183) ;  /* 0xffffffdc00e87947 */ /* 0x000fea000383ffff */
.L_x_2134:
[----:B0-----:R0:W1:Y:S02]  /*11ed0*/  SYNCS.PHASECHK.TRANS64.TRYWAIT P1, [R2+URZ+0x60], R9 ;  /* 0x00006009020075a7 */ /* 0x001064000802017f */
[----:B-1----:R-:W-:Y:S05]  /*11ee0*/  @!P1 NANOSLEEP.SYNCS 0x989680 ;  /* 0x009896800000995d */ /* 0x002fea0003900000 */
[----:B------:R-:W1:Y:S02]  /*11ef0*/  @!P1 SYNCS.PHASECHK.TRANS64 P1, [R2+URZ+0x60], R9 ;  /* 0x00006009020095a7 */ /* 0x000e64000802007f */
[----:B-1----:R-:W-:Y:S05]  /*11f00*/  @!P1 BRA `(.L_x_2134) ;  /* 0xfffffffc00f09947 */ /* 0x002fea000383ffff */
[----:B------:R-:W-:Y:S05]  /*11f10*/  BRA `(.L_x_2184) ;  /* 0xffffffe000847947 */ /* 0x000fea000383ffff */
.L_x_2141:
[----:B-1----:R1:W2:Y:S02]  /*11f20*/  SYNCS.PHASECHK.TRANS64.TRYWAIT P0, [R3+URZ+0x28860], R2 ;  /* 0x02886002030075a7 */ /* 0x0022a4000800017f */
[----:B--2---:R-:W-:Y:S05]  /*11f30*/  @!P0 NANOSLEEP.SYNCS 0x989680 ;  /* 0x009896800000895d */ /* 0x004fea0003900000 */
[----:B------:R-:W2:Y:S02]  /*11f40*/  @!P0 SYNCS.PHASECHK.TRANS64 P0, [R3+URZ+0x28860], R2 ;  /* 0x02886002030085a7 */ /* 0x000ea4000800007f */
[----:B--2---:R-:W-:Y:S05]  /*11f50*/  @!P0 BRA `(.L_x_2141) ;  /* 0xfffffffc00f08947 */ /* 0x004fea000383ffff */
[----:B------:R-:W-:Y:S05]  /*11f60*/  BRA `(.L_x_2185) ;  /* 0xffffffe4008c7947 */ /* 0x000fea000383ffff */
.L_x_2143:
        /* <DEDUP_REMOVED lines=8> */
.L_x_2187:
[----:B------:R-:W-:Y:S05]  /*11ff0*/  BSYNC B0 ;  /* 0x0000000000007941 */ /* 0x000fea0003800000 */
.L_x_2186:
        /* <DEDUP_REMOVED lines=8> */
.L_x_2188:
[----:B------:R-:W-:Y:S01]  /*12080*/  MOV R7, R14 ;  /* 0x0000000e00077202 */ /* 0x000fe20000000f00 */
[----:B------:R-:W-:Y:S06]  /*12090*/  BRA `(.L_x_2189) ;  /* 0xffffffe800147947 */ /* 0x000fec000383ffff */
.L_x_2146:
        /* <DEDUP_REMOVED lines=8> */
.L_x_2191:
[----:B------:R-:W-:Y:S05]  /*12120*/  BSYNC B0 ;  /* 0x0000000000007941 */ /* 0x000fea0003800000 */
.L_x_2190:
        /* <DEDUP_REMOVED lines=10> */
.L_x_2192:
[----:B------:R-:W-:Y:S01]  /*121d0*/  IMAD.MOV.U32 R12, RZ, RZ, 0x4 ;  /* 0x00000004ff0c7424 */ /* 0x000fe200078e00ff */
[----:B------:R-:W-:Y:S02]  /*121e0*/  SEL R2, R14, RZ, P0 ;  /* 0x000000ff0e027207 */ /* 0x000fe40000000000 */
[----:B------:R-:W-:-:S03]  /*121f0*/  ISETP.GE.U32.AND P0, PT, R6, 0x4, PT ;  /* 0x000000040600780c */ /* 0x000fc60003f06070 */
[----:B------:R-:W-:-:S05]  /*12200*/  IMAD.IADD R2, R13, 0x1, R2 ;  /* 0x000000010d027824 */ /* 0x000fca00078e0202 */
[----:B------:R-:W-:-:S07]  /*12210*/  MOV R13, R2 ;  /* 0x00000002000d7202 */ /* 0x000fce0000000f00 */
[----:B------:R-:W-:Y:S05]  /*12220*/  WARPSYNC.COLLECTIVE R15, `(.L_x_2193) ;  /* 0x000000000f087348 */ /* 0x000fea0003c00000 */
[----:B------:R0:W1:Y:S02]  /*12230*/  SHFL.UP P6, R14, R13, R12, R11 ;  /* 0x0400000c0d0e7389 */ /* 0x00006400000c000b */
[----:B01----:R-:W-:Y:S01]  /*12240*/  ENDCOLLECTIVE ;  /* 0x000000000000791b */ /* 0x003fe20003800000 */
.L_x_2193:
        /* <DEDUP_REMOVED lines=8> */
.L_x_2194:
        /* <DEDUP_REMOVED lines=8> */
.L_x_2195:
        /* <DEDUP_REMOVED lines=8> */
.L_x_2196:
[----:B------:R-:W-:Y:S05]  /*123d0*/  BRA `(.L_x_2197) ;  /* 0xffffffe400d87947 */ /* 0x000fea000383ffff */
.L_x_2151:
        /* <DEDUP_REMOVED lines=8> */
.L_x_2199:
[----:B------:R-:W-:Y:S05]  /*12460*/  BSYNC B0 ;  /* 0x0000000000007941 */ /* 0x000fea0003800000 */
.L_x_2198:
        /* <DEDUP_REMOVED lines=10> */
.L_x_2200:
        /* <DEDUP_REMOVED lines=8> */
.L_x_2201:
        /* <DEDUP_REMOVED lines=8> */
.L_x_2202:
        /* <DEDUP_REMOVED lines=8> */
.L_x_2203:
        /* <DEDUP_REMOVED lines=8> */
.L_x_2204:
[----:B------:R-:W-:Y:S05]  /*12710*/  BRA `(.L_x_2205) ;  /* 0xffffffe400bc7947 */ /* 0x000fea000383ffff */
.L_x_2153:
[----:B------:R-:W-:Y:S01]  /*12720*/  BSSY B0, `(.L_x_2206) ;  /* 0x0000006000007945 */ /* 0x000fe20003800000 */
[----:B------:R-:W-:Y:S01]  /*12730*/  PLOP3.LUT P6, PT, P6, PT, PT, 0x8, 0x0 ;  /* 0x000000000000781c */ /* 0x000fe200037ce170 */
[----:B------:R-:W-:-:S12]  /*12740*/  IMAD.MOV.U32 R15, RZ, RZ, -0x1 ;  /* 0xffffffffff0f7424 */ /* 0x000fd800078e00ff */
[----:B0-----:R-:W-:Y:S05]  /*12750*/  WARPSYNC.COLLECTIVE R15, `(.L_x_2207) ;  /* 0x000000000f087348 */ /* 0x001fea0003c00000 */
[----:B------:R-:W-:Y:S01]  /*12760*/  VOTE.ANY R14, PT, P6 ;  /* 0x00000000000e7806 */ /* 0x000fe200030e0100 */
[----:B0-----:R-:W-:Y:S06]  /*12770*/  ENDCOLLECTIVE ;  /* 0x000000000000791b */ /* 0x001fec0003800000 */
.L_x_2207:
[----:B------:R-:W-:Y:S05]  /*12780*/  BSYNC B0 ;  /* 0x0000000000007941 */ /* 0x000fea0003800000 */
.L_x_2206:
        /* <DEDUP_REMOVED lines=9> */
.L_x_2208:
[----:B------:R-:W-:Y:S01]  /*12820*/  IMAD.MOV.U32 R17, RZ, RZ, R14 ;  /* 0x000000ffff117224 */ /* 0x000fe200078e000e */
[----:B------:R-:W-:Y:S06]  /*12830*/  BRA `(.L_x_2209) ;  /* 0xffffffe400ac7947 */ /* 0x000fec000383ffff */
.L_x_2155:
[----:B------:R-:W-:Y:S01]  /*12840*/  BSSY B0, `(.L_x_2210) ;  /* 0x0000007000007945 */ /* 0x000fe20003800000 */
[----:B------:R-:W-:Y:S01]  /*12850*/  MOV R13, R2 ;  /* 0x00000002000d7202 */ /* 0x000fe20000000f00 */
[----:B------:R-:W-:Y:S02]  /*12860*/  IMAD.MOV.U32 R11, RZ, RZ, 0x1f ;  /* 0x0000001fff0b7424 */ /* 0x000fe400078e00ff */
[----:B------:R-:W-:-:S07]  /*12870*/  IMAD.MOV.U32 R15, RZ, RZ, -0x1 ;  /* 0xffffffffff0f7424 */ /* 0x000fce00078e00ff */
[----:B012---:R-:W-:Y:S05]  /*12880*/  WARPSYNC.COLLECTIVE R15, `(.L_x_2211) ;  /* 0x000000000f087348 */ /* 0x007fea0003c00000 */
[----:B------:R3:W4:Y:S02]  /*12890*/  SHFL.IDX P6, R14, R13, R12, R11 ;  /* 0x0000000c0d0e7389 */ /* 0x00072400000c000b */
[----:B01234-:R-:W-:Y:S01]  /*128a0*/  ENDCOLLECTIVE ;  /* 0x000000000000791b */ /* 0x01ffe20003800000 */
.L_x_2211:
[----:B------:R-:W-:Y:S05]  /*128b0*/  BSYNC B0 ;  /* 0x0000000000007941 */ /* 0x000fea0003800000 */
.L_x_2210:
[----:B------:R-:W-:Y:S01]  /*128c0*/  IMAD.MOV.U32 R7, RZ, RZ, R14 ;  /* 0x000000ffff077224 */ /* 0x000fe200078e000e */
[----:B------:R-:W-:Y:S06]  /*128d0*/  BRA `(.L_x_2154) ;  /* 0xffffffe400a07947 */ /* 0x000fec000383ffff */
.L_x_2159:
[----:B-1----:R1:W2:Y:S02]  /*128e0*/  SYNCS.PHASECHK.TRANS64.TRYWAIT P0, [R0+URZ+0x28820], R3 ;  /* 0x02882003000075a7 */ /* 0x0022a4000800017f */
[----:B--2---:R-:W-:Y:S05]  /*128f0*/  @!P0 NANOSLEEP.SYNCS 0x989680 ;  /* 0x009896800000895d */ /* 0x004fea0003900000 */
[----:B------:R-:W2:Y:S02]  /*12900*/  @!P0 SYNCS.PHASECHK.TRANS64 P0, [R0+URZ+0x28820], R3 ;  /* 0x02882003000085a7 */ /* 0x000ea4000800007f */
[----:B--2---:R-:W-:Y:S05]  /*12910*/  @!P0 BRA `(.L_x_2159) ;  /* 0xfffffffc00f08947 */ /* 0x004fea000383ffff */
[----:B------:R-:W-:Y:S05]  /*12920*/  BRA `(.L_x_2212) ;  /* 0xffffffec00147947 */ /* 0x000fea000383ffff */
.L_x_2160:
        /* <DEDUP_REMOVED lines=11> */
.L_x_2214:
[----:B------:R-:W-:Y:S05]  /*129e0*/  BSYNC B0 ;  /* 0x0000000000007941 */ /* 0x000fea0003800000 */
.L_x_2213:
[----:B------:R-:W-:Y:S05]  /*129f0*/  BRA `(.L_x_2215) ;  /* 0xffffffe800fc7947 */ /* 0x000fea000383ffff */
.L_x_2163:
[----:B------:R-:W-:Y:S01]  /*12a00*/  BSSY B1, `(.L_x_2216) ;  /* 0x0000006000017945 */ /* 0x000fe20003800000 */
[----:B------:R-:W-:-:S07]  /*12a10*/  IMAD.MOV.U32 R15, RZ, RZ, -0x1 ;  /* 0xffffffffff0f7424 */ /* 0x000fce00078e00ff */
[----:B012---:R-:W-:Y:S05]  /*12a20*/  WARPSYNC.COLLECTIVE R15, `(.L_x_2217) ;  /* 0x000000000f0c7348 */ /* 0x007fea0003c00000 */
[----:B------:R-:W-:Y:S02]  /*12a30*/  ELECT P6, UR62, PT ;  /* 0x00000000003e782f */ /* 0x000fe400038c0000 */
[----:B------:R-:W-:Y:S01]  /*12a40*/  MOV R14, UR62 ;  /* 0x0000003e000e7c02 */ /* 0x000fe20008000f00 */
[----:B012---:R-:W-:Y:S10]  /*12a50*/  ENDCOLLECTIVE ;  /* 0x000000000000791b */ /* 0x007ff40003800000 */
.L_x_2217:
[----:B------:R-:W-:Y:S05]  /*12a60*/  BSYNC B1 ;  /* 0x0000000000017941 */ /* 0x000fea0003800000 */
.L_x_2216:
[----:B------:R-:W-:Y:S05]  /*12a70*/  BRA `(.L_x_2218) ;  /* 0xffffffe800f47947 */ /* 0x000fea000383ffff */
.L_x_2165:
[----:B-1----:R1:W2:Y:S02]  /*12a80*/  SYNCS.PHASECHK.TRANS64.TRYWAIT P0, [R6+URZ], R5 ;  /* 0x00000005060075a7 */ /* 0x0022a4000800017f */
[----:B--2---:R-:W-:Y:S05]  /*12a90*/  @!P0 NANOSLEEP.SYNCS 0x989680 ;  /* 0x009896800000895d */ /* 0x004fea0003900000 */
[----:B------:R-:W2:Y:S02]  /*12aa0*/  @!P0 SYNCS.PHASECHK.TRANS64 P0, [R6+URZ], R5 ;  /* 0x00000005060085a7 */ /* 0x000ea4000800007f */
[----:B--2---:R-:W-:Y:S05]  /*12ab0*/  @!P0 BRA `(.L_x_2165) ;  /* 0xfffffffc00f08947 */ /* 0x004fea000383ffff */
[----:B------:R-:W-:Y:S05]  /*12ac0*/  BRA `(.L_x_2219) ;  /* 0xffffffec00307947 */ /* 0x000fea000383ffff */
.L_x_2166:
[----:B--2---:R2:W3:Y:S02]  /*12ad0*/  SYNCS.PHASECHK.TRANS64.TRYWAIT P0, [R7+URZ], R2 ;  /* 0x00000002070075a7 */ /* 0x0044e4000800017f */
[----:B---3--:R-:W-:Y:S05]  /*12ae0*/  @!P0 NANOSLEEP.SYNCS 0x989680 ;  /* 0x009896800000895d */ /* 0x008fea0003900000 */
[----:B------:R-:W3:Y:S02]  /*12af0*/  @!P0 SYNCS.PHASECHK.TRANS64 P0, [R7+URZ], R2 ;  /* 0x00000002070085a7 */ /* 0x000ee4000800007f */
[----:B---3--:R-:W-:Y:S05]  /*12b00*/  @!P0 BRA `(.L_x_2166) ;  /* 0xfffffffc00f08947 */ /* 0x008fea000383ffff */
[----:B------:R-:W-:Y:S05]  /*12b10*/  BRA `(.L_x_2220) ;  /* 0xffffffec00247947 */ /* 0x000fea000383ffff */
.L_x_2168:
[----:B---3--:R3:W4:Y:S02]  /*12b20*/  SYNCS.PHASECHK.TRANS64.TRYWAIT P0, [R4+URZ], R5 ;  /* 0x00000005040075a7 */ /* 0x008724000800017f */
[----:B----4-:R-:W-:Y:S05]  /*12b30*/  @!P0 NANOSLEEP.SYNCS 0x989680 ;  /* 0x009896800000895d */ /* 0x010fea0003900000 */
[----:B------:R-:W4:Y:S02]  /*12b40*/  @!P0 SYNCS.PHASECHK.TRANS64 P0, [R4+URZ], R5 ;  /* 0x00000005040085a7 */ /* 0x000f24000800007f */
[----:B----4-:R-:W-:Y:S05]  /*12b50*/  @!P0 BRA `(.L_x_2168) ;  /* 0xfffffffc00f08947 */ /* 0x010fea000383ffff */
[----:B------:R-:W-:Y:S05]  /*12b60*/  BRA `(.L_x_2221) ;  /* 0xffffffec002c7947 */ /* 0x000fea000383ffff */
.L_x_2222:
        /* <DEDUP_REMOVED lines=9> */
.L_x_2734:


//--------------------- .text._ZN7cutlass13device_kernelIN5flash11enable_sm90INS1_16FlashAttnFwdSm90INS1_25CollectiveMainloopFwdSm90ILi2EN4cute5tupleIJNS5_1CILi1EEES8_S8_EEENS6_IJNS7_ILi128EEESA_SA_EEELi128ENS_6half_tEfNS_4arch4Sm90ELb1ELb0ELb1ELb1ELb0ELb1ELb0ELb1ELb1ELb0ELb0ELb0EEENS1_21CollectiveEpilogueFwdISB_S9_SC_SE_Li256ELb1ELb0ELb0ELb0EEENS1_36VarlenDynamicPersistentTileSchedulerILi128ELi128ELi256ELi32ELb0ELb0ELb1ELb1ELb1ELb1EEEEEEEEEvNT_6ParamsE --------------------------
	.section	.text._ZN7cutlass13device_kernelIN5flash11enable_sm90INS1_16FlashAttnFwdSm90INS1_25CollectiveMainloopFwdSm90ILi2EN4cute5tupleIJNS5_1CILi1EEES8_S8_EEENS6_IJNS7_ILi128EEESA_SA_EEELi128ENS_6half_tEfNS_4arch4Sm90ELb1ELb0ELb1ELb1ELb0ELb1ELb0ELb1ELb1ELb0ELb0ELb0EEENS1_21CollectiveEpilogueFwdISB_S9_SC_SE_Li256ELb1ELb0ELb0ELb0EEENS1_36VarlenDynamicPersistentTileSchedulerILi128ELi128ELi256ELi32ELb0ELb0ELb1ELb1ELb1ELb1EEEEEEEEEvNT_6ParamsE,"ax",@progbits
	.align	128
.text._ZN7cutlass13device_kernelIN5flash11enable_sm90INS1_16FlashAttnFwdSm90INS1_25CollectiveMainloopFwdSm90ILi2EN4cute5tupleIJNS5_1CILi1EEES8_S8_EEENS6_IJNS7_ILi128EEESA_SA_EEELi128ENS_6half_tEfNS_4arch4Sm90ELb1ELb0ELb1ELb1ELb0ELb1ELb0ELb1ELb1ELb0ELb0ELb0EEENS1_21CollectiveEpilogueFwdISB_S9_SC_SE_Li256ELb1ELb0ELb0ELb0EEENS1_36VarlenDynamicPersistentTileSchedulerILi128ELi128ELi256ELi32ELb0ELb0ELb1ELb1ELb1ELb1EEEEEEEEEvNT_6ParamsE:
        .type           _ZN7cutlass13device_kernelIN5flash11enable_sm90INS1_16FlashAttnFwdSm90INS1_25CollectiveMainloopFwdSm90ILi2EN4cute5tupleIJNS5_1CILi1EEES8_S8_EEENS6_IJNS7_ILi128EEESA_SA_EEELi128ENS_6half_tEfNS_4arch4Sm90ELb1ELb0ELb1ELb1ELb0ELb1ELb0ELb1ELb1ELb0ELb0ELb0EEENS1_21CollectiveEpilogueFwdISB_S9_SC_SE_Li256ELb1ELb0ELb0ELb0EEENS1_36VarlenDynamicPersistentTileSchedulerILi128ELi128ELi256ELi32ELb0ELb0ELb1ELb1ELb1ELb1EEEEEEEEEvNT_6ParamsE,@function
        .size           _ZN7cutlass13device_kernelIN5flash11enable_sm90INS1_16FlashAttnFwdSm90INS1_25CollectiveMainloopFwdSm90ILi2EN4cute5tupleIJNS5_1CILi1EEES8_S8_EEENS6_IJNS7_ILi128EEESA_SA_EEELi128ENS_6half_tEfNS_4arch4Sm90ELb1ELb0ELb1ELb1ELb0ELb1ELb0ELb1ELb1ELb0ELb0ELb0EEENS1_21CollectiveEpilogueFwdISB_S9_SC_SE_Li256ELb1ELb0ELb0ELb0EEENS1_36VarlenDynamicPersistentTileSchedulerILi128ELi128ELi256ELi32ELb0ELb0ELb1ELb1ELb1ELb1EEEEEEEEEvNT_6ParamsE,(.L_x_2735 - _ZN7cutlass13device_kernelIN5flash11enable_sm90INS1_16FlashAttnFwdSm90INS1_25CollectiveMainloopFwdSm90ILi2EN4cute5tupleIJNS5_1CILi1EEES8_S8_EEENS6_IJNS7_ILi128EEESA_SA_EEELi128ENS_6half_tEfNS_4arch4Sm90ELb1ELb0ELb1ELb1ELb0ELb1ELb0ELb1ELb1ELb0ELb0ELb0EEENS1_21CollectiveEpilogueFwdISB_S9_SC_SE_Li256ELb1ELb0ELb0ELb0EEENS1_36VarlenDynamicPersistentTileSchedulerILi128ELi128ELi256ELi32ELb0ELb0ELb1ELb1ELb1ELb1EEEEEEEEEvNT_6ParamsE)
        .other          _ZN7cutlass13device_kernelIN5flash11enable_sm90INS1_16FlashAttnFwdSm90INS1_25CollectiveMainloopFwdSm90ILi2EN4cute5tupleIJNS5_1CILi1EEES8_S8_EEENS6_IJNS7_ILi128EEESA_SA_EEELi128ENS_6half_tEfNS_4arch4Sm90ELb1ELb0ELb1ELb1ELb0ELb1ELb0ELb1ELb1ELb0ELb0ELb0EEENS1_21CollectiveEpilogueFwdISB_S9_SC_SE_Li256ELb1ELb0ELb0ELb0EEENS1_36VarlenDynamicPersistentTileSchedulerILi128ELi128ELi256ELi32ELb0ELb0ELb1ELb1ELb1ELb1EEEEEEEEEvNT_6ParamsE,@"STO_CUDA_ENTRY STV_DEFAULT"
_ZN7cutlass13device_kernelIN5flash11enable_sm90INS1_16FlashAttnFwdSm90INS1_25CollectiveMainloopFwdSm90ILi2EN4cute5tupleIJNS5_1CILi1EEES8_S8_EEENS6_IJNS7_ILi128EEESA_SA_EEELi128ENS_6half_tEfNS_4arch4Sm90ELb1ELb0ELb1ELb1ELb0ELb1ELb0ELb1ELb1ELb0ELb0ELb0EEENS1_21CollectiveEpilogueFwdISB_S9_SC_SE_Li256ELb1ELb0ELb0ELb0EEENS1_36VarlenDynamicPersistentTileSchedulerILi128ELi128ELi256ELi32ELb0ELb0ELb1ELb1ELb1ELb1EEEEEEEEEvNT_6ParamsE:
        /* <DEDUP_REMOVED lines=26> */
.L_x_2224:
[----:B------:R-:W-:Y:S05]  /*01a0*/  BSYNC B0 ;  /* 0x0000000000007941 */ /* 0x000fea0003800000 */
.L_x_2223:
        /* <DEDUP_REMOVED lines=40> */
.L_x_2225:
        /* <DEDUP_REMOVED lines=22> */
.L_x_2226:
        /* <DEDUP_REMOVED lines=18> */
.L_x_2227:
        /* <DEDUP_REMOVED lines=22> */
.L_x_2228:
        /* <DEDUP_REMOVED lines=22> */
.L_x_2229:
[----:B--2---:R-:W-:Y:S01]  /*0970*/  ISETP.NE.AND P0, PT, R2, RZ, PT ;  /* 0x000000ff0200720c */ /* 0x004fe20003f05270 */
[----:B------:R-:W-:Y:S01]  /*0980*/  IMAD.MOV.U32 R2, RZ, RZ, 0x1 ;  /* 0x00000001ff027424 */ /* 0x000fe200078e00ff */
[----:B------:R-:W-:Y:S01]  /*0990*/  NOP ;  /* 0x0000000000007918 */ /* 0x000fe20000000000 */
[----:B------:R-:W-:Y:S01]  /*09a0*/  ULDC.64 UR38, c[0x0][0x208] ;  /* 0x0000820000267ab9 */ /* 0x000fe20000000a00 */
[----:B------:R-:W-:Y:S02]  /*09b0*/  BSSY B7, `(.L_x_2230) ;  /* 0x0001e26000077945 */ /* 0x000fe40003800000 */
[----:B------:R-:W-:-:S05]  /*09c0*/  SEL R2, R2, 0x2, !P0 ;  /* 0x0000000202027807 */ /* 0x000fca0004000000 */
[----:B------:R2:W-:Y:S01]  /*09d0*/  STL [R1+0x30], R2 ;  /* 0x0000300201007387 */ /* 0x0005e20000100800 */
[----:B01-34-:R-:W-:Y:S06]  /*09e0*/  BAR.SYNC.DEFER_BLOCKING 0x0 ;  /* 0x0000000000007b1d */ /* 0x01bfec0000010000 */
[----:B------:R-:W-:Y:S05]  /*09f0*/  @!P0 BRA `(.L_x_2231) ;  /* 0x0000018400508947 */ /* 0x000fea0003800000 */
.L_x_2232:
        /* <DEDUP_REMOVED lines=12> */
[----:B--2---:R-:W-:-:S02]  /*0ac0*/  IMAD.U32 R2, RZ, RZ, UR4 ;  /* 0x00000004ff027e24 */ /* 0x004fc4000f8e00ff */
[----:B------:R-:W-:-:S03]  /*0ad0*/  ULDC UR4, c[0x0][0xc14] ;  /* 0x0003050000047ab9 */ /* 0x000fc60000000800 */
[----:B------:R-:W0:Y:S01]  /*0ae0*/  LDS.128 R192, [R2+0x288d0] ;  /* 0x0288d00002c07984 */ /* 0x000e220000000c00 */
[----:B------:R-:W-:Y:S06]  /*0af0*/  BAR.ARV 0x4, 0x120 ;  /* 0x0104800000007b1d */ /* 0x000fec0000002000 */
[----:B0-----:R-:W-:-:S13]  /*0b00*/  ISETP.GE.AND P0, PT, R195, UR4, PT ;  /* 0x00000004c3007c0c */ /* 0x001fda000bf06270 */
[----:B------:R-:W-:Y:S05]  /*0b10*/  @P0 BRA `(.L_x_2233) ;  /* 0x000001e0003c0947 */ /* 0x000fea0003800000 */
[----:B------:R-:W2:Y:S01]  /*0b20*/  LDL.LU R11, [R1+0x30] ;  /* 0x00003000010b7983 */ /* 0x000ea20000300800 */
[----:B------:R-:W-:Y:S01]  /*0b30*/  IADD3 R233, R3, -0x80, RZ ;  /* 0xffffff8003e97810 */ /* 0x000fe20007ffe0ff */
[----:B------:R-:W-:Y:S01]  /*0b40*/  VIADD R226, R2, 0x10400 ;  /* 0x0001040002e27836 */ /* 0x000fe20000000000 */
[----:B------:R-:W-:Y:S02]  /*0b50*/  MOV R223, RZ ;  /* 0x000000ff00df7202 */ /* 0x000fe40000000f00 */
[----:B------:R-:W-:Y:S02]  /*0b60*/  CS2R R184, SRZ ;  /* 0x0000000000b87805 */ /* 0x000fe4000001ff00 */
[----:B------:R-:W-:Y:S02]  /*0b70*/  SHF.R.S32.HI R0, RZ, 0x1f, R233 ;  /* 0x0000001fff007819 */ /* 0x000fe400000114e9 */
[----:B------:R-:W-:Y:S02]  /*0b80*/  CS2R R190, SRZ ;  /* 0x0000000000be7805 */ /* 0x000fe4000001ff00 */
[----:B------:R-:W-:-:S02]  /*0b90*/  LEA.HI R4, R0, R233, RZ, 0x7 ;  /* 0x000000e900047211 */ /* 0x000fc400078f38ff */
[----:B------:R-:W-:Y:S02]  /*0ba0*/  LEA.HI R5, R0, R233, RZ, 0x5 ;  /* 0x000000e900057211 */ /* 0x000fe400078f28ff */
[C---:B------:R-:W-:Y:S02]  /*0bb0*/  LOP3.LUT R6, R4.reuse, 0xffffff80, RZ, 0xc0, !PT ;  /* 0xffffff8004067812 */ /* 0x040fe400078ec0ff */
        /* <DEDUP_REMOVED lines=8> */
[----:B------:R-:W-:Y:S02]  /*0c40*/  LEA.HI R10, R10, R227, RZ, 0x5 ;  /* 0x000000e30a0a7211 */ /* 0x000fe400078f28ff */
[--C-:B------:R-:W-:Y:S02]  /*0c50*/  SHF.R.S32.HI R6, RZ, 0x2, R7.reuse ;  /* 0x00000002ff067819 */ /* 0x100fe40000011407 */
[----:B------:R-:W-:-:S02]  /*0c60*/  SHF.R.S32.HI R3, RZ, 0x1f, R7 ;  /* 0x0000001fff037819 */ /* 0x000fc40000011407 */
[----:B------:R-:W-:Y:S02]  /*0c70*/  SHF.R.S32.HI R10, RZ, 0x5, R10 ;  /* 0x00000005ff0a7819 */ /* 0x000fe4000001140a */
[----:B------:R-:W-:Y:S02]  /*0c80*/  LEA.HI R8, R3, R6, RZ, 0x3 ;  /* 0x0000000603087211 */ /* 0x000fe400078f18ff */
[----:B------:R-:W-:Y:S02]  /*0c90*/  LEA.HI R3, R0, R233, RZ, 0x4 ;  /* 0x000000e900037211 */ /* 0x000fe400078f20ff */
[----:B------:R-:W-:Y:S02]  /*0ca0*/  LOP3.LUT R9, R8, 0xfffffff8, RZ, 0xc0, !PT ;  /* 0xfffffff808097812 */ /* 0x000fe400078ec0ff */
[----:B------:R-:W-:Y:S02]  /*0cb0*/  SHF.R.S32.HI R8, RZ, 0x4, R3 ;  /* 0x00000004ff087819 */ /* 0x000fe40000011403 */
[----:B------:R-:W-:Y:S01]  /*0cc0*/  IADD3 R4, R231, -R4, RZ ;  /* 0x80000004e7047210 */ /* 0x000fe20007ffe0ff */
[----:B------:R-:W-:Y:S01]  /*0cd0*/  IMAD.IADD R9, R6, 0x1, -R9 ;  /* 0x0000000106097824 */ /* 0x000fe200078e0a09 */
[----:B------:R-:W-:-:S02]  /*0ce0*/  LOP3.LUT R6, R3, 0x3fffff0, RZ, 0xc0, !PT ;  /* 0x03fffff003067812 */ /* 0x000fc400078ec0ff */
[----:B------:R-:W-:Y:S01]  /*0cf0*/  LEA.HI R3, R3, R8, RZ, 0x1 ;  /* 0x0000000803037211 */ /* 0x000fe200078f08ff */
[----:B------:R-:W-:Y:S01]  /*0d00*/  IMAD R9, R10, 0x10, R9 ;  /* 0x000000100a097824 */ /* 0x000fe200078e0209 */
[----:B------:R-:W-:Y:S02]  /*0d10*/  IADD3 R6, R233, -R6, RZ ;  /* 0x80000006e9067210 */ /* 0x000fe40007ffe0ff */
[----:B------:R-:W-:Y:S01]  /*0d20*/  LOP3.LUT R3, R3, 0x1ffffffe, RZ, 0xc0, !PT ;  /* 0x1ffffffe03037812 */ /* 0x000fe200078ec0ff */
[----:B------:R-:W-:Y:S01]  /*0d30*/  IMAD R213, R4, 0x40, R9 ;  /* 0x0000004004d57824 */ /* 0x000fe200078e0209 */
[----:B------:R-:W-:Y:S01]  /*0d40*/  LOP3.LUT R212, R7, 0x7ffffffc, RZ, 0xc0, !PT ;  /* 0x7ffffffc07d47812 */ /* 0x000fe200078ec0ff */
[----:B------:R-:W-:Y:S02]  /*0d50*/  IMAD R6, R6, 0x40, R5 ;  /* 0x0000004006067824 */ /* 0x000fe400078e0205 */
[----:B------:R-:W-:Y:S02]  /*0d60*/  IMAD.IADD R3, R8, 0x1, -R3 ;  /* 0x0000000108037824 */ /* 0x000fe400078e0a03 */
[----:B------:R-:W-:-:S02]  /*0d70*/  IMAD.IADD R212, R227, 0x1, -R212 ;  /* 0x00000001e3d47824 */ /* 0x000fc400078e0ad4 */
        /* <DEDUP_REMOVED lines=20> */
[----:B------:R-:W-:Y:S01]  /*0ec0*/  SHF.L.U32 R201, R188, 0x6, RZ ;  /* 0x00000006bcc97819 */ /* 0x000fe200000006ff */
[----:B------:R-:W-:Y:S01]  /*0ed0*/  IMAD.SHL.U32 R5, R5, 0x40, RZ ;  /* 0x0000004005057824 */ /* 0x000fe200078e00ff */
[----:B------:R-:W-:Y:S01]  /*0ee0*/  LEA.HI R4, R4, R189, RZ, 0x3 ;  /* 0x000000bd04047211 */ /* 0x000fe200078f18ff */
[----:B------:R-:W-:Y:S01]  /*0ef0*/  IMAD.SHL.U32 R0, R0, 0x40, RZ ;  /* 0x0000004000007824 */ /* 0x000fe200078e00ff */
[----:B------:R-:W-:Y:S01]  /*0f00*/  LOP3.LUT R3, R202, 0x1c0, RZ, 0xc0, !PT ;  /* 0x000001c0ca037812 */ /* 0x000fe200078ec0ff */
[----:B------:R-:W-:Y:S01]  /*0f10*/  IMAD.SHL.U32 R22, R219, 0x4, RZ ;  /* 0x00000004db167824 */ /* 0x000fe200078e00ff */
[----:B------:R-:W-:Y:S01]  /*0f20*/  LOP3.LUT R201, R201, 0x1c0, RZ, 0xc0, !PT ;  /* 0x000001c0c9c97812 */ /* 0x000fe200078ec0ff */
[----:B------:R-:W-:Y:S01]  /*0f30*/  VIADD R196, R16, 0x40 ;  /* 0x0000004010c47836 */ /* 0x000fe20000000000 */
[----:B------:R-:W-:-:S02]  /*0f40*/  LOP3.LUT R199, R199, 0x1c0, RZ, 0xc0, !PT ;  /* 0x000001c0c7c77812 */ /* 0x000fc400078ec0ff */
[----:B------:R-:W-:Y:S02]  /*0f50*/  SHF.L.U32 R4, R4, 0x6, RZ ;  /* 0x0000000604047819 */ /* 0x000fe400000006ff */
[----:B------:R-:W-:Y:S02]  /*0f60*/  LOP3.LUT R200, R200, 0x1c0, RZ, 0xc0, !PT ;  /* 0x000001c0c8c87812 */ /* 0x000fe400078ec0ff */
[----:B------:R-:W-:Y:S02]  /*0f70*/  SHF.R.U32.HI R209, RZ, 0x3, R3 ;  /* 0x00000003ffd17819 */ /* 0x000fe40000011603 */
[--C-:B------:R-:W-:Y:S02]  /*0f80*/  LOP3.LUT R214, R3, 0x38, R16.reuse, 0xf8, !PT ;  /* 0x0000003803d67812 */ /* 0x100fe400078ef810 */
[----:B------:R-:W-:Y:S02]  /*0f90*/  SHF.R.U32.HI R207, RZ, 0x3, R201 ;  /* 0x00000003ffcf7819 */ /* 0x000fe400000116c9 */
[----:B------:R-:W-:-:S02]  /*0fa0*/  LOP3.LUT R3, R201, 0x38, R16, 0xf8, !PT ;  /* 0x00000038c9037812 */ /* 0x000fc400078ef810 */
[----:B------:R-:W-:Y:S02]  /*0fb0*/  SHF.R.U32.HI R203, RZ, 0x3, R199 ;  /* 0x00000003ffcb7819 */ /* 0x000fe400000116c7 */
[----:B------:R-:W-:Y:S02]  /*0fc0*/  LOP3.LUT R7, R199, 0x38, R16, 0xf8, !PT ;  /* 0x00000038c7077812 */ /* 0x000fe400078ef810 */
[----:B------:R-:W-:Y:S02]  /*0fd0*/  LOP3.LUT R208, R5, 0xfffffe00, RZ, 0xc0, !PT ;  /* 0xfffffe0005d07812 */ /* 0x000fe400078ec0ff */
[----:B------:R-:W-:Y:S02]  /*0fe0*/  LOP3.LUT R204, R4, 0xfffffe00, RZ, 0xc0, !PT ;  /* 0xfffffe0004cc7812 */ /* 0x000fe400078ec0ff */
[----:B------:R-:W-:Y:S02]  /*0ff0*/  SHF.R.U32.HI R205, RZ, 0x3, R200 ;  /* 0x00000003ffcd7819 */ /* 0x000fe400000116c8 */
[----:B------:R-:W-:-:S02]  /*1000*/  LOP3.LUT R6, R200, 0x38, R16, 0xf8, !PT ;  /* 0x00000038c8067812 */ /* 0x000fc400078ef810 */
[----:B------:R-:W-:Y:S02]  /*1010*/  LOP3.LUT R206, R0, 0xfffffe00, RZ, 0xc0, !PT ;  /* 0xfffffe0000ce7812 */ /* 0x000fe400078ec0ff */
[----:B------:R-:W-:Y:S02]  /*1020*/  LOP3.LUT R214, R210, R214, R209, 0xf6, !PT ;  /* 0x000000d6d2d67212 */ /* 0x000fe400078ef6d1 */
[----:B------:R-:W-:Y:S02]  /*1030*/  LOP3.LUT R3, R208, R3, R207, 0xf6, !PT ;  /* 0x00000003d0037212 */ /* 0x000fe400078ef6cf */
[----:B------:R-:W-:Y:S01]  /*1040*/  LOP3.LUT R7, R204, R7, R203, 0xf6, !PT ;  /* 0x00000007cc077212 */ /* 0x000fe200078ef6cb */
[--C-:B------:R-:W-:Y:S01]  /*1050*/  IMAD R211, R214, 0x2, R226.reuse ;  /* 0x00000002d6d37824 */ /* 0x100fe200078e02e2 */
[----:B------:R-:W-:Y:S01]  /*1060*/  LOP3.LUT R229, R206, R6, R205, 0xf6, !PT ;  /* 0x00000006cee57212 */ /* 0x000fe200078ef6cd */
[----:B------:R-:W-:Y:S01]  /*1070*/  IMAD R230, R3, 0x2, R226 ;  /* 0x0000000203e67824 */ /* 0x000fe200078e02e2 */
[----:B------:R-:W-:Y:S01]  /*1080*/  SHF.R.S32.HI R19, RZ, 0x1f, R18 ;  /* 0x0000001fff137819 */ /* 0x000fe20000011412 */
[----:B------:R-:W-:Y:S01]  /*1090*/  IMAD R228, R7, 0x2, R226 ;  /* 0x0000000207e47824 */ /* 0x000fe200078e02e2 */
[----:B------:R-:W-:-:S02]  /*10a0*/  SHF.R.S32.HI R217, RZ, 0x1f, R188 ;  /* 0x0000001fffd97819 */ /* 0x000fc400000114bc */
[----:B------:R-:W-:Y:S02]  /*10b0*/  SHF.R.S32.HI R216, RZ, 0x1f, R187 ;  /* 0x0000001fffd87819 */ /* 0x000fe400000114bb */
[----:B------:R-:W-:Y:S02]  /*10c0*/  SHF.R.S32.HI R215, RZ, 0x1f, R189 ;  /* 0x0000001fffd77819 */ /* 0x000fe400000114bd */
[----:B------:R-:W-:Y:S02]  /*10d0*/  SHF.R.S32.HI R17, RZ, 0x1f, R16 ;  /* 0x0000001fff117819 */ /* 0x000fe40000011410 */
[----:B------:R-:W-:Y:S02]  /*10e0*/  IADD3 R186, R22, 0x20, RZ ;  /* 0x0000002016ba7810 */ /* 0x000fe40007ffe0ff */
[----:B------:R-:W-:Y:S02]  /*10f0*/  LEA R229, R229, R226, 0x1 ;  /* 0x000000e2e5e57211 */ /* 0x000fe400078e08ff */
[----:B--2---:R-:W-:-:S07]  /*1100*/  LOP3.LUT R197, R11, 0x1, RZ, 0xfc, !PT ;  /* 0x000000010bc57812 */ /* 0x004fce00078efcff */
.L_x_2454:
[----:B0----5:R-:W0:Y:S02]  /*1110*/  LDC.64 R4, c[0x0][0xc60] ;  /* 0x00031800ff047b82 */ /* 0x021e240000000a00 */
[----:B0-----:R-:W-:-:S05]  /*1120*/  IMAD.WIDE R4, R195, 0x4, R4 ;  /* 0x00000004c3047825 */ /* 0x001fca00078e0204 */
[----:B------:R-:W2:Y:S01]  /*1130*/  LDG.E R222, desc[UR38][R4.64] ;  /* 0x0000002604de7981 */ /* 0x000ea2000c1e1900 */
[----:B------:R-:W-:Y:S05]  /*1140*/  YIELD ;  /* 0x0000000000007946 */ /* 0x000fea0003800000 */
[----:B------:R-:W-:Y:S01]  /*1150*/  ULDC.64 UR4, c[0x0][0xa28] ;  /* 0x00028a0000047ab9 */ /* 0x000fe20000000a00 */
[----:B------:R-:W-:Y:S01]  /*1160*/  ULDC.64 UR8, c[0x0][0xa18] ;  /* 0x0002860000087ab9 */ /* 0x000fe20000000a00 */
[----:B------:R-:W-:Y:S01]  /*1170*/  ISETP.NE.U32.AND P1, PT, RZ, UR4, PT ;  /* 0x00000004ff007c0c */ /* 0x000fe2000bf25070 */
[----:B------:R-:W-:Y:S01]  /*1180*/  ULDC.64 UR6, c[0x0][0xa08] ;  /* 0x0002820000067ab9 */ /* 0x000fe20000000a00 */
[----:B------:R-:W-:Y:S01]  /*1190*/  IMAD.MOV.U32 R3, RZ, RZ, RZ ;  /* 0x000000ffff037224 */ /* 0x000fe200078e00ff */
[----:B------:R-:W-:-:S02]  /*11a0*/  ISETP.NE.U32.AND P0, PT, RZ, UR6, PT ;  /* 0x00000006ff007c0c */ /* 0x000fc4000bf05070 */
[----:B------:R-:W-:Y:S02]  /*11b0*/  ISETP.NE.AND.EX P1, PT, RZ, UR5, PT, P1 ;  /* 0x00000005ff007c0c */ /* 0x000fe4000bf25310 */
[----:B------:R-:W-:Y:S02]  /*11c0*/  ISETP.NE.AND.EX P0, PT, RZ, UR7, PT, P0 ;  /* 0x00000007ff007c0c */ /* 0x000fe4000bf05300 */
[----:B------:R-:W-:Y:S02]  /*11d0*/  MOV R29, RZ ;  /* 0x000000ff001d7202 */ /* 0x000fe40000000f00 */
[----:B--2---:R-:W-:Y:S01]  /*11e0*/  SHF.R.S32.HI R225, RZ, 0x1f, R222 ;  /* 0x0000001fffe17819 */ /* 0x004fe200000114de */
[----:B------:R-:W-:-:S06]  /*11f0*/  IMAD.SHL.U32 R220, R222, 0x4, RZ ;  /* 0x00000004dedc7824 */ /* 0x000fcc00078e00ff */
[C---:B---34-:R-:W-:Y:S02]  /*1200*/  @P1 LEA R6, P2, R222.reuse, UR4, 0x2 ;  /* 0x00000004de061c11 */ /* 0x058fe4000f8410ff */
[C-C-:B------:R-:W-:Y:S02]  /*1210*/  SHF.L.U64.HI R221, R222.reuse, 0x2, R225.reuse ;  /* 0x00000002dedd7819 */ /* 0x140fe400000102e1 */
[----:B------:R-:W-:Y:S02]  /*1220*/  @P1 LEA.HI.X R7, R222, UR5, R225, 0x2, P2 ;  /* 0x00000005de071c11 */ /* 0x000fe400090f14e1 */
[----:B------:R-:W-:Y:S01]  /*1230*/  ISETP.NE.U32.AND P2, PT, RZ, UR8, PT ;  /* 0x00000008ff007c0c */ /* 0x000fe2000bf45070 */
[----:B------:R-:W-:Y:S01]  /*1240*/  ULDC UR4, c[0x0][0x288] ;  /* 0x0000a20000047ab9 */ /* 0x000fe20000000800 */
[----:B------:R-:W-:Y:S01]  /*1250*/  IADD3 R8, P3, R220, UR6, RZ ;  /* 0x00000006dc087c10 */ /* 0x000fe2000ff7e0ff */
[----:B------:R0:W5:Y:S01]  /*1260*/  @P1 LDG.E R3, desc[UR38][R6.64] ;  /* 0x0000002606031981 */ /* 0x000162000c1e1900 */
[----:B------:R-:W-:Y:S01]  /*1270*/  ISETP.NE.AND.EX P2, PT, RZ, UR9, PT, P2 ;  /* 0x00000009ff007c0c */ /* 0x000fe2000bf45320 */
[----:B------:R-:W-:Y:S01]  /*1280*/  IMAD.U32 R195, RZ, RZ, UR4 ;  /* 0x00000004ffc37e24 */ /* 0x000fe2000f8e00ff */
[----:B------:R-:W-:Y:S01]  /*1290*/  IADD3.X R9, R221, UR7, RZ, P3, !PT ;  /* 0x00000007dd097c10 */ /* 0x000fe20009ffe4ff */
[----:B------:R-:W-:-:S04]  /*12a0*/  ULDC.64 UR4, c[0x0][0x3f8] ;  /* 0x0000fe0000047ab9 */ /* 0x000fc80000000a00 */
[----:B------:R0:W5:Y:S06]  /*12b0*/  @P0 LDG.E R29, desc[UR38][R8.64] ;  /* 0x00000026081d0981 */ /* 0x00016c000c1e1900 */
[----:B------:R-:W-:-:S04]  /*12c0*/  @P2 IADD3 R4, P1, R220, UR8, RZ ;  /* 0x00000008dc042c10 */ /* 0x000fc8000ff3e0ff */
[----:B------:R-:W-:-:S05]  /*12d0*/  @P2 IADD3.X R5, R221, UR9, RZ, P1, !PT ;  /* 0x00000009dd052c10 */ /* 0x000fca0008ffe4ff */
        /* <DEDUP_REMOVED lines=8> */
[----:B------:R-:W-:Y:S01]  /*1360*/  IMAD.U32 R24, RZ, RZ, UR5 ;  /* 0x00000005ff187e24 */ /* 0x000fe2000f8e00ff */
[----:B------:R-:W-:Y:S01]  /*1370*/  MOV R28, UR4 ;  /* 0x00000004001c7c02 */ /* 0x000fe20008000f00 */
[----:B------:R-:W-:Y:S01]  /*1380*/  IMAD.MOV.U32 R27, RZ, RZ, R222 ;  /* 0x000000ffff1b7224 */ /* 0x000fe200078e00de */
[----:B01----:R-:W-:Y:S06]  /*1390*/  @P2 BRA `(.L_x_2234) ;  /* 0x0000000000242947 */ /* 0x003fec0003800000 */
        /* <DEDUP_REMOVED lines=9> */
.L_x_2234:
[----:B------:R-:W-:Y:S01]  /*1430*/  ULDC.64 UR4, c[0x0][0xa20] ;  /* 0x0002880000047ab9 */ /* 0x000fe20000000a00 */
[----:B------:R-:W-:Y:S01]  /*1440*/  IMAD.MOV.U32 R224, RZ, RZ, R193 ;  /* 0x000000ffffe07224 */ /* 0x000fe200078e00c1 */
[----:B------:R-:W-:Y:S01]  /*1450*/  ISETP.NE.U32.AND P1, PT, RZ, UR4, PT ;  /* 0x00000004ff007c0c */ /* 0x000fe2000bf25070 */
[----:B------:R-:W-:-:S03]  /*1460*/  IMAD.MOV.U32 R218, RZ, RZ, R194 ;  /* 0x000000ffffda7224 */ /* 0x000fc600078e00c2 */
[----:B------:R-:W-:-:S13]  /*1470*/  ISETP.NE.AND.EX P1, PT, RZ, UR5, PT, P1 ;  /* 0x00000005ff007c0c */ /* 0x000fda000bf25310 */
[----:B------:R-:W-:Y:S05]  /*1480*/  @!P1 BRA `(.L_x_2235) ;  /* 0x0000000000109947 */ /* 0x000fea0003800000 */
[----:B------:R-:W-:-:S04]  /*1490*/  IADD3 R4, P0, R220, UR4, RZ ;  /* 0x00000004dc047c10 */ /* 0x000fc8000ff1e0ff */
[----:B------:R-:W-:-:S05]  /*14a0*/  IADD3.X R5, R221, UR5, RZ, P0, !PT ;  /* 0x00000005dd057c10 */ /* 0x000fca00087fe4ff */
[----:B------:R0:W5:Y:S01]  /*14b0*/  LDG.E R28, desc[UR38][R4.64] ;  /* 0x00000026041c7981 */ /* 0x000162000c1e1900 */
[----:B------:R-:W-:Y:S05]  /*14c0*/  BRA `(.L_x_2236) ;  /* 0x0000000000107947 */ /* 0x000fea0003800000 */
.L_x_2235:
[----:B------:R-:W-:Y:S05]  /*14d0*/  @!P0 BRA `(.L_x_2236) ;  /* 0x00000000000c8947 */ /* 0x000fea0003800000 */
[----:B------:R-:W2:Y:S04]  /*14e0*/  LDG.E R5, desc[UR38][R8.64] ;  /* 0x0000002608057981 */ /* 0x000ea8000c1e1900 */
[----:B------:R-:W2:Y:S02]  /*14f0*/  LDG.E R28, desc[UR38][R8.64+0x4] ;  /* 0x00000426081c7981 */ /* 0x000ea4000c1e1900 */
[----:B--2---:R-:W-:-:S07]  /*1500*/  IADD3 R28, -R5, R28, RZ ;  /* 0x0000001c051c7210 */ /* 0x004fce0007ffe1ff */
.L_x_2236:
[----:B------:R-:W-:Y:S02]  /*1510*/  ULDC.64 UR4, c[0x0][0xa10] ;  /* 0x0002840000047ab9 */ /* 0x000fe40000000a00 */
[----:B------:R-:W-:-:S04]  /*1520*/  ISETP.NE.U32.AND P0, PT, RZ, UR4, PT ;  /* 0x00000004ff007c0c */ /* 0x000fc8000bf05070 */
[----:B------:R-:W-:Y:S01]  /*1530*/  ISETP.NE.AND.EX P0, PT, RZ, UR5, PT, P0 ;  /* 0x00000005ff007c0c */ /* 0x000fe2000bf05300 */
[----:B-----5:R-:W-:Y:S01]  /*1540*/  IMAD.IADD R8, R28, 0x1, -R3 ;  /* 0x000000011c087824 */ /* 0x020fe200078e0a03 */
[----:B------:R-:W-:-:S11]  /*1550*/  ULDC.64 UR4, c[0x0][0xa30] ;  /* 0x00028c0000047ab9 */ /* 0x000fd60000000a00 */
[----:B0-----:R-:W0:Y:S02]  /*1560*/  @P0 LDC.64 R4, c[0x0][0xa10] ;  /* 0x00028400ff040b82 */ /* 0x001e240000000a00 */
[----:B0-----:R-:W-:-:S05]  /*1570*/  @P0 IMAD.WIDE R4, R27, 0x4, R4 ;  /* 0x000000041b040825 */ /* 0x001fca00078e0204 */
[----:B------:R-:W2:Y:S04]  /*1580*/  @P0 LDG.E R0, desc[UR38][R4.64] ;  /* 0x0000002604000981 */ /* 0x000ea8000c1e1900 */
[----:B------:R-:W2:Y:S01]  /*1590*/  @P0 LDG.E R9, desc[UR38][R4.64+0x4] ;  /* 0x0000042604090981 */ /* 0x000ea2000c1e1900 */
[----:B------:R-:W-:Y:S01]  /*15a0*/  LEA R3, R193, 0xff, 0x7 ;  /* 0x000000ffc1037811 */ /* 0x000fe200078e38ff */
[----:B------:R-:W-:Y:S01]  /*15b0*/  IMAD.MOV R25, RZ, RZ, -R8 ;  /* 0x000000ffff197224 */ /* 0x000fe200078e0a08 */
[----:B------:R-:W-:Y:S01]  /*15c0*/  ISETP.NE.U32.AND P1, PT, RZ, UR4, PT ;  /* 0x00000004ff007c0c */ /* 0x000fe2000bf25070 */
[----:B------:R-:W-:-:S03]  /*15d0*/  IMAD.MOV.U32 R117, RZ, RZ, R28 ;  /* 0x000000ffff757224 */ /* 0x000fc600078e001c */
[----:B------:R-:W-:Y:S02]  /*15e0*/  VIMNMX R25, RZ, R25, !PT ;  /* 0x00000019ff197248 */ /* 0x000fe40007fe0100 */
[----:B------:R-:W-:-:S13]  /*15f0*/  ISETP.NE.AND.EX P1, PT, RZ, UR5, PT, P1 ;  /* 0x00000005ff007c0c */ /* 0x000fda000bf25310 */
[----:B------:R-:W-:-:S04]  /*1600*/  @P1 IADD3 R6, P2, R220, UR4, RZ ;  /* 0x00000004dc061c10 */ /* 0x000fc8000ff5e0ff */
[----:B------:R-:W-:-:S05]  /*1610*/  @P1 IADD3.X R7, R221, UR5, RZ, P2, !PT ;  /* 0x00000005dd071c10 */ /* 0x000fca00097fe4ff */
[----:B------:R0:W5:Y:S01]  /*1620*/  @P1 LDG.E R117, desc[UR38][R6.64] ;  /* 0x0000002606751981 */ /* 0x000162000c1e1900 */
[----:B--2---:R-:W-:-:S05]  /*1630*/  @P0 IMAD.IADD R24, R9, 0x1, -R0 ;  /* 0x0000000109180824 */ /* 0x004fca00078e0a00 */
[----:B------:R-:W-:-:S04]  /*1640*/  IADD3 R198, R8, R24, RZ ;  /* 0x0000001808c67210 */ /* 0x000fc80007ffe0ff */
[C---:B------:R-:W-:Y:S01]  /*1650*/  IADD3 R4, R198.reuse, R3, -R195 ;  /* 0x00000003c6047210 */ /* 0x040fe20007ffe8c3 */
[----:B------:R-:W-:-:S03]  /*1660*/  VIADD R0, R198, 0x7f ;  /* 0x0000007fc6007836 */ /* 0x000fc60000000000 */
[----:B------:R-:W-:Y:S02]  /*1670*/  SHF.R.S32.HI R5, RZ, 0x1f, R4 ;  /* 0x0000001fff057819 */ /* 0x000fe40000011404 */
[----:B------:R-:W-:Y:S02]  /*1680*/  SHF.R.S32.HI R3, RZ, 0x1f, R0 ;  /* 0x0000001fff037819 */ /* 0x000fe40000011400 */
[----:B------:R-:W-:Y:S02]  /*1690*/  LEA.HI R5, R5, R4, RZ, 0x7 ;  /* 0x0000000405057211 */ /* 0x000fe400078f38ff */
[----:B------:R-:W-:Y:S02]  /*16a0*/  LEA.HI R3, R3, R0, RZ, 0x7 ;  /* 0x0000000003037211 */ /* 0x000fe400078f38ff */
[----:B------:R-:W-:Y:S02]  /*16b0*/  SHF.R.S32.HI R0, RZ, 0x7, R5 ;  /* 0x00000007ff007819 */ /* 0x000fe40000011405 */
[----:B------:R-:W-:-:S04]  /*16c0*/  SHF.R.S32.HI R3, RZ, 0x7, R3 ;  /* 0x00000007ff037819 */ /* 0x000fc80000011403 */
[----:B------:R-:W-:-:S05]  /*16d0*/  VIMNMX R123, R3, R0, PT ;  /* 0x00000000037b7248 */ /* 0x000fca0003fe0100 */
[----:B------:R-:W-:-:S05]  /*16e0*/  IMAD R3, R123, 0x80, -R8 ;  /* 0x000000807b037824 */ /* 0x000fca00078e0a08 */
[----:B------:R-:W-:-:S04]  /*16f0*/  VIMNMX R0, R3, R24, PT ;  /* 0x0000001803007248 */ /* 0x000fc80003fe0100 */
[----:B------:R-:W-:Y:S02]  /*1700*/  ISETP.GT.AND P0, PT, R0, R25, PT ;  /* 0x000000190000720c */ /* 0x000fe40003f04270 */
[----:B------:R-:W-:-:S05]  /*1710*/  SHF.R.U32.HI R25, RZ, 0x7, R25 ;  /* 0x00000007ff197819 */ /* 0x000fca0000011619 */
[----:B------:R-:W-:-:S06]  /*1720*/  IMAD.MOV.U32 R26, RZ, RZ, R25 ;  /* 0x000000ffff1a7224 */ /* 0x000fcc00078e0019 */
[----:B------:R-:W-:-:S04]  /*1730*/  @P0 IADD3 R0, R0, 0x7f, RZ ;  /* 0x0000007f00000810 */ /* 0x000fc80007ffe0ff */
[----:B------:R-:W-:-:S04]  /*1740*/  @P0 SHF.R.S32.HI R3, RZ, 0x1f, R0 ;  /* 0x0000001fff030819 */ /* 0x000fc80000011400 */
[----:B------:R-:W-:-:S04]  /*1750*/  @P0 LEA.HI R3, R3, R0, RZ, 0x7 ;  /* 0x0000000003030211 */ /* 0x000fc800078f38ff */
[----:B------:R-:W-:Y:S02]  /*1760*/  @P0 SHF.R.S32.HI R26, RZ, 0x7, R3 ;  /* 0x00000007ff1a0819 */ /* 0x000fe40000011403 */
        /* <DEDUP_REMOVED lines=23> */
.L_x_2239:
[----:B------:R-:W-:Y:S05]  /*18e0*/  BSYNC B6 ;  /* 0x0000000000067941 */ /* 0x000fea0003800000 */
.L_x_2238:
        /* <DEDUP_REMOVED lines=20> */
.L_x_2241:
[----:B------:R-:W-:Y:S05]  /*1a30*/  BSYNC B6 ;  /* 0x0000000000067941 */ /* 0x000fea0003800000 */
.L_x_2240:
[----:B------:R-:W-:Y:S01]  /*1a40*/  ULDC.64 UR4, c[0x0][0x9f8] ;  /* 0x00027e0000047ab9 */ /* 0x000fe20000000a00 */
[----:B------:R-:W0:Y:S01]  /*1a50*/  LDC R0, c[0x0][0x428] ;  /* 0x00010a00ff007b82 */ /* 0x000e220000000800 */
[----:B------:R-:W-:-:S07]  /*1a60*/  ISETP.NE.U32.AND P0, PT, RZ, UR4, PT ;  /* 0x00000004ff007c0c */ /* 0x000fce000bf05070 */
[----:B------:R-:W1:Y:S01]  /*1a70*/  LDC.64 R40, c[0x0][0x2f0] ;  /* 0x0000bc00ff287b82 */ /* 0x000e620000000a00 */
[----:B------:R-:W-:Y:S01]  /*1a80*/  ISETP.NE.AND.EX P0, PT, RZ, UR5, PT, P0 ;  /* 0x00000005ff007c0c */ /* 0x000fe2000bf05300 */
[----:B------:R-:W2:Y:S01]  /*1a90*/  S2R R21, SR_TID.X ;  /* 0x0000000000157919 */ /* 0x000ea20000002100 */
[----:B------:R-:W-:Y:S01]  /*1aa0*/  IMAD.IADD R85, R29, 0x1, R28 ;  /* 0x000000011d557824 */ /* 0x000fe200078e021c */
[----:B------:R-:W-:-:S04]  /*1ab0*/  ULDC.64 UR6, c[0x0][0xa08] ;  /* 0x0002820000067ab9 */ /* 0x000fc80000000a00 */
[----:B------:R-:W3:Y:S06]  /*1ac0*/  LDC.64 R108, c[0x0][0x3d8] ;  /* 0x0000f600ff6c7b82 */ /* 0x000eec0000000a00 */
[----:B------:R-:W-:Y:S02]  /*1ad0*/  @P0 IADD3 R4, P1, R220, UR4, RZ ;  /* 0x00000004dc040c10 */ /* 0x000fe4000ff3e0ff */
[----:B------:R-:W4:Y:S02]  /*1ae0*/  LDC R29, c[0x0][0x3d4] ;  /* 0x0000f500ff1d7b82 */ /* 0x000f240000000800 */
[----:B------:R-:W-:Y:S01]  /*1af0*/  @P0 IADD3.X R5, R221, UR5, RZ, P1, !PT ;  /* 0x00000005dd050c10 */ /* 0x000fe20008ffe4ff */
[----:B------:R-:W-:-:S04]  /*1b00*/  ULDC.64 UR4, c[0x0][0x2f8] ;  /* 0x0000be0000047ab9 */ /* 0x000fc80000000a00 */
[----:B------:R2:W4:Y:S01]  /*1b10*/  @P0 LDG.E R27, desc[UR38][R4.64] ;  /* 0x00000026041b0981 */ /* 0x000522000c1e1900 */
[----:B0-----:R-:W-:Y:S01]  /*1b20*/  ISETP.NE.AND P0, PT, R0, 0x1, PT ;  /* 0x000000010000780c */ /* 0x001fe20003f05270 */
[----:B-1----:R-:W-:Y:S01]  /*1b30*/  IMAD.SHL.U32 R92, R40, 0x20, RZ ;  /* 0x00000020285c7824 */ /* 0x002fe200078e00ff */
[----:B------:R-:W-:Y:S01]  /*1b40*/  SHF.R.S32.HI R35, RZ, 0x1f, R85 ;  /* 0x0000001fff237819 */ /* 0x000fe20000011455 */
[-C--:B------:R-:W-:Y:S01]  /*1b50*/  IMAD.WIDE.U32 R42, R18, R40.reuse, R16 ;  /* 0x00000028122a7225 */ /* 0x080fe200078e0010 */
[----:B------:R-:W-:Y:S02]  /*1b60*/  SHF.R.S32.HI R23, RZ, 0x1f, R22 ;  /* 0x0000001fff177819 */ /* 0x000fe40000011416 */
[----:B------:R-:W-:Y:S01]  /*1b70*/  SHF.L.U64.HI R93, R40, 0x5, R41 ;  /* 0x00000005285d7819 */ /* 0x000fe20000010229 */
[-C--:B------:R-:W-:Y:S01]  /*1b80*/  IMAD R6, R35, R40.reuse, RZ ;  /* 0x0000002823067224 */ /* 0x080fe200078e02ff */
[----:B---3--:R-:W-:Y:S01]  /*1b90*/  SHF.L.U64.HI R15, R108, 0x5, R109 ;  /* 0x000000056c0f7819 */ /* 0x008fe2000001026d */
[----:B--2---:R-:W-:Y:S01]  /*1ba0*/  IMAD.WIDE.U32 R4, R85, R40, RZ ;  /* 0x0000002855047225 */ /* 0x004fe200078e00ff */
[----:B------:R-:W-:-:S03]  /*1bb0*/  SHF.R.U32.HI R21, RZ, 0x7, R21 ;  /* 0x00000007ff157819 */ /* 0x000fc60000011615 */
[----:B------:R-:W0:Y:S01]  /*1bc0*/  @P0 LDC R3, c[0x0][0x42c] ;  /* 0x00010b00ff030b82 */ /* 0x000e220000000800 */
[----:B------:R-:W-:Y:S01]  /*1bd0*/  ISETP.NE.AND P6, PT, R21, 0x1, PT ;  /* 0x000000011500780c */ /* 0x000fe20003fc5270 */
[----:B------:R-:W-:Y:S01]  /*1be0*/  IMAD.WIDE.U32 R10, R18, R108, R16 ;  /* 0x0000006c120a7225 */ /* 0x000fe200078e0010 */
[----:B----4-:R-:W-:-:S03]  /*1bf0*/  ISETP.GE.AND P2, PT, R16, R29, PT ;  /* 0x0000001d1000720c */ /* 0x010fc60003f46270 */
[----:B------:R-:W-:Y:S02]  /*1c00*/  IMAD.WIDE.U32 R90, R18, R40, R92 ;  /* 0x00000028125a7225 */ /* 0x000fe400078e005c */
[----:B------:R-:W1:Y:S02]  /*1c10*/  @P0 LDC R7, c[0x0][0x430] ;  /* 0x00010c00ff070b82 */ /* 0x000e640000000800 */
[----:B------:R-:W-:Y:S02]  /*1c20*/  IMAD.SHL.U32 R116, R29, 0x2, RZ ;  /* 0x000000021d747824 */ /* 0x000fe400078e00ff */
[----:B------:R-:W-:Y:S01]  /*1c30*/  VIADD R126, R21, 0x8 ;  /* 0x00000008157e7836 */ /* 0x000fe20000000000 */
[C---:B------:R-:W-:Y:S01]  /*1c40*/  SHF.L.U64.HI R21, R40.reuse, 0x6, R41 ;  /* 0x0000000628157819 */ /* 0x040fe20000010229 */
        /* <DEDUP_REMOVED lines=12> */
[----:B------:R-:W-:-:S04]  /*1d10*/  ULDC.64 UR4, c[0x0][0x300] ;  /* 0x0000c00000047ab9 */ /* 0x000fc80000000a00 */
[----:B------:R-:W-:Y:S01]  /*1d20*/  IADD3 R5, R5, R3, RZ ;  /* 0x0000000305057210 */ /* 0x000fe20007ffe0ff */
[----:B0-----:R-:W-:-:S04]  /*1d30*/  IMAD R12, R19, R6, RZ ;  /* 0x00000006130c7224 */ /* 0x001fc800078e02ff */
[----:B------:R-:W-:Y:S01]  /*1d40*/  IMAD R87, R18, R7, R12 ;  /* 0x0000000712577224 */ /* 0x000fe200078e020c */
[----:B------:R-:W-:Y:S02]  /*1d50*/  SHF.R.S32.HI R0, RZ, 0x1f, R27 ;  /* 0x0000001fff007819 */ /* 0x000fe4000001141b */
[----:B------:R-:W-:Y:S02]  /*1d60*/  SEL R99, R27, RZ, !P0 ;  /* 0x000000ff1b637207 */ /* 0x000fe40004000000 */
[----:B------:R-:W-:Y:S02]  /*1d70*/  SEL R9, R0, RZ, !P0 ;  /* 0x000000ff00097207 */ /* 0x000fe40004000000 */
[----:B------:R-:W-:Y:S01]  /*1d80*/  IADD3 R84, P0, R18, R85, RZ ;  /* 0x0000005512547210 */ /* 0x000fe20007f1e0ff */
[----:B------:R-:W-:-:S04]  /*1d90*/  IMAD.WIDE.U32 R100, R99, UR4, R4 ;  /* 0x0000000463647c25 */ /* 0x000fc8000f8e0004 */
[----:B------:R-:W-:Y:S02]  /*1da0*/  IMAD R0, R9, UR4, RZ ;  /* 0x0000000409007c24 */ /* 0x000fe4000f8e02ff */
[----:B------:R-:W-:Y:S01]  /*1db0*/  IMAD.X R85, R19, 0x1, R35, P0 ;  /* 0x0000000113557824 */ /* 0x000fe200000e0623 */
[----:B------:R-:W-:Y:S01]  /*1dc0*/  IADD3 R35, P3, R100, 0x40, RZ ;  /* 0x0000004064237810 */ /* 0x000fe20007f7e0ff */
[----:B------:R-:W-:Y:S01]  /*1dd0*/  IMAD R33, R99, UR5, R0 ;  /* 0x0000000563217c24 */ /* 0x000fe2000f8e0200 */
[----:B------:R-:W-:Y:S05]  /*1de0*/  @!P6 WARPSYNC.ALL ;  /* 0x000000000000e948 */ /* 0x000fea0003800000 */
[----:B------:R-:W-:Y:S01]  /*1df0*/  ULDC.64 UR4, c[0x0][0x320] ;  /* 0x0000c80000047ab9 */ /* 0x000fe20000000a00 */
[----:B------:R-:W-:Y:S01]  /*1e00*/  IMAD R0, R19, R108, RZ ;  /* 0x0000006c13007224 */ /* 0x000fe200078e02ff */
[----:B------:R-:W-:Y:S01]  /*1e10*/  IADD3 R32, R101, R33, RZ ;  /* 0x0000002165207210 */ /* 0x000fe20007ffe0ff */
[----:B------:R-:W-:Y:S01]  /*1e20*/  IMAD R3, R8, UR4, RZ ;  /* 0x0000000408037c24 */ /* 0x000fe2000f8e02ff */
[----:B------:R-:W-:Y:S01]  /*1e30*/  @!P6 BAR.SYNC.DEFER_BLOCKING 0x9, 0x100 ;  /* 0x024400000000eb1d */ /* 0x000fe20000010000 */
[----:B------:R-:W-:Y:S01]  /*1e40*/  IMAD.WIDE.U32 R4, R194, UR4, R16 ;  /* 0x00000004c2047c25 */ /* 0x000fe2000f8e0010 */
[----:B------:R-:W-:-:S03]  /*1e50*/  IADD3 R33, P0, R100, R42, RZ ;  /* 0x0000002a64217210 */ /* 0x000fc60007f1e0ff */
[----:B------:R-:W-:Y:S01]  /*1e60*/  IMAD R3, R194, UR5, R3 ;  /* 0x00000005c2037c24 */ /* 0x000fe2000f8e0203 */
[----:B------:R-:W-:Y:S01]  /*1e70*/  ULDC.64 UR4, c[0x0][0x328] ;  /* 0x0000ca0000047ab9 */ /* 0x000fe20000000a00 */
[C---:B------:R-:W-:Y:S01]  /*1e80*/  IMAD R13, R18.reuse, R109, R0 ;  /* 0x0000006d120d7224 */ /* 0x040fe200078e0200 */
[----:B------:R-:W-:Y:S01]  /*1e90*/  P2R R0, PR, RZ, 0x4 ;  /* 0x00000004ff007803 */ /* 0x000fe20000000000 */
[----:B------:R-:W-:Y:S02]  /*1ea0*/  IMAD.IADD R5, R5, 0x1, R3 ;  /* 0x0000000105057824 */ /* 0x000fe400078e0203 */
[----:B------:R-:W-:Y:S02]  /*1eb0*/  IMAD R3, R9, UR4, RZ ;  /* 0x0000000409037c24 */ /* 0x000fe4000f8e02ff */
[----:B------:R-:W-:-:S04]  /*1ec0*/  IMAD.WIDE.U32 R8, R18, R6, R22 ;  /* 0x0000000612087225 */ /* 0x000fc800078e0016 */
[----:B------:R-:W-:Y:S01]  /*1ed0*/  IMAD R45, R99, UR5, R3 ;  /* 0x00000005632d7c24 */ /* 0x000fe2000f8e0203 */
[----:B------:R-:W-:Y:S01]  /*1ee0*/  SEL R3, R29, RZ, P2 ;  /* 0x000000ff1d037207 */ /* 0x000fe20001000000 */
[----:B------:R-:W-:Y:S02]  /*1ef0*/  IMAD.MOV.U32 R88, RZ, RZ, R8 ;  /* 0x000000ffff587224 */ /* 0x000fe400078e0008 */
[----:B------:R-:W-:Y:S01]  /*1f00*/  IMAD.WIDE.U32 R98, R99, UR4, R4 ;  /* 0x0000000463627c25 */ /* 0x000fe2000f8e0004 */
[----:B------:R-:W-:Y:S01]  /*1f10*/  IADD3 R3, R16, R3, RZ ;  /* 0x0000000310037210 */ /* 0x000fe20007ffe0ff */
[----:B------:R-:W-:Y:S02]  /*1f20*/  ULDC UR4, c[0x0][0x2e4] ;  /* 0x0000b90000047ab9 */ /* 0x000fe40000000800 */
[----:B------:R-:W-:Y:S01]  /*1f30*/  IMAD.WIDE.U32 R4, R18, R108, R22 ;  /* 0x0000006c12047225 */ /* 0x000fe200078e0016 */
[----:B------:R-:W-:Y:S02]  /*1f40*/  SHF.R.S32.HI R14, RZ, 0x1f, R3 ;  /* 0x0000001fff0e7819 */ /* 0x000fe40000011403 */
[----:B------:R-:W-:Y:S01]  /*1f50*/  ISETP.GE.AND P2, PT, R16, UR4, PT ;  /* 0x0000000410007c0c */ /* 0x000fe2000bf46270 */
[----:B------:R-:W-:Y:S01]  /*1f60*/  IMAD.IADD R89, R9, 0x1, R87 ;  /* 0x0000000109597824 */ /* 0x000fe200078e0257 */
[CC--:B------:R-:W-:Y:S01]  /*1f70*/  LEA.HI R8, R14.reuse, R3.reuse, RZ, 0x6 ;  /* 0x000000030e087211 */ /* 0x0c0fe200078f30ff */
[----:B------:R-:W-:Y:S01]  /*1f80*/  IMAD.IADD R5, R5, 0x1, R13 ;  /* 0x0000000105057824 */ /* 0x000fe200078e020d */
[----:B------:R-:W-:Y:S01]  /*1f90*/  LEA.HI R44, R14, R3, RZ, 0x3 ;  /* 0x000000030e2c7211 */ /* 0x000fe200078f18ff */
[----:B------:R-:W-:Y:S01]  /*1fa0*/  IMAD.IADD R11, R13, 0x1, R11 ;  /* 0x000000010d0b7824 */ /* 0x000fe200078e020b */
[----:B-----5:R-:W-:Y:S01]  /*1fb0*/  SHF.R.S32.HI R9, RZ, 0x1f, R117 ;  /* 0x0000001fff097819 */ /* 0x020fe20000011475 */
[----:B------:R-:W-:Y:S01]  /*1fc0*/  IMAD.SHL.U32 R8, R8, 0x80, RZ ;  /* 0x0000008008087824 */ /* 0x000fe200078e00ff */
[----:B------:R-:W-:Y:S01]  /*1fd0*/  LOP3.LUT R3, R44, 0x38, RZ, 0xc0, !PT ;  /* 0x000000382c037812 */ /* 0x000fe200078ec0ff */
[----:B------:R-:W-:Y:S01]  /*1fe0*/  IMAD.WIDE.U32 R12, R18, R6, R16 ;  /* 0x00000006120c7225 */ /* 0x000fe200078e0010 */
[----:B------:R-:W-:-:S02]  /*1ff0*/  LOP3.LUT R20, R199, 0x38, R44, 0xf8, !PT ;  /* 0x00000038c7147812 */ /* 0x000fc400078ef82c */
[----:B------:R-:W-:Y:S01]  /*2000*/  LOP3.LUT R115, R8, 0xffffe000, RZ, 0xc0, !PT ;  /* 0xffffe00008737812 */ /* 0x000fe200078ec0ff */
[----:B------:R-:W-:Y:S01]  /*2010*/  IMAD.WIDE.U32 R96, R117, R108, R4 ;  /* 0x0000006c75607225 */ /* 0x000fe200078e0004 */
[----:B------:R-:W-:Y:S02]  /*2020*/  LOP3.LUT R8, R3, 0x1c0, R202, 0xf8, !PT ;  /* 0x000001c003087812 */ /* 0x000fe400078ef8ca */
[----:B------:R-:W-:Y:S01]  /*2030*/  MOV R86, R12 ;  /* 0x0000000c00567202 */ /* 0x000fe20000000f00 */
[----:B------:R-:W-:Y:S01]  /*2040*/  IMAD R3, R19, R40, RZ ;  /* 0x0000002813037224 */ /* 0x000fe200078e02ff */
[--C-:B------:R-:W-:Y:S01]  /*2050*/  LOP3.LUT R14, R200, 0x38, R44.reuse, 0xf8, !PT ;  /* 0x00000038c80e7812 */ /* 0x100fe200078ef82c */
[----:B------:R-:W-:Y:S01]  /*2060*/  IMAD R4, R9, R6, RZ ;  /* 0x0000000609047224 */ /* 0x000fe200078e02ff */
[----:B------:R-:W-:Y:S01]  /*2070*/  LOP3.LUT R12, R201, 0x38, R44, 0xf8, !PT ;  /* 0x00000038c90c7812 */ /* 0x000fe200078ef82c */
[----:B------:R-:W-:Y:S01]  /*2080*/  IMAD R27, R18, R41, R3 ;  /* 0x00000029121b7224 */ /* 0x000fe200078e0203 */
[----:B------:R-:W-:Y:S01]  /*2090*/  LOP3.LUT R20, R20, R203, RZ, 0x3c, !PT ;  /* 0x000000cb14147212 */ /* 0x000fe200078e3cff */
[----:B------:R-:W-:Y:S01]  /*20a0*/  IMAD R39, R117, R7, R4 ;  /* 0x0000000775277224 */ /* 0x000fe200078e0204 */
[----:B------:R-:W-:Y:S01]  /*20b0*/  IADD3 R4, P1, R92, R90, RZ ;  /* 0x0000005a5c047210 */ /* 0x000fe20007f3e0ff */
[----:B------:R-:W-:Y:S01]  /*20c0*/  IMAD.IADD R5, R27, 0x1, R91 ;  /* 0x000000011b057824 */ /* 0x000fe200078e025b */
[----:B------:R-:W-:Y:S01]  /*20d0*/  LOP3.LUT R14, R14, R205, RZ, 0x3c, !PT ;  /* 0x000000cd0e0e7212 */ /* 0x000fe200078e3cff */
[-C--:B------:R-:W-:Y:S01]  /*20e0*/  IMAD R28, R9, R108.reuse, RZ ;  /* 0x0000006c091c7224 */ /* 0x080fe200078e02ff */
[----:B------:R-:W-:Y:S01]  /*20f0*/  LOP3.LUT R12, R12, R207, RZ, 0x3c, !PT ;  /* 0x000000cf0c0c7212 */ /* 0x000fe200078e3cff */
[----:B------:R-:W-:Y:S01]  /*2100*/  IMAD.IADD R87, R87, 0x1, R13 ;  /* 0x0000000157577824 */ /* 0x000fe200078e020d */
[----:B------:R-:W-:Y:S01]  /*2110*/  IADD3 R111, R20, R115, R204 ;  /* 0x00000073146f7210 */ /* 0x000fe20007ffe0cc */
[----:B------:R-:W-:Y:S01]  /*2120*/  IMAD.IADD R27, R43, 0x1, R27 ;  /* 0x000000012b1b7824 */ /* 0x000fe200078e021b */
[----:B------:R-:W-:Y:S01]  /*2130*/  LOP3.LUT R8, R8, R209, RZ, 0x3c, !PT ;  /* 0x000000d108087212 */ /* 0x000fe200078e3cff */
[----:B------:R-:W-:Y:S01]  /*2140*/  IMAD R31, R117, R109, R28 ;  /* 0x0000006d751f7224 */ /* 0x000fe200078e021c */
[----:B------:R-:W-:Y:S01]  /*2150*/  IADD3.X R20, R5, R93, RZ, P1, !PT ;  /* 0x0000005d05147210 */ /* 0x000fe20000ffe4ff */
[----:B------:R-:W-:Y:S01]  /*2160*/  IMAD.WIDE.U32 R94, R117, R108, R10 ;  /* 0x0000006c755e7225 */ /* 0x000fe200078e000a */
[----:B------:R-:W-:-:S02]  /*2170*/  IADD3 R112, R14, R115, R206 ;  /* 0x000000730e707210 */ /* 0x000fc40007ffe0ce */
[----:B------:R-:W-:Y:S01]  /*2180*/  IADD3 R107, P1, R4, R92, RZ ;  /* 0x0000005c046b7210 */ /* 0x000fe20007f3e0ff */
[CC--:B------:R-:W-:Y:S01]  /*2190*/  IMAD.WIDE.U32 R88, R117.reuse, R6.reuse, R88 ;  /* 0x0000000675587225 */ /* 0x0c0fe200078e0058 */
[-C--:B------:R-:W-:Y:S02]  /*21a0*/  IADD3 R113, R12, R115.reuse, R208 ;  /* 0x000000730c717210 */ /* 0x080fe40007ffe0d0 */
[----:B------:R-:W-:Y:S01]  /*21b0*/  SHF.L.U64.HI R14, R108, 0x6, R109 ;  /* 0x000000066c0e7819 */ /* 0x000fe2000001026d */
[----:B------:R-:W-:Y:S01]  /*21c0*/  IMAD.WIDE.U32 R86, R117, R6, R86 ;  /* 0x0000000675567225 */ /* 0x000fe200078e0056 */
[----:B------:R-:W-:Y:S02]  /*21d0*/  LOP3.LUT R34, R44, 0xfffffff8, RZ, 0xc0, !PT ;  /* 0xfffffff82c227812 */ /* 0x000fe400078ec0ff */
[C---:B------:R-:W-:Y:S01]  /*21e0*/  SHF.L.U64.HI R109, R108.reuse, 0x7, R109 ;  /* 0x000000076c6d7819 */ /* 0x040fe2000001026d */
[----:B------:R-:W-:Y:S01]  /*21f0*/  IMAD.X R36, R27, 0x1, R32, P0 ;  /* 0x000000011b247824 */ /* 0x000fe200000e0620 */
[----:B------:R-:W-:Y:S01]  /*2200*/  IADD3 R37, P0, R33, 0x40, RZ ;  /* 0x0000004021257810 */ /* 0x000fe20007f1e0ff */
[C---:B------:R-:W-:Y:S01]  /*2210*/  IMAD.SHL.U32 R13, R108.reuse, 0x20, RZ ;  /* 0x000000206c0d7824 */ /* 0x040fe200078e00ff */
[C---:B------:R-:W-:Y:S01]  /*2220*/  SHF.L.U32 R11, R108.reuse, 0x7, RZ ;  /* 0x000000076c0b7819 */ /* 0x040fe200000006ff */
[----:B------:R-:W-:Y:S01]  /*2230*/  IMAD.SHL.U32 R12, R108, 0x40, RZ ;  /* 0x000000406c0c7824 */ /* 0x000fe200078e00ff */
[----:B------:R-:W-:Y:S01]  /*2240*/  IADD3 R115, R8, R115, R210 ;  /* 0x0000007308737210 */ /* 0x000fe20007ffe0d2 */
[----:B------:R-:W-:Y:S01]  /*2250*/  IMAD.IADD R29, R97, 0x1, R31 ;  /* 0x00000001611d7824 */ /* 0x000fe200078e021f */
[C---:B------:R-:W-:Y:S01]  /*2260*/  SHF.L.U64.HI R10, R6.reuse, 0x5, R7 ;  /* 0x00000005060a7819 */ /* 0x040fe20000010207 */
[----:B------:R-:W-:Y:S01]  /*2270*/  IMAD.IADD R30, R31, 0x1, R95 ;  /* 0x000000011f1e7824 */ /* 0x000fe200078e025f */
[C-C-:B------:R-:W-:Y:S01]  /*2280*/  SHF.L.U64.HI R9, R6.reuse, 0x6, R7.reuse ;  /* 0x0000000606097819 */ /* 0x140fe20000010207 */
[C---:B------:R-:W-:Y:S01]  /*2290*/  IMAD.SHL.U32 R8, R6.reuse, 0x20, RZ ;  /* 0x0000002006087824 */ /* 0x040fe200078e00ff */
[C---:B------:R-:W-:Y:S01]  /*22a0*/  SHF.L.U64.HI R108, R6.reuse, 0x7, R7 ;  /* 0x00000007066c7819 */ /* 0x040fe20000010207 */
[----:B------:R-:W-:Y:S01]  /*22b0*/  IMAD.SHL.U32 R7, R6, 0x40, RZ ;  /* 0x0000004006077824 */ /* 0x000fe200078e00ff */
[----:B------:R-:W-:Y:S01]  /*22c0*/  SHF.L.U64.HI R3, R40, 0x7, R41 ;  /* 0x0000000728037819 */ /* 0x000fe20000010229 */
[----:B------:R-:W-:Y:S01]  /*22d0*/  IMAD.IADD R31, R89, 0x1, R39 ;  /* 0x00000001591f7824 */ /* 0x000fe200078e0227 */
[----:B------:R-:W-:Y:S01]  /*22e0*/  IADD3.X R28, R20, R93, RZ, P1, !PT ;  /* 0x0000005d141c7210 */ /* 0x000fe20000ffe4ff */
[----:B------:R-:W-:Y:S01]  /*22f0*/  IMAD.IADD R38, R39, 0x1, R87 ;  /* 0x0000000127267824 */ /* 0x000fe200078e0257 */
[----:B------:R-:W-:Y:S01]  /*2300*/  SHF.L.U32 R6, R6, 0x7, RZ ;  /* 0x0000000706067819 */ /* 0x000fe200000006ff */
[----:B------:R-:W-:Y:S01]  /*2310*/  IMAD.X R102, RZ, RZ, R32, P3 ;  /* 0x000000ffff667224 */ /* 0x000fe200018e0620 */
[----:B------:R-:W-:Y:S01]  /*2320*/  ISETP.GE.AND P1, PT, R196, UR4, PT ;  /* 0x00000004c4007c0c */ /* 0x000fe2000bf26270 */
[----:B------:R-:W-:Y:S01]  /*2330*/  IMAD.IADD R104, R99, 0x1, R45 ;  /* 0x0000000163687824 */ /* 0x000fe200078e022d */
[----:B------:R-:W-:-:S02]  /*2340*/  SHF.R.S32.HI R39, RZ, 0x3, R44 ;  /* 0x00000003ff277819 */ /* 0x000fc4000001142c */
[----:B------:R-:W-:Y:S02]  /*2350*/  SHF.R.S32.HI R41, RZ, 0x1f, R34 ;  /* 0x0000001fff297819 */ /* 0x000fe40000011422 */
[----:B------:R-:W-:-:S07]  /*2360*/  IADD3.X R103, RZ, R36, RZ, P0, !PT ;  /* 0x00000024ff677210 */ /* 0x000fce00007fe4ff */
.L_x_2327:
        /* <DEDUP_REMOVED lines=18> */
[----:B------:R-:W-:Y:S01]  /*2490*/  IMAD R47, R44, R11, R46 ;  /* 0x0000000b2c2f7224 */ /* 0x000fe200078e022e */
        /* <DEDUP_REMOVED lines=20> */
[----:B------:R-:W-:Y:S02]  /*25e0*/  CS2R R82, SRZ ;  /* 0x0000000000527805 */ /* 0x000fe4000001ff00 */
[----:B------:R-:W-:Y:S02]  /*25f0*/  IADD3.X R46, R122, R29, RZ, P0, !PT ;  /* 0x0000001d7a2e7210 */ /* 0x000fe400007fe4ff */
        /* <DEDUP_REMOVED lines=15> */
.L_x_2246:
[----:B------:R-:W-:Y:S05]  /*26f0*/  BSYNC B1 ;  /* 0x0000000000017941 */ /* 0x000fea0003800000 */
.L_x_2245:
[----:B------:R-:W-:Y:S01]  /*2700*/  ISETP.GE.AND P4, PT, R188, R114, PT ;  /* 0x00000072bc00720c */ /* 0x000fe20003f86270 */
[----:B0----5:R-:W-:Y:S01]  /*2710*/  IMAD.MOV.U32 R44, RZ, RZ, R72 ;  /* 0x000000ffff2c7224 */ /* 0x021fe200078e0048 */
[----:B------:R-:W-:Y:S01]  /*2720*/  MOV R46, R80 ;  /* 0x00000050002e7202 */ /* 0x000fe20000000f00 */
[----:B------:R-:W-:Y:S01]  /*2730*/  IMAD.MOV.U32 R45, RZ, RZ, R73 ;  /* 0x000000ffff2d7224 */ /* 0x000fe200078e0049 */
[----:B------:R-:W-:Y:S01]  /*2740*/  BSSY B1, `(.L_x_2247) ;  /* 0x0000024000017945 */ /* 0x000fe20003800000 */
[----:B------:R-:W-:Y:S01]  /*2750*/  IMAD.MOV.U32 R47, RZ, RZ, R81 ;  /* 0x000000ffff2f7224 */ /* 0x000fe200078e0051 */
[----:B------:R-:W-:Y:S02]  /*2760*/  PRMT R140, R140, 0x5410, R46 ;  /* 0x000054108c8c7816 */ /* 0x000fe4000000002e */
[----:B------:R-:W-:Y:S02]  /*2770*/  CS2R R68, SRZ ;  /* 0x0000000000447805 */ /* 0x000fe4000001ff00 */
[----:B------:R-:W-:Y:S01]  /*2780*/  PRMT R132, R44, 0x5410, R45 ;  /* 0x000054102c847816 */ /* 0x000fe2000000002d */
[----:B------:R-:W-:Y:S01]  /*2790*/  IMAD.MOV.U32 R44, RZ, RZ, R74 ;  /* 0x000000ffff2c7224 */ /* 0x000fe200078e004a */
[----:B------:R-:W-:Y:S01]  /*27a0*/  PRMT R139, R47, 0x7610, R139 ;  /* 0x000076102f8b7816 */ /* 0x000fe2000000008b */
[----:B------:R-:W-:Y:S01]  /*27b0*/  IMAD.MOV.U32 R45, RZ, RZ, R75 ;  /* 0x000000ffff2d7224 */ /* 0x000fe200078e004b */
[----:B------:R-:W-:Y:S01]  /*27c0*/  MOV R46, R82 ;  /* 0x00000052002e7202 */ /* 0x000fe20000000f00 */
[----:B------:R-:W-:Y:S01]  /*27d0*/  IMAD.MOV.U32 R47, RZ, RZ, R83 ;  /* 0x000000ffff2f7224 */ /* 0x000fe200078e0053 */
[----:B------:R-:W-:-:S02]  /*27e0*/  CS2R R66, SRZ ;  /* 0x0000000000427805 */ /* 0x000fc4000001ff00 */
[----:B------:R-:W-:Y:S02]  /*27f0*/  CS2R R70, SRZ ;  /* 0x0000000000467805 */ /* 0x000fe4000001ff00 */
[----:B------:R-:W-:Y:S02]  /*2800*/  PRMT R133, R44, 0x5410, R45 ;  /* 0x000054102c857816 */ /* 0x000fe4000000002d */
[----:B------:R-:W-:Y:S02]  /*2810*/  PRMT R140, R46, 0x7610, R140 ;  /* 0x000076102e8c7816 */ /* 0x000fe4000000008c */
        /* <DEDUP_REMOVED lines=22> */
.L_x_2248:
[----:B------:R-:W-:Y:S05]  /*2980*/  BSYNC B1 ;  /* 0x0000000000017941 */ /* 0x000fea0003800000 */
.L_x_2247:
[----:B------:R-:W-:Y:S01]  /*2990*/  ISETP.GE.AND P0, PT, R187, R114, PT ;  /* 0x00000072bb00720c */ /* 0x000fe20003f06270 */
[----:B0----5:R-:W-:Y:S01]  /*29a0*/  IMAD.MOV.U32 R44, RZ, RZ, R64 ;  /* 0x000000ffff2c7224 */ /* 0x021fe200078e0040 */
[----:B------:R-:W-:Y:S01]  /*29b0*/  MOV R46, R68 ;  /* 0x00000044002e7202 */ /* 0x000fe20000000f00 */
[----:B------:R-:W-:Y:S01]  /*29c0*/  IMAD.MOV.U32 R45, RZ, RZ, R65 ;  /* 0x000000ffff2d7224 */ /* 0x000fe200078e0041 */
[----:B------:R-:W-:Y:S01]  /*29d0*/  BSSY B1, `(.L_x_2249) ;  /* 0x0000028000017945 */ /* 0x000fe20003800000 */
[----:B------:R-:W-:Y:S01]  /*29e0*/  IMAD.MOV.U32 R47, RZ, RZ, R69 ;  /* 0x000000ffff2f7224 */ /* 0x000fe200078e0045 */
[----:B------:R-:W-:Y:S02]  /*29f0*/  CS2R R48, SRZ ;  /* 0x0000000000307805 */ /* 0x000fe4000001ff00 */
        /* <DEDUP_REMOVED lines=10> */
[----:B------:R-:W-:Y:S02]  /*2aa0*/  CS2R R62, SRZ ;  /* 0x00000000003e7805 */ /* 0x000fe4000001ff00 */
[----:B------:R-:W-:Y:S02]  /*2ab0*/  PRMT R128, R47, 0x5410, R46 ;  /* 0x000054102f807816 */ /* 0x000fe4000000002e */
[----:B------:R-:W-:Y:S02]  /*2ac0*/  CS2R R52, SRZ ;  /* 0x0000000000347805 */ /* 0x000fe4000001ff00 */
[----:B------:R-:W-:-:S02]  /*2ad0*/  CS2R R50, SRZ ;  /* 0x0000000000327805 */ /* 0x000fc4000001ff00 */
        /* <DEDUP_REMOVED lines=23> */
.L_x_2250:
[----:B------:R-:W-:Y:S05]  /*2c50*/  BSYNC B1 ;  /* 0x0000000000017941 */ /* 0x000fea0003800000 */
.L_x_2249:
        /* <DEDUP_REMOVED lines=31> */
.L_x_2252:
[----:B------:R-:W-:Y:S05]  /*2e50*/  BSYNC B1 ;  /* 0x0000000000017941 */ /* 0x000fea0003800000 */
.L_x_2251:
[----:B01---5:R-:W-:Y:S01]  /*2e60*/  IMAD.MOV.U32 R45, RZ, RZ, R57 ;  /* 0x000000ffff2d7224 */ /* 0x023fe200078e0039 */
[----:B------:R-:W-:Y:S01]  /*2e70*/  MOV R44, R56 ;  /* 0x00000038002c7202 */ /* 0x000fe20000000f00 */
[----:B------:R-:W-:Y:S01]  /*2e80*/  IMAD.MOV.U32 R46, RZ, RZ, R60 ;  /* 0x000000ffff2e7224 */ /* 0x000fe200078e003c */
[----:B------:R-:W-:Y:S01]  /*2e90*/  ISETP.NE.AND P0, PT, R197, 0x3, PT ;  /* 0x00000003c500780c */ /* 0x000fe20003f05270 */
        /* <DEDUP_REMOVED lines=19> */
[----:B------:R-:W-:-:S05]  /*2fd0*/  IMAD.MOV.U32 R47, RZ, RZ, R55 ;  /* 0x000000ffff2f7224 */ /* 0x000fca00078e0037 */
[----:B------:R-:W-:Y:S01]  /*2fe0*/  PRMT R131, R46, 0x5410, R47 ;  /* 0x000054102e837816 */ /* 0x000fe2000000002f */
[----:B------:R-:W-:Y:S06]  /*2ff0*/  @!P0 BRA `(.L_x_2253) ;  /* 0x0000000000048947 */ /* 0x000fec0003800000 */
[----:B------:R-:W-:Y:S01]  /*3000*/  BPT.TRAP 0x1 ;  /* 0x000000040000795c */ /* 0x000fe20000300000 */
.L_x_2253:
[----:B------:R-:W-:Y:S01]  /*3010*/  LEA R105, R184, R2, 0x3 ;  /* 0x00000002b8697211 */ /* 0x000fe200078e18ff */
[----:B------:R-:W-:Y:S01]  /*3020*/  BSSY B1, `(.L_x_2254) ;  /* 0x0000004000017945 */ /* 0x000fe20003800000 */
[----:B------:R-:W-:-:S04]  /*3030*/  SHF.L.U32 R122, R191, 0x1f, RZ ;  /* 0x0000001fbf7a7819 */ /* 0x000fc800000006ff */
[----:B------:R-:W0:Y:S02]  /*3040*/  SYNCS.PHASECHK.TRANS64.TRYWAIT P6, [R105+URZ+0x28890], R122 ;  /* 0x0288907a690075a7 */ /* 0x000e2400080c017f */
[----:B0-----:R-:W-:Y:S05]  /*3050*/  @!P6 BRA `(.L_x_2255) ;  /* 0x000001b800f4e947 */ /* 0x001fea0003800000 */
.L_x_2558:
[----:B------:R-:W-:Y:S05]  /*3060*/  BSYNC B1 ;  /* 0x0000000000017941 */ /* 0x000fea0003800000 */
.L_x_2254:
        /* <DEDUP_REMOVED lines=53> */
.L_x_2261:
[----:B------:R-:W-:Y:S05]  /*33c0*/  BSYNC B3 ;  /* 0x0000000000037941 */ /* 0x000fea0003800000 */
.L_x_2260:
[----:B------:R-:W-:Y:S02]  /*33d0*/  ULDC.64 UR4, c[0x0][0x2d8] ;  /* 0x0000b60000047ab9 */ /* 0x000fe40000000a00 */
[----:B------:R-:W-:-:S04]  /*33e0*/  LEA R76, P3, R77, UR4, 0x1 ;  /* 0x000000044d4c7c11 */ /* 0x000fc8000f8608ff */
[----:B------:R-:W-:-:S05]  /*33f0*/  LEA.HI.X R77, R77, UR5, R144, 0x1, P3 ;  /* 0x000000054d4d7c11 */ /* 0x000fca00098f0c90 */
[----:B--2---:R1:W-:Y:S04]  /*3400*/  STG.E.128 desc[UR38][R76.64], R44 ;  /* 0x0000002c4c007986 */ /* 0x0043e8000c101d26 */
.L_x_2259:
[----:B------:R-:W-:Y:S05]  /*3410*/  BSYNC B2 ;  /* 0x0000000000027941 */ /* 0x000fea0003800000 */
.L_x_2258:
        /* <DEDUP_REMOVED lines=48> */
.L_x_2263:
[----:B------:R-:W-:Y:S05]  /*3720*/  BSYNC B2 ;  /* 0x0000000000027941 */ /* 0x000fea0003800000 */
.L_x_2262:
[----:B------:R-:W-:Y:S02]  /*3730*/  ULDC.64 UR4, c[0x0][0x2d8] ;  /* 0x0000b60000047ab9 */ /* 0x000fe40000000a00 */
[----:B------:R-:W-:-:S04]  /*3740*/  LEA R72, P3, R142, UR4, 0x1 ;  /* 0x000000048e487c11 */ /* 0x000fc8000f8608ff */
[----:B------:R-:W-:-:S05]  /*3750*/  LEA.HI.X R73, R142, UR5, R141, 0x1, P3 ;  /* 0x000000058e497c11 */ /* 0x000fca00098f0c8d */
[----:B--2---:R2:W-:Y:S04]  /*3760*/  STG.E.128 desc[UR38][R72.64], R44 ;  /* 0x0000002c48007986 */ /* 0x0045e8000c101d26 */
.L_x_2257:
[----:B------:R-:W-:Y:S05]  /*3770*/  BSYNC B1 ;  /* 0x0000000000017941 */ /* 0x000fea0003800000 */
.L_x_2256:
        /* <DEDUP_REMOVED lines=53> */
.L_x_2269:
[----:B------:R-:W-:Y:S05]  /*3ad0*/  BSYNC B3 ;  /* 0x0000000000037941 */ /* 0x000fea0003800000 */
.L_x_2268:
[----:B------:R-:W-:Y:S02]  /*3ae0*/  ULDC.64 UR4, c[0x0][0x2d8] ;  /* 0x0000b60000047ab9 */ /* 0x000fe40000000a00 */
[----:B------:R-:W-:-:S04]  /*3af0*/  LEA R68, P3, R74, UR4, 0x1 ;  /* 0x000000044a447c11 */ /* 0x000fc8000f8608ff */
[----:B------:R-:W-:-:S05]  /*3b00*/  LEA.HI.X R69, R74, UR5, R75, 0x1, P3 ;  /* 0x000000054a457c11 */ /* 0x000fca00098f0c4b */
[----:B--2---:R2:W-:Y:S04]  /*3b10*/  STG.E.128 desc[UR38][R68.64], R44 ;  /* 0x0000002c44007986 */ /* 0x0045e8000c101d26 */
.L_x_2267:
[----:B------:R-:W-:Y:S05]  /*3b20*/  BSYNC B2 ;  /* 0x0000000000027941 */ /* 0x000fea0003800000 */
.L_x_2266:
[----:B------:R-:W-:Y:S05]  /*3b30*/  @P1 BRA `(.L_x_2265) ;  /* 0x0000000000d01947 */ /* 0x000fea0003800000 */
[----:B-12---:R1:W2:Y:S01]  /*3b40*/  LDS.128 R44, [R110+0x1d400] ;  /* 0x01d400006e2c7984 */ /* 0x0062a20000000c00 */
        /* <DEDUP_REMOVED lines=46> */
.L_x_2271:
[----:B------:R-:W-:Y:S05]  /*3e30*/  BSYNC B2 ;  /* 0x0000000000027941 */ /* 0x000fea0003800000 */
.L_x_2270:
[----:B------:R-:W-:Y:S02]  /*3e40*/  ULDC.64 UR4, c[0x0][0x2d8] ;  /* 0x0000b60000047ab9 */ /* 0x000fe40000000a00 */
[----:B------:R-:W-:-:S04]  /*3e50*/  LEA R64, P3, R75, UR4, 0x1 ;  /* 0x000000044b407c11 */ /* 0x000fc8000f8608ff */
[----:B------:R-:W-:-:S05]  /*3e60*/  LEA.HI.X R65, R75, UR5, R76, 0x1, P3 ;  /* 0x000000054b417c11 */ /* 0x000fca00098f0c4c */
[----:B--2---:R3:W-:Y:S04]  /*3e70*/  STG.E.128 desc[UR38][R64.64], R44 ;  /* 0x0000002c40007986 */ /* 0x0047e8000c101d26 */
.L_x_2265:
[----:B------:R-:W-:Y:S05]  /*3e80*/  BSYNC B1 ;  /* 0x0000000000017941 */ /* 0x000fea0003800000 */
.L_x_2264:
[----:B------:R-:W-:Y:S01]  /*3e90*/  ISETP.NE.AND P3, PT, R134, RZ, PT ;  /* 0x000000ff8600720c */ /* 0x000fe20003f65270 */
[----:B------:R-:W-:-:S12]  /*3ea0*/  BSSY B1, `(.L_x_2272) ;  /* 0x0000070000017945 */ /* 0x000fd80003800000 */
[----:B------:R-:W-:Y:S05]  /*3eb0*/  @P3 BRA `(.L_x_2273) ;  /* 0x0000000400b83947 */ /* 0x000fea0003800000 */
[----:B--2---:R-:W-:Y:S01]  /*3ec0*/  IADD3 R73, P3, P4, R4, R118, R16 ;  /* 0x0000007604497210 */ /* 0x004fe20007c7e010 */
[----:B------:R-:W-:Y:S03]  /*3ed0*/  BSSY B2, `(.L_x_2274) ;  /* 0x0000037000027945 */ /* 0x000fe60003800000 */
[----:B------:R-:W-:Y:S01]  /*3ee0*/  IADD3.X R75, R20, R120, R17, P3, P4 ;  /* 0x00000078144b7210 */ /* 0x000fe20001fe8411 */
[----:B------:R-:W-:Y:S08]  /*3ef0*/  @P2 BRA `(.L_x_2275) ;  /* 0x0000000000d02947 */ /* 0x000ff00003800000 */
[----:B-1-3--:R1:W2:Y:S01]  /*3f00*/  LDS.128 R44, [R110+0x1a400] ;  /* 0x01a400006e2c7984 */ /* 0x00a2a20000000c00 */
        /* <DEDUP_REMOVED lines=27> */
[--C-:B------:R-:W-:Y:S02]  /*40c0*/  HADD2.F32 R61, -RZ, R138.reuse.H0_H0 ;  /* 0x2000008aff3d7230 */ /* 0x100fe40000004100 */
[----:B------:R-:W-:Y:S01]  /*40d0*/  FFMA.FTZ R70, R47, R64, -R70 ;  /* 0x000000402f467223 */ /* 0x000fe20000010846 */
[----:B------:R-:W-:Y:S02]  /*40e0*/  HADD2.F32 R63, -RZ, R138.H1_H1 ;  /* 0x3000008aff3f7230 */ /* 0x000fe40000004100 */
[--C-:B------:R-:W-:Y:S02]  /*40f0*/  HADD2.F32 R46, -RZ, R60.reuse.H1_H1 ;  /* 0x3000003cff2e7230 */ /* 0x100fe40000004100 */
[----:B------:R-:W-:Y:S01]  /*4100*/  FMUL.FTZ R65, R45, R61 ;  /* 0x0000003d2d417220 */ /* 0x000fe20000410000 */
[----:B------:R-:W-:-:S02]  /*4110*/  HADD2.F32 R60, -RZ, R60.H0_H0 ;  /* 0x2000003cff3c7230 */ /* 0x000fc40000004100 */
[----:B------:R-:W-:Y:S01]  /*4120*/  FMUL.FTZ R62, R44, R61 ;  /* 0x0000003d2c3e7220 */ /* 0x000fe20000410000 */
[--C-:B------:R-:W-:Y:S02]  /*4130*/  HADD2.F32 R47, -RZ, R137.reuse.H0_H0 ;  /* 0x20000089ff2f7230 */ /* 0x100fe40000004100 */
        /* <DEDUP_REMOVED lines=11> */
.L_x_2277:
[----:B------:R-:W-:Y:S05]  /*41f0*/  BSYNC B3 ;  /* 0x0000000000037941 */ /* 0x000fea0003800000 */
.L_x_2276:
[----:B------:R-:W-:Y:S02]  /*4200*/  ULDC.64 UR4, c[0x0][0x2d8] ;  /* 0x0000b60000047ab9 */ /* 0x000fe40000000a00 */
[----:B------:R-:W-:-:S04]  /*4210*/  LEA R60, P3, R71, UR4, 0x1 ;  /* 0x00000004473c7c11 */ /* 0x000fc8000f8608ff */
[----:B------:R-:W-:-:S05]  /*4220*/  LEA.HI.X R61, R71, UR5, R72, 0x1, P3 ;  /* 0x00000005473d7c11 */ /* 0x000fca00098f0c48 */
[----:B--2---:R2:W-:Y:S04]  /*4230*/  STG.E.128 desc[UR38][R60.64], R44 ;  /* 0x0000002c3c007986 */ /* 0x0045e8000c101d26 */
.L_x_2275:
[----:B------:R-:W-:Y:S05]  /*4240*/  BSYNC B2 ;  /* 0x0000000000027941 */ /* 0x000fea0003800000 */
.L_x_2274:
[----:B------:R-:W-:Y:S05]  /*4250*/  @P1 BRA `(.L_x_2273) ;  /* 0x0000000000d01947 */ /* 0x000fea0003800000 */
        /* <DEDUP_REMOVED lines=47> */
.L_x_2279:
[----:B------:R-:W-:Y:S05]  /*4550*/  BSYNC B2 ;  /* 0x0000000000027941 */ /* 0x000fea0003800000 */
.L_x_2278:
[----:B------:R-:W-:Y:S02]  /*4560*/  ULDC.64 UR4, c[0x0][0x2d8] ;  /* 0x0000b60000047ab9 */ /* 0x000fe40000000a00 */
[----:B------:R-:W-:-:S04]  /*4570*/  LEA R56, P3, R67, UR4, 0x1 ;  /* 0x0000000443387c11 */ /* 0x000fc8000f8608ff */
[----:B------:R-:W-:-:S05]  /*4580*/  LEA.HI.X R57, R67, UR5, R68, 0x1, P3 ;  /* 0x0000000543397c11 */ /* 0x000fca00098f0c44 */
[----:B--2---:R4:W-:Y:S04]  /*4590*/  STG.E.128 desc[UR38][R56.64], R44 ;  /* 0x0000002c38007986 */ /* 0x0049e8000c101d26 */
.L_x_2273:
[----:B------:R-:W-:Y:S05]  /*45a0*/  BSYNC B1 ;  /* 0x0000000000017941 */ /* 0x000fea0003800000 */
.L_x_2272:
[----:B------:R-:W-:Y:S05]  /*45b0*/  @P5 BRA `(.L_x_2280) ;  /* 0x00000034008c5947 */ /* 0x000fea0003800000 */
[----:B------:R-:W-:Y:S01]  /*45c0*/  IADD3 R118, P3, P4, R107, R118, R16 ;  /* 0x000000766b767210 */ /* 0x000fe20007c7e010 */
[----:B------:R-:W-:Y:S03]  /*45d0*/  BSSY B1, `(.L_x_2281) ;  /* 0x0000037000017945 */ /* 0x000fe60003800000 */
[----:B----4-:R-:W-:Y:S01]  /*45e0*/  IADD3.X R57, R28, R120, R17, P3, P4 ;  /* 0x000000781c397210 */ /* 0x010fe20001fe8411 */
[----:B------:R-:W-:Y:S08]  /*45f0*/  @P2 BRA `(.L_x_2282) ;  /* 0x0000000000d02947 */ /* 0x000ff00003800000 */
[----:B-123--:R1:W2:Y:S01]  /*4600*/  LDS.128 R44, [R110+0x1b400] ;  /* 0x01b400006e2c7984 */ /* 0x00e2a20000000c00 */
        /* <DEDUP_REMOVED lines=45> */
.L_x_2284:
[----:B------:R-:W-:Y:S05]  /*48e0*/  BSYNC B2 ;  /* 0x0000000000027941 */ /* 0x000fea0003800000 */
.L_x_2283:
[----:B------:R-:W-:Y:S01]  /*48f0*/  ULDC.64 UR4, c[0x0][0x2d8] ;  /* 0x0000b60000047ab9 */ /* 0x000fe20000000a00 */
[----:B------:R-:W-:Y:S01]  /*4900*/  IMAD.X R53, R57, 0x1, R32, P3 ;  /* 0x0000000139357824 */ /* 0x000fe200018e0620 */
[----:B------:R-:W-:-:S04]  /*4910*/  LEA R52, P3, R64, UR4, 0x1 ;  /* 0x0000000440347c11 */ /* 0x000fc8000f8608ff */
[----:B------:R-:W-:-:S05]  /*4920*/  LEA.HI.X R53, R64, UR5, R53, 0x1, P3 ;  /* 0x0000000540357c11 */ /* 0x000fca00098f0c35 */
[----:B--2---:R4:W-:Y:S04]  /*4930*/  STG.E.128 desc[UR38][R52.64], R44 ;  /* 0x0000002c34007986 */ /* 0x0049e8000c101d26 */
.L_x_2282:
[----:B------:R-:W-:Y:S05]  /*4940*/  BSYNC B1 ;  /* 0x0000000000017941 */ /* 0x000fea0003800000 */
.L_x_2281:
        /* <DEDUP_REMOVED lines=47> */
.L_x_2286:
[----:B------:R-:W-:Y:S05]  /*4c40*/  BSYNC B1 ;  /* 0x0000000000017941 */ /* 0x000fea0003800000 */
.L_x_2285:
[----:B------:R-:W-:Y:S01]  /*4c50*/  ULDC.64 UR4, c[0x0][0x2d8] ;  /* 0x0000b60000047ab9 */ /* 0x000fe20000000a00 */
[----:B------:R-:W-:Y:S01]  /*4c60*/  IMAD.X R57, R57, 0x1, R102, P3 ;  /* 0x0000000139397824 */ /* 0x000fe200018e0666 */
[----:B------:R-:W-:-:S04]  /*4c70*/  LEA R48, P3, R60, UR4, 0x1 ;  /* 0x000000043c307c11 */ /* 0x000fc8000f8608ff */
[----:B------:R-:W-:-:S05]  /*4c80*/  LEA.HI.X R49, R60, UR5, R57, 0x1, P3 ;  /* 0x000000053c317c11 */ /* 0x000fca00098f0c39 */
[----:B--2---:R1:W-:Y:S01]  /*4c90*/  STG.E.128 desc[UR38][R48.64], R44 ;  /* 0x0000002c30007986 */ /* 0x0043e2000c101d26 */
[----:B------:R-:W-:Y:S05]  /*4ca0*/  BRA `(.L_x_2280) ;  /* 0x0000002c00d07947 */ /* 0x000fea0003800000 */
.L_x_2244:
        /* <DEDUP_REMOVED lines=64> */
[----:B------:R-:W-:Y:S01]  /*50b0*/  MOV R72, R78 ;  /* 0x0000004e00487202 */ /* 0x000fe20000000f00 */
[----:B------:R-:W-:Y:S01]  /*50c0*/  IMAD.MOV.U32 R73, RZ, RZ, R122 ;  /* 0x000000ffff497224 */ /* 0x000fe200078e007a */
[----:B------:R-:W-:Y:S01]  /*50d0*/  ULDC.64 UR4, c[0x0][0x3c8] ;  /* 0x0000f20000047ab9 */ /* 0x000fe20000000a00 */
[----:B------:R-:W-:Y:S01]  /*50e0*/  IMAD.MOV.U32 R77, RZ, RZ, R105 ;  /* 0x000000ffff4d7224 */ /* 0x000fe200078e0069 */
        /* <DEDUP_REMOVED lines=16> */
.L_x_2288:
[----:B------:R-:W-:Y:S05]  /*51f0*/  BSYNC B1 ;  /* 0x0000000000017941 */ /* 0x000fea0003800000 */
.L_x_2287:
[----:B-----5:R-:W-:Y:S01]  /*5200*/  IMAD.MOV.U32 R76, RZ, RZ, R70 ;  /* 0x000000ffff4c7224 */ /* 0x020fe200078e0046 */
        /* <DEDUP_REMOVED lines=52> */
.L_x_2289:
[----:B------:R-:W-:Y:S01]  /*5550*/  IMAD R105, R184, 0x8, R2 ;  /* 0x00000008b8697824 */ /* 0x000fe200078e0202 */
[----:B------:R-:W-:Y:S01]  /*5560*/  SHF.L.U32 R122, R191, 0x1f, RZ ;  /* 0x0000001fbf7a7819 */ /* 0x000fe200000006ff */
[----:B------:R-:W0:Y:S01]  /*5570*/  LDC R129, c[0x0][0x2e4] ;  /* 0x0000b900ff817b82 */ /* 0x000e220000000800 */
[----:B------:R-:W-:Y:S01]  /*5580*/  MOV R119, R120 ;  /* 0x0000007800777202 */ /* 0x000fe20000000f00 */
[----:B------:R-:W-:Y:S01]  /*5590*/  BSSY B1, `(.L_x_2290) ;  /* 0x0000005000017945 */ /* 0x000fe20003800000 */
[----:B------:R-:W1:Y:S05]  /*55a0*/  SYNCS.PHASECHK.TRANS64.TRYWAIT P4, [R105+URZ+0x28890], R122 ;  /* 0x0288907a690075a7 */ /* 0x000e6a000808017f */
[----:B------:R-:W2:Y:S01]  /*55b0*/  LDC.64 R120, c[0x0][0x2f0] ;  /* 0x0000bc00ff787b82 */ /* 0x000ea20000000a00 */
[----:B0-----:R-:W-:Y:S01]  /*55c0*/  IMAD.IADD R131, R129, 0x1, -R116 ;  /* 0x0000000181837824 */ /* 0x001fe200078e0a74 */
[----:B-1----:R-:W-:Y:S06]  /*55d0*/  @!P4 BRA `(.L_x_2291) ;  /* 0x0000019400a8c947 */ /* 0x002fec0003800000 */
.L_x_2559:
[----:B------:R-:W-:Y:S05]  /*55e0*/  BSYNC B1 ;  /* 0x0000000000017941 */ /* 0x000fea0003800000 */
.L_x_2290:
        /* <DEDUP_REMOVED lines=18> */
[----:B------:R-:W-:Y:S02]  /*5710*/  LOP3.LUT R77, R147, 0x38, RZ, 0xc0, !PT ;  /* 0x00000038934d7812 */ /* 0x000fe400078ec0ff */
[----:B------:R-:W-:Y:S02]  /*5720*/  SHF.L.U32 R78, R76, 0xa, RZ ;  /* 0x0000000a4c4e7819 */ /* 0x000fe400000006ff */
[----:B------:R-:W-:Y:S02]  /*5730*/  LOP3.LUT R76, R77, 0x1c0, R202, 0xf8, !PT ;  /* 0x000001c04d4c7812 */ /* 0x000fe400078ef8ca */
[----:B------:R-:W-:Y:S02]  /*5740*/  LOP3.LUT R77, R78, 0x7fffe000, RZ, 0xc0, !PT ;  /* 0x7fffe0004e4d7812 */ /* 0x000fe400078ec0ff */
[----:B------:R-:W-:-:S04]  /*5750*/  LOP3.LUT R76, R76, R209, RZ, 0x3c, !PT ;  /* 0x000000d14c4c7212 */ /* 0x000fc800078e3cff */
        /* <DEDUP_REMOVED lines=9> */
[--C-:B------:R-:W-:Y:S01]  /*57f0*/  HADD2.F32 R151, -RZ, R150.reuse.H1_H1 ;  /* 0x30000096ff977230 */ /* 0x100fe20000004100 */
[--C-:B------:R-:W-:Y:S01]  /*5800*/  SHF.R.U64 R44, R44, 0x10, R45.reuse ;  /* 0x000000102c2c7819 */ /* 0x100fe2000000122d */
[----:B------:R-:W-:Y:S01]  /*5810*/  HADD2.F32 R150, -RZ, R150.H0_H0 ;  /* 0x20000096ff967230 */ /* 0x000fe20000004100 */
[----:B------:R-:W-:Y:S01]  /*5820*/  SHF.R.U32.HI R152, RZ, 0x10, R45 ;  /* 0x00000010ff987819 */ /* 0x000fe2000001162d */
[----:B------:R-:W-:Y:S01]  /*5830*/  HADD2.F32 R154, -RZ, R154.H0_H0 ;  /* 0x2000009aff9a7230 */ /* 0x000fe20000004100 */
[----:B------:R-:W-:Y:S02]  /*5840*/  SHF.R.U64 R48, R48, 0x10, R49 ;  /* 0x0000001030307819 */ /* 0x000fe40000001231 */
[--C-:B------:R-:W-:Y:S01]  /*5850*/  SHF.R.U64 R45, R46, 0x10, R47.reuse ;  /* 0x000000102e2d7819 */ /* 0x100fe2000000122f */
[----:B------:R-:W-:Y:S01]  /*5860*/  HADD2.F32 R152, -RZ, R152.H0_H0 ;  /* 0x20000098ff987230 */ /* 0x000fe20000004100 */
[----:B------:R-:W-:Y:S01]  /*5870*/  SHF.R.U32.HI R49, RZ, 0x10, R47 ;  /* 0x00000010ff317819 */ /* 0x000fe2000001162f */
[----:B-1----:R-:W-:Y:S01]  /*5880*/  HADD2.F32 R47, -RZ, R77.H0_H0 ;  /* 0x2000004dff2f7230 */ /* 0x002fe20000004100 */
[--C-:B------:R-:W-:Y:S01]  /*5890*/  SHF.R.U64 R46, R50, 0x10, R51.reuse ;  /* 0x00000010322e7819 */ /* 0x100fe20000001233 */
[--C-:B--2---:R-:W-:Y:S01]  /*58a0*/  HADD2.F32 R50, -RZ, R81.reuse.H0_H0 ;  /* 0x20000051ff327230 */ /* 0x104fe20000004100 */
[----:B------:R-:W-:Y:S01]  /*58b0*/  SHF.R.U32.HI R149, RZ, 0x10, R51 ;  /* 0x00000010ff957819 */ /* 0x000fe20000011633 */
[----:B------:R-:W-:-:S02]  /*58c0*/  HADD2.F32 R51, -RZ, R81.H1_H1 ;  /* 0x30000051ff337230 */ /* 0x000fc40000004100 */
[-C--:B------:R-:W-:Y:S01]  /*58d0*/  FMUL.FTZ R81, R47, R150.reuse ;  /* 0x000000962f517220 */ /* 0x080fe20000410000 */
[----:B------:R-:W-:Y:S02]  /*58e0*/  HADD2.F32 R77, -RZ, R77.H1_H1 ;  /* 0x3000004dff4d7230 */ /* 0x000fe40000004100 */
[C---:B------:R-:W-:Y:S01]  /*58f0*/  FMUL.FTZ R156, R50.reuse, R150 ;  /* 0x00000096329c7220 */ /* 0x040fe20000410000 */
[----:B------:R-:W-:Y:S02]  /*5900*/  HADD2.F32 R45, -RZ, R45.H0_H0 ;  /* 0x2000002dff2d7230 */ /* 0x000fe40000004100 */
[-C--:B------:R-:W-:Y:S01]  /*5910*/  FMUL.FTZ R150, R51, R154.reuse ;  /* 0x0000009a33967220 */ /* 0x080fe20000410000 */
[-C--:B------:R-:W-:Y:S01]  /*5920*/  FFMA.FTZ R50, R50, R151.reuse, R81 ;  /* 0x0000009732327223 */ /* 0x080fe20000010051 */
[C---:B------:R-:W-:Y:S01]  /*5930*/  FMUL.FTZ R154, R77.reuse, R154 ;  /* 0x0000009a4d9a7220 */ /* 0x040fe20000410000 */
[----:B------:R-:W-:Y:S02]  /*5940*/  HADD2.F32 R81, -RZ, R83.H0_H0 ;  /* 0x20000053ff517230 */ /* 0x000fe40000004100 */
[-C--:B------:R-:W-:Y:S01]  /*5950*/  FFMA.FTZ R150, R77, R152.reuse, -R150 ;  /* 0x000000984d967223 */ /* 0x080fe20000010896 */
[----:B------:R-:W-:Y:S01]  /*5960*/  FFMA.FTZ R47, R47, R151, -R156 ;  /* 0x000000972f2f7223 */ /* 0x000fe2000001089c */
[----:B------:R-:W-:Y:S01]  /*5970*/  FFMA.FTZ R51, R51, R152, R154 ;  /* 0x0000009833337223 */ /* 0x000fe2000001009a */
[----:B------:R-:W-:-:S02]  /*5980*/  HADD2.F32 R152, -RZ, R148.H0_H0 ;  /* 0x20000094ff987230 */ /* 0x000fc40000004100 */
[----:B------:R-:W-:Y:S01]  /*5990*/  HADD2.F32 R148, -RZ, R148.H1_H1 ;  /* 0x30000094ff947230 */ /* 0x000fe20000004100 */
[----:B------:R-:W-:Y:S01]  /*59a0*/  F2FP.F16.F32.PACK_AB R47, R150, R47 ;  /* 0x0000002f962f723e */ /* 0x000fe200000000ff */
[----:B------:R-:W-:Y:S01]  /*59b0*/  HADD2.F32 R77, -RZ, R79.H0_H0 ;  /* 0x2000004fff4d7230 */ /* 0x000fe20000004100 */
[----:B------:R-:W-:Y:S01]  /*59c0*/  F2FP.F16.F32.PACK_AB R50, R51, R50 ;  /* 0x000000323332723e */ /* 0x000fe200000000ff */
[----:B------:R-:W-:Y:S02]  /*59d0*/  HADD2.F32 R83, -RZ, R83.H1_H1 ;  /* 0x30000053ff537230 */ /* 0x000fe40000004100 */
[-C--:B------:R-:W-:Y:S01]  /*59e0*/  FMUL.FTZ R158, R81, R148.reuse ;  /* 0x00000094519e7220 */ /* 0x080fe20000410000 */
[----:B------:R-:W-:Y:S02]  /*59f0*/  HADD2.F32 R156, -RZ, R149.H0_H0 ;  /* 0x20000095ff9c7230 */ /* 0x000fe40000004100 */
[----:B------:R-:W-:Y:S01]  /*5a00*/  FMUL.FTZ R148, R77, R148 ;  /* 0x000000944d947220 */ /* 0x000fe20000410000 */
[----:B------:R-:W-:-:S02]  /*5a10*/  HADD2.F32 R79, -RZ, R79.H1_H1 ;  /* 0x3000004fff4f7230 */ /* 0x000fc40000004100 */
[----:B------:R-:W-:Y:S02]  /*5a20*/  HADD2.F32 R154, -RZ, R49.H0_H0 ;  /* 0x20000031ff9a7230 */ /* 0x000fe40000004100 */
[----:B------:R-:W-:Y:S01]  /*5a30*/  FMUL.FTZ R160, R83, R156 ;  /* 0x0000009c53a07220 */ /* 0x000fe20000410000 */
[-C--:B------:R-:W-:Y:S01]  /*5a40*/  FFMA.FTZ R49, R77, R152.reuse, -R158 ;  /* 0x000000984d317223 */ /* 0x080fe2000001089e */
[----:B------:R-:W-:Y:S01]  /*5a50*/  FFMA.FTZ R77, R81, R152, R148 ;  /* 0x00000098514d7223 */ /* 0x000fe20000010094 */
[C---:B------:R-:W-:Y:S01]  /*5a60*/  FMUL.FTZ R156, R79.reuse, R156 ;  /* 0x0000009c4f9c7220 */ /* 0x040fe20000410000 */
[-C--:B------:R-:W-:Y:S01]  /*5a70*/  FFMA.FTZ R148, R79, R154.reuse, -R160 ;  /* 0x0000009a4f947223 */ /* 0x080fe200000108a0 */
[----:B------:R-:W-:Y:S02]  /*5a80*/  HADD2.F32 R151, -RZ, R48.H0_H0 ;  /* 0x20000030ff977230 */ /* 0x000fe40000004100 */
        /* <DEDUP_REMOVED lines=12> */
[----:B------:R-:W-:-:S03]  /*5b50*/  FFMA.FTZ R76, R76, R83, -R149 ;  /* 0x000000534c4c7223 */ /* 0x000fc60000010895 */
        /* <DEDUP_REMOVED lines=20> */
[----:B------:R-:W-:Y:S01]  /*5ca0*/  F2FP.F16.F32.PACK_AB R83, R152, R77 ;  /* 0x0000004d9853723e */ /* 0x000fe200000000ff */
[----:B------:R-:W-:Y:S01]  /*5cb0*/  IMAD.MOV.U32 R77, RZ, RZ, R47 ;  /* 0x000000ffff4d7224 */ /* 0x000fe200078e002f */
[----:B------:R-:W-:-:S02]  /*5cc0*/  F2FP.F16.F32.PACK_AB R79, R148, R49 ;  /* 0x00000031944f723e */ /* 0x000fc400000000ff */
[----:B------:R-:W-:Y:S01]  /*5cd0*/  F2FP.F16.F32.PACK_AB R82, R82, R81 ;  /* 0x000000515252723e */ /* 0x000fe200000000ff */
[----:B------:R-:W-:Y:S01]  /*5ce0*/  IMAD.MOV.U32 R81, RZ, RZ, R50 ;  /* 0x000000ffff517224 */ /* 0x000fe200078e0032 */
[----:B------:R-:W-:-:S07]  /*5cf0*/  F2FP.F16.F32.PACK_AB R78, R78, R149 ;  /* 0x000000954e4e723e */ /* 0x000fce00000000ff */
.L_x_2295:
[----:B------:R-:W-:Y:S05]  /*5d00*/  BSYNC B2 ;  /* 0x0000000000027941 */ /* 0x000fea0003800000 */
.L_x_2294:
        /* <DEDUP_REMOVED lines=11> */
.L_x_2293:
[----:B------:R-:W-:Y:S05]  /*5dc0*/  BSYNC B1 ;  /* 0x0000000000017941 */ /* 0x000fea0003800000 */
.L_x_2292:
        /* <DEDUP_REMOVED lines=15> */
[----:B------:R-:W-:Y:S02]  /*5ec0*/  SHF.R.S32.HI R45, RZ, 0x1f, R44 ;  /* 0x0000001fff2d7819 */ /* 0x000fe4000001142c */
[----:B------:R-:W-:Y:S02]  /*5ed0*/  SHF.L.U32 R80, R44, 0x3, RZ ;  /* 0x000000032c507819 */ /* 0x000fe400000006ff */
        /* <DEDUP_REMOVED lines=23> */
[----:B------:R-:W-:Y:S01]  /*6050*/  MOV R55, R48 ;  /* 0x0000003000377202 */ /* 0x000fe20000000f00 */
[--C-:B------:R-:W-:Y:S01]  /*6060*/  HADD2.F32 R48, -RZ, R44.reuse.H0_H0 ;  /* 0x2000002cff307230 */ /* 0x100fe20000004100 */
[----:B------:R-:W-:Y:S01]  /*6070*/  SHF.R.U32.HI R142, RZ, 0x10, R53 ;  /* 0x00000010ff8e7819 */ /* 0x000fe20000011635 */
[----:B------:R-:W-:Y:S01]  /*6080*/  HADD2.F32 R51, -RZ, R44.H1_H1 ;  /* 0x3000002cff337230 */ /* 0x000fe20000004100 */
[--C-:B------:R-:W-:Y:S01]  /*6090*/  SHF.R.U64 R53, R58, 0x10, R59.reuse ;  /* 0x000000103a357819 */ /* 0x100fe2000000123b */
[----:B------:R-:W-:Y:S01]  /*60a0*/  HADD2.F32 R44, -RZ, R45.H0_H0 ;  /* 0x2000002dff2c7230 */ /* 0x000fe20000004100 */
[----:B------:R-:W-:Y:S01]  /*60b0*/  SHF.R.U32.HI R125, RZ, 0x10, R59 ;  /* 0x00000010ff7d7819 */ /* 0x000fe2000001163b */
[----:B------:R-:W-:-:S02]  /*60c0*/  HADD2.F32 R124, -RZ, R124.H0_H0 ;  /* 0x2000007cff7c7230 */ /* 0x000fc40000004100 */
[----:B------:R-:W-:Y:S02]  /*60d0*/  HADD2.F32 R47, -RZ, R45.H1_H1 ;  /* 0x3000002dff2f7230 */ /* 0x000fe40000004100 */
        /* <DEDUP_REMOVED lines=8> */
[-C--:B------:R-:W-:Y:S01]  /*6160*/  FFMA.FTZ R47, R47, R58.reuse, -R142 ;  /* 0x0000003a2f2f7223 */ /* 0x080fe2000001088e */
[----:B------:R-:W-:Y:S01]  /*6170*/  FFMA.FTZ R48, R51, R58, R124 ;  /* 0x0000003a33307223 */ /* 0x000fe2000001007c */
[----:B------:R-:W-:-:S02]  /*6180*/  HADD2.F32 R83, -RZ, R139.H0_H0 ;  /* 0x2000008bff537230 */ /* 0x000fc40000004100 */
[--C-:B------:R-:W-:Y:S01]  /*6190*/  HADD2.F32 R58, -RZ, R57.reuse.H0_H0 ;  /* 0x20000039ff3a7230 */ /* 0x100fe20000004100 */
[----:B------:R-:W-:Y:S01]  /*61a0*/  F2FP.F16.F32.PACK_AB R47, R47, R44 ;  /* 0x0000002c2f2f723e */ /* 0x000fe200000000ff */
[----:B------:R-:W-:Y:S02]  /*61b0*/  HADD2.F32 R57, -RZ, R57.H1_H1 ;  /* 0x30000039ff397230 */ /* 0x000fe40000004100 */
[----:B------:R-:W-:Y:S02]  /*61c0*/  HADD2.F32 R142, -RZ, R125.H0_H0 ;  /* 0x2000007dff8e7230 */ /* 0x000fe40000004100 */
[----:B------:R-:W-:Y:S01]  /*61d0*/  FMUL.FTZ R144, R58, R83 ;  /* 0x000000533a907220 */ /* 0x000fe20000410000 */
[----:B------:R-:W-:Y:S02]  /*61e0*/  HADD2.F32 R59, -RZ, R141.H0_H0 ;  /* 0x2000008dff3b7230 */ /* 0x000fe40000004100 */
[--C-:B------:R-:W-:Y:S02]  /*61f0*/  HADD2.F32 R51, -RZ, R49.reuse.H0_H0 ;  /* 0x20000031ff337230 */ /* 0x100fe40000004100 */
[----:B------:R-:W-:Y:S01]  /*6200*/  FMUL.FTZ R146, R57, R142 ;  /* 0x0000008e39927220 */ /* 0x000fe20000410000 */
[----:B------:R-:W-:-:S02]  /*6210*/  HADD2.F32 R49, -RZ, R49.H1_H1 ;  /* 0x30000031ff317230 */ /* 0x000fc40000004100 */
[----:B------:R-:W-:Y:S02]  /*6220*/  HADD2.F32 R124, -RZ, R143.H0_H0 ;  /* 0x2000008fff7c7230 */ /* 0x000fe40000004100 */
[C---:B------:R-:W-:Y:S01]  /*6230*/  FMUL.FTZ R83, R51.reuse, R83 ;  /* 0x0000005333537220 */ /* 0x040fe20000410000 */
[-C--:B------:R-:W-:Y:S01]  /*6240*/  FFMA.FTZ R144, R51, R59.reuse, -R144 ;  /* 0x0000003b33907223 */ /* 0x080fe20000010890 */
[C---:B------:R-:W-:Y:S01]  /*6250*/  FMUL.FTZ R142, R49.reuse, R142 ;  /* 0x0000008e318e7220 */ /* 0x040fe20000410000 */
[----:B------:R-:W-:Y:S02]  /*6260*/  HADD2.F32 R138, -RZ, R138.H1_H1 ;  /* 0x3000008aff8a7230 */ /* 0x000fe40000004100 */
[----:B------:R-:W-:Y:S01]  /*6270*/  FFMA.FTZ R143, R49, R124, -R146 ;  /* 0x0000007c318f7223 */ /* 0x000fe20000010892 */
[----:B------:R-:W-:Y:S02]  /*6280*/  HADD2.F32 R51, -RZ, R55.H0_H0 ;  /* 0x20000037ff337230 */ /* 0x000fe40000004100 */
[----:B------:R-:W-:Y:S01]  /*6290*/  FFMA.FTZ R125, R58, R59, R83 ;  /* 0x0000003b3a7d7223 */ /* 0x000fe20000010053 */
[----:B------:R-:W-:-:S02]  /*62a0*/  HADD2.F32 R56, -RZ, R56.H0_H0 ;  /* 0x20000038ff387230 */ /* 0x000fc40000004100 */
[----:B------:R-:W-:Y:S01]  /*62b0*/  FFMA.FTZ R142, R57, R124, R142 ;  /* 0x0000007c398e7223 */ /* 0x000fe2000001008e */
[--C-:B------:R-:W-:Y:S02]  /*62c0*/  HADD2.F32 R49, -RZ, R54.reuse.H0_H0 ;  /* 0x20000036ff317230 */ /* 0x100fe40000004100 */
        /* <DEDUP_REMOVED lines=8> */
[C---:B------:R-:W-:Y:S01]  /*6350*/  FMUL.FTZ R56, R54.reuse, R56 ;  /* 0x0000003836387220 */ /* 0x040fe20000410000 */
[-C--:B------:R-:W-:Y:S01]  /*6360*/  FFMA.FTZ R138, R51, R140.reuse, R138 ;  /* 0x0000008c338a7223 */ /* 0x080fe2000001008a */
[----:B------:R-:W-:Y:S02]  /*6370*/  FFMA.FTZ R58, R49, R140, -R58 ;  /* 0x0000008c313a7223 */ /* 0x000fe4000001083a */
[-C--:B------:R-:W-:Y:S01]  /*6380*/  FFMA.FTZ R59, R55, R82.reuse, R56 ;  /* 0x00000052373b7223 */ /* 0x080fe20000010038 */
[----:B------:R-:W-:Y:S02]  /*6390*/  HADD2.F32 R51, -RZ, R50.H0_H0 ;  /* 0x20000032ff337230 */ /* 0x000fe40000004100 */
[----:B------:R-:W-:Y:S01]  /*63a0*/  FFMA.FTZ R57, R54, R82, -R57 ;  /* 0x0000005236397223 */ /* 0x000fe20000010839 */
[----:B------:R-:W-:Y:S02]  /*63b0*/  HADD2.F32 R56, -RZ, R139.H1_H1 ;  /* 0x3000008bff387230 */ /* 0x000fe40000004100 */
[----:B------:R-:W-:-:S02]  /*63c0*/  HADD2.F32 R55, -RZ, R53.H0_H0 ;  /* 0x20000035ff377230 */ /* 0x000fc40000004100 */
[----:B------:R-:W-:Y:S01]  /*63d0*/  HADD2.F32 R49, -RZ, R46.H0_H0 ;  /* 0x2000002eff317230 */ /* 0x000fe20000004100 */
[----:B------:R-:W-:Y:S01]  /*63e0*/  F2FP.F16.F32.PACK_AB R44, R57, R58 ;  /* 0x0000003a392c723e */ /* 0x000fe200000000ff */
[----:B------:R-:W-:Y:S02]  /*63f0*/  HADD2.F32 R50, -RZ, R50.H1_H1 ;  /* 0x30000032ff327230 */ /* 0x000fe40000004100 */
        /* <DEDUP_REMOVED lines=11> */
[----:B------:R-:W-:Y:S01]  /*64b0*/  F2FP.F16.F32.PACK_AB R49, R48, R45 ;  /* 0x0000002d3031723e */ /* 0x000fe200000000ff */
[----:B------:R-:W-:Y:S01]  /*64c0*/  IMAD.MOV.U32 R45, RZ, RZ, R47 ;  /* 0x000000ffff2d7224 */ /* 0x000fe200078e002f */
[----:B------:R-:W-:Y:S02]  /*64d0*/  F2FP.F16.F32.PACK_AB R51, R142, R125 ;  /* 0x0000007d8e33723e */ /* 0x000fe400000000ff */
[----:B------:R-:W-:Y:S02]  /*64e0*/  F2FP.F16.F32.PACK_AB R48, R59, R138 ;  /* 0x0000008a3b30723e */ /* 0x000fe400000000ff */
[----:B------:R-:W-:Y:S02]  /*64f0*/  F2FP.F16.F32.PACK_AB R46, R83, R52 ;  /* 0x00000034532e723e */ /* 0x000fe400000000ff */
[----:B------:R-:W-:-:S02]  /*6500*/  F2FP.F16.F32.PACK_AB R50, R55, R56 ;  /* 0x000000383732723e */ /* 0x000fc400000000ff */
[----:B------:R-:W-:-:S07]  /*6510*/  MOV R47, R143 ;  /* 0x0000008f002f7202 */ /* 0x000fce0000000f00 */
.L_x_2299:
[----:B------:R-:W-:Y:S05]  /*6520*/  BSYNC B2 ;  /* 0x0000000000027941 */ /* 0x000fea0003800000 */
.L_x_2298:
        /* <DEDUP_REMOVED lines=11> */
.L_x_2297:
[----:B------:R-:W-:Y:S05]  /*65e0*/  BSYNC B1 ;  /* 0x0000000000017941 */ /* 0x000fea0003800000 */
.L_x_2296:
        /* <DEDUP_REMOVED lines=22> */
[----:B------:R-:W-:Y:S02]  /*6750*/  IADD3 R47, R45, R46, R206 ;  /* 0x0000002e2d2f7210 */ /* 0x000fe40007ffe0ce */
[----:B------:R-:W-:-:S03]  /*6760*/  LEA R45, R184, R112, 0xe ;  /* 0x00000070b82d7211 */ /* 0x000fc600078e70ff */
[----:B------:R-:W-:Y:S02]  /*6770*/  IMAD R47, R184, 0x4000, R47 ;  /* 0x00004000b82f7824 */ /* 0x000fe400078e022f */
[--C-:B------:R-:W-:Y:S02]  /*6780*/  IMAD R45, R45, 0x2, R2.reuse ;  /* 0x000000022d2d7824 */ /* 0x100fe400078e0202 */
[----:B------:R-:W-:-:S04]  /*6790*/  IMAD R48, R47, 0x2, R2 ;  /* 0x000000022f307824 */ /* 0x000fc800078e0202 */
[----:B------:R-:W1:Y:S04]  /*67a0*/  LDS.128 R44, [R45+0x18400] ;  /* 0x018400002d2c7984 */ /* 0x000e680000000c00 */
[----:B------:R-:W2:Y:S01]  /*67b0*/  LDS.128 R48, [R48+0x18400] ;  /* 0x0184000030307984 */ /* 0x000ea20000000c00 */
[----:B------:R-:W-:Y:S05]  /*67c0*/  @P3 BRA `(.L_x_2303) ;  /* 0x0000000400543947 */ /* 0x000fea0003800000 */
[--C-:B------:R-:W-:Y:S02]  /*67d0*/  SHF.R.U64 R83, R64, 0x10, R65.reuse ;  /* 0x0000001040537819 */ /* 0x100fe40000001241 */
[----:B------:R-:W-:Y:S01]  /*67e0*/  SHF.R.U32.HI R64, RZ, 0x10, R65 ;  /* 0x00000010ff407819 */ /* 0x000fe20000011641 */
[----:B------:R-:W-:Y:S01]  /*67f0*/  HADD2.F32 R65, -RZ, R137.H1_H1 ;  /* 0x30000089ff417230 */ /* 0x000fe20000004100 */
[--C-:B------:R-:W-:Y:S02]  /*6800*/  SHF.R.U64 R60, R60, 0x10, R61.reuse ;  /* 0x000000103c3c7819 */ /* 0x100fe4000000123d */
[----:B------:R-:W-:Y:S02]  /*6810*/  SHF.R.U32.HI R76, RZ, 0x10, R61 ;  /* 0x00000010ff4c7819 */ /* 0x000fe4000001163d */
[----:B------:R-:W-:Y:S01]  /*6820*/  SHF.R.U64 R56, R62, 0x10, R63 ;  /* 0x000000103e387819 */ /* 0x000fe2000000123f */
[----:B--2---:R-:W-:Y:S01]  /*6830*/  IMAD.MOV.U32 R62, RZ, RZ, R50 ;  /* 0x000000ffff3e7224 */ /* 0x004fe200078e0032 */
[----:B------:R-:W-:Y:S01]  /*6840*/  MOV R61, R48 ;  /* 0x00000030003d7202 */ /* 0x000fe20000000f00 */
[----:B-1----:R-:W-:Y:S01]  /*6850*/  IMAD.MOV.U32 R48, RZ, RZ, R47 ;  /* 0x000000ffff307224 */ /* 0x002fe200078e002f */
[----:B------:R-:W-:Y:S01]  /*6860*/  SHF.R.U64 R58, R66, 0x10, R67 ;  /* 0x00000010423a7819 */ /* 0x000fe20000001243 */
[--C-:B------:R-:W-:Y:S01]  /*6870*/  HADD2.F32 R50, -RZ, R49.reuse.H0_H0 ;  /* 0x20000031ff327230 */ /* 0x100fe20000004100 */
[----:B------:R-:W-:Y:S01]  /*6880*/  SHF.R.U32.HI R79, RZ, 0x10, R63 ;  /* 0x00000010ff4f7819 */ /* 0x000fe2000001163f */
[----:B------:R-:W-:Y:S01]  /*6890*/  HADD2.F32 R49, -RZ, R49.H1_H1 ;  /* 0x30000031ff317230 */ /* 0x000fe20000004100 */
[----:B------:R-:W-:Y:S01]  /*68a0*/  SHF.R.U32.HI R77, RZ, 0x10, R67 ;  /* 0x00000010ff4d7819 */ /* 0x000fe20000011643 */
[----:B------:R-:W-:-:S02]  /*68b0*/  HADD2.F32 R47, -RZ, R45.H0_H0 ;  /* 0x2000002dff2f7230 */ /* 0x000fc40000004100 */
[----:B------:R-:W-:Y:S02]  /*68c0*/  HADD2.F32 R66, -RZ, R64.H0_H0 ;  /* 0x20000040ff427230 */ /* 0x000fe40000004100 */
[----:B------:R-:W-:Y:S02]  /*68d0*/  HADD2.F32 R45, -RZ, R45.H1_H1 ;  /* 0x3000002dff2d7230 */ /* 0x000fe40000004100 */
[----:B------:R-:W-:Y:S02]  /*68e0*/  HADD2.F32 R64, -RZ, R76.H0_H0 ;  /* 0x2000004cff407230 */ /* 0x000fe40000004100 */
[-C--:B------:R-:W-:Y:S01]  /*68f0*/  FMUL.FTZ R78, R49, R66.reuse ;  /* 0x00000042314e7220 */ /* 0x080fe20000410000 */
[----:B------:R-:W-:Y:S02]  /*6900*/  HADD2.F32 R63, -RZ, R135.H1_H1 ;  /* 0x30000087ff3f7230 */ /* 0x000fe40000004100 */
[-C--:B------:R-:W-:Y:S01]  /*6910*/  FMUL.FTZ R76, R50, R65.reuse ;  /* 0x00000041324c7220 */ /* 0x080fe20000410000 */
[----:B------:R-:W-:Y:S01]  /*6920*/  FMUL.FTZ R66, R45, R66 ;  /* 0x000000422d427220 */ /* 0x000fe20000410000 */
[----:B------:R-:W-:Y:S01]  /*6930*/  FMUL.FTZ R65, R47, R65 ;  /* 0x000000412f417220 */ /* 0x000fe20000410000 */
[-C--:B------:R-:W-:Y:S01]  /*6940*/  FFMA.FTZ R67, R45, R64.reuse, -R78 ;  /* 0x000000402d437223 */ /* 0x080fe2000001084e */
[----:B------:R-:W-:Y:S01]  /*6950*/  FFMA.FTZ R76, R47, R63, -R76 ;  /* 0x0000003f2f4c7223 */ /* 0x000fe2000001084c */
[----:B------:R-:W-:Y:S01]  /*6960*/  FFMA.FTZ R78, R49, R64, R66 ;  /* 0x00000040314e7223 */ /* 0x000fe20000010042 */
[----:B------:R-:W-:-:S02]  /*6970*/  HADD2.F32 R64, -RZ, R136.H1_H1 ;  /* 0x30000088ff407230 */ /* 0x000fc40000004100 */
[----:B------:R-:W-:Y:S01]  /*6980*/  FFMA.FTZ R65, R50, R63, R65 ;  /* 0x0000003f32417223 */ /* 0x000fe20000010041 */
[--C-:B------:R-:W-:Y:S02]  /*6990*/  HADD2.F32 R47, -RZ, R51.reuse.H0_H0 ;  /* 0x20000033ff2f7230 */ /* 0x100fe40000004100 */
[--C-:B------:R-:W-:Y:S02]  /*69a0*/  HADD2.F32 R45, -RZ, R48.reuse.H0_H0 ;  /* 0x20000030ff2d7230 */ /* 0x100fe40000004100 */
[----:B------:R-:W-:Y:S02]  /*69b0*/  HADD2.F32 R51, -RZ, R51.H1_H1 ;  /* 0x30000033ff337230 */ /* 0x000fe40000004100 */
[-C--:B------:R-:W-:Y:S01]  /*69c0*/  FMUL.FTZ R66, R47, R64.reuse ;  /* 0x000000402f427220 */ /* 0x080fe20000410000 */
[----:B------:R-:W-:Y:S02]  /*69d0*/  HADD2.F32 R63, -RZ, R77.H0_H0 ;  /* 0x2000004dff3f7230 */ /* 0x000fe40000004100 */
[----:B------:R-:W-:Y:S01]  /*69e0*/  FMUL.FTZ R64, R45, R64 ;  /* 0x000000402d407220 */ /* 0x000fe20000410000 */
[----:B------:R-:W-:Y:S01]  /*69f0*/  HADD2.F32 R48, -RZ, R48.H1_H1 ;  /* 0x30000030ff307230 */ /* 0x000fe20000004100 */
[----:B------:R-:W-:Y:S01]  /*6a00*/  F2FP.F16.F32.PACK_AB R65, R78, R65 ;  /* 0x000000414e41723e */ /* 0x000fe200000000ff */
[----:B------:R-:W-:-:S02]  /*6a10*/  HADD2.F32 R50, -RZ, R134.H1_H1 ;  /* 0x30000086ff327230 */ /* 0x000fc40000004100 */
        /* <DEDUP_REMOVED lines=9> */
[----:B------:R-:W-:Y:S02]  /*6ab0*/  HADD2.F32 R47, -RZ, R61.H0_H0 ;  /* 0x2000003dff2f7230 */ /* 0x000fe40000004100 */
[----:B------:R-:W-:Y:S01]  /*6ac0*/  HADD2.F32 R49, -RZ, R83.H0_H0 ;  /* 0x20000053ff317230 */ /* 0x000fe20000004100 */
[----:B------:R-:W-:Y:S01]  /*6ad0*/  F2FP.F16.F32.PACK_AB R80, R81, R80 ;  /* 0x000000505150723e */ /* 0x000fe200000000ff */
[----:B------:R-:W-:Y:S02]  /*6ae0*/  HADD2.F32 R61, -RZ, R61.H1_H1 ;  /* 0x3000003dff3d7230 */ /* 0x000fe40000004100 */
[----:B------:R-:W-:Y:S01]  /*6af0*/  FMUL.FTZ R64, R47, R50 ;  /* 0x000000322f407220 */ /* 0x000fe20000410000 */
[----:B------:R-:W-:Y:S02]  /*6b00*/  HADD2.F32 R48, -RZ, R135.H0_H0 ;  /* 0x20000087ff307230 */ /* 0x000fe40000004100 */
[--C-:B------:R-:W-:Y:S02]  /*6b10*/  HADD2.F32 R45, -RZ, R44.reuse.H0_H0 ;  /* 0x2000002cff2d7230 */ /* 0x100fe40000004100 */
[----:B------:R-:W-:Y:S01]  /*6b20*/  FMUL.FTZ R51, R61, R49 ;  /* 0x000000313d337220 */ /* 0x000fe20000410000 */
[----:B------:R-:W-:-:S02]  /*6b30*/  HADD2.F32 R44, -RZ, R44.H1_H1 ;  /* 0x3000002cff2c7230 */ /* 0x000fc40000004100 */
[----:B------:R-:W-:Y:S02]  /*6b40*/  HADD2.F32 R136, -RZ, R136.H0_H0 ;  /* 0x20000088ff887230 */ /* 0x000fe40000004100 */
[C---:B------:R-:W-:Y:S01]  /*6b50*/  FMUL.FTZ R50, R45.reuse, R50 ;  /* 0x000000322d327220 */ /* 0x040fe20000410000 */
[----:B------:R-:W-:Y:S01]  /*6b60*/  FFMA.FTZ R64, R45, R48, -R64 ;  /* 0x000000302d407223 */ /* 0x000fe20000010840 */
[C---:B------:R-:W-:Y:S01]  /*6b70*/  FMUL.FTZ R66, R44.reuse, R49 ;  /* 0x000000312c427220 */ /* 0x040fe20000410000 */
[----:B------:R-:W-:Y:S01]  /*6b80*/  FFMA.FTZ R51, R44, R60, -R51 ;  /* 0x0000003c2c337223 */ /* 0x000fe20000010833 */
[----:B------:R-:W-:Y:S02]  /*6b90*/  HADD2.F32 R45, -RZ, R62.H0_H0 ;  /* 0x2000003eff2d7230 */ /* 0x000fe40000004100 */
[----:B------:R-:W-:Y:S01]  /*6ba0*/  FFMA.FTZ R50, R47, R48, R50 ;  /* 0x000000302f327223 */ /* 0x000fe20000010032 */
[----:B------:R-:W-:Y:S02]  /*6bb0*/  HADD2.F32 R49, -RZ, R58.H0_H0 ;  /* 0x2000003aff317230 */ /* 0x000fe40000004100 */
[----:B------:R-:W-:Y:S01]  /*6bc0*/  FFMA.FTZ R61, R61, R60, R66 ;  /* 0x0000003c3d3d7223 */ /* 0x000fe20000010042 */
[----:B------:R-:W-:-:S02]  /*6bd0*/  HADD2.F32 R44, -RZ, R46.H0_H0 ;  /* 0x2000002eff2c7230 */ /* 0x000fc40000004100 */
[-C--:B------:R-:W-:Y:S01]  /*6be0*/  FMUL.FTZ R63, R45, R136.reuse ;  /* 0x000000882d3f7220 */ /* 0x080fe20000410000 */
        /* <DEDUP_REMOVED lines=17> */
[----:B------:R-:W-:Y:S02]  /*6d00*/  F2FP.F16.F32.PACK_AB R46, R46, R63 ;  /* 0x0000003f2e2e723e */ /* 0x000fe400000000ff */
[----:B------:R-:W-:-:S07]  /*6d10*/  MOV R51, R80 ;  /* 0x0000005000337202 */ /* 0x000fce0000000f00 */
.L_x_2303:
[----:B------:R-:W-:Y:S05]  /*6d20*/  BSYNC B2 ;  /* 0x0000000000027941 */ /* 0x000fea0003800000 */
.L_x_2302:
        /* <DEDUP_REMOVED lines=11> */
.L_x_2301:
[----:B------:R-:W-:Y:S05]  /*6de0*/  BSYNC B1 ;  /* 0x0000000000017941 */ /* 0x000fea0003800000 */
.L_x_2300:
[----:B------:R-:W-:Y:S01]  /*6df0*/  ISETP.GE.OR P4, PT, R189, R114, P2 ;  /* 0x00000072bd00720c */ /* 0x000fe20001786670 */
        /* <DEDUP_REMOVED lines=31> */
[----:B------:R-:W-:Y:S01]  /*6ff0*/  SHF.R.U32.HI R62, RZ, 0x10, R73 ;  /* 0x00000010ff3e7819 */ /* 0x000fe20000011649 */
[----:B--2---:R-:W-:Y:S01]  /*7000*/  IMAD.MOV.U32 R59, RZ, RZ, R50 ;  /* 0x000000ffff3b7224 */ /* 0x004fe200078e0032 */
[----:B------:R-:W-:Y:S01]  /*7010*/  MOV R58, R48 ;  /* 0x00000030003a7202 */ /* 0x000fe20000000f00 */
[----:B-1----:R-:W-:Y:S01]  /*7020*/  IMAD.MOV.U32 R48, RZ, RZ, R46 ;  /* 0x000000ffff307224 */ /* 0x002fe200078e002e */
[----:B------:R-:W-:Y:S01]  /*7030*/  SHF.R.U32.HI R60, RZ, 0x10, R69 ;  /* 0x00000010ff3c7819 */ /* 0x000fe20000011645 */
[--C-:B------:R-:W-:Y:S01]  /*7040*/  HADD2.F32 R50, -RZ, R49.reuse.H0_H0 ;  /* 0x20000031ff327230 */ /* 0x100fe20000004100 */
[--C-:B------:R-:W-:Y:S01]  /*7050*/  SHF.R.U64 R67, R74, 0x10, R75.reuse ;  /* 0x000000104a437819 */ /* 0x100fe2000000124b */
[----:B------:R-:W-:Y:S01]  /*7060*/  HADD2.F32 R49, -RZ, R49.H1_H1 ;  /* 0x30000031ff317230 */ /* 0x000fe20000004100 */
[----:B------:R-:W-:Y:S01]  /*7070*/  SHF.R.U32.HI R74, RZ, 0x10, R75 ;  /* 0x00000010ff4a7819 */ /* 0x000fe2000001164b */
[--C-:B------:R-:W-:Y:S01]  /*7080*/  HADD2.F32 R46, -RZ, R45.reuse.H0_H0 ;  /* 0x2000002dff2e7230 */ /* 0x100fe20000004100 */
[----:B------:R-:W-:Y:S01]  /*7090*/  SHF.R.U64 R72, R72, 0x10, R73 ;  /* 0x0000001048487819 */ /* 0x000fe20000001249 */
[----:B------:R-:W-:Y:S01]  /*70a0*/  HADD2.F32 R62, -RZ, R62.H0_H0 ;  /* 0x2000003eff3e7230 */ /* 0x000fe20000004100 */
[--C-:B------:R-:W-:Y:S01]  /*70b0*/  SHF.R.U64 R73, R70, 0x10, R71.reuse ;  /* 0x0000001046497819 */ /* 0x100fe20000001247 */
[----:B------:R-:W-:Y:S01]  /*70c0*/  HADD2.F32 R45, -RZ, R45.H1_H1 ;  /* 0x3000002dff2d7230 */ /* 0x000fe20000004100 */
[----:B------:R-:W-:Y:S01]  /*70d0*/  SHF.R.U32.HI R70, RZ, 0x10, R71 ;  /* 0x00000010ff467819 */ /* 0x000fe20000011647 */
[----:B------:R-:W-:-:S02]  /*70e0*/  HADD2.F32 R63, -RZ, R128.H0_H0 ;  /* 0x20000080ff3f7230 */ /* 0x000fc40000004100 */
        /* <DEDUP_REMOVED lines=11> */
[----:B------:R-:W-:Y:S01]  /*71a0*/  HADD2.F32 R45, -RZ, R47.H0_H0 ;  /* 0x2000002fff2d7230 */ /* 0x000fe20000004100 */
[----:B------:R-:W-:Y:S01]  /*71b0*/  SHF.R.U64 R76, R68, 0x10, R69 ;  /* 0x00000010444c7819 */ /* 0x000fe20000001245 */
[--C-:B------:R-:W-:Y:S02]  /*71c0*/  HADD2.F32 R46, -RZ, R51.reuse.H0_H0 ;  /* 0x20000033ff2e7230 */ /* 0x100fe40000004100 */
[----:B------:R-:W-:Y:S02]  /*71d0*/  HADD2.F32 R51, -RZ, R51.H1_H1 ;  /* 0x30000033ff337230 */ /* 0x000fe40000004100 */
[-C--:B------:R-:W-:Y:S01]  /*71e0*/  FMUL.FTZ R61, R45, R60.reuse ;  /* 0x0000003c2d3d7220 */ /* 0x080fe20000410000 */
[----:B------:R-:W-:Y:S02]  /*71f0*/  HADD2.F32 R62, -RZ, R74.H0_H0 ;  /* 0x2000004aff3e7230 */ /* 0x000fe40000004100 */
[----:B------:R-:W-:Y:S01]  /*7200*/  FMUL.FTZ R68, R46, R60 ;  /* 0x0000003c2e447220 */ /* 0x000fe20000410000 */
[----:B------:R-:W-:Y:S01]  /*7210*/  HADD2.F32 R47, -RZ, R47.H1_H1 ;  /* 0x3000002fff2f7230 */ /* 0x000fe20000004100 */
[----:B------:R-:W-:Y:S01]  /*7220*/  F2FP.F16.F32.PACK_AB R63, R66, R63 ;  /* 0x0000003f423f723e */ /* 0x000fe200000000ff */
[----:B------:R-:W-:-:S02]  /*7230*/  HADD2.F32 R49, -RZ, R133.H0_H0 ;  /* 0x20000085ff317230 */ /* 0x000fc40000004100 */
[-C--:B------:R-:W-:Y:S01]  /*7240*/  FMUL.FTZ R60, R51, R62.reuse ;  /* 0x0000003e333c7220 */ /* 0x080fe20000410000 */
[----:B------:R-:W-:Y:S02]  /*7250*/  HADD2.F32 R50, -RZ, R70.H0_H0 ;  /* 0x20000046ff327230 */ /* 0x000fe40000004100 */
[----:B------:R-:W-:Y:S01]  /*7260*/  FMUL.FTZ R70, R47, R62 ;  /* 0x0000003e2f467220 */ /* 0x000fe20000410000 */
[----:B------:R-:W-:Y:S02]  /*7270*/  HADD2.F32 R128, -RZ, R128.H1_H1 ;  /* 0x30000080ff807230 */ /* 0x000fe40000004100 */
[-C--:B------:R-:W-:Y:S01]  /*7280*/  FFMA.FTZ R62, R46, R49.reuse, R61 ;  /* 0x000000312e3e7223 */ /* 0x080fe2000001003d */
[----:B------:R-:W-:Y:S01]  /*7290*/  FFMA.FTZ R68, R45, R49, -R68 ;  /* 0x000000312d447223 */ /* 0x000fe20000010844 */
[----:B------:R-:W-:Y:S02]  /*72a0*/  HADD2.F32 R46, -RZ, R58.H0_H0 ;  /* 0x2000003aff2e7230 */ /* 0x000fe40000004100 */
[----:B------:R-:W-:Y:S01]  /*72b0*/  FFMA.FTZ R69, R47, R50, -R60 ;  /* 0x000000322f457223 */ /* 0x000fe2000001083c */
[----:B------:R-:W-:-:S02]  /*72c0*/  HADD2.F32 R49, -RZ, R72.H0_H0 ;  /* 0x20000048ff317230 */ /* 0x000fc40000004100 */
[----:B------:R-:W-:Y:S01]  /*72d0*/  FFMA.FTZ R71, R51, R50, R70 ;  /* 0x0000003233477223 */ /* 0x000fe20000010046 */
[----:B------:R-:W-:Y:S02]  /*72e0*/  HADD2.F32 R45, -RZ, R44.H0_H0 ;  /* 0x2000002cff2d7230 */ /* 0x000fe40000004100 */
[-C--:B------:R-:W-:Y:S01]  /*72f0*/  FMUL.FTZ R50, R46, R128.reuse ;  /* 0x000000802e327220 */ /* 0x080fe20000410000 */
[----:B------:R-:W-:Y:S02]  /*7300*/  HADD2.F32 R58, -RZ, R58.H1_H1 ;  /* 0x3000003aff3a7230 */ /* 0x000fe40000004100 */
[----:B------:R-:W-:Y:S02]  /*7310*/  HADD2.F32 R44, -RZ, R44.H1_H1 ;  /* 0x3000002cff2c7230 */ /* 0x000fe40000004100 */
[----:B------:R-:W-:Y:S01]  /*7320*/  FMUL.FTZ R51, R45, R128 ;  /* 0x000000802d337220 */ /* 0x000fe20000410000 */
[----:B------:R-:W-:Y:S02]  /*7330*/  HADD2.F32 R132, -RZ, R132.H1_H1 ;  /* 0x30000084ff847230 */ /* 0x000fe40000004100 */
[----:B------:R-:W-:Y:S01]  /*7340*/  FMUL.FTZ R61, R58, R49 ;  /* 0x000000313a3d7220 */ /* 0x000fe20000410000 */
[----:B------:R-:W-:-:S02]  /*7350*/  HADD2.F32 R47, -RZ, R76.H0_H0 ;  /* 0x2000004cff2f7230 */ /* 0x000fc40000004100 */
[C---:B------:R-:W-:Y:S01]  /*7360*/  FMUL.FTZ R49, R44.reuse, R49 ;  /* 0x000000312c317220 */ /* 0x040fe20000410000 */
[----:B------:R-:W-:Y:S02]  /*7370*/  HADD2.F32 R130, -RZ, R130.H1_H1 ;  /* 0x30000082ff827230 */ /* 0x000fe40000004100 */
[-C--:B------:R-:W-:Y:S01]  /*7380*/  FFMA.FTZ R50, R45, R132.reuse, -R50 ;  /* 0x000000842d327223 */ /* 0x080fe20000010832 */
[----:B------:R-:W-:Y:S02]  /*7390*/  HADD2.F32 R45, -RZ, R59.H0_H0 ;  /* 0x2000003bff2d7230 */ /* 0x000fe40000004100 */
[-C--:B------:R-:W-:Y:S01]  /*73a0*/  FFMA.FTZ R61, R44, R47.reuse, -R61 ;  /* 0x0000002f2c3d7223 */ /* 0x080fe2000001083d */
        /* <DEDUP_REMOVED lines=20> */
[----:B------:R-:W-:-:S02]  /*74f0*/  F2FP.F16.F32.PACK_AB R45, R64, R65 ;  /* 0x00000041402d723e */ /* 0x000fc400000000ff */
[----:B------:R-:W-:Y:S01]  /*7500*/  F2FP.F16.F32.PACK_AB R46, R48, R49 ;  /* 0x00000031302e723e */ /* 0x000fe200000000ff */
[----:B------:R-:W-:Y:S01]  /*7510*/  IMAD.MOV.U32 R48, RZ, RZ, R62 ;  /* 0x000000ffff307224 */ /* 0x000fe200078e003e */
[----:B------:R-:W-:Y:S02]  /*7520*/  F2FP.F16.F32.PACK_AB R47, R69, R68 ;  /* 0x00000044452f723e */ /* 0x000fe400000000ff */
[----:B------:R-:W-:Y:S02]  /*7530*/  F2FP.F16.F32.PACK_AB R50, R59, R130 ;  /* 0x000000823b32723e */ /* 0x000fe400000000ff */
[----:B------:R-:W-:-:S07]  /*7540*/  MOV R49, R63 ;  /* 0x0000003f00317202 */ /* 0x000fce0000000f00 */
.L_x_2305:
[----:B------:R-:W-:Y:S05]  /*7550*/  BSYNC B1 ;  /* 0x0000000000017941 */ /* 0x000fea0003800000 */
.L_x_2304:
        /* <DEDUP_REMOVED lines=10> */
.L_x_2243:
[----:B------:R-:W-:-:S13]  /*7600*/  ISETP.NE.AND P0, PT, R197, 0x3, PT ;  /* 0x00000003c500780c */ /* 0x000fda0003f05270 */
[----:B------:R-:W-:Y:S05]  /*7610*/  @!P0 BRA `(.L_x_2306) ;  /* 0x0000000000048947 */ /* 0x000fea0003800000 */
[----:B------:R-:W-:Y:S01]  /*7620*/  BPT.TRAP 0x1 ;  /* 0x000000040000795c */ /* 0x000fe20000300000 */
.L_x_2306:
[----:B------:R-:W-:Y:S01]  /*7630*/  IMAD R105, R184, 0x8, R2 ;  /* 0x00000008b8697824 */ /* 0x000fe200078e0202 */
[----:B------:R-:W-:Y:S01]  /*7640*/  SHF.L.U32 R122, R191, 0x1f, RZ ;  /* 0x0000001fbf7a7819 */ /* 0x000fe200000006ff */
[----:B------:R-:W-:Y:S01]  /*7650*/  IMAD R114, R26, -0x80, R24 ;  /* 0xffffff801a727824 */ /* 0x000fe200078e0218 */
[----:B------:R-:W-:Y:S01]  /*7660*/  BSSY B1, `(.L_x_2307) ;  /* 0x0000006000017945 */ /* 0x000fe20003800000 */
[----:B------:R-:W-:Y:S01]  /*7670*/  SHF.R.S32.HI R44, RZ, 0x1f, R26 ;  /* 0x0000001fff2c7819 */ /* 0x000fe2000001141a */
[----:B------:R-:W0:Y:S01]  /*7680*/  SYNCS.PHASECHK.TRANS64.TRYWAIT P3, [R105+URZ+0x28890], R122 ;  /* 0x0288907a690075a7 */ /* 0x000e22000806017f */
[----:B------:R-:W-:Y:S01]  /*7690*/  IMAD R45, R3, R26, RZ ;  /* 0x0000001a032d7224 */ /* 0x000fe200078e02ff */
[----:B------:R-:W-:Y:S01]  /*76a0*/  VIMNMX R114, R114, 0x80, PT ;  /* 0x0000008072727848 */ /* 0x000fe20003fe0100 */
[----:B0-----:R-:W-:Y:S06]  /*76b0*/  @!P3 BRA `(.L_x_2308) ;  /* 0x000001740084b947 */ /* 0x001fec0003800000 */
.L_x_2560:
[----:B------:R-:W-:Y:S05]  /*76c0*/  BSYNC B1 ;  /* 0x0000000000017941 */ /* 0x000fea0003800000 */
.L_x_2307:
        /* <DEDUP_REMOVED lines=9> */
[----:B------:R-:W3:Y:S01]  /*7760*/  @!P1 LDS.128 R48, [R110+0x1c400] ;  /* 0x01c400006e309984 */ /* 0x000ee20000000c00 */
[----:B------:R-:W-:Y:S02]  /*7770*/  @!P2 IADD3.X R59, R61, R36, RZ, P3, !PT ;  /* 0x000000243d3ba210 */ /* 0x000fe40001ffe4ff */
        /* <DEDUP_REMOVED lines=9> */
.L_x_2310:
[----:B------:R-:W-:Y:S05]  /*7810*/  BSYNC B1 ;  /* 0x0000000000017941 */ /* 0x000fea0003800000 */
.L_x_2309:
        /* <DEDUP_REMOVED lines=19> */
.L_x_2312:
[----:B------:R-:W-:Y:S05]  /*7950*/  BSYNC B1 ;  /* 0x0000000000017941 */ /* 0x000fea0003800000 */
.L_x_2311:
[----:B------:R-:W-:Y:S01]  /*7960*/  ISETP.GE.AND P3, PT, R187, R114, PT ;  /* 0x00000072bb00720c */ /* 0x000fe20003f66270 */
[----:B------:R-:W-:-:S12]  /*7970*/  BSSY B1, `(.L_x_2313) ;  /* 0x0000012000017945 */ /* 0x000fd80003800000 */
[----:B------:R-:W-:Y:S05]  /*7980*/  @P3 BRA `(.L_x_2314) ;  /* 0x0000000000403947 */ /* 0x000fea0003800000 */
[----:B-12---:R-:W1:Y:S01]  /*7990*/  @!P2 LDC.64 R54, c[0x0][0x2d8] ;  /* 0x0000b600ff36ab82 */ /* 0x006e620000000a00 */
[----:B------:R-:W2:Y:S01]  /*79a0*/  @!P2 LDS.128 R44, [R110+0x1a400] ;  /* 0x01a400006e2ca984 */ /* 0x000ea20000000c00 */
[----:B------:R-:W-:-:S03]  /*79b0*/  LEA R60, P3, R40, R52, 0x6 ;  /* 0x00000034283c7211 */ /* 0x000fc600078630ff */
        /* <DEDUP_REMOVED lines=13> */
.L_x_2314:
[----:B------:R-:W-:Y:S05]  /*7a90*/  BSYNC B1 ;  /* 0x0000000000017941 */ /* 0x000fea0003800000 */
.L_x_2313:
[----:B------:R-:W-:-:S13]  /*7aa0*/  ISETP.GE.AND P3, PT, R189, R114, PT ;  /* 0x00000072bd00720c */ /* 0x000fda0003f66270 */
[----:B------:R-:W-:Y:S05]  /*7ab0*/  @P3 BRA `(.L_x_2280) ;  /* 0x00000000004c3947 */ /* 0x000fea0003800000 */
[----:B------:R-:W3:Y:S01]  /*7ac0*/  LDC.64 R58, c[0x0][0x2f0] ;  /* 0x0000bc00ff3a7b82 */ /* 0x000ee20000000a00 */
[----:B-12-4-:R-:W1:Y:S01]  /*7ad0*/  @!P2 LDS.128 R44, [R110+0x1b400] ;  /* 0x01b400006e2ca984 */ /* 0x016e620000000c00 */
[----:B------:R-:W-:-:S03]  /*7ae0*/  MOV R53, R61 ;  /* 0x0000003d00357202 */ /* 0x000fc60000000f00 */
        /* <DEDUP_REMOVED lines=16> */
.L_x_2280:
[----:B------:R-:W-:Y:S05]  /*7bf0*/  BSYNC B0 ;  /* 0x0000000000007941 */ /* 0x000fea0003800000 */
.L_x_2242:
        /* <DEDUP_REMOVED lines=17> */
.L_x_2316:
[----:B------:R-:W-:Y:S05]  /*7d10*/  BSYNC B0 ;  /* 0x0000000000007941 */ /* 0x000fea0003800000 */
.L_x_2315:
[----:B------:R-:W2:Y:S01]  /*7d20*/  SYNCS.PHASECHK.TRANS64.TRYWAIT P0, [R105+URZ+0x288b0], R122 ;  /* 0x0288b07a690075a7 */ /* 0x000ea2000800017f */
[----:B------:R-:W-:Y:S01]  /*7d30*/  ULDC UR36, c[0x0][0x2e4] ;  /* 0x0000b90000247ab9 */ /* 0x000fe20000000800 */
[----:B------:R-:W-:Y:S01]  /*7d40*/  ULDC.64 UR40, c[0x0][0x318] ;  /* 0x0000c60000287ab9 */ /* 0x000fe20000000a00 */
[----:B------:R-:W-:Y:S01]  /*7d50*/  ULDC.64 UR42, c[0x0][0x308] ;  /* 0x0000c200002a7ab9 */ /* 0x000fe20000000a00 */
[----:B------:R-:W-:Y:S04]  /*7d60*/  BSSY B0, `(.L_x_2317) ;  /* 0x0000002000007945 */ /* 0x000fe80003800000 */
[----:B--2---:R-:W-:Y:S05]  /*7d70*/  @!P0 BRA `(.L_x_2318) ;  /* 0x0000016c00e88947 */ /* 0x004fea0003800000 */
.L_x_2561:
[----:B------:R-:W-:Y:S05]  /*7d80*/  BSYNC B0 ;  /* 0x0000000000007941 */ /* 0x000fea0003800000 */
.L_x_2317:
        /* <DEDUP_REMOVED lines=18> */
.L_x_2320:
[----:B------:R-:W-:Y:S05]  /*7eb0*/  BSYNC B0 ;  /* 0x0000000000007941 */ /* 0x000fea0003800000 */
.L_x_2319:
[----:B------:R-:W-:Y:S01]  /*7ec0*/  ISETP.GE.AND P0, PT, R188, R114, PT ;  /* 0x00000072bc00720c */ /* 0x000fe20003f06270 */
[----:B------:R-:W-:-:S12]  /*7ed0*/  BSSY B0, `(.L_x_2321) ;  /* 0x0000012000007945 */ /* 0x000fd80003800000 */
[----:B------:R-:W-:Y:S05]  /*7ee0*/  @P0 BRA `(.L_x_2322) ;  /* 0x0000000000400947 */ /* 0x000fea0003800000 */
[----:B---3--:R-:W-:Y:S01]  /*7ef0*/  IADD3 R47, P0, R48, 0x20, RZ ;  /* 0x00000020302f7810 */ /* 0x008fe20007f1e0ff */
[----:B------:R-:W-:-:S03]  /*7f00*/  IMAD.MOV.U32 R45, RZ, RZ, R104 ;  /* 0x000000ffff2d7224 */ /* 0x000fc600078e0068 */
[----:B-1----:R-:W-:-:S05]  /*7f10*/  IADD3.X R44, RZ, R49, RZ, P0, !PT ;  /* 0x00000031ff2c7210 */ /* 0x002fca00007fe4ff */
        /* <DEDUP_REMOVED lines=13> */
.L_x_2322:
[----:B------:R-:W-:Y:S05]  /*7ff0*/  BSYNC B0 ;  /* 0x0000000000007941 */ /* 0x000fea0003800000 */
.L_x_2321:
[----:B------:R-:W-:Y:S01]  /*8000*/  ISETP.GE.AND P0, PT, R187, R114, PT ;  /* 0x00000072bb00720c */ /* 0x000fe20003f06270 */
[----:B------:R-:W-:-:S12]  /*8010*/  BSSY B0, `(.L_x_2323) ;  /* 0x0000012000007945 */ /* 0x000fd80003800000 */
[----:B------:R-:W-:Y:S05]  /*8020*/  @P0 BRA `(.L_x_2324) ;  /* 0x0000000000400947 */ /* 0x000fea0003800000 */
[----:B---34-:R-:W-:Y:S01]  /*8030*/  IADD3 R47, P0, R48, 0x40, RZ ;  /* 0x00000040302f7810 */ /* 0x018fe20007f1e0ff */
        /* <DEDUP_REMOVED lines=15> */
.L_x_2324:
[----:B------:R-:W-:Y:S05]  /*8130*/  BSYNC B0 ;  /* 0x0000000000007941 */ /* 0x000fea0003800000 */
.L_x_2323:
[----:B------:R-:W-:Y:S01]  /*8140*/  ISETP.GE.AND P0, PT, R189, R114, PT ;  /* 0x00000072bd00720c */ /* 0x000fe20003f06270 */
[----:B------:R-:W-:-:S12]  /*8150*/  BSSY B0, `(.L_x_2325) ;  /* 0x0000012000007945 */ /* 0x000fd80003800000 */
[----:B------:R-:W-:Y:S05]  /*8160*/  @P0 BRA `(.L_x_2326) ;  /* 0x0000000000400947 */ /* 0x000fea0003800000 */
[----:B-1-34-:R-:W-:Y:S01]  /*8170*/  IADD3 R47, P0, R48, 0x60, RZ ;  /* 0x00000060302f7810 */ /* 0x01afe20007f1e0ff */
[----:B------:R-:W-:Y:S02]  /*8180*/  IMAD.MOV.U32 R44, RZ, RZ, R98 ;  /* 0x000000ffff2c7224 */ /* 0x000fe400078e0062 */
[----:B------:R-:W-:Y:S01]  /*8190*/  IMAD.MOV.U32 R45, RZ, RZ, R104 ;  /* 0x000000ffff2d7224 */ /* 0x000fe200078e0068 */
[----:B------:R-:W-:Y:S01]  /*81a0*/  IADD3.X R48, RZ, R49, RZ, P0, !PT ;  /* 0x00000031ff307210 */ /* 0x000fe200007fe4ff */
        /* <DEDUP_REMOVED lines=12> */
.L_x_2326:
[----:B------:R-:W-:Y:S05]  /*8270*/  BSYNC B0 ;  /* 0x0000000000007941 */ /* 0x000fea0003800000 */
.L_x_2325:
        /* <DEDUP_REMOVED lines=8> */
[----:B------:R-:W-:Y:S01]  /*8300*/  VIADD R184, R184, 0x1 ;  /* 0x00000001b8b87836 */ /* 0x000fe20000000000 */
[----:B0-2---:R-:W-:-:S04]  /*8310*/  @!P3 IADD3 R105, R105, 0x288c0, RZ ;  /* 0x000288c06969b810 */ /* 0x005fc80007ffe0ff */
        /* <DEDUP_REMOVED lines=12> */
.L_x_2237:
[----:B------:R-:W-:Y:S01]  /*83e0*/  ISETP.GE.AND P2, PT, R123, 0x1, PT ;  /* 0x000000017b00780c */ /* 0x000fe20003f46270 */
[----:B------:R-:W-:Y:S01]  /*83f0*/  IMAD.MOV.U32 R0, RZ, RZ, RZ ;  /* 0x000000ffff007224 */ /* 0x000fe200078e00ff */
[----:B------:R-:W-:Y:S01]  /*8400*/  PLOP3.LUT P1, PT, PT, PT, PT, 0x80, 0x0 ;  /* 0x000000000000781c */ /* 0x000fe20003f2f070 */
[----:B------:R-:W-:Y:S01]  /*8410*/  IMAD.MOV.U32 R3, RZ, RZ, RZ ;  /* 0x000000ffff037224 */ /* 0x000fe200078e00ff */
[----:B------:R-:W-:Y:S02]  /*8420*/  MOV R151, RZ ;  /* 0x000000ff00977202 */ /* 0x000fe40000000f00 */
        /* <DEDUP_REMOVED lines=29> */
[----:B------:R-:W-:Y:S02]  /*8600*/  IMAD.MOV.U32 R59, RZ, RZ, RZ ;  /* 0x000000ffff3b7224 */ /* 0x000fe400078e00ff */
[----:B------:R-:W-:Y:S02]  /*8610*/  IMAD.MOV.U32 R10, RZ, RZ, RZ ;  /* 0x000000ffff0a7224 */ /* 0x000fe400078e00ff */
[----:B------:R-:W-:Y:S01]  /*8620*/  IMAD.MOV.U32 R90, RZ, RZ, RZ ;  /* 0x000000ffff5a7224 */ /* 0x000fe200078e00ff */
[----:B------:R-:W-:Y:S06]  /*8630*/  @P0 BRA `(.L_x_2328) ;  /* 0x00000000000c0947 */ /* 0x000fec0003800000 */
[----:B------:R-:W1:Y:S01]  /*8640*/  FENCE.VIEW.ASYNC.G ;  /* 0x00000000000073c6 */ /* 0x000e620000000100 */
[----:B------:R-:W-:Y:S05]  /*8650*/  WARPSYNC.ALL ;  /* 0x0000000000007948 */ /* 0x000fea0003800000 */
[----:B-1----:R-:W-:Y:S06]  /*8660*/  BAR.ARV 0xc, 0x120 ;  /* 0x0304800000007b1d */ /* 0x002fec0000002000 */
.L_x_2328:
[----:B------:R-:W-:Y:S01]  /*8670*/  MOV R58, RZ ;  /* 0x000000ff003a7202 */ /* 0x000fe20000000f00 */
[----:B------:R-:W-:Y:S01]  /*8680*/  IMAD.MOV.U32 R11, RZ, RZ, RZ ;  /* 0x000000ffff0b7224 */ /* 0x000fe200078e00ff */
[----:B------:R-:W-:Y:S06]  /*8690*/  @!P2 BRA `(.L_x_2329) ;  /* 0x000000e800e8a947 */ /* 0x000fec0003800000 */
[----:B------:R-:W-:-:S03]  /*86a0*/  UMOV UR4, 0xffffffff ;  /* 0xffffffff00047882 */ /* 0x000fc60000000000 */
[----:B------:R-:W-:Y:S05]  /*86b0*/  BRA.DIV UR4, `(.L_x_2330) ;  /* 0x0000016604ac7947 */ /* 0x000fea000b800000 */
[----:B------:R1:W2:Y:S02]  /*86c0*/  SHFL.IDX PT, R192, R231, RZ, 0x1f ;  /* 0x00001fffe7c07589 */ /* 0x0002a400000e0000 */
.L_x_2564:
[----:B--2---:R-:W-:Y:S02]  /*86d0*/  LEA.HI R0, R192, R192, RZ, 0x1 ;  /* 0x000000c0c0007211 */ /* 0x004fe400078f08ff */
[----:B------:R-:W-:Y:S02]  /*86e0*/  LOP3.LUT P0, RZ, R226, 0x3ff, RZ, 0xc0, !PT ;  /* 0x000003ffe2ff7812 */ /* 0x000fe4000780c0ff */
[----:B------:R-:W-:Y:S02]  /*86f0*/  LOP3.LUT R3, R0, 0x1e, RZ, 0xc0, !PT ;  /* 0x0000001e00037812 */ /* 0x000fe400078ec0ff */
[----:B------:R-:W-:-:S03]  /*8700*/  P2R R24, PR, RZ, 0x1 ;  /* 0x00000001ff187803 */ /* 0x000fc60000000000 */
[----:B------:R-:W-:-:S04]  /*8710*/  IMAD.IADD R3, R192, 0x1, -R3 ;  /* 0x00000001c0037824 */ /* 0x000fc800078e0a03 */
[----:B------:R-:W-:-:S05]  /*8720*/  IMAD R3, R3, 0x2000, R226 ;  /* 0x0000200003037824 */ /* 0x000fca00078e02e2 */
[----:B------:R-:W-:-:S04]  /*8730*/  SHF.R.U32.HI R3, RZ, 0x4, R3 ;  /* 0x00000004ff037819 */ /* 0x000fc80000011603 */
[----:B------:R-:W-:Y:S01]  /*8740*/  LOP3.LUT R52, R3, 0x3fff, RZ, 0xc0, !PT ;  /* 0x00003fff03347812 */ /* 0x000fe200078ec0ff */
[----:B------:R-:W-:Y:S06]  /*8750*/  @!P0 BRA `(.L_x_2331) ;  /* 0x0000000000408947 */ /* 0x000fec0003800000 */
[----:B------:R-:W-:Y:S01]  /*8760*/  MOV R0, 0x0 ;  /* 0x0000000000007802 */ /* 0x000fe20000000f00 */
[----:B------:R-:W-:Y:S01]  /*8770*/  ULDC.64 UR4, c[0x4][0xa0] ;  /* 0x0100280000047ab9 */ /* 0x000fe20000000a00 */
[----:B------:R-:W-:Y:S01]  /*8780*/  ULDC.64 UR6, c[0x4][0xa8] ;  /* 0x01002a0000067ab9 */ /* 0x000fe20000000a00 */
[----:B------:R-:W-:Y:S01]  /*8790*/  MOV R4, UR4 ;  /* 0x0000000400047c02 */ /* 0x000fe20008000f00 */
[----:B------:R2:W3:Y:S01]  /*87a0*/  LDC.64 R14, c[0x4][R0] ;  /* 0x01000000000e7b82 */ /* 0x0004e20000000a00 */
[----:B------:R-:W-:Y:S01]  /*87b0*/  IMAD.U32 R5, RZ, RZ, UR5 ;  /* 0x00000005ff057e24 */ /* 0x000fe2000f8e00ff */
[----:B------:R-:W-:Y:S01]  /*87c0*/  ULDC.64 UR4, c[0x4][0x20] ;  /* 0x0100080000047ab9 */ /* 0x000fe20000000a00 */
[----:B------:R-:W-:Y:S01]  /*87d0*/  IMAD.U32 R6, RZ, RZ, UR6 ;  /* 0x00000006ff067e24 */ /* 0x000fe2000f8e00ff */
[----:B------:R-:W-:Y:S01]  /*87e0*/  MOV R10, UR4 ;  /* 0x00000004000a7c02 */ /* 0x000fe20008000f00 */
[----:B------:R-:W-:Y:S01]  /*87f0*/  IMAD.U32 R7, RZ, RZ, UR7 ;  /* 0x00000007ff077e24 */ /* 0x000fe2000f8e00ff */
[----:B------:R-:W-:Y:S01]  /*8800*/  MOV R13, RZ ;  /* 0x000000ff000d7202 */ /* 0x000fe20000000f00 */
[----:B------:R-:W-:-:S02]  /*8810*/  IMAD.U32 R11, RZ, RZ, UR5 ;  /* 0x00000005ff0b7e24 */ /* 0x000fc4000f8e00ff */
[----:B------:R-:W-:Y:S02]  /*8820*/  IMAD.MOV.U32 R8, RZ, RZ, 0x70 ;  /* 0x00000070ff087424 */ /* 0x000fe400078e00ff */
[----:B--2---:R-:W-:-:S07]  /*8830*/  IMAD.MOV.U32 R12, RZ, RZ, 0x1 ;  /* 0x00000001ff0c7424 */ /* 0x004fce00078e00ff */
[----:B------:R-:W-:-:S07]  /*8840*/  LEPC R20, `(.L_x_2331) ;  /* 0x000000001014794e */ /* 0x000fce0000000000 */
[----:B01-3-5:R-:W-:Y:S05]  /*8850*/  CALL.ABS.NOINC R14 ;  /* 0x000000000e007343 */ /* 0x02bfea0003c00000 */
.L_x_2331:
[----:B------:R-:W-:Y:S02]  /*8860*/  ULDC UR4, c[0x0][0x3d4] ;  /* 0x0000f50000047ab9 */ /* 0x000fe40000000800 */
[----:B------:R-:W-:-:S13]  /*8870*/  ISETP.LT.AND P0, PT, RZ, UR4, PT ;  /* 0x00000004ff007c0c */ /* 0x000fda000bf01270 */
[----:B------:R-:W-:Y:S05]  /*8880*/  @P0 BRA `(.L_x_2332) ;  /* 0x00000000003c0947 */ /* 0x000fea0003800000 */
[----:B------:R-:W-:-:S04]  /*8890*/  LEA.HI R0, R223, R223, RZ, 0x1 ;  /* 0x000000dfdf007211 */ /* 0x000fc800078f08ff */
[----:B------:R-:W-:-:S05]  /*88a0*/  LOP3.LUT R0, R0, 0xfffffffe, RZ, 0xc0, !PT ;  /* 0xfffffffe00007812 */ /* 0x000fca00078ec0ff */
[----:B------:R-:W-:-:S05]  /*88b0*/  IMAD.IADD R0, R223, 0x1, -R0 ;  /* 0x00000001df007824 */ /* 0x000fca00078e0a00 */
[----:B------:R-:W-:-:S04]  /*88c0*/  SHF.L.U32 R3, R0, 0x1f, RZ ;  /* 0x0000001f00037819 */ /* 0x000fc800000006ff */
[----:B------:R2:W3:Y:S03]  /*88d0*/  SYNCS.PHASECHK.TRANS64.TRYWAIT P0, [R2+URZ+0x28800], R3 ;  /* 0x02880003020075a7 */ /* 0x0004e6000800017f */
[----:B---3--:R-:W-:Y:S05]  /*88e0*/  @!P0 NANOSLEEP.SYNCS 0x989680 ;  /* 0x009896800000895d */ /* 0x008fea0003900000 */
[----:B------:R-:W3:Y:S01]  /*88f0*/  @!P0 SYNCS.PHASECHK.TRANS64 P0, [R2+URZ+0x28800], R3 ;  /* 0x02880003020085a7 */ /* 0x000ee2000800007f */
[----:B------:R-:W-:Y:S04]  /*8900*/  BSSY B0, `(.L_x_2333) ;  /* 0x0000006000007945 */ /* 0x000fe80003800000 */
[----:B---3--:R-:W-:Y:S05]  /*8910*/  @P0 BRA `(.L_x_2334) ;  /* 0x0000000000100947 */ /* 0x008fea0003800000 */
.L_x_2335:
[----:B---3--:R3:W4:Y:S02]  /*8920*/  SYNCS.PHASECHK.TRANS64.TRYWAIT P0, [R2+URZ+0x28800], R3 ;  /* 0x02880003020075a7 */ /* 0x008724000800017f */
[----:B----4-:R-:W-:Y:S05]  /*8930*/  @!P0 NANOSLEEP.SYNCS 0x989680 ;  /* 0x009896800000895d */ /* 0x010fea0003900000 */
[----:B------:R-:W4:Y:S02]  /*8940*/  @!P0 SYNCS.PHASECHK.TRANS64 P0, [R2+URZ+0x28800], R3 ;  /* 0x02880003020085a7 */ /* 0x000f24000800007f */
[----:B----4-:R-:W-:Y:S05]  /*8950*/  @!P0 BRA `(.L_x_2335) ;  /* 0xfffffffc00f08947 */ /* 0x010fea000383ffff */
.L_x_2334:
[----:B------:R-:W-:Y:S05]  /*8960*/  BSYNC B0 ;  /* 0x0000000000007941 */ /* 0x000fea0003800000 */
.L_x_2333:
[----:B------:R-:W-:Y:S05]  /*8970*/  BRA `(.L_x_2336) ;  /* 0x0000005000347947 */ /* 0x000fea0003800000 */
.L_x_2332:
[----:B------:R-:W2:Y:S01]  /*8980*/  LDC.64 R12, c[0x0][0x3d8] ;  /* 0x0000f600ff0c7b82 */ /* 0x000ea20000000a00 */
[----:B-----5:R-:W-:Y:S01]  /*8990*/  SHF.R.S32.HI R3, RZ, 0x1f, R117 ;  /* 0x0000001fff037819 */ /* 0x020fe20000011475 */
[----:B------:R-:W-:Y:S01]  /*89a0*/  IMAD.MOV.U32 R6, RZ, RZ, R16 ;  /* 0x000000ffff067224 */ /* 0x000fe200078e0010 */
[----:B------:R-:W-:Y:S01]  /*89b0*/  ISETP.NE.AND P4, PT, R24, RZ, PT ;  /* 0x000000ff1800720c */ /* 0x000fe20003f85270 */
[----:B------:R-:W-:Y:S01]  /*89c0*/  IMAD.MOV.U32 R7, RZ, RZ, R17 ;  /* 0x000000ffff077224 */ /* 0x000fe200078e0011 */
[----:B------:R-:W-:Y:S02]  /*89d0*/  SHF.R.S32.HI R5, RZ, 0x1f, R22 ;  /* 0x0000001fff057819 */ /* 0x000fe40000011416 */
[----:B------:R-:W-:Y:S01]  /*89e0*/  MOV R4, R22 ;  /* 0x0000001600047202 */ /* 0x000fe20000000f00 */
[----:B------:R-:W3:Y:S01]  /*89f0*/  LDC.64 R14, c[0x0][0x3e8] ;  /* 0x0000fa00ff0e7b82 */ /* 0x000ee20000000a00 */
[-C--:B--2---:R-:W-:Y:S01]  /*8a00*/  IMAD R0, R3, R12.reuse, RZ ;  /* 0x0000000c03007224 */ /* 0x084fe200078e02ff */
[----:B------:R-:W-:Y:S01]  /*8a10*/  SHF.L.U64.HI R30, R12, 0x5, R13 ;  /* 0x000000050c1e7819 */ /* 0x000fe2000001020d */
[----:B------:R-:W-:-:S04]  /*8a20*/  IMAD.WIDE.U32 R8, R18, R12, R6 ;  /* 0x0000000c12087225 */ /* 0x000fc800078e0006 */
[----:B------:R-:W-:Y:S02]  /*8a30*/  IMAD R21, R19, R12, RZ ;  /* 0x0000000c13157224 */ /* 0x000fe400078e02ff */
[-C--:B---3--:R-:W-:Y:S01]  /*8a40*/  IMAD R20, R3, R14.reuse, RZ ;  /* 0x0000000e03147224 */ /* 0x088fe200078e02ff */
[----:B------:R-:W-:Y:S01]  /*8a50*/  SHF.L.U64.HI R28, R14, 0x5, R15 ;  /* 0x000000050e1c7819 */ /* 0x000fe2000001020f */
[----:B------:R-:W-:Y:S01]  /*8a60*/  IMAD.WIDE.U32 R10, R18, R14, R6 ;  /* 0x0000000e120a7225 */ /* 0x000fe200078e0006 */
[----:B------:R-:W-:-:S03]  /*8a70*/  SHF.L.U32 R24, R14, 0x5, RZ ;  /* 0x000000050e187819 */ /* 0x000fc600000006ff */
        /* <DEDUP_REMOVED lines=9> */
[----:B------:R-:W-:-:S03]  /*8b10*/  IADD3 R33, P3, R10, R56, RZ ;  /* 0x000000380a217210 */ /* 0x000fc60007f7e0ff */
[----:B------:R-:W-:Y:S01]  /*8b20*/  IMAD R21, R18, R13, R21 ;  /* 0x0000000d12157224 */ /* 0x000fe200078e0215 */
[----:B------:R-:W-:Y:S01]  /*8b30*/  IADD3 R61, P1, R4, R56, RZ ;  /* 0x00000038043d7210 */ /* 0x000fe20007f3e0ff */
[----:B------:R-:W-:Y:S02]  /*8b40*/  IMAD R3, R18, R15, R3 ;  /* 0x0000000f12037224 */ /* 0x000fe400078e0203 */
[----:B------:R-:W-:Y:S02]  /*8b50*/  IMAD.IADD R59, R59, 0x1, R55 ;  /* 0x000000013b3b7824 */ /* 0x000fe400078e0237 */
[----:B------:R-:W-:Y:S02]  /*8b60*/  IMAD.IADD R53, R53, 0x1, R57 ;  /* 0x0000000135357824 */ /* 0x000fe400078e0239 */
[----:B------:R-:W-:Y:S01]  /*8b70*/  IMAD.SHL.U32 R29, R12, 0x20, RZ ;  /* 0x000000200c1d7824 */ /* 0x000fe200078e00ff */
[C---:B------:R-:W-:Y:S02]  /*8b80*/  IADD3.X R65, R59.reuse, R7, R21, P0, !PT ;  /* 0x000000073b417210 */ /* 0x040fe400007fe415 */
[----:B------:R-:W-:-:S02]  /*8b90*/  IADD3.X R31, R59, R21, R9, P2, !PT ;  /* 0x000000153b1f7210 */ /* 0x000fc400017fe409 */
[C---:B------:R-:W-:Y:S02]  /*8ba0*/  IADD3.X R67, R53.reuse, R5, R3, P1, !PT ;  /* 0x0000000535437210 */ /* 0x040fe40000ffe403 */
[----:B------:R-:W-:Y:S01]  /*8bb0*/  IADD3.X R35, R53, R3, R11, P3, !PT ;  /* 0x0000000335237210 */ /* 0x000fe20001ffe40b */
[----:B------:R-:W-:Y:S06]  /*8bc0*/  @!P4 BRA `(.L_x_2337) ;  /* 0x000000000040c947 */ /* 0x000fec0003800000 */
[----:B------:R-:W-:Y:S01]  /*8bd0*/  MOV R0, 0x0 ;  /* 0x0000000000007802 */ /* 0x000fe20000000f00 */
[----:B------:R-:W-:Y:S01]  /*8be0*/  ULDC.64 UR4, c[0x4][0xa0] ;  /* 0x0100280000047ab9 */ /* 0x000fe20000000a00 */
[----:B------:R-:W-:Y:S01]  /*8bf0*/  ULDC.64 UR6, c[0x4][0x20] ;  /* 0x0100080000067ab9 */ /* 0x000fe20000000a00 */
[----:B------:R-:W-:Y:S01]  /*8c00*/  IMAD.U32 R4, RZ, RZ, UR4 ;  /* 0x00000004ff047e24 */ /* 0x000fe2000f8e00ff */
[----:B------:R2:W3:Y:S01]  /*8c10*/  LDC.64 R14, c[0x4][R0] ;  /* 0x01000000000e7b82 */ /* 0x0004e20000000a00 */
        /* <DEDUP_REMOVED lines=8> */
[----:B--2---:R-:W-:-:S07]  /*8ca0*/  IMAD.MOV.U32 R13, RZ, RZ, RZ ;  /* 0x000000ffff0d7224 */ /* 0x004fce00078e00ff */
[----:B------:R-:W-:-:S07]  /*8cb0*/  LEPC R20, `(.L_x_2337) ;  /* 0x000000001014794e */ /* 0x000fce0000000000 */
[----:B01-3--:R-:W-:Y:S05]  /*8cc0*/  CALL.ABS.NOINC R14 ;  /* 0x000000000e007343 */ /* 0x00bfea0003c00000 */
.L_x_2337:
[----:B------:R-:W2:Y:S01]  /*8cd0*/  LDC.64 R10, c[0x0][0x3d8] ;  /* 0x0000f600ff0a7b82 */ /* 0x000ea20000000a00 */
[----:B------:R-:W-:Y:S01]  /*8ce0*/  SHF.R.S32.HI R3, RZ, 0x1f, R193 ;  /* 0x0000001fff037819 */ /* 0x000fe200000114c1 */
[----:B------:R-:W-:Y:S01]  /*8cf0*/  ULDC.U8 UR4, c[0x0][0x3f0] ;  /* 0x0000fc0000047ab9 */ /* 0x000fe20000000000 */
[----:B------:R-:W-:Y:S01]  /*8d00*/  BSSY B0, `(.L_x_2338) ;  /* 0x00004cc000007945 */ /* 0x000fe20003800000 */
[----:B------:R-:W-:-:S04]  /*8d10*/  ISETP.NE.AND P0, PT, RZ, UR4, PT ;  /* 0x00000004ff007c0c */ /* 0x000fc8000bf05270 */
[----:B------:R-:W3:Y:S01]  /*8d20*/  LDC.64 R12, c[0x0][0x3e8] ;  /* 0x0000fa00ff0c7b82 */ /* 0x000ee20000000a00 */
[-C--:B--2---:R-:W-:Y:S02]  /*8d30*/  IMAD R0, R3, R10.reuse, RZ ;  /* 0x0000000a03007224 */ /* 0x084fe400078e02ff */
[----:B------:R-:W-:-:S04]  /*8d40*/  IMAD.WIDE.U32 R4, R193, R10, RZ ;  /* 0x0000000ac1047225 */ /* 0x000fc800078e00ff */
[-C--:B---3--:R-:W-:Y:S02]  /*8d50*/  IMAD R6, R3, R12.reuse, RZ ;  /* 0x0000000c03067224 */ /* 0x088fe400078e02ff */
        /* <DEDUP_REMOVED lines=12> */
[----:B------:R-:W2:Y:S01]  /*8e20*/  LDC R0, c[0x0][0x428] ;  /* 0x00010a00ff007b82 */ /* 0x000ea20000000800 */
        /* <DEDUP_REMOVED lines=11> */
[----:B--2---:R-:W-:-:S13]  /*8ee0*/  ISETP.NE.AND P4, PT, R0, 0x1, PT ;  /* 0x000000010000780c */ /* 0x004fda0003f85270 */
[----:B------:R-:W2:Y:S08]  /*8ef0*/  @P4 LDC R20, c[0x0][0x42c] ;  /* 0x00010b00ff144b82 */ /* 0x000eb00000000800 */
[----:B------:R-:W3:Y:S01]  /*8f00*/  @P4 LDC R21, c[0x0][0x430] ;  /* 0x00010c00ff154b82 */ /* 0x000ee20000000800 */
        /* <DEDUP_REMOVED lines=22> */
.L_x_2341:
[----:B------:R-:W-:Y:S05]  /*9070*/  BSYNC B1 ;  /* 0x0000000000017941 */ /* 0x000fea0003800000 */
.L_x_2340:
[----:B------:R-:W-:Y:S04]  /*9080*/  BSSY B1, `(.L_x_2342) ;  /* 0x0000017000017945 */ /* 0x000fe80003800000 */
[----:B------:R-:W-:Y:S05]  /*9090*/  @P1 BRA `(.L_x_2343) ;  /* 0x0000000000541947 */ /* 0x000fea0003800000 */
[----:B----4-:R-:W-:Y:S01]  /*90a0*/  IADD3 R9, P2, P3, R63, R29, R6 ;  /* 0x0000001d3f097210 */ /* 0x010fe20007b5e006 */
        /* <DEDUP_REMOVED lines=20> */
.L_x_2343:
[----:B------:R-:W-:Y:S05]  /*91f0*/  BSYNC B1 ;  /* 0x0000000000017941 */ /* 0x000fea0003800000 */
.L_x_2342:
[----:B-----5:R-:W-:Y:S01]  /*9200*/  MOV R3, R48 ;  /* 0x0000003000037202 */ /* 0x020fe20000000f00 */
[----:B------:R-:W-:Y:S01]  /*9210*/  IMAD R0, R193, 0x80, R18 ;  /* 0x00000080c1007824 */ /* 0x000fe200078e0212 */
[----:B----4-:R-:W-:Y:S01]  /*9220*/  MOV R9, R47 ;  /* 0x0000002f00097202 */ /* 0x010fe20000000f00 */
[----:B------:R-:W-:Y:S01]  /*9230*/  IMAD.MOV.U32 R8, RZ, RZ, R49 ;  /* 0x000000ffff087224 */ /* 0x000fe200078e0031 */
[----:B------:R-:W-:Y:S01]  /*9240*/  PRMT R62, R3, 0x7610, R62 ;  /* 0x00007610033e7816 */ /* 0x000fe2000000003e */
[----:B------:R-:W-:Y:S01]  /*9250*/  IMAD R3, R219, 0x20, R0 ;  /* 0x00000020db037824 */ /* 0x000fe200078e0200 */
[-C--:B------:R-:W-:Y:S01]  /*9260*/  ISETP.GE.AND P2, PT, R187, R72.reuse, PT ;  /* 0x00000048bb00720c */ /* 0x080fe20003f46270 */
[----:B------:R-:W-:Y:S01]  /*9270*/  IMAD.MOV.U32 R0, RZ, RZ, R46 ;  /* 0x000000ffff007224 */ /* 0x000fe200078e002e */
[----:B------:R-:W-:Y:S01]  /*9280*/  PRMT R60, R60, 0x5410, R8 ;  /* 0x000054103c3c7816 */ /* 0x000fe20000000008 */
[----:B------:R-:W-:Y:S01]  /*9290*/  IMAD.MOV.U32 R8, RZ, RZ, R50 ;  /* 0x000000ffff087224 */ /* 0x000fe200078e0032 */
[----:B------:R-:W-:Y:S01]  /*92a0*/  ISETP.GE.AND P3, PT, R189, R72, PT ;  /* 0x00000048bd00720c */ /* 0x000fe20003f66270 */
[----:B------:R-:W-:Y:S01]  /*92b0*/  IMAD.MOV.U32 R14, RZ, RZ, R56 ;  /* 0x000000ffff0e7224 */ /* 0x000fe200078e0038 */
[----:B------:R-:W-:Y:S01]  /*92c0*/  PRMT R57, R57, 0x5410, R0 ;  /* 0x0000541039397816 */ /* 0x000fe20000000000 */
[----:B--2---:R-:W-:Y:S01]  /*92d0*/  @P4 IMAD.HI.U32 R0, R3, R20, RZ ;  /* 0x0000001403004227 */ /* 0x004fe200078e00ff */
[----:B------:R-:W-:Y:S01]  /*92e0*/  PRMT R62, R62, 0x5410, R8 ;  /* 0x000054103e3e7816 */ /* 0x000fe20000000008 */
[----:B------:R-:W-:Y:S01]  /*92f0*/  BSSY B1, `(.L_x_2344) ;  /* 0x000003b000017945 */ /* 0x000fe20003800000 */
[----:B------:R-:W-:Y:S01]  /*9300*/  PRMT R56, R56, 0x5410, R9 ;  /* 0x0000541038387816 */ /* 0x000fe20000000009 */
[----:B------:R-:W-:Y:S01]  /*9310*/  IMAD.MOV.U32 R8, RZ, RZ, R51 ;  /* 0x000000ffff087224 */ /* 0x000fe200078e0033 */
[----:B---3--:R-:W-:Y:S01]  /*9320*/  @P4 SHF.R.U32.HI R3, RZ, R21, R0 ;  /* 0x00000015ff034219 */ /* 0x008fe20000011600 */
[----:B------:R-:W-:Y:S01]  /*9330*/  IMAD.MOV.U32 R9, RZ, RZ, R44 ;  /* 0x000000ffff097224 */ /* 0x000fe200078e002c */
[----:B------:R-:W-:Y:S01]  /*9340*/  MOV R20, R45 ;  /* 0x0000002d00147202 */ /* 0x000fe20000000f00 */
[----:B------:R-:W-:Y:S01]  /*9350*/  IMAD.MOV.U32 R0, RZ, RZ, R42 ;  /* 0x000000ffff007224 */ /* 0x000fe200078e002a */
[----:B------:R-:W-:Y:S01]  /*9360*/  PRMT R72, R8, 0x7610, R72 ;  /* 0x0000761008487816 */ /* 0x000fe20000000048 */
[----:B------:R-:W-:Y:S01]  /*9370*/  IMAD.MOV.U32 R8, RZ, RZ, R43 ;  /* 0x000000ffff087224 */ /* 0x000fe200078e002b */
[----:B------:R-:W-:Y:S01]  /*9380*/  PRMT R60, R9, 0x7610, R60 ;  /* 0x00007610093c7816 */ /* 0x000fe2000000003c */
[----:B------:R-:W-:Y:S01]  /*9390*/  IMAD.MOV.U32 R58, RZ, RZ, R54 ;  /* 0x000000ffff3a7224 */ /* 0x000fe200078e0036 */
[----:B------:R-:W-:-:S02]  /*93a0*/  SHF.R.S32.HI R9, RZ, 0x1f, R3 ;  /* 0x0000001fff097819 */ /* 0x000fc40000011403 */
[----:B------:R-:W-:Y:S02]  /*93b0*/  CS2R R26, SRZ ;  /* 0x00000000001a7805 */ /* 0x000fe4000001ff00 */
[----:B------:R-:W-:Y:S01]  /*93c0*/  PRMT R57, R20, 0x7610, R57 ;  /* 0x0000761014397816 */ /* 0x000fe20000000039 */
[----:B------:R-:W-:Y:S01]  /*93d0*/  IMAD.MOV.U32 R20, RZ, RZ, R38 ;  /* 0x000000ffff147224 */ /* 0x000fe200078e0026 */
[----:B------:R-:W-:Y:S01]  /*93e0*/  PRMT R54, R8, 0x7610, R54 ;  /* 0x0000761008367816 */ /* 0x000fe20000000036 */
[----:B------:R-:W-:Y:S01]  /*93f0*/  IMAD R8, R9, R12, RZ ;  /* 0x0000000c09087224 */ /* 0x000fe200078e02ff */
[----:B------:R-:W-:Y:S01]  /*9400*/  MOV R15, R53 ;  /* 0x00000035000f7202 */ /* 0x000fe20000000f00 */
[----:B------:R-:W-:Y:S01]  /*9410*/  IMAD.WIDE.U32 R58, R3, R10, R58 ;  /* 0x0000000a033a7225 */ /* 0x000fe200078e003a */
[----:B------:R-:W-:Y:S02]  /*9420*/  MOV R21, R39 ;  /* 0x0000002700157202 */ /* 0x000fe40000000f00 */
[----:B------:R-:W-:-:S02]  /*9430*/  CS2R R34, SRZ ;  /* 0x0000000000227805 */ /* 0x000fc4000001ff00 */
[----:B------:R-:W-:Y:S01]  /*9440*/  PRMT R55, R55, 0x5410, R0 ;  /* 0x0000541037377816 */ /* 0x000fe20000000000 */
[----:B------:R-:W-:Y:S01]  /*9450*/  IMAD R0, R9, R10, RZ ;  /* 0x0000000a09007224 */ /* 0x000fe200078e02ff */
[----:B------:R-:W-:Y:S01]  /*9460*/  PRMT R53, R20, 0x5410, R21 ;  /* 0x0000541014357816 */ /* 0x000fe20000000015 */
[C---:B------:R-:W-:Y:S01]  /*9470*/  IMAD R75, R3.reuse, R13, R8 ;  /* 0x0000000d034b7224 */ /* 0x040fe200078e0208 */
[----:B------:R-:W-:Y:S01]  /*9480*/  CS2R R30, SRZ ;  /* 0x00000000001e7805 */ /* 0x000fe2000001ff00 */
[C---:B------:R-:W-:Y:S01]  /*9490*/  IMAD.WIDE.U32 R14, R3.reuse, R12, R14 ;  /* 0x0000000c030e7225 */ /* 0x040fe200078e000e */
[----:B------:R-:W-:Y:S02]  /*94a0*/  CS2R R32, SRZ ;  /* 0x0000000000207805 */ /* 0x000fe4000001ff00 */
[----:B------:R-:W-:Y:S02]  /*94b0*/  CS2R R20, SRZ ;  /* 0x0000000000147805 */ /* 0x000fe4000001ff00 */
[----:B------:R-:W-:Y:S01]  /*94c0*/  CS2R R24, SRZ ;  /* 0x0000000000187805 */ /* 0x000fe2000001ff00 */
[----:B------:R-:W-:Y:S01]  /*94d0*/  IMAD R73, R3, R11, R0 ;  /* 0x0000000b03497224 */ /* 0x000fe200078e0200 */
[----:B------:R-:W-:-:S02]  /*94e0*/  CS2R R8, SRZ ;  /* 0x0000000000087805 */ /* 0x000fc4000001ff00 */
[----:B------:R-:W-:Y:S01]  /*94f0*/  CS2R R28, SRZ ;  /* 0x00000000001c7805 */ /* 0x000fe2000001ff00 */
        /* <DEDUP_REMOVED lines=8> */
[----:B------:R-:W-:-:S03]  /*9580*/  LEA R0, P4, R12, R4, 0x6 ;  /* 0x000000040c007211 */ /* 0x000fc600078830ff */
[----:B------:R-:W-:Y:S01]  /*9590*/  IMAD.X R29, R30, 0x1, R65, P5 ;  /* 0x000000011e1d7824 */ /* 0x000fe200028e0641 */
[----:B------:R-:W-:Y:S02]  /*95a0*/  IADD3 R0, P5, R0, R61, RZ ;  /* 0x0000003d00007210 */ /* 0x000fe40007fbe0ff */
[----:B------:R-:W-:Y:S02]  /*95b0*/  LEA.HI.X R30, R12, R5, R13, 0x6, P4 ;  /* 0x000000050c1e7211 */ /* 0x000fe400020f340d */
[----:B------:R-:W-:Y:S01]  /*95c0*/  LEA R68, P4, R28, UR4, 0x1 ;  /* 0x000000041c447c11 */ /* 0x000fe2000f8808ff */
[----:B------:R-:W-:Y:S02]  /*95d0*/  ULDC UR4, c[0x0][0x3d4] ;  /* 0x0000f50000047ab9 */ /* 0x000fe40000000800 */
[----:B------:R-:W-:Y:S01]  /*95e0*/  IMAD.X R3, R30, 0x1, R67, P5 ;  /* 0x000000011e037824 */ /* 0x000fe200028e0643 */
[----:B------:R-:W-:Y:S02]  /*95f0*/  LEA R70, P5, R0, UR6, 0x1 ;  /* 0x0000000600467c11 */ /* 0x000fe4000f8a08ff */
[----:B------:R-:W-:-:S02]  /*9600*/  CS2R R30, SRZ ;  /* 0x00000000001e7805 */ /* 0x000fc4000001ff00 */
        /* <DEDUP_REMOVED lines=9> */
.L_x_2345:
[----:B------:R-:W-:Y:S05]  /*96a0*/  BSYNC B1 ;  /* 0x0000000000017941 */ /* 0x000fea0003800000 */
.L_x_2344:
        /* <DEDUP_REMOVED lines=27> */
.L_x_2347:
[----:B------:R-:W-:Y:S05]  /*9860*/  BSYNC B1 ;  /* 0x0000000000017941 */ /* 0x000fea0003800000 */
.L_x_2346:
[----:B------:R-:W-:Y:S01]  /*9870*/  ULDC.64 UR4, c[0x0][0x3c8] ;  /* 0x0000f20000047ab9 */ /* 0x000fe20000000a00 */
[----:B------:R-:W-:Y:S01]  /*9880*/  ULDC.64 UR6, c[0x0][0x3e0] ;  /* 0x0000f80000067ab9 */ /* 0x000fe20000000a00 */
[----:B---3--:R-:W-:Y:S01]  /*9890*/  IMAD.IADD R5, R59, 0x1, R73 ;  /* 0x000000013b057824 */ /* 0x008fe200078e0249 */
[----:B------:R-:W-:Y:S01]  /*98a0*/  LEA R4, P4, R58, UR4, 0x1 ;  /* 0x000000043a047c11 */ /* 0x000fe2000f8808ff */
[----:B------:R-:W-:Y:S01]  /*98b0*/  IMAD.IADD R3, R15, 0x1, R75 ;  /* 0x000000010f037824 */ /* 0x000fe200078e024b */
[----:B------:R-:W-:Y:S01]  /*98c0*/  LEA R0, P5, R14, UR6, 0x1 ;  /* 0x000000060e007c11 */ /* 0x000fe2000f8a08ff */
[----:B------:R-:W-:Y:S01]  /*98d0*/  IMAD.MOV.U32 R6, RZ, RZ, R40 ;  /* 0x000000ffff067224 */ /* 0x000fe200078e0028 */
[----:B------:R-:W-:Y:S01]  /*98e0*/  UMOV UR4, 0xffffffff ;  /* 0xffffffff00047882 */ /* 0x000fe20000000000 */
[----:B------:R-:W-:Y:S02]  /*98f0*/  MOV R7, R41 ;  /* 0x0000002900077202 */ /* 0x000fe40000000f00 */
[----:B------:R-:W-:-:S02]  /*9900*/  LEA.HI.X R5, R58, UR5, R5, 0x1, P4 ;  /* 0x000000053a057c11 */ /* 0x000fc4000a0f0c05 */
[----:B------:R-:W-:Y:S02]  /*9910*/  LEA.HI.X R3, R14, UR7, R3, 0x1, P5 ;  /* 0x000000070e037c11 */ /* 0x000fe4000a8f0c03 */
[----:B------:R-:W-:Y:S02]  /*9920*/  PRMT R59, R6, 0x7610, R59 ;  /* 0x00007610063b7816 */ /* 0x000fe4000000003b */
[----:B------:R-:W-:Y:S02]  /*9930*/  PRMT R56, R7, 0x7610, R56 ;  /* 0x0000761007387816 */ /* 0x000fe40000000038 */
[----:B------:R-:W-:Y:S01]  /*9940*/  LEA.HI R6, R223, R223, RZ, 0x1 ;  /* 0x000000dfdf067211 */ /* 0x000fe200078f08ff */
[----:B------:R-:W-:Y:S06]  /*9950*/  BRA.DIV UR4, `(.L_x_2348) ;  /* 0x0000015604307947 */ /* 0x000fec000b800000 */
.L_x_2567:
[----:B------:R-:W-:-:S03]  /*9960*/  UMOV UR4, 0xffffffff ;  /* 0xffffffff00047882 */ /* 0x000fc60000000000 */
[----:B------:R-:W-:Y:S05]  /*9970*/  BRA.DIV UR4, `(.L_x_2349) ;  /* 0x0000015604507947 */ /* 0x000fea000b800000 */
.L_x_2570:
[----:B------:R-:W-:-:S03]  /*9980*/  UMOV UR4, 0xffffffff ;  /* 0xffffffff00047882 */ /* 0x000fc60000000000 */
[----:B------:R-:W-:Y:S05]  /*9990*/  BRA.DIV UR4, `(.L_x_2350) ;  /* 0x0000015604707947 */ /* 0x000fea000b800000 */
.L_x_2573:
[----:B------:R-:W-:-:S03]  /*99a0*/  UMOV UR4, 0xffffffff ;  /* 0xffffffff00047882 */ /* 0x000fc60000000000 */
[----:B------:R-:W-:Y:S05]  /*99b0*/  BRA.DIV UR4, `(.L_x_2351) ;  /* 0x0000015604907947 */ /* 0x000fea000b800000 */
.L_x_2576:
[----:B------:R-:W-:-:S03]  /*99c0*/  UMOV UR4, 0xffffffff ;  /* 0xffffffff00047882 */ /* 0x000fc60000000000 */
[----:B------:R-:W-:Y:S05]  /*99d0*/  BRA.DIV UR4, `(.L_x_2352) ;  /* 0x0000015604b07947 */ /* 0x000fea000b800000 */
.L_x_2579:
[----:B------:R-:W-:-:S03]  /*99e0*/  UMOV UR4, 0xffffffff ;  /* 0xffffffff00047882 */ /* 0x000fc60000000000 */
[----:B------:R-:W-:Y:S05]  /*99f0*/  BRA.DIV UR4, `(.L_x_2353) ;  /* 0x0000015604d07947 */ /* 0x000fea000b800000 */
.L_x_2582:
[----:B------:R-:W-:-:S03]  /*9a00*/  UMOV UR4, 0xffffffff ;  /* 0xffffffff00047882 */ /* 0x000fc60000000000 */
[----:B------:R-:W-:Y:S05]  /*9a10*/  BRA.DIV UR4, `(.L_x_2354) ;  /* 0x0000015604f07947 */ /* 0x000fea000b800000 */
.L_x_2585:
[----:B------:R-:W-:-:S03]  /*9a20*/  UMOV UR4, 0xffffffff ;  /* 0xffffffff00047882 */ /* 0x000fc60000000000 */
[----:B------:R-:W-:Y:S05]  /*9a30*/  BRA.DIV UR4, `(.L_x_2355) ;  /* 0x0000015a04107947 */ /* 0x000fea000b800000 */
.L_x_2588:
[----:B------:R-:W-:-:S03]  /*9a40*/  UMOV UR4, 0xffffffff ;  /* 0xffffffff00047882 */ /* 0x000fc60000000000 */
[----:B------:R-:W-:Y:S05]  /*9a50*/  BRA.DIV UR4, `(.L_x_2356) ;  /* 0x0000015a04307947 */ /* 0x000fea000b800000 */
.L_x_2591:
[----:B------:R-:W-:-:S03]  /*9a60*/  UMOV UR4, 0xffffffff ;  /* 0xffffffff00047882 */ /* 0x000fc60000000000 */
[----:B------:R-:W-:Y:S05]  /*9a70*/  BRA.DIV UR4, `(.L_x_2357) ;  /* 0x0000015a04507947 */ /* 0x000fea000b800000 */
.L_x_2594:
[----:B------:R-:W-:-:S03]  /*9a80*/  UMOV UR4, 0xffffffff ;  /* 0xffffffff00047882 */ /* 0x000fc60000000000 */
[----:B------:R-:W-:Y:S05]  /*9a90*/  BRA.DIV UR4, `(.L_x_2358) ;  /* 0x0000015a04707947 */ /* 0x000fea000b800000 */
.L_x_2597:
[----:B------:R-:W-:-:S03]  /*9aa0*/  UMOV UR4, 0xffffffff ;  /* 0xffffffff00047882 */ /* 0x000fc60000000000 */
[----:B------:R-:W-:Y:S05]  /*9ab0*/  BRA.DIV UR4, `(.L_x_2359) ;  /* 0x0000015a04907947 */ /* 0x000fea000b800000 */
.L_x_2600:
[----:B------:R-:W-:-:S03]  /*9ac0*/  UMOV UR4, 0xffffffff ;  /* 0xffffffff00047882 */ /* 0x000fc60000000000 */
[----:B------:R-:W-:Y:S05]  /*9ad0*/  BRA.DIV UR4, `(.L_x_2360) ;  /* 0x0000015a04b07947 */ /* 0x000fea000b800000 */
.L_x_2603:
[----:B------:R-:W-:Y:S01]  /*9ae0*/  UMOV UR4, 0xffffffff ;  /* 0xffffffff00047882 */ /* 0x000fe20000000000 */
[----:B------:R-:W-:Y:S02]  /*9af0*/  LOP3.LUT R6, R6, 0xfffffffe, RZ, 0xc0, !PT ;  /* 0xfffffffe06067812 */ /* 0x000fe400078ec0ff */
[----:B------:R-:W-:Y:S05]  /*9b00*/  BRA.DIV UR4, `(.L_x_2361) ;  /* 0x0000015a04cc7947 */ /* 0x000fea000b800000 */
.L_x_2606:
[----:B------:R-:W-:Y:S01]  /*9b10*/  UMOV UR4, 0xffffffff ;  /* 0xffffffff00047882 */ /* 0x000fe20000000000 */
[----:B------:R-:W-:Y:S02]  /*9b20*/  IMAD.IADD R6, R223, 0x1, -R6 ;  /* 0x00000001df067824 */ /* 0x000fe400078e0a06 */
[----:B------:R-:W-:Y:S05]  /*9b30*/  BRA.DIV UR4, `(.L_x_2362) ;  /* 0x0000015a04e87947 */ /* 0x000fea000b800000 */
.L_x_2609:
[----:B------:R-:W-:Y:S01]  /*9b40*/  UMOV UR4, 0xffffffff ;  /* 0xffffffff00047882 */ /* 0x000fe20000000000 */
[----:B------:R-:W-:Y:S02]  /*9b50*/  SHF.L.U32 R3, R6, 0x1f, RZ ;  /* 0x0000001f06037819 */ /* 0x000fe400000006ff */
[----:B------:R-:W-:Y:S05]  /*9b60*/  BRA.DIV UR4, `(.L_x_2363) ;  /* 0x0000015e04047947 */ /* 0x000fea000b800000 */
.L_x_2612:
[----:B------:R-:W3:Y:S01]  /*9b70*/  SYNCS.PHASECHK.TRANS64.TRYWAIT P4, [R2+URZ+0x28800], R3 ;  /* 0x02880003020075a7 */ /* 0x000ee2000808017f */
[----:B------:R-:W-:Y:S01]  /*9b80*/  IMAD.MOV.U32 R4, RZ, RZ, R37 ;  /* 0x000000ffff047224 */ /* 0x000fe200078e0025 */
[----:B------:R-:W-:Y:S01]  /*9b90*/  MOV R0, R36 ;  /* 0x0000002400007202 */ /* 0x000fe20000000f00 */
[----:B-----5:R-:W-:Y:S01]  /*9ba0*/  IMAD.MOV.U32 R5, RZ, RZ, R34 ;  /* 0x000000ffff057224 */ /* 0x020fe200078e0022 */
[----:B------:R-:W-:Y:S01]  /*9bb0*/  BSSY B1, `(.L_x_2364) ;  /* 0x000001a000017945 */ /* 0x000fe20003800000 */
        /* <DEDUP_REMOVED lines=22> */
[----:B------:R-:W-:Y:S01]  /*9d20*/  IMAD.MOV.U32 R5, RZ, RZ, R9 ;  /* 0x000000ffff057224 */ /* 0x000fe200078e0009 */
[----:B------:R-:W-:Y:S01]  /*9d30*/  MOV R4, R8 ;  /* 0x0000000800047202 */ /* 0x000fe20000000f00 */
[----:B---3--:R-:W-:Y:S06]  /*9d40*/  @!P4 BRA `(.L_x_2365) ;  /* 0x0000015800b4c947 */ /* 0x008fec0003800000 */
.L_x_2613:
[----:B------:R-:W-:Y:S05]  /*9d50*/  BSYNC B1 ;  /* 0x0000000000017941 */ /* 0x000fea0003800000 */
.L_x_2364:
[----:B------:R-:W-:Y:S01]  /*9d60*/  BSSY B1, `(.L_x_2366) ;  /* 0x000005e000017945 */ /* 0x000fe20003800000 */
[----:B---3--:R-:W-:-:S03]  /*9d70*/  PRMT R3, R4, 0x5410, R5 ;  /* 0x0000541004037816 */ /* 0x008fc60000000005 */
[----:B------:R-:W-:Y:S05]  /*9d80*/  @P0 BRA `(.L_x_2367) ;  /* 0x00000004006c0947 */ /* 0x000fea0003800000 */
[----:B------:R-:W3:Y:S01]  /*9d90*/  LDC R5, c[0x0][0x3d4] ;  /* 0x0000f500ff057b82 */ /* 0x000ee20000000800 */
[----:B------:R-:W-:Y:S01]  /*9da0*/  BSSY B2, `(.L_x_2368) ;  /* 0x000002e000027945 */ /* 0x000fe20003800000 */
[-C--:B---3--:R-:W-:Y:S02]  /*9db0*/  ISETP.GE.AND P0, PT, R22, R5.reuse, PT ;  /* 0x000000051600720c */ /* 0x088fe40003f06270 */
[----:B------:R-:W-:-:S11]  /*9dc0*/  ISETP.GE.AND P4, PT, R186, R5, PT ;  /* 0x00000005ba00720c */ /* 0x000fd60003f86270 */
[----:B------:R-:W-:Y:S05]  /*9dd0*/  @P0 BRA `(.L_x_2369) ;  /* 0x0000000000a80947 */ /* 0x000fea0003800000 */
[----:B------:R-:W3:Y:S01]  /*9de0*/  LDS.128 R4, [R211] ;  /* 0x00000000d3047984 */ /* 0x000ee20000000c00 */
[----:B------:R-:W-:Y:S01]  /*9df0*/  SHF.R.U32.HI R61, RZ, 0x10, R51 ;  /* 0x00000010ff3d7819 */ /* 0x000fe20000011633 */
[--C-:B------:R-:W-:Y:S01]  /*9e00*/  HADD2.F32 R58, -RZ, R62.reuse.H1_H1 ;  /* 0x3000003eff3a7230 */ /* 0x100fe20000004100 */
[----:B------:R-:W-:Y:S01]  /*9e10*/  SHF.R.U32.HI R63, RZ, 0x10, R49 ;  /* 0x00000010ff3f7819 */ /* 0x000fe20000011631 */
[----:B------:R-:W-:Y:S01]  /*9e20*/  HADD2.F32 R62, -RZ, R62.H0_H0 ;  /* 0x2000003eff3e7230 */ /* 0x000fe20000004100 */
[----:B--2---:R-:W-:Y:S01]  /*9e30*/  SHF.R.U64 R69, R50, 0x10, R51 ;  /* 0x0000001032457819 */ /* 0x004fe20000001233 */
[----:B------:R-:W-:Y:S01]  /*9e40*/  HADD2.F32 R61, -RZ, R61.H0_H0 ;  /* 0x2000003dff3d7230 */ /* 0x000fe20000004100 */
[----:B------:R-:W-:Y:S01]  /*9e50*/  SHF.R.U64 R67, R48, 0x10, R49 ;  /* 0x0000001030437819 */ /* 0x000fe20000001231 */
[----:B------:R-:W-:Y:S02]  /*9e60*/  HADD2.F32 R63, -RZ, R63.H0_H0 ;  /* 0x2000003fff3f7230 */ /* 0x000fe40000004100 */
[----:B---3--:R-:W-:-:S02]  /*9e70*/  HADD2.F32 R50, -RZ, R7.H0_H0 ;  /* 0x20000007ff327230 */ /* 0x008fc40000004100 */
        /* <DEDUP_REMOVED lines=32> */
.L_x_2369:
[----:B------:R-:W-:Y:S05]  /*a080*/  BSYNC B2 ;  /* 0x0000000000027941 */ /* 0x000fea0003800000 */
.L_x_2368:
[----:B------:R-:W-:Y:S05]  /*a090*/  @P4 BRA `(.L_x_2367) ;  /* 0x0000000000a84947 */ /* 0x000fea0003800000 */
[----:B---3--:R-:W3:Y:S01]  /*a0a0*/  LDS.128 R4, [R211+0x4000] ;  /* 0x00400000d3047984 */ /* 0x008ee20000000c00 */
[----:B------:R-:W-:Y:S01]  /*a0b0*/  SHF.R.U32.HI R50, RZ, 0x10, R47 ;  /* 0x00000010ff327819 */ /* 0x000fe2000001162f */
[----:B------:R-:W-:Y:S01]  /*a0c0*/  HADD2.F32 R60, -RZ, R60.H0_H0 ;  /* 0x2000003cff3c7230 */ /* 0x000fe20000004100 */
[----:B------:R-:W-:Y:S01]  /*a0d0*/  SHF.R.U32.HI R48, RZ, 0x10, R45 ;  /* 0x00000010ff307819 */ /* 0x000fe2000001162d */
[--C-:B------:R-:W-:Y:S01]  /*a0e0*/  HADD2.F32 R49, -RZ, R57.reuse.H1_H1 ;  /* 0x30000039ff317230 */ /* 0x100fe20000004100 */
[----:B------:R-:W-:Y:S01]  /*a0f0*/  SHF.R.U64 R62, R46, 0x10, R47 ;  /* 0x000000102e3e7819 */ /* 0x000fe2000000122f */
[----:B------:R-:W-:Y:S01]  /*a100*/  HADD2.F32 R50, -RZ, R50.H0_H0 ;  /* 0x20000032ff327230 */ /* 0x000fe20000004100 */
[----:B------:R-:W-:Y:S01]  /*a110*/  SHF.R.U64 R63, R44, 0x10, R45 ;  /* 0x000000102c3f7819 */ /* 0x000fe2000000122d */
[----:B------:R-:W-:Y:S02]  /*a120*/  HADD2.F32 R48, -RZ, R48.H0_H0 ;  /* 0x20000030ff307230 */ /* 0x000fe40000004100 */
[----:B------:R-:W-:-:S02]  /*a130*/  HADD2.F32 R57, -RZ, R57.H0_H0 ;  /* 0x20000039ff397230 */ /* 0x000fc40000004100 */
[--C-:B---3--:R-:W-:Y:S02]  /*a140*/  HADD2.F32 R47, -RZ, R7.reuse.H1_H1 ;  /* 0x30000007ff2f7230 */ /* 0x108fe40000004100 */
        /* <DEDUP_REMOVED lines=31> */
.L_x_2367:
[----:B------:R-:W-:Y:S05]  /*a340*/  BSYNC B1 ;  /* 0x0000000000017941 */ /* 0x000fea0003800000 */
.L_x_2366:
[----:B------:R-:W-:Y:S04]  /*a350*/  BSSY B1, `(.L_x_2370) ;  /* 0x000005d000017945 */ /* 0x000fe80003800000 */
[----:B------:R-:W-:Y:S05]  /*a360*/  @P1 BRA `(.L_x_2371) ;  /* 0x00000004006c1947 */ /* 0x000fea0003800000 */
[----:B---34-:R-:W3:Y:S01]  /*a370*/  LDC R5, c[0x0][0x3d4] ;  /* 0x0000f500ff057b82 */ /* 0x018ee20000000800 */
[----:B------:R-:W-:Y:S01]  /*a380*/  BSSY B2, `(.L_x_2372) ;  /* 0x000002e000027945 */ /* 0x000fe20003800000 */
[-C--:B---3--:R-:W-:Y:S02]  /*a390*/  ISETP.GE.AND P0, PT, R22, R5.reuse, PT ;  /* 0x000000051600720c */ /* 0x088fe40003f06270 */
[----:B------:R-:W-:-:S11]  /*a3a0*/  ISETP.GE.AND P1, PT, R186, R5, PT ;  /* 0x00000005ba00720c */ /* 0x000fd60003f26270 */
[----:B------:R-:W-:Y:S05]  /*a3b0*/  @P0 BRA `(.L_x_2373) ;  /* 0x0000000000a80947 */ /* 0x000fea0003800000 */
[----:B------:R-:W3:Y:S01]  /*a3c0*/  LDS.128 R4, [R211+0x1000] ;  /* 0x00100000d3047984 */ /* 0x000ee20000000c00 */
        /* <DEDUP_REMOVED lines=41> */
.L_x_2373:
[----:B------:R-:W-:Y:S05]  /*a660*/  BSYNC B2 ;  /* 0x0000000000027941 */ /* 0x000fea0003800000 */
.L_x_2372:
[----:B------:R-:W-:Y:S05]  /*a670*/  @P1 BRA `(.L_x_2371) ;  /* 0x0000000000a81947 */ /* 0x000fea0003800000 */
[----:B---3--:R-:W3:Y:S01]  /*a680*/  LDS.128 R4, [R211+0x5000] ;  /* 0x00500000d3047984 */ /* 0x008ee20000000c00 */
        /* <DEDUP_REMOVED lines=10> */
[--C-:B---3--:R-:W-:Y:S02]  /*a730*/  HADD2.F32 R39, -RZ, R7.reuse.H1_H1 ;  /* 0x30000007ff277230 */ /* 0x108fe40000004100 */
        /* <DEDUP_REMOVED lines=30> */
.L_x_2371:
[----:B------:R-:W-:Y:S05]  /*a920*/  BSYNC B1 ;  /* 0x0000000000017941 */ /* 0x000fea0003800000 */
.L_x_2370:
        /* <DEDUP_REMOVED lines=49> */
.L_x_2377:
[----:B------:R-:W-:Y:S05]  /*ac40*/  BSYNC B2 ;  /* 0x0000000000027941 */ /* 0x000fea0003800000 */
.L_x_2376:
[----:B------:R-:W-:Y:S05]  /*ac50*/  @P1 BRA `(.L_x_2375) ;  /* 0x0000000000a81947 */ /* 0x000fea0003800000 */
[----:B---3--:R-:W3:Y:S01]  /*ac60*/  LDS.128 R4, [R211+0x6000] ;  /* 0x00600000d3047984 */ /* 0x008ee20000000c00 */
        /* <DEDUP_REMOVED lines=9> */
[--C-:B---3--:R-:W-:Y:S02]  /*ad00*/  HADD2.F32 R29, -RZ, R7.reuse.H1_H1 ;  /* 0x30000007ff1d7230 */ /* 0x108fe40000004100 */
        /* <DEDUP_REMOVED lines=31> */
.L_x_2375:
[----:B------:R-:W-:Y:S05]  /*af00*/  BSYNC B1 ;  /* 0x0000000000017941 */ /* 0x000fea0003800000 */
.L_x_2374:
[----:B------:R-:W-:Y:S05]  /*af10*/  @P3 BRA `(.L_x_2378) ;  /* 0x0000002800a83947 */ /* 0x000fea0003800000 */
[----:B---34-:R-:W3:Y:S01]  /*af20*/  LDC R5, c[0x0][0x3d4] ;  /* 0x0000f500ff057b82 */ /* 0x018ee20000000800 */
[----:B------:R-:W-:Y:S01]  /*af30*/  BSSY B1, `(.L_x_2379) ;  /* 0x000002e000017945 */ /* 0x000fe20003800000 */
[-C--:B---3--:R-:W-:Y:S02]  /*af40*/  ISETP.GE.AND P0, PT, R22, R5.reuse, PT ;  /* 0x000000051600720c */ /* 0x088fe40003f06270 */
[----:B------:R-:W-:-:S11]  /*af50*/  ISETP.GE.AND P1, PT, R186, R5, PT ;  /* 0x00000005ba00720c */ /* 0x000fd60003f26270 */
[----:B------:R-:W-:Y:S05]  /*af60*/  @P0 BRA `(.L_x_2380) ;  /* 0x0000000000a80947 */ /* 0x000fea0003800000 */
[----:B------:R-:W3:Y:S01]  /*af70*/  LDS.128 R4, [R211+0x3000] ;  /* 0x00300000d3047984 */ /* 0x000ee20000000c00 */
        /* <DEDUP_REMOVED lines=41> */
.L_x_2380:
[----:B------:R-:W-:Y:S05]  /*b210*/  BSYNC B1 ;  /* 0x0000000000017941 */ /* 0x000fea0003800000 */
.L_x_2379:
[----:B------:R-:W-:Y:S05]  /*b220*/  @P1 BRA `(.L_x_2378) ;  /* 0x0000002400e41947 */ /* 0x000fea0003800000 */
[----:B---3--:R-:W3:Y:S01]  /*b230*/  LDS.128 R4, [R211+0x7000] ;  /* 0x00700000d3047984 */ /* 0x008ee20000000c00 */
        /* <DEDUP_REMOVED lines=42> */
.L_x_2339:
[----:B------:R-:W2:Y:S01]  /*b4e0*/  LDC R21, c[0x0][0x3d4] ;  /* 0x0000f500ff157b82 */ /* 0x000ea20000000800 */
[-C--:B------:R-:W-:Y:S01]  /*b4f0*/  ISETP.GE.AND P0, PT, R188, R72.reuse, PT ;  /* 0x00000048bc00720c */ /* 0x080fe20003f06270 */
[----:B------:R-:W-:Y:S01]  /*b500*/  ULDC.64 UR4, c[0x0][0x3c8] ;  /* 0x0000f20000047ab9 */ /* 0x000fe20000000a00 */
[-C--:B------:R-:W-:Y:S01]  /*b510*/  ISETP.GE.AND P1, PT, R187, R72.reuse, PT ;  /* 0x00000048bb00720c */ /* 0x080fe20003f26270 */
[----:B------:R-:W-:Y:S01]  /*b520*/  ULDC.64 UR6, c[0x0][0x3e0] ;  /* 0x0000f80000067ab9 */ /* 0x000fe20000000a00 */
[-C--:B------:R-:W-:Y:S02]  /*b530*/  ISETP.GE.AND P2, PT, R189, R72.reuse, PT ;  /* 0x00000048bd00720c */ /* 0x080fe40003f46270 */
[----:B------:R-:W-:Y:S02]  /*b540*/  ISETP.GE.AND P3, PT, R18, R72, PT ;  /* 0x000000481200720c */ /* 0x000fe40003f66270 */
[CC--:B--2---:R-:W-:Y:S02]  /*b550*/  ISETP.GE.OR P0, PT, R16.reuse, R21.reuse, P0 ;  /* 0x000000151000720c */ /* 0x0c4fe40000706670 */
[----:B------:R-:W-:-:S02]  /*b560*/  ISETP.GE.OR P1, PT, R16, R21, P1 ;  /* 0x000000151000720c */ /* 0x000fc40000f26670 */
[CC--:B------:R-:W-:Y:S02]  /*b570*/  ISETP.GE.OR P2, PT, R16.reuse, R21.reuse, P2 ;  /* 0x000000151000720c */ /* 0x0c0fe40001746670 */
[----:B------:R-:W-:-:S07]  /*b580*/  ISETP.GE.OR P3, PT, R16, R21, P3 ;  /* 0x000000151000720c */ /* 0x000fce0001f66670 */
[--C-:B------:R-:W-:Y:S01]  /*b590*/  @!P0 IADD3 R29, P4, P5, R27, R29, R6.reuse ;  /* 0x0000001d1b1d8210 */ /* 0x100fe20007d9e006 */
[----:B------:R-:W2:Y:S03]  /*b5a0*/  @!P0 LDC.64 R62, c[0x0][0x3e0] ;  /* 0x0000f800ff3e8b82 */ /* 0x000ea60000000a00 */
[--C-:B------:R-:W-:Y:S01]  /*b5b0*/  @!P0 IADD3.X R30, R31, R30, R7.reuse, P4, P5 ;  /* 0x0000001e1f1e8210 */ /* 0x100fe200027ea407 */
[C---:B------:R-:W-:Y:S01]  /*b5c0*/  @!P2 IMAD.WIDE.U32 R8, R10.reuse, 0x60, R6 ;  /* 0x000000600a08a825 */ /* 0x040fe200078e0006 */
[----:B------:R-:W-:-:S03]  /*b5d0*/  @!P1 LEA R0, P4, R10, R6, 0x6 ;  /* 0x000000060a009211 */ /* 0x000fc600078830ff */
[----:B------:R-:W3:Y:S01]  /*b5e0*/  @!P1 LDC.64 R66, c[0x0][0x3e0] ;  /* 0x0000f800ff429b82 */ /* 0x000ee20000000a00 */
[----:B------:R-:W-:Y:S01]  /*b5f0*/  @!P1 IADD3 R25, P5, R0, R27, RZ ;  /* 0x0000001b00199210 */ /* 0x000fe20007fbe0ff */
[----:B------:R-:W-:Y:S01]  /*b600*/  @!P2 IMAD R0, R11, 0x60, RZ ;  /* 0x000000600b00a824 */ /* 0x000fe200078e02ff */
[----:B------:R-:W-:Y:S02]  /*b610*/  @!P1 LEA.HI.X R26, R10, R7, R11, 0x6, P4 ;  /* 0x000000070a1a9211 */ /* 0x000fe400020f340b */
[----:B------:R-:W-:-:S03]  /*b620*/  @!P3 IADD3 R3, P4, R6, R27, RZ ;  /* 0x0000001b0603b210 */ /* 0x000fc60007f9e0ff */
[--C-:B------:R-:W-:Y:S01]  /*b630*/  @!P1 IMAD.X R26, R26, 0x1, R31.reuse, P5 ;  /* 0x000000011a1a9824 */ /* 0x100fe200028e061f */
[----:B------:R-:W-:Y:S01]  /*b640*/  @!P2 IADD3 R6, P5, R27, R8, RZ ;  /* 0x000000081b06a210 */ /* 0x000fe20007fbe0ff */
[----:B------:R-:W-:Y:S01]  /*b650*/  @!P3 IMAD.X R14, R7, 0x1, R31, P4 ;  /* 0x00000001070eb824 */ /* 0x000fe200020e061f */
[----:B------:R-:W4:Y:S02]  /*b660*/  @!P2 LDC.64 R70, c[0x0][0x3e0] ;  /* 0x0000f800ff46ab82 */ /* 0x000f240000000a00 */
[----:B------:R-:W-:Y:S01]  /*b670*/  @!P2 IADD3.X R7, R31, R0, R9, P5, !PT ;  /* 0x000000001f07a210 */ /* 0x000fe20002ffe409 */
[----:B------:R-:W-:Y:S01]  /*b680*/  @!P2 IMAD R31, R13, 0x60, RZ ;  /* 0x000000600d1fa824 */ /* 0x000fe200078e02ff */
[----:B------:R-:W-:-:S04]  /*b690*/  @!P0 IADD3 R27, P4, P5, R33, R24, R4 ;  /* 0x00000018211b8210 */ /* 0x000fc80007d9e004 */
[----:B------:R-:W-:Y:S01]  /*b6a0*/  @!P0 IADD3.X R28, R35, R28, R5, P4, P5 ;  /* 0x0000001c231c8210 */ /* 0x000fe200027ea405 */
[----:B------:R-:W0:Y:S01]  /*b6b0*/  @!P0 LDC.64 R60, c[0x0][0x3c8] ;  /* 0x0000f200ff3c8b82 */ /* 0x000e220000000a00 */
[----:B------:R-:W-:Y:S02]  /*b6c0*/  @!P3 IADD3 R15, P4, R4, R33, RZ ;  /* 0x00000021040fb210 */ /* 0x000fe40007f9e0ff */
[C---:B------:R-:W-:Y:S02]  /*b6d0*/  @!P1 LEA R20, P5, R12.reuse, R4, 0x6 ;  /* 0x000000040c149211 */ /* 0x040fe400078a30ff */
[----:B------:R-:W-:Y:S02]  /*b6e0*/  @!P3 IADD3.X R32, R5, R35, RZ, P4, !PT ;  /* 0x000000230520b210 */ /* 0x000fe400027fe4ff */
[C---:B------:R-:W-:Y:S01]  /*b6f0*/  @!P3 LEA R8, P4, R3.reuse, UR4, 0x1 ;  /* 0x000000040308bc11 */ /* 0x040fe2000f8808ff */
[----:B------:R-:W1:Y:S01]  /*b700*/  @!P1 LDC.64 R64, c[0x0][0x3c8] ;  /* 0x0000f200ff409b82 */ /* 0x000e620000000a00 */
[C---:B------:R-:W-:Y:S01]  /*b710*/  @!P1 LEA.HI.X R24, R12.reuse, R5, R13, 0x6, P5 ;  /* 0x000000050c189211 */ /* 0x040fe200028f340d */
[----:B------:R-:W-:Y:S01]  /*b720*/  @!P2 IMAD.WIDE.U32 R4, R12, 0x60, R4 ;  /* 0x000000600c04a825 */ /* 0x000fe200078e0004 */
[----:B------:R-:W-:-:S02]  /*b730*/  @!P3 LEA.HI.X R9, R3, UR5, R14, 0x1, P4 ;  /* 0x000000050309bc11 */ /* 0x000fc4000a0f0c0e */
[C---:B------:R-:W-:Y:S02]  /*b740*/  @!P3 LEA R14, P4, R15.reuse, UR6, 0x1 ;  /* 0x000000060f0ebc11 */ /* 0x040fe4000f8808ff */
[----:B------:R-:W-:Y:S01]  /*b750*/  @!P1 IADD3 R20, P5, R20, R33, RZ ;  /* 0x0000002114149210 */ /* 0x000fe20007fbe0ff */
[----:B------:R-:W1:Y:S01]  /*b760*/  @!P2 LDC.64 R68, c[0x0][0x3c8] ;  /* 0x0000f200ff44ab82 */ /* 0x000e620000000a00 */
[----:B------:R-:W-:Y:S02]  /*b770*/  @!P3 LEA.HI.X R15, R15, UR7, R32, 0x1, P4 ;  /* 0x000000070f0fbc11 */ /* 0x000fe4000a0f0c20 */
[----:B--2---:R-:W-:Y:S01]  /*b780*/  @!P0 LEA R62, P4, R27, R62, 0x1 ;  /* 0x0000003e1b3e8211 */ /* 0x004fe200078808ff */
[----:B------:R-:W-:Y:S01]  /*b790*/  @!P1 IMAD.X R24, R24, 0x1, R35, P5 ;  /* 0x0000000118189824 */ /* 0x000fe200028e0623 */
[----:B------:R-:W-:Y:S02]  /*b7a0*/  @!P2 IADD3 R0, P5, R33, R4, RZ ;  /* 0x000000042100a210 */ /* 0x000fe40007fbe0ff */
[----:B------:R-:W-:-:S02]  /*b7b0*/  @!P0 LEA.HI.X R63, R27, R63, R28, 0x1, P4 ;  /* 0x0000003f1b3f8211 */ /* 0x000fc400020f0c1c */
[C---:B---3--:R-:W-:Y:S02]  /*b7c0*/  @!P1 LEA R66, P4, R20.reuse, R66, 0x1 ;  /* 0x0000004214429211 */ /* 0x048fe400078808ff */
[----:B------:R-:W-:Y:S02]  /*b7d0*/  @!P2 IADD3.X R3, R35, R31, R5, P5, !PT ;  /* 0x0000001f2303a210 */ /* 0x000fe40002ffe405 */
[----:B------:R-:W-:Y:S02]  /*b7e0*/  @!P1 LEA.HI.X R67, R20, R67, R24, 0x1, P4 ;  /* 0x0000004314439211 */ /* 0x000fe400020f0c18 */
[----:B------:R-:W-:Y:S02]  /*b7f0*/  CS2R R32, SRZ ;  /* 0x0000000000207805 */ /* 0x000fe4000001ff00 */
[----:B----4-:R-:W-:Y:S02]  /*b800*/  @!P2 LEA R70, P4, R0, R70, 0x1 ;  /* 0x000000460046a211 */ /* 0x010fe400078808ff */
[----:B------:R-:W-:-:S02]  /*b810*/  CS2R R34, SRZ ;  /* 0x0000000000227805 */ /* 0x000fc4000001ff00 */
[C---:B0-----:R-:W-:Y:S02]  /*b820*/  @!P0 LEA R60, P5, R29.reuse, R60, 0x1 ;  /* 0x0000003c1d3c8211 */ /* 0x041fe400078a08ff */
[----:B------:R-:W-:Y:S02]  /*b830*/  CS2R R4, SRZ ;  /* 0x0000000000047805 */ /* 0x000fe4000001ff00 */
[----:B------:R-:W-:Y:S02]  /*b840*/  @!P2 LEA.HI.X R71, R0, R71, R3, 0x1, P4 ;  /* 0x000000470047a211 */ /* 0x000fe400020f0c03 */
[----:B------:R-:W0:Y:S01]  /*b850*/  LDC R0, c[0x0][0x428] ;  /* 0x00010a00ff007b82 */ /* 0x000e220000000800 */
[----:B------:R-:W-:Y:S02]  /*b860*/  @!P0 LEA.HI.X R61, R29, R61, R30, 0x1, P5 ;  /* 0x0000003d1d3d8211 */ /* 0x000fe400028f0c1e */
[----:B------:R-:W-:Y:S02]  /*b870*/  CS2R R28, SRZ ;  /* 0x00000000001c7805 */ /* 0x000fe4000001ff00 */
[----:B------:R-:W-:-:S02]  /*b880*/  CS2R R30, SRZ ;  /* 0x00000000001e7805 */ /* 0x000fc4000001ff00 */
[C---:B-1----:R-:W-:Y:S01]  /*b890*/  @!P1 LEA R64, P5, R25.reuse, R64, 0x1 ;  /* 0x0000004019409211 */ /* 0x042fe200078a08ff */
[----:B------:R-:W5:Y:S03]  /*b8a0*/  @!P0 LDG.E.128 R32, desc[UR38][R62.64] ;  /* 0x000000263e208981 */ /* 0x000f66000c1e1d00 */
[----:B------:R-:W-:Y:S01]  /*b8b0*/  @!P1 LEA.HI.X R65, R25, R65, R26, 0x1, P5 ;  /* 0x0000004119419211 */ /* 0x000fe200028f0c1a */
[----:B------:R-:W5:Y:S01]  /*b8c0*/  @!P0 LDG.E.128 R28, desc[UR38][R60.64] ;  /* 0x000000263c1c8981 */ /* 0x000f62000c1e1d00 */
[----:B------:R-:W-:Y:S02]  /*b8d0*/  @!P2 LEA R68, P5, R6, R68, 0x1 ;  /* 0x000000440644a211 */ /* 0x000fe400078a08ff */
[----:B------:R-:W-:Y:S02]  /*b8e0*/  CS2R R24, SRZ ;  /* 0x0000000000187805 */ /* 0x000fe4000001ff00 */
[----:B------:R-:W-:-:S02]  /*b8f0*/  CS2R R26, SRZ ;  /* 0x00000000001a7805 */ /* 0x000fc4000001ff00 */
[----:B------:R-:W-:Y:S02]  /*b900*/  @!P2 LEA.HI.X R69, R6, R69, R7, 0x1, P5 ;  /* 0x000000450645a211 */ /* 0x000fe400028f0c07 */
[----:B------:R-:W-:Y:S02]  /*b910*/  CS2R R6, SRZ ;  /* 0x0000000000067805 */ /* 0x000fe4000001ff00 */
[----:B------:R-:W-:Y:S01]  /*b920*/  MOV R58, R54 ;  /* 0x00000036003a7202 */ /* 0x000fe20000000f00 */
[----:B------:R-:W-:Y:S01]  /*b930*/  IMAD.MOV.U32 R57, RZ, RZ, R53 ;  /* 0x000000ffff397224 */ /* 0x000fe200078e0035 */
[----:B------:R-:W5:Y:S04]  /*b940*/  @!P3 LDG.E.128 R24, desc[UR38][R14.64] ;  /* 0x000000260e18b981 */ /* 0x000f68000c1e1d00 */
[----:B------:R1:W5:Y:S01]  /*b950*/  @!P3 LDG.E.128 R4, desc[UR38][R8.64] ;  /* 0x000000260804b981 */ /* 0x000362000c1e1d00 */
[----:B0-----:R-:W-:-:S13]  /*b960*/  ISETP.NE.AND P0, PT, R0, 0x1, PT ;  /* 0x000000010000780c */ /* 0x001fda0003f05270 */
[----:B-1----:R-:W0:Y:S08]  /*b970*/  @P0 LDC R8, c[0x0][0x42c] ;  /* 0x00010b00ff080b82 */ /* 0x002e300000000800 */
[----:B------:R-:W1:Y:S01]  /*b980*/  @P0 LDC R9, c[0x0][0x430] ;  /* 0x00010c00ff090b82 */ /* 0x000e620000000800 */
[----:B------:R-:W-:-:S04]  /*b990*/  IMAD R0, R193, 0x80, R18 ;  /* 0x00000080c1007824 */ /* 0x000fc800078e0212 */
[----:B------:R-:W-:-:S04]  /*b9a0*/  IMAD R3, R219, 0x20, R0 ;  /* 0x00000020db037824 */ /* 0x000fc800078e0200 */
[----:B0-----:R-:W-:-:S05]  /*b9b0*/  @P0 IMAD.HI.U32 R0, R3, R8, RZ ;  /* 0x0000000803000227 */ /* 0x001fca00078e00ff */
[----:B-1----:R-:W-:-:S04]  /*b9c0*/  @P0 SHF.R.U32.HI R3, RZ, R9, R0 ;  /* 0x00000009ff030219 */ /* 0x002fc80000011600 */
[----:B------:R-:W-:Y:S01]  /*b9d0*/  SHF.R.S32.HI R9, RZ, 0x1f, R3 ;  /* 0x0000001fff097819 */ /* 0x000fe20000011403 */
[----:B------:R-:W-:-:S04]  /*b9e0*/  IMAD.WIDE.U32 R14, R3, R10, R58 ;  /* 0x0000000a030e7225 */ /* 0x000fc800078e003a */
[C---:B------:R-:W-:Y:S02]  /*b9f0*/  IMAD R0, R9.reuse, R10, RZ ;  /* 0x0000000a09007224 */ /* 0x040fe400078e02ff */
[-C--:B------:R-:W-:Y:S02]  /*ba00*/  IMAD R8, R9, R12.reuse, RZ ;  /* 0x0000000c09087224 */ /* 0x080fe400078e02ff */
        /* <DEDUP_REMOVED lines=28> */
.L_x_2616:
[----:B------:R-:W-:-:S03]  /*bbd0*/  UMOV UR4, 0xffffffff ;  /* 0xffffffff00047882 */ /* 0x000fc60000000000 */
[----:B------:R-:W-:Y:S05]  /*bbe0*/  BRA.DIV UR4, `(.L_x_2382) ;  /* 0x0000013e04487947 */ /* 0x000fea000b800000 */
.L_x_2619:
[----:B------:R-:W-:-:S03]  /*bbf0*/  UMOV UR4, 0xffffffff ;  /* 0xffffffff00047882 */ /* 0x000fc60000000000 */
[----:B------:R-:W-:Y:S05]  /*bc00*/  BRA.DIV UR4, `(.L_x_2383) ;  /* 0x0000013e04687947 */ /* 0x000fea000b800000 */
.L_x_2622:
[----:B------:R-:W-:-:S03]  /*bc10*/  UMOV UR4, 0xffffffff ;  /* 0xffffffff00047882 */ /* 0x000fc60000000000 */
[----:B------:R-:W-:Y:S05]  /*bc20*/  BRA.DIV UR4, `(.L_x_2384) ;  /* 0x0000013e04887947 */ /* 0x000fea000b800000 */
.L_x_2625:
[----:B------:R-:W-:-:S03]  /*bc30*/  UMOV UR4, 0xffffffff ;  /* 0xffffffff00047882 */ /* 0x000fc60000000000 */
[----:B------:R-:W-:Y:S05]  /*bc40*/  BRA.DIV UR4, `(.L_x_2385) ;  /* 0x0000013e04a87947 */ /* 0x000fea000b800000 */
.L_x_2628:
[----:B------:R-:W-:-:S03]  /*bc50*/  UMOV UR4, 0xffffffff ;  /* 0xffffffff00047882 */ /* 0x000fc60000000000 */
[----:B------:R-:W-:Y:S05]  /*bc60*/  BRA.DIV UR4, `(.L_x_2386) ;  /* 0x0000013e04c87947 */ /* 0x000fea000b800000 */
.L_x_2631:
[----:B------:R-:W-:-:S03]  /*bc70*/  UMOV UR4, 0xffffffff ;  /* 0xffffffff00047882 */ /* 0x000fc60000000000 */
[----:B------:R-:W-:Y:S05]  /*bc80*/  BRA.DIV UR4, `(.L_x_2387) ;  /* 0x0000013e04e87947 */ /* 0x000fea000b800000 */
.L_x_2634:
[----:B------:R-:W-:-:S03]  /*bc90*/  UMOV UR4, 0xffffffff ;  /* 0xffffffff00047882 */ /* 0x000fc60000000000 */
[----:B------:R-:W-:Y:S05]  /*bca0*/  BRA.DIV UR4, `(.L_x_2388) ;  /* 0x0000014204087947 */ /* 0x000fea000b800000 */
.L_x_2637:
[----:B------:R-:W-:-:S03]  /*bcb0*/  UMOV UR4, 0xffffffff ;  /* 0xffffffff00047882 */ /* 0x000fc60000000000 */
[----:B------:R-:W-:Y:S05]  /*bcc0*/  BRA.DIV UR4, `(.L_x_2389) ;  /* 0x0000014204287947 */ /* 0x000fea000b800000 */
.L_x_2640:
[----:B------:R-:W-:-:S03]  /*bcd0*/  UMOV UR4, 0xffffffff ;  /* 0xffffffff00047882 */ /* 0x000fc60000000000 */
[----:B------:R-:W-:Y:S05]  /*bce0*/  BRA.DIV UR4, `(.L_x_2390) ;  /* 0x0000014204487947 */ /* 0x000fea000b800000 */
.L_x_2643:
[----:B------:R-:W-:-:S03]  /*bcf0*/  UMOV UR4, 0xffffffff ;  /* 0xffffffff00047882 */ /* 0x000fc60000000000 */
[----:B------:R-:W-:Y:S05]  /*bd00*/  BRA.DIV UR4, `(.L_x_2391) ;  /* 0x0000014204687947 */ /* 0x000fea000b800000 */
.L_x_2646:
[----:B------:R-:W-:-:S03]  /*bd10*/  UMOV UR4, 0xffffffff ;  /* 0xffffffff00047882 */ /* 0x000fc60000000000 */
[----:B------:R-:W-:Y:S05]  /*bd20*/  BRA.DIV UR4, `(.L_x_2392) ;  /* 0x0000014204887947 */ /* 0x000fea000b800000 */
.L_x_2649:
[----:B------:R-:W-:-:S03]  /*bd30*/  UMOV UR4, 0xffffffff ;  /* 0xffffffff00047882 */ /* 0x000fc60000000000 */
[----:B------:R-:W-:Y:S05]  /*bd40*/  BRA.DIV UR4, `(.L_x_2393) ;  /* 0x0000014204a87947 */ /* 0x000fea000b800000 */
.L_x_2652:
[----:B------:R-:W-:-:S03]  /*bd50*/  UMOV UR4, 0xffffffff ;  /* 0xffffffff00047882 */ /* 0x000fc60000000000 */
[----:B------:R-:W-:Y:S05]  /*bd60*/  BRA.DIV UR4, `(.L_x_2394) ;  /* 0x0000014204c87947 */ /* 0x000fea000b800000 */
.L_x_2655:
[----:B------:R-:W-:-:S03]  /*bd70*/  UMOV UR4, 0xffffffff ;  /* 0xffffffff00047882 */ /* 0x000fc60000000000 */
[----:B------:R-:W-:Y:S05]  /*bd80*/  BRA.DIV UR4, `(.L_x_2395) ;  /* 0x0000014204e87947 */ /* 0x000fea000b800000 */
.L_x_2658:
[----:B------:R-:W-:-:S03]  /*bd90*/  UMOV UR4, 0xffffffff ;  /* 0xffffffff00047882 */ /* 0x000fc60000000000 */
[----:B------:R-:W-:Y:S05]  /*bda0*/  BRA.DIV UR4, `(.L_x_2396) ;  /* 0x0000014604087947 */ /* 0x000fea000b800000 */
.L_x_2661:
[----:B-----5:R-:W-:Y:S01]  /*bdb0*/  IMAD.MOV.U32 R8, RZ, RZ, R6 ;  /* 0x000000ffff087224 */ /* 0x020fe200078e0006 */
[----:B------:R-:W-:Y:S01]  /*bdc0*/  MOV R0, R4 ;  /* 0x0000000400007202 */ /* 0x000fe20000000f00 */
[----:B------:R-:W-:Y:S01]  /*bdd0*/  IMAD.MOV.U32 R9, RZ, RZ, R7 ;  /* 0x000000ffff097224 */ /* 0x000fe200078e0007 */
[----:B------:R-:W-:Y:S01]  /*bde0*/  MOV R10, R31 ;  /* 0x0000001f000a7202 */ /* 0x000fe20000000f00 */
[----:B------:R-:W-:Y:S01]  /*bdf0*/  IMAD.MOV.U32 R3, RZ, RZ, R5 ;  /* 0x000000ffff037224 */ /* 0x000fe200078e0005 */
[----:B0-----:R-:W-:Y:S01]  /*be00*/  PRMT R71, R71, 0x5410, R0 ;  /* 0x0000541047477816 */ /* 0x001fe20000000000 */
[----:B------:R-:W-:Y:S01]  /*be10*/  BSSY B1, `(.L_x_2397) ;  /* 0x0000036000017945 */ /* 0x000fe20003800000 */
        /* <DEDUP_REMOVED lines=12> */
[----:B------:R-:W-:Y:S02]  /*bee0*/  PRMT R65, R3, 0x7610, R65 ;  /* 0x0000761003417816 */ /* 0x000fe40000000041 */
[----:B------:R-:W-:Y:S01]  /*bef0*/  PRMT R60, R9, 0x7610, R60 ;  /* 0x00007610093c7816 */ /* 0x000fe2000000003c */
[----:B------:R-:W-:Y:S01]  /*bf00*/  IMAD.IADD R0, R223, 0x1, -R0 ;  /* 0x00000001df007824 */ /* 0x000fe200078e0a00 */
[----:B------:R-:W-:Y:S02]  /*bf10*/  MOV R3, R28 ;  /* 0x0000001c00037202 */ /* 0x000fe40000000f00 */
[----:B------:R-:W-:Y:S01]  /*bf20*/  PRMT R62, R8, 0x7610, R62 ;  /* 0x00007610083e7816 */ /* 0x000fe2000000003e */
[----:B------:R-:W-:Y:S01]  /*bf30*/  IMAD.MOV.U32 R8, RZ, RZ, R33 ;  /* 0x000000ffff087224 */ /* 0x000fe200078e0021 */
[----:B------:R-:W-:Y:S01]  /*bf40*/  SHF.L.U32 R9, R0, 0x1f, RZ ;  /* 0x0000001f00097819 */ /* 0x000fe200000006ff */
[----:B------:R-:W-:Y:S01]  /*bf50*/  IMAD.MOV.U32 R0, RZ, RZ, R34 ;  /* 0x000000ffff007224 */ /* 0x000fe200078e0022 */
[----:B------:R-:W-:Y:S01]  /*bf60*/  PRMT R61, R3, 0x7610, R61 ;  /* 0x00007610033d7816 */ /* 0x000fe2000000003d */
[----:B------:R-:W-:Y:S01]  /*bf70*/  IMAD.MOV.U32 R3, RZ, RZ, R32 ;  /* 0x000000ffff037224 */ /* 0x000fe200078e0020 */
[----:B------:R-:W0:Y:S01]  /*bf80*/  SYNCS.PHASECHK.TRANS64.TRYWAIT P4, [R2+URZ+0x28800], R9 ;  /* 0x02880009020075a7 */ /* 0x000e22000808017f */
[----:B------:R-:W-:Y:S01]  /*bf90*/  PRMT R59, R59, 0x5410, R10 ;  /* 0x000054103b3b7816 */ /* 0x000fe2000000000a */
[----:B------:R-:W-:Y:S01]  /*bfa0*/  IMAD.MOV.U32 R10, RZ, RZ, R37 ;  /* 0x000000ffff0a7224 */ /* 0x000fe200078e0025 */
[----:B------:R-:W-:Y:S01]  /*bfb0*/  PRMT R62, R62, 0x5410, R8 ;  /* 0x000054103e3e7816 */ /* 0x000fe20000000008 */
[----:B------:R-:W-:Y:S01]  /*bfc0*/  IMAD.MOV.U32 R8, RZ, RZ, R36 ;  /* 0x000000ffff087224 */ /* 0x000fe200078e0024 */
[----:B------:R-:W-:-:S02]  /*bfd0*/  PRMT R61, R61, 0x5410, R3 ;  /* 0x000054103d3d7816 */ /* 0x000fc40000000003 */
[----:B------:R-:W-:Y:S02]  /*bfe0*/  MOV R3, R35 ;  /* 0x0000002300037202 */ /* 0x000fe40000000f00 */
        /* <DEDUP_REMOVED lines=21> */
[----:B------:R-:W-:Y:S02]  /*c140*/  PRMT R53, R8, 0x5410, R10 ;  /* 0x0000541008357816 */ /* 0x000fe4000000000a */
[----:B------:R-:W-:Y:S01]  /*c150*/  MOV R3, R51 ;  /* 0x0000003300037202 */ /* 0x000fe20000000f00 */
[----:B0-----:R-:W-:Y:S06]  /*c160*/  @!P4 BRA `(.L_x_2398) ;  /* 0x000001400040c947 */ /* 0x001fec0003800000 */
.L_x_2662:
[----:B------:R-:W-:Y:S05]  /*c170*/  BSYNC B1 ;  /* 0x0000000000017941 */ /* 0x000fea0003800000 */
.L_x_2397:
        /* <DEDUP_REMOVED lines=22> */
[--C-:B------:R-:W-:Y:S01]  /*c2e0*/  SHF.R.U32.HI R77, RZ, 0x10, R7.reuse ;  /* 0x00000010ff4d7819 */ /* 0x100fe20000011607 */
[----:B------:R-:W-:Y:S01]  /*c2f0*/  IMAD R63, R13, 0x2, R2 ;  /* 0x000000020d3f7824 */ /* 0x000fe200078e0202 */
[----:B------:R-:W-:-:S04]  /*c300*/  SHF.R.U64 R78, R6, 0x10, R7 ;  /* 0x00000010064e7819 */ /* 0x000fc80000001207 */
        /* <DEDUP_REMOVED lines=16> */
[----:B------:R-:W-:Y:S02]  /*c410*/  HADD2.F32 R64, -RZ, R69.H0_H0 ;  /* 0x20000045ff407230 */ /* 0x000fe40000004100 */
[----:B------:R-:W-:Y:S01]  /*c420*/  FFMA.FTZ R70, R5, R65, R70 ;  /* 0x0000004105467223 */ /* 0x000fe20000010046 */
[----:B------:R-:W-:Y:S02]  /*c430*/  HADD2.F32 R5, -RZ, R71.H1_H1 ;  /* 0x30000047ff057230 */ /* 0x000fe40000004100 */
[----:B------:R-:W-:Y:S01]  /*c440*/  FMUL.FTZ R74, R25, R24 ;  /* 0x00000018194a7220 */ /* 0x000fe20000410000 */
[----:B------:R-:W-:Y:S02]  /*c450*/  HADD2.F32 R25, -RZ, R69.H1_H1 ;  /* 0x30000045ff197230 */ /* 0x000fe40000004100 */
[----:B------:R-:W-:Y:S01]  /*c460*/  FMUL.FTZ R65, R13, R64 ;  /* 0x000000400d417220 */ /* 0x000fe20000410000 */
[----:B------:R-:W-:-:S02]  /*c470*/  HADD2.F32 R26, -RZ, R14.H0_H0 ;  /* 0x2000000eff1a7230 */ /* 0x000fc40000004100 */
[-C--:B------:R-:W-:Y:S01]  /*c480*/  FMUL.FTZ R13, R13, R5.reuse ;  /* 0x000000050d0d7220 */ /* 0x080fe20000410000 */
[C---:B------:R-:W-:Y:S01]  /*c490*/  FFMA.FTZ R69, R9.reuse, R66, R74 ;  /* 0x0000004209457223 */ /* 0x040fe2000001004a */
[C---:B------:R-:W-:Y:S01]  /*c4a0*/  FFMA.FTZ R65, R4.reuse, R5, -R65 ;  /* 0x0000000504417223 */ /* 0x040fe20000010841 */
[--C-:B------:R-:W-:Y:S02]  /*c4b0*/  HADD2.F32 R5, -RZ, R80.reuse.H0_H0 ;  /* 0x20000050ff057230 */ /* 0x100fe40000004100 */
[----:B------:R-:W-:Y:S01]  /*c4c0*/  FFMA.FTZ R66, R4, R64, R13 ;  /* 0x0000004004427223 */ /* 0x000fe2000001000d */
[----:B------:R-:W-:Y:S02]  /*c4d0*/  HADD2.F32 R27, -RZ, R15.H0_H0 ;  /* 0x2000000fff1b7230 */ /* 0x000fe40000004100 */
[----:B------:R-:W-:Y:S01]  /*c4e0*/  FFMA.FTZ R67, R9, R24, -R72 ;  /* 0x0000001809437223 */ /* 0x000fe20000010848 */
[----:B------:R-:W-:Y:S02]  /*c4f0*/  HADD2.F32 R64, -RZ, R71.H0_H0 ;  /* 0x20000047ff407230 */ /* 0x000fe40000004100 */
[----:B------:R-:W-:Y:S01]  /*c500*/  FMUL.FTZ R9, R26, R25 ;  /* 0x000000191a097220 */ /* 0x000fe20000410000 */
[----:B------:R-:W-:-:S02]  /*c510*/  HADD2.F32 R4, -RZ, R80.H1_H1 ;  /* 0x30000050ff047230 */ /* 0x000fc40000004100 */
[-C--:B------:R-:W-:Y:S01]  /*c520*/  FMUL.FTZ R13, R26, R5.reuse ;  /* 0x000000051a0d7220 */ /* 0x080fe20000410000 */
[----:B------:R-:W-:Y:S02]  /*c530*/  HADD2.F32 R15, -RZ, R15.H1_H1 ;  /* 0x3000000fff0f7230 */ /* 0x000fe40000004100 */
[C---:B------:R-:W-:Y:S01]  /*c540*/  FMUL.FTZ R72, R27.reuse, R64 ;  /* 0x000000401b487220 */ /* 0x040fe20000410000 */
[----:B------:R-:W-:Y:S02]  /*c550*/  HADD2.F32 R26, -RZ, R73.H0_H0 ;  /* 0x20000049ff1a7230 */ /* 0x000fe40000004100 */
[-C--:B------:R-:W-:Y:S01]  /*c560*/  FMUL.FTZ R27, R27, R4.reuse ;  /* 0x000000041b1b7220 */ /* 0x080fe20000410000 */
[----:B------:R-:W-:Y:S02]  /*c570*/  HADD2.F32 R24, -RZ, R77.H0_H0 ;  /* 0x2000004dff187230 */ /* 0x000fe40000004100 */
[C---:B------:R-:W-:Y:S01]  /*c580*/  FFMA.FTZ R71, R6.reuse, R5, -R9 ;  /* 0x0000000506477223 */ /* 0x040fe20000010809 */
[----:B------:R-:W-:Y:S01]  /*c590*/  FFMA.FTZ R25, R6, R25, R13 ;  /* 0x0000001906197223 */ /* 0x000fe2000001000d */
[----:B------:R-:W-:Y:S01]  /*c5a0*/  FFMA.FTZ R72, R7, R4, -R72 ;  /* 0x0000000407487223 */ /* 0x000fe20000010848 */
[----:B------:R-:W-:-:S02]  /*c5b0*/  HADD2.F32 R12, -RZ, R12.H1_H1 ;  /* 0x3000000cff0c7230 */ /* 0x000fc40000004100 */
[----:B------:R-:W-:Y:S01]  /*c5c0*/  FMUL.FTZ R6, R15, R26 ;  /* 0x0000001a0f067220 */ /* 0x000fe20000410000 */
[----:B------:R-:W-:Y:S02]  /*c5d0*/  HADD2.F32 R14, -RZ, R14.H1_H1 ;  /* 0x3000000eff0e7230 */ /* 0x000fe40000004100 */
[----:B------:R-:W-:Y:S01]  /*c5e0*/  FFMA.FTZ R64, R7, R64, R27 ;  /* 0x0000004007407223 */ /* 0x000fe2000001001b */
[-C--:B------:R-:W-:Y:S01]  /*c5f0*/  FMUL.FTZ R4, R15, R24.reuse ;  /* 0x000000180f047220 */ /* 0x080fe20000410000 */
[----:B------:R-:W-:Y:S02]  /*c600*/  HADD2.F32 R9, -RZ, R76.H0_H0 ;  /* 0x2000004cff097230 */ /* 0x000fe40000004100 */
[C---:B------:R-:W-:Y:S01]  /*c610*/  FFMA.FTZ R73, R11.reuse, R24, -R6 ;  /* 0x000000180b497223 */ /* 0x040fe20000010806 */
[----:B------:R-:W-:Y:S02]  /*c620*/  HADD2.F32 R13, -RZ, R75.H0_H0 ;  /* 0x2000004bff0d7230 */ /* 0x000fe40000004100 */
[----:B------:R-:W-:Y:S01]  /*c630*/  FFMA.FTZ R75, R11, R26, R4 ;  /* 0x0000001a0b4b7223 */ /* 0x000fe20000010004 */
[----:B------:R-:W-:-:S02]  /*c640*/  HADD2.F32 R5, -RZ, R79.H0_H0 ;  /* 0x2000004fff057230 */ /* 0x000fc40000004100 */
[----:B------:R-:W-:Y:S01]  /*c650*/  FMUL.FTZ R11, R12, R9 ;  /* 0x000000090c0b7220 */ /* 0x000fe20000410000 */
[----:B------:R-:W-:Y:S02]  /*c660*/  HADD2.F32 R7, -RZ, R78.H0_H0 ;  /* 0x2000004eff077230 */ /* 0x000fe40000004100 */
        /* <DEDUP_REMOVED lines=18> */
.L_x_2400:
[----:B------:R-:W-:Y:S05]  /*c790*/  BSYNC B1 ;  /* 0x0000000000017941 */ /* 0x000fea0003800000 */
.L_x_2399:
[----:B------:R-:W-:Y:S04]  /*c7a0*/  BSSY B1, `(.L_x_2401) ;  /* 0x0000060000017945 */ /* 0x000fe80003800000 */
[----:B------:R-:W-:Y:S05]  /*c7b0*/  @P2 BRA `(.L_x_2402) ;  /* 0x0000000400782947 */ /* 0x000fea0003800000 */
[----:B-1----:R-:W-:Y:S02]  /*c7c0*/  LEA.HI R4, R21, R219, RZ, 0x1d ;  /* 0x000000db15047211 */ /* 0x002fe400078fe8ff */
[----:B------:R-:W-:Y:S01]  /*c7d0*/  SHF.R.U64 R69, R30, 0x10, R31 ;  /* 0x000000101e457819 */ /* 0x000fe2000000121f */
[--C-:B------:R-:W-:Y:S01]  /*c7e0*/  HADD2.F32 R30, -RZ, R62.reuse.H0_H0 ;  /* 0x2000003eff1e7230 */ /* 0x100fe20000004100 */
[----:B------:R-:W-:Y:S01]  /*c7f0*/  SHF.R.S32.HI R5, RZ, 0x1f, R4 ;  /* 0x0000001fff057819 */ /* 0x000fe20000011404 */
[----:B------:R-:W-:Y:S01]  /*c800*/  HADD2.F32 R62, -RZ, R62.H1_H1 ;  /* 0x3000003eff3e7230 */ /* 0x000fe20000004100 */
[----:B------:R-:W-:Y:S02]  /*c810*/  SHF.L.U32 R6, R4, 0x3, RZ ;  /* 0x0000000304067819 */ /* 0x000fe400000006ff */
[----:B------:R-:W-:Y:S02]  /*c820*/  LEA.HI R5, R5, R4, RZ, 0x3 ;  /* 0x0000000405057211 */ /* 0x000fe400078f18ff */
[----:B------:R-:W-:-:S02]  /*c830*/  LOP3.LUT R4, R201, 0x38, R6, 0xf8, !PT ;  /* 0x00000038c9047812 */ /* 0x000fc400078ef806 */
[----:B------:R-:W-:Y:S01]  /*c840*/  SHF.R.U64 R65, R32, 0x10, R33 ;  /* 0x0000001020417819 */ /* 0x000fe20000001221 */
[----:B------:R-:W-:Y:S01]  /*c850*/  IMAD.SHL.U32 R5, R5, 0x400, RZ ;  /* 0x0000040005057824 */ /* 0x000fe200078e00ff */
[----:B0-----:R-:W-:Y:S02]  /*c860*/  LOP3.LUT R9, R4, R207, RZ, 0x3c, !PT ;  /* 0x000000cf04097212 */ /* 0x001fe400078e3cff */
[--C-:B------:R-:W-:Y:S02]  /*c870*/  SHF.R.U64 R70, R28, 0x10, R29.reuse ;  /* 0x000000101c467819 */ /* 0x100fe4000000121d */
[----:B------:R-:W-:Y:S02]  /*c880*/  LOP3.LUT R8, R5, 0x7fffe000, RZ, 0xc0, !PT ;  /* 0x7fffe00005087812 */ /* 0x000fe400078ec0ff */
[----:B------:R-:W0:Y:S01]  /*c890*/  LDS.128 R4, [R230] ;  /* 0x00000000e6047984 */ /* 0x000e220000000c00 */
[----:B------:R-:W-:Y:S02]  /*c8a0*/  SHF.R.U32.HI R64, RZ, 0x10, R29 ;  /* 0x00000010ff407819 */ /* 0x000fe4000001161d */
[----:B------:R-:W-:-:S02]  /*c8b0*/  IADD3 R9, R9, R8, R208 ;  /* 0x0000000809097210 */ /* 0x000fc40007ffe0d0 */
[----:B------:R-:W-:Y:S02]  /*c8c0*/  SHF.R.U32.HI R29, RZ, 0x10, R33 ;  /* 0x00000010ff1d7819 */ /* 0x000fe40000011621 */
[----:B------:R-:W-:Y:S01]  /*c8d0*/  SHF.R.U32.HI R67, RZ, 0x10, R31 ;  /* 0x00000010ff437819 */ /* 0x000fe2000001161f */
[----:B------:R-:W-:Y:S01]  /*c8e0*/  IMAD R12, R9, 0x2, R2 ;  /* 0x00000002090c7824 */ /* 0x000fe200078e0202 */
[--C-:B------:R-:W-:Y:S01]  /*c8f0*/  SHF.R.U64 R63, R34, 0x10, R35.reuse ;  /* 0x00000010223f7819 */ /* 0x100fe20000001223 */
[----:B------:R-:W-:Y:S01]  /*c900*/  HADD2.F32 R29, -RZ, R29.H0_H0 ;  /* 0x2000001dff1d7230 */ /* 0x000fe20000004100 */
[----:B------:R-:W-:Y:S02]  /*c910*/  SHF.R.U32.HI R35, RZ, 0x10, R35 ;  /* 0x00000010ff237819 */ /* 0x000fe40000011623 */
[----:B------:R-:W1:Y:S01]  /*c920*/  LDS.128 R8, [R12+0x10400] ;  /* 0x010400000c087984 */ /* 0x000e620000000c00 */
[--C-:B0-----:R-:W-:Y:S02]  /*c930*/  HADD2.F32 R13, -RZ, R5.reuse.H0_H0 ;  /* 0x20000005ff0d7230 */ /* 0x101fe40000004100 */
[----:B------:R-:W-:-:S02]  /*c940*/  HADD2.F32 R14, -RZ, R5.H1_H1 ;  /* 0x30000005ff0e7230 */ /* 0x000fc40000004100 */
[----:B------:R-:W-:Y:S02]  /*c950*/  HADD2.F32 R5, -RZ, R4.H0_H0 ;  /* 0x20000004ff057230 */ /* 0x000fe40000004100 */
[----:B------:R-:W-:Y:S02]  /*c960*/  HADD2.F32 R15, -RZ, R6.H0_H0 ;  /* 0x20000006ff0f7230 */ /* 0x000fe40000004100 */
[--C-:B------:R-:W-:Y:S02]  /*c970*/  HADD2.F32 R24, -RZ, R7.reuse.H0_H0 ;  /* 0x20000007ff187230 */ /* 0x100fe40000004100 */
[----:B------:R-:W-:Y:S02]  /*c980*/  HADD2.F32 R7, -RZ, R7.H1_H1 ;  /* 0x30000007ff077230 */ /* 0x000fe40000004100 */
[----:B------:R-:W-:Y:S02]  /*c990*/  HADD2.F32 R4, -RZ, R4.H1_H1 ;  /* 0x30000004ff047230 */ /* 0x000fe40000004100 */
[----:B-1----:R-:W-:-:S02]  /*c9a0*/  HADD2.F32 R25, -RZ, R9.H0_H0 ;  /* 0x20000009ff197230 */ /* 0x002fc40000004100 */
[----:B------:R-:W-:Y:S02]  /*c9b0*/  HADD2.F32 R26, -RZ, R9.H1_H1 ;  /* 0x30000009ff1a7230 */ /* 0x000fe40000004100 */
[----:B------:R-:W-:Y:S02]  /*c9c0*/  HADD2.F32 R9, -RZ, R8.H0_H0 ;  /* 0x20000008ff097230 */ /* 0x000fe40000004100 */
[C---:B------:R-:W-:Y:S01]  /*c9d0*/  FMUL.FTZ R32, R25.reuse, R62 ;  /* 0x0000003e19207220 */ /* 0x040fe20000410000 */
[-C--:B------:R-:W-:Y:S01]  /*c9e0*/  FMUL.FTZ R34, R25, R30.reuse ;  /* 0x0000001e19227220 */ /* 0x080fe20000410000 */
[----:B------:R-:W-:Y:S02]  /*c9f0*/  HADD2.F32 R25, -RZ, R64.H0_H0 ;  /* 0x20000040ff197230 */ /* 0x000fe40000004100 */
[----:B------:R-:W-:Y:S01]  /*ca00*/  FMUL.FTZ R33, R26, R29 ;  /* 0x0000001d1a217220 */ /* 0x000fe20000410000 */
[----:B------:R-:W-:Y:S01]  /*ca10*/  FFMA.FTZ R31, R13, R30, -R32 ;  /* 0x0000001e0d1f7223 */ /* 0x000fe20000010820 */
[----:B------:R-:W-:-:S02]  /*ca20*/  HADD2.F32 R32, -RZ, R61.H1_H1 ;  /* 0x3000003dff207230 */ /* 0x000fc40000004100 */
[----:B------:R-:W-:Y:S01]  /*ca30*/  FFMA.FTZ R62, R13, R62, R34 ;  /* 0x0000003e0d3e7223 */ /* 0x000fe20000010022 */
[----:B------:R-:W-:Y:S02]  /*ca40*/  HADD2.F32 R30, -RZ, R61.H0_H0 ;  /* 0x2000003dff1e7230 */ /* 0x000fe40000004100 */
[----:B------:R-:W-:Y:S01]  /*ca50*/  FMUL.FTZ R13, R26, R25 ;  /* 0x000000191a0d7220 */ /* 0x000fe20000410000 */
[----:B------:R-:W-:Y:S02]  /*ca60*/  HADD2.F32 R27, -RZ, R10.H0_H0 ;  /* 0x2000000aff1b7230 */ /* 0x000fe40000004100 */
[C---:B------:R-:W-:Y:S01]  /*ca70*/  FMUL.FTZ R34, R9.reuse, R32 ;  /* 0x0000002009227220 */ /* 0x040fe20000410000 */
[--C-:B------:R-:W-:Y:S02]  /*ca80*/  HADD2.F32 R26, -RZ, R60.reuse.H1_H1 ;  /* 0x3000003cff1a7230 */ /* 0x100fe40000004100 */
[----:B------:R-:W-:Y:S01]  /*ca90*/  FMUL.FTZ R9, R9, R30 ;  /* 0x0000001e09097220 */ /* 0x000fe20000410000 */
[----:B------:R-:W-:-:S02]  /*caa0*/  HADD2.F32 R60, -RZ, R60.H0_H0 ;  /* 0x2000003cff3c7230 */ /* 0x000fc40000004100 */
[C---:B------:R-:W-:Y:S01]  /*cab0*/  FFMA.FTZ R34, R5.reuse, R30, -R34 ;  /* 0x0000001e05227223 */ /* 0x040fe20000010822 */
[----:B------:R-:W-:Y:S02]  /*cac0*/  HADD2.F32 R28, -RZ, R11.H0_H0 ;  /* 0x2000000bff1c7230 */ /* 0x000fe40000004100 */
[----:B------:R-:W-:Y:S01]  /*cad0*/  FFMA.FTZ R32, R5, R32, R9 ;  /* 0x0000002005207223 */ /* 0x000fe20000010009 */
[--C-:B------:R-:W-:Y:S02]  /*cae0*/  HADD2.F32 R5, -RZ, R59.reuse.H1_H1 ;  /* 0x3000003bff057230 */ /* 0x100fe40000004100 */
[C---:B------:R-:W-:Y:S01]  /*caf0*/  FFMA.FTZ R64, R14.reuse, R25, -R33 ;  /* 0x000000190e407223 */ /* 0x040fe20000010821 */
[----:B------:R-:W-:Y:S01]  /*cb00*/  FFMA.FTZ R29, R14, R29, R13 ;  /* 0x0000001d0e1d7223 */ /* 0x000fe2000001000d */
[----:B------:R-:W-:Y:S02]  /*cb10*/  HADD2.F32 R59, -RZ, R59.H0_H0 ;  /* 0x2000003bff3b7230 */ /* 0x000fe40000004100 */
[C---:B------:R-:W-:Y:S01]  /*cb20*/  FMUL.FTZ R14, R27.reuse, R26 ;  /* 0x0000001a1b0e7220 */ /* 0x040fe20000410000 */
[----:B------:R-:W-:Y:S01]  /*cb30*/  FMUL.FTZ R66, R27, R60 ;  /* 0x0000003c1b427220 */ /* 0x000fe20000410000 */
[----:B------:R-:W-:-:S02]  /*cb40*/  HADD2.F32 R11, -RZ, R11.H1_H1 ;  /* 0x3000000bff0b7230 */ /* 0x000fc40000004100 */
        /* <DEDUP_REMOVED lines=37> */
.L_x_2402:
[----:B------:R-:W-:Y:S05]  /*cda0*/  BSYNC B1 ;  /* 0x0000000000017941 */ /* 0x000fea0003800000 */
.L_x_2401:
        /* <DEDUP_REMOVED lines=12> */
[----:B------:R-:W-:-:S02]  /*ce70*/  SHF.L.U32 R7, R7, 0xa, RZ ;  /* 0x0000000a07077819 */ /* 0x000fc400000006ff */
[----:B0-----:R-:W-:Y:S02]  /*ce80*/  LOP3.LUT R9, R4, R205, RZ, 0x3c, !PT ;  /* 0x000000cd04097212 */ /* 0x001fe400078e3cff */
[----:B------:R-:W-:Y:S02]  /*ce90*/  LOP3.LUT R8, R7, 0x7fffe000, RZ, 0xc0, !PT ;  /* 0x7fffe00007087812 */ /* 0x000fe400078ec0ff */
[----:B------:R-:W0:Y:S01]  /*cea0*/  LDS.128 R4, [R229] ;  /* 0x00000000e5047984 */ /* 0x000e220000000c00 */
[----:B------:R-:W-:Y:S02]  /*ceb0*/  SHF.R.U64 R60, R36, 0x10, R37 ;  /* 0x00000010243c7819 */ /* 0x000fe40000001225 */
[----:B------:R-:W-:Y:S02]  /*cec0*/  IADD3 R9, R9, R8, R206 ;  /* 0x0000000809097210 */ /* 0x000fe40007ffe0ce */
[----:B------:R-:W-:Y:S02]  /*ced0*/  SHF.R.U64 R59, R40, 0x10, R41 ;  /* 0x00000010283b7819 */ /* 0x000fe40000001229 */
[----:B------:R-:W-:Y:S01]  /*cee0*/  SHF.R.U64 R41, R38, 0x10, R39 ;  /* 0x0000001026297819 */ /* 0x000fe20000001227 */
[----:B------:R-:W-:Y:S01]  /*cef0*/  IMAD R12, R9, 0x2, R2 ;  /* 0x00000002090c7824 */ /* 0x000fe200078e0202 */
[----:B------:R-:W-:-:S02]  /*cf00*/  SHF.R.U64 R37, R42, 0x10, R43 ;  /* 0x000000102a257819 */ /* 0x000fc4000000122b */
[----:B------:R-:W-:Y:S02]  /*cf10*/  SHF.R.U32.HI R39, RZ, 0x10, R39 ;  /* 0x00000010ff277819 */ /* 0x000fe40000011627 */
[----:B------:R-:W1:Y:S01]  /*cf20*/  LDS.128 R8, [R12+0x10400] ;  /* 0x010400000c087984 */ /* 0x000e620000000c00 */
[----:B------:R-:W-:Y:S01]  /*cf30*/  SHF.R.U32.HI R42, RZ, 0x10, R43 ;  /* 0x00000010ff2a7819 */ /* 0x000fe2000001162b */
[--C-:B0-----:R-:W-:Y:S02]  /*cf40*/  HADD2.F32 R13, -RZ, R5.reuse.H0_H0 ;  /* 0x20000005ff0d7230 */ /* 0x101fe40000004100 */
[----:B------:R-:W-:Y:S02]  /*cf50*/  HADD2.F32 R14, -RZ, R5.H1_H1 ;  /* 0x30000005ff0e7230 */ /* 0x000fe40000004100 */
[----:B------:R-:W-:Y:S02]  /*cf60*/  HADD2.F32 R5, -RZ, R4.H0_H0 ;  /* 0x20000004ff057230 */ /* 0x000fe40000004100 */
[----:B------:R-:W-:-:S02]  /*cf70*/  HADD2.F32 R15, -RZ, R6.H0_H0 ;  /* 0x20000006ff0f7230 */ /* 0x000fc40000004100 */
[--C-:B------:R-:W-:Y:S02]  /*cf80*/  HADD2.F32 R24, -RZ, R7.reuse.H0_H0 ;  /* 0x20000007ff187230 */ /* 0x100fe40000004100 */
[----:B------:R-:W-:Y:S02]  /*cf90*/  HADD2.F32 R7, -RZ, R7.H1_H1 ;  /* 0x30000007ff077230 */ /* 0x000fe40000004100 */
[----:B------:R-:W-:Y:S02]  /*cfa0*/  HADD2.F32 R4, -RZ, R4.H1_H1 ;  /* 0x30000004ff047230 */ /* 0x000fe40000004100 */
[--C-:B-1----:R-:W-:Y:S02]  /*cfb0*/  HADD2.F32 R25, -RZ, R9.reuse.H0_H0 ;  /* 0x20000009ff197230 */ /* 0x102fe40000004100 */
[----:B------:R-:W-:Y:S02]  /*cfc0*/  HADD2.F32 R26, -RZ, R9.H1_H1 ;  /* 0x30000009ff1a7230 */ /* 0x000fe40000004100 */
[----:B------:R-:W-:-:S02]  /*cfd0*/  HADD2.F32 R9, -RZ, R8.H0_H0 ;  /* 0x20000008ff097230 */ /* 0x000fc40000004100 */
[C---:B------:R-:W-:Y:S01]  /*cfe0*/  FMUL.FTZ R32, R25.reuse, R34 ;  /* 0x0000002219207220 */ /* 0x040fe20000410000 */
[-C--:B------:R-:W-:Y:S01]  /*cff0*/  FMUL.FTZ R36, R25, R30.reuse ;  /* 0x0000001e19247220 */ /* 0x080fe20000410000 */
[----:B------:R-:W-:Y:S02]  /*d000*/  HADD2.F32 R25, -RZ, R33.H0_H0 ;  /* 0x20000021ff197230 */ /* 0x000fe40000004100 */
[C---:B------:R-:W-:Y:S01]  /*d010*/  FMUL.FTZ R33, R26.reuse, R29 ;  /* 0x0000001d1a217220 */ /* 0x040fe20000410000 */
[C---:B------:R-:W-:Y:S01]  /*d020*/  FFMA.FTZ R31, R13.reuse, R30, -R32 ;  /* 0x0000001e0d1f7223 */ /* 0x040fe20000010820 */
[----:B------:R-:W-:Y:S02]  /*d030*/  HADD2.F32 R32, -RZ, R57.H0_H0 ;  /* 0x20000039ff207230 */ /* 0x000fe40000004100 */
[----:B------:R-:W-:Y:S01]  /*d040*/  FFMA.FTZ R36, R13, R34, R36 ;  /* 0x000000220d247223 */ /* 0x000fe20000010024 */
[----:B------:R-:W-:Y:S02]  /*d050*/  HADD2.F32 R30, -RZ, R55.H0_H0 ;  /* 0x20000037ff1e7230 */ /* 0x000fe40000004100 */
[----:B------:R-:W-:Y:S01]  /*d060*/  FMUL.FTZ R13, R26, R25 ;  /* 0x000000191a0d7220 */ /* 0x000fe20000410000 */
[----:B------:R-:W-:-:S02]  /*d070*/  HADD2.F32 R27, -RZ, R10.H0_H0 ;  /* 0x2000000aff1b7230 */ /* 0x000fc40000004100 */
[C---:B------:R-:W-:Y:S01]  /*d080*/  FMUL.FTZ R34, R9.reuse, R32 ;  /* 0x0000002009227220 */ /* 0x040fe20000410000 */
[----:B------:R-:W-:Y:S02]  /*d090*/  HADD2.F32 R26, -RZ, R58.H0_H0 ;  /* 0x2000003aff1a7230 */ /* 0x000fe40000004100 */
[----:B------:R-:W-:Y:S01]  /*d0a0*/  FMUL.FTZ R9, R9, R30 ;  /* 0x0000001e09097220 */ /* 0x000fe20000410000 */
[C---:B------:R-:W-:Y:S01]  /*d0b0*/  FFMA.FTZ R38, R14.reuse, R25, -R33 ;  /* 0x000000190e267223 */ /* 0x040fe20000010821 */
[----:B------:R-:W-:Y:S01]  /*d0c0*/  FFMA.FTZ R29, R14, R29, R13 ;  /* 0x0000001d0e1d7223 */ /* 0x000fe2000001000d */
[----:B------:R-:W-:Y:S02]  /*d0d0*/  HADD2.F32 R14, -RZ, R56.H0_H0 ;  /* 0x20000038ff0e7230 */ /* 0x000fe40000004100 */
[C---:B------:R-:W-:Y:S01]  /*d0e0*/  FFMA.FTZ R32, R5.reuse, R32, R9 ;  /* 0x0000002005207223 */ /* 0x040fe20000010009 */
[----:B------:R-:W-:Y:S02]  /*d0f0*/  HADD2.F32 R28, -RZ, R11.H0_H0 ;  /* 0x2000000bff1c7230 */ /* 0x000fe40000004100 */
[----:B------:R-:W-:Y:S01]  /*d100*/  FFMA.FTZ R34, R5, R30, -R34 ;  /* 0x0000001e05227223 */ /* 0x000fe20000010822 */
[----:B------:R-:W-:-:S02]  /*d110*/  HADD2.F32 R9, -RZ, R58.H1_H1 ;  /* 0x3000003aff097230 */ /* 0x000fc40000004100 */
[C---:B------:R-:W-:Y:S01]  /*d120*/  FMUL.FTZ R30, R27.reuse, R26 ;  /* 0x0000001a1b1e7220 */ /* 0x040fe20000410000 */
[----:B------:R-:W-:Y:S02]  /*d130*/  HADD2.F32 R5, -RZ, R56.H1_H1 ;  /* 0x30000038ff057230 */ /* 0x000fe40000004100 */
[-C--:B------:R-:W-:Y:S01]  /*d140*/  FMUL.FTZ R40, R27, R14.reuse ;  /* 0x0000000e1b287220 */ /* 0x080fe20000410000 */
[----:B------:R-:W-:Y:S02]  /*d150*/  HADD2.F32 R11, -RZ, R11.H1_H1 ;  /* 0x3000000bff0b7230 */ /* 0x000fe40000004100 */
[----:B------:R-:W-:Y:S01]  /*d160*/  FFMA.FTZ R27, R15, R14, -R30 ;  /* 0x0000000e0f1b7223 */ /* 0x000fe2000001081e */
[C---:B------:R-:W-:Y:S01]  /*d170*/  FMUL.FTZ R13, R28.reuse, R9 ;  /* 0x000000091c0d7220 */ /* 0x040fe20000410000 */
[----:B------:R-:W-:Y:S02]  /*d180*/  HADD2.F32 R30, -RZ, R42.H0_H0 ;  /* 0x2000002aff1e7230 */ /* 0x000fe40000004100 */
[----:B------:R-:W-:Y:S01]  /*d190*/  FMUL.FTZ R28, R28, R5 ;  /* 0x000000051c1c7220 */ /* 0x000fe20000410000 */
[----:B------:R-:W-:-:S02]  /*d1a0*/  HADD2.F32 R14, -RZ, R39.H0_H0 ;  /* 0x20000027ff0e7230 */ /* 0x000fc40000004100 */
[----:B------:R-:W-:Y:S01]  /*d1b0*/  FFMA.FTZ R40, R15, R26, R40 ;  /* 0x0000001a0f287223 */ /* 0x000fe20000010028 */
[C---:B------:R-:W-:Y:S01]  /*d1c0*/  FFMA.FTZ R26, R24.reuse, R5, -R13 ;  /* 0x00000005181a7223 */ /* 0x040fe2000001080d */
[----:B------:R-:W-:Y:S01]  /*d1d0*/  FFMA.FTZ R28, R24, R9, R28 ;  /* 0x00000009181c7223 */ /* 0x000fe2000001001c */
[C---:B------:R-:W-:Y:S01]  /*d1e0*/  FMUL.FTZ R42, R11.reuse, R30 ;  /* 0x0000001e0b2a7220 */ /* 0x040fe20000410000 */
[-C--:B------:R-:W-:Y:S01]  /*d1f0*/  FMUL.FTZ R24, R11, R14.reuse ;  /* 0x0000000e0b187220 */ /* 0x080fe20000410000 */
[----:B------:R-:W-:Y:S02]  /*d200*/  HADD2.F32 R8, -RZ, R8.H1_H1 ;  /* 0x30000008ff087230 */ /* 0x000fe40000004100 */
[----:B------:R-:W-:Y:S02]  /*d210*/  HADD2.F32 R10, -RZ, R10.H1_H1 ;  /* 0x3000000aff0a7230 */ /* 0x000fe40000004100 */
[----:B------:R-:W-:Y:S01]  /*d220*/  FFMA.FTZ R35, R7, R14, -R42 ;  /* 0x0000000e07237223 */ /* 0x000fe2000001082a */
[----:B------:R-:W-:-:S02]  /*d230*/  HADD2.F32 R11, -RZ, R59.H0_H0 ;  /* 0x2000003bff0b7230 */ /* 0x000fc40000004100 */
[----:B------:R-:W-:Y:S02]  /*d240*/  HADD2.F32 R13, -RZ, R37.H0_H0 ;  /* 0x20000025ff0d7230 */ /* 0x000fe40000004100 */
[----:B------:R-:W-:Y:S01]  /*d250*/  FFMA.FTZ R37, R7, R30, R24 ;  /* 0x0000001e07257223 */ /* 0x000fe20000010018 */
[----:B------:R-:W-:Y:S02]  /*d260*/  HADD2.F32 R5, -RZ, R60.H0_H0 ;  /* 0x2000003cff057230 */ /* 0x000fe40000004100 */
        /* <DEDUP_REMOVED lines=20> */
.L_x_2404:
[----:B------:R-:W-:Y:S05]  /*d3b0*/  BSYNC B1 ;  /* 0x0000000000017941 */ /* 0x000fea0003800000 */
.L_x_2403:
[----:B------:R-:W-:Y:S01]  /*d3c0*/  PRMT R36, R0, 0x5410, R3 ;  /* 0x0000541000247816 */ /* 0x000fe20000000003 */
[----:B------:R-:W-:Y:S06]  /*d3d0*/  @P0 BRA `(.L_x_2378) ;  /* 0x0000000400780947 */ /* 0x000fec0003800000 */
[----:B------:R-:W-:Y:S01]  /*d3e0*/  LEA.HI R21, R21, R219, RZ, 0x1d ;  /* 0x000000db15157211 */ /* 0x000fe200078fe8ff */
[----:B------:R-:W-:Y:S01]  /*d3f0*/  HADD2.F32 R27, -RZ, R54.H1_H1 ;  /* 0x30000036ff1b7230 */ /* 0x000fe20000004100 */
[----:B------:R-:W-:Y:S01]  /*d400*/  SHF.R.U64 R35, R44, 0x10, R45 ;  /* 0x000000102c237819 */ /* 0x000fe2000000122d */
[----:B------:R-:W-:Y:S01]  /*d410*/  HADD2.F32 R26, -RZ, R20.H1_H1 ;  /* 0x30000014ff1a7230 */ /* 0x000fe20000004100 */
[----:B-123--:R-:W-:Y:S01]  /*d420*/  SHF.R.S32.HI R4, RZ, 0x1f, R21 ;  /* 0x0000001fff047819 */ /* 0x00efe20000011415 */
[----:B------:R-:W-:Y:S01]  /*d430*/  IMAD.SHL.U32 R0, R21, 0x8, RZ ;  /* 0x0000000815007824 */ /* 0x000fe200078e00ff */
[----:B------:R-:W-:Y:S01]  /*d440*/  SHF.R.U32.HI R44, RZ, 0x10, R45 ;  /* 0x00000010ff2c7819 */ /* 0x000fe2000001162d */
[----:B------:R-:W-:Y:S01]  /*d450*/  HADD2.F32 R54, -RZ, R54.H0_H0 ;  /* 0x20000036ff367230 */ /* 0x000fe20000004100 */
[----:B------:R-:W-:Y:S01]  /*d460*/  LEA.HI R4, R4, R21, RZ, 0x3 ;  /* 0x0000001504047211 */ /* 0x000fe200078f18ff */
[----:B------:R-:W-:Y:S01]  /*d470*/  HADD2.F32 R20, -RZ, R20.H0_H0 ;  /* 0x20000014ff147230 */ /* 0x000fe20000004100 */
[----:B------:R-:W-:-:S02]  /*d480*/  LOP3.LUT R0, R199, 0x38, R0, 0xf8, !PT ;  /* 0x00000038c7007812 */ /* 0x000fc400078ef800 */
[----:B------:R-:W-:Y:S01]  /*d490*/  SHF.R.U32.HI R28, RZ, 0x10, R49 ;  /* 0x00000010ff1c7819 */ /* 0x000fe20000011631 */
[----:B------:R-:W-:Y:S01]  /*d4a0*/  IMAD.SHL.U32 R4, R4, 0x400, RZ ;  /* 0x0000040004047824 */ /* 0x000fe200078e00ff */
[----:B------:R-:W-:Y:S02]  /*d4b0*/  LOP3.LUT R3, R0, R203, RZ, 0x3c, !PT ;  /* 0x000000cb00037212 */ /* 0x000fe400078e3cff */
[----:B------:R-:W-:Y:S01]  /*d4c0*/  SHF.R.U64 R34, R46, 0x10, R47 ;  /* 0x000000102e227819 */ /* 0x000fe2000000122f */
[----:B------:R-:W-:Y:S01]  /*d4d0*/  HADD2.F32 R28, -RZ, R28.H0_H0 ;  /* 0x2000001cff1c7230 */ /* 0x000fe20000004100 */
[----:B------:R-:W-:Y:S02]  /*d4e0*/  LOP3.LUT R0, R4, 0x7fffe000, RZ, 0xc0, !PT ;  /* 0x7fffe00004007812 */ /* 0x000fe400078ec0ff */
[----:B------:R-:W1:Y:S01]  /*d4f0*/  LDS.128 R4, [R228] ;  /* 0x00000000e4047984 */ /* 0x000e620000000c00 */
[----:B------:R-:W-:Y:S02]  /*d500*/  SHF.R.U64 R31, R50, 0x10, R51 ;  /* 0x00000010321f7819 */ /* 0x000fe40000001233 */
[----:B------:R-:W-:-:S02]  /*d510*/  IADD3 R3, R3, R0, R204 ;  /* 0x0000000003037210 */ /* 0x000fc40007ffe0cc */
[----:B------:R-:W-:Y:S02]  /*d520*/  SHF.R.U32.HI R46, RZ, 0x10, R47 ;  /* 0x00000010ff2e7819 */ /* 0x000fe4000001162f */
[----:B------:R-:W-:Y:S02]  /*d530*/  LEA R3, R3, R2, 0x1 ;  /* 0x0000000203037211 */ /* 0x000fe400078e08ff */
[----:B------:R-:W-:Y:S02]  /*d540*/  SHF.R.U32.HI R50, RZ, 0x10, R51 ;  /* 0x00000010ff327819 */ /* 0x000fe40000011633 */
[----:B------:R-:W-:Y:S01]  /*d550*/  SHF.R.U64 R33, R48, 0x10, R49 ;  /* 0x0000001030217819 */ /* 0x000fe20000001231 */
[----:B0-----:R-:W0:Y:S01]  /*d560*/  LDS.128 R8, [R3+0x10400] ;  /* 0x0104000003087984 */ /* 0x001e220000000c00 */
[--C-:B-1----:R-:W-:Y:S02]  /*d570*/  HADD2.F32 R12, -RZ, R5.reuse.H0_H0 ;  /* 0x20000005ff0c7230 */ /* 0x102fe40000004100 */
[----:B------:R-:W-:-:S02]  /*d580*/  HADD2.F32 R5, -RZ, R5.H1_H1 ;  /* 0x30000005ff057230 */ /* 0x000fc40000004100 */
[----:B------:R-:W-:Y:S02]  /*d590*/  HADD2.F32 R0, -RZ, R4.H0_H0 ;  /* 0x20000004ff007230 */ /* 0x000fe40000004100 */
[----:B------:R-:W-:Y:S02]  /*d5a0*/  HADD2.F32 R13, -RZ, R6.H0_H0 ;  /* 0x20000006ff0d7230 */ /* 0x000fe40000004100 */
[--C-:B------:R-:W-:Y:S02]  /*d5b0*/  HADD2.F32 R14, -RZ, R7.reuse.H0_H0 ;  /* 0x20000007ff0e7230 */ /* 0x100fe40000004100 */
[----:B------:R-:W-:Y:S02]  /*d5c0*/  HADD2.F32 R7, -RZ, R7.H1_H1 ;  /* 0x30000007ff077230 */ /* 0x000fe40000004100 */
[--C-:B0-----:R-:W-:Y:S02]  /*d5d0*/  HADD2.F32 R15, -RZ, R9.reuse.H0_H0 ;  /* 0x20000009ff0f7230 */ /* 0x101fe40000004100 */
[----:B------:R-:W-:-:S02]  /*d5e0*/  HADD2.F32 R21, -RZ, R9.H1_H1 ;  /* 0x30000009ff157230 */ /* 0x000fc40000004100 */
[----:B------:R-:W-:Y:S02]  /*d5f0*/  HADD2.F32 R9, -RZ, R8.H0_H0 ;  /* 0x20000008ff097230 */ /* 0x000fe40000004100 */
[CC--:B------:R-:W-:Y:S01]  /*d600*/  FMUL.FTZ R29, R15.reuse, R27.reuse ;  /* 0x0000001b0f1d7220 */ /* 0x0c0fe20000410000 */
[----:B------:R-:W-:Y:S01]  /*d610*/  FMUL.FTZ R15, R15, R26 ;  /* 0x0000001a0f0f7220 */ /* 0x000fe20000410000 */
[----:B------:R-:W-:Y:S01]  /*d620*/  FMUL.FTZ R30, R21, R28 ;  /* 0x0000001c151e7220 */ /* 0x000fe20000410000 */
[----:B------:R-:W-:Y:S02]  /*d630*/  HADD2.F32 R24, -RZ, R10.H0_H0 ;  /* 0x2000000aff187230 */ /* 0x000fe40000004100 */
[C---:B------:R-:W-:Y:S01]  /*d640*/  FFMA.FTZ R29, R12.reuse, R26, -R29 ;  /* 0x0000001a0c1d7223 */ /* 0x040fe2000001081d */
[----:B------:R-:W-:Y:S02]  /*d650*/  HADD2.F32 R26, -RZ, R44.H0_H0 ;  /* 0x2000002cff1a7230 */ /* 0x000fe40000004100 */
[----:B------:R-:W-:Y:S01]  /*d660*/  FFMA.FTZ R27, R12, R27, R15 ;  /* 0x0000001b0c1b7223 */ /* 0x000fe2000001000f */
[----:B------:R-:W-:Y:S01]  /*d670*/  FMUL.FTZ R15, R9, R54 ;  /* 0x00000036090f7220 */ /* 0x000fe20000410000 */
[----:B------:R-:W-:-:S02]  /*d680*/  HADD2.F32 R12, -RZ, R36.H0_H0 ;  /* 0x20000024ff0c7230 */ /* 0x000fc40000004100 */
[----:B------:R-:W-:Y:S01]  /*d690*/  FMUL.FTZ R9, R9, R20 ;  /* 0x0000001409097220 */ /* 0x000fe20000410000 */
[-C--:B------:R-:W-:Y:S01]  /*d6a0*/  FMUL.FTZ R32, R21, R26.reuse ;  /* 0x0000001a15207220 */ /* 0x080fe20000410000 */
[C---:B------:R-:W-:Y:S01]  /*d6b0*/  FFMA.FTZ R30, R5.reuse, R26, -R30 ;  /* 0x0000001a051e7223 */ /* 0x040fe2000001081e */
[C---:B------:R-:W-:Y:S01]  /*d6c0*/  FFMA.FTZ R15, R0.reuse, R20, -R15 ;  /* 0x00000014000f7223 */ /* 0x040fe2000001080f */
[----:B------:R-:W-:Y:S01]  /*d6d0*/  FFMA.FTZ R54, R0, R54, R9 ;  /* 0x0000003600367223 */ /* 0x000fe20000010009 */
[----:B------:R-:W-:Y:S01]  /*d6e0*/  FFMA.FTZ R32, R5, R28, R32 ;  /* 0x0000001c05207223 */ /* 0x000fe20000010020 */
[----:B------:R-:W-:Y:S02]  /*d6f0*/  HADD2.F32 R5, -RZ, R53.H0_H0 ;  /* 0x20000035ff057230 */ /* 0x000fe40000004100 */
[----:B------:R-:W-:Y:S01]  /*d700*/  FMUL.FTZ R0, R24, R12 ;  /* 0x0000000c18007220 */ /* 0x000fe20000410000 */
[----:B------:R-:W-:Y:S02]  /*d710*/  HADD2.F32 R25, -RZ, R11.H0_H0 ;  /* 0x2000000bff197230 */ /* 0x000fe40000004100 */
[----:B------:R-:W-:-:S02]  /*d720*/  HADD2.F32 R53, -RZ, R53.H1_H1 ;  /* 0x30000035ff357230 */ /* 0x000fc40000004100 */
[-C--:B------:R-:W-:Y:S01]  /*d730*/  FMUL.FTZ R26, R24, R5.reuse ;  /* 0x00000005181a7220 */ /* 0x080fe20000410000 */
[----:B------:R-:W-:Y:S02]  /*d740*/  HADD2.F32 R9, -RZ, R36.H1_H1 ;  /* 0x30000024ff097230 */ /* 0x000fe40000004100 */
[----:B------:R-:W-:Y:S01]  /*d750*/  FFMA.FTZ R24, R13, R5, -R0 ;  /* 0x000000050d187223 */ /* 0x000fe20000010800 */
[----:B------:R-:W-:Y:S02]  /*d760*/  HADD2.F32 R11, -RZ, R11.H1_H1 ;  /* 0x3000000bff0b7230 */ /* 0x000fe40000004100 */
[C---:B------:R-:W-:Y:S01]  /*d770*/  FMUL.FTZ R28, R25.reuse, R53 ;  /* 0x00000035191c7220 */ /* 0x040fe20000410000 */
[----:B------:R-:W-:Y:S02]  /*d780*/  HADD2.F32 R20, -RZ, R50.H0_H0 ;  /* 0x20000032ff147230 */ /* 0x000fe40000004100 */
[----:B------:R-:W-:Y:S01]  /*d790*/  FMUL.FTZ R5, R25, R9 ;  /* 0x0000000919057220 */ /* 0x000fe20000410000 */
[----:B------:R-:W-:-:S02]  /*d7a0*/  HADD2.F32 R0, -RZ, R46.H0_H0 ;  /* 0x2000002eff007230 */ /* 0x000fc40000004100 */
[----:B------:R-:W-:Y:S01]  /*d7b0*/  FFMA.FTZ R26, R13, R12, R26 ;  /* 0x0000000c0d1a7223 */ /* 0x000fe2000001001a */
[C---:B------:R-:W-:Y:S01]  /*d7c0*/  FFMA.FTZ R28, R14.reuse, R9, R28 ;  /* 0x000000090e1c7223 */ /* 0x040fe2000001001c */
[----:B------:R-:W-:Y:S01]  /*d7d0*/  FFMA.FTZ R53, R14, R53, -R5 ;  /* 0x000000350e357223 */ /* 0x000fe20000010805 */
        /* <DEDUP_REMOVED lines=13> */
[----:B------:R-:W-:Y:S01]  /*d8b0*/  FMUL.FTZ R8, R8, R5 ;  /* 0x0000000508087220 */ /* 0x000fe20000410000 */
[----:B------:R-:W-:-:S02]  /*d8c0*/  HADD2.F32 R6, -RZ, R6.H1_H1 ;  /* 0x30000006ff067230 */ /* 0x000fc40000004100 */
        /* <DEDUP_REMOVED lines=12> */
[----:B------:R-:W-:Y:S02]  /*d990*/  F2FP.F16.F32.PACK_AB R8, R21, R54 ;  /* 0x000000361508723e */ /* 0x000fe400000000ff */
[----:B------:R-:W-:-:S05]  /*d9a0*/  F2FP.F16.F32.PACK_AB R10, R13, R26 ;  /* 0x0000001a0d0a723e */ /* 0x000fca00000000ff */
[----:B------:R0:W-:Y:S02]  /*d9b0*/  STS.128 [R3+0x10400], R8 ;  /* 0x0104000803007388 */ /* 0x0001e40000000c00 */
.L_x_2378:
[----:B------:R-:W-:Y:S05]  /*d9c0*/  BSYNC B0 ;  /* 0x0000000000007941 */ /* 0x000fea0003800000 */
.L_x_2338:
        /* <DEDUP_REMOVED lines=8> */
.L_x_2336:
[----:B------:R-:W-:-:S13]  /*da50*/  ISETP.NE.AND P0, PT, R197, 0x3, PT ;  /* 0x00000003c500780c */ /* 0x000fda0003f05270 */
[----:B------:R-:W-:Y:S05]  /*da60*/  @!P0 BRA `(.L_x_2405) ;  /* 0x0000000000048947 */ /* 0x000fea0003800000 */
[----:B------:R-:W-:Y:S01]  /*da70*/  BPT.TRAP 0x1 ;  /* 0x000000040000795c */ /* 0x000fe20000300000 */
.L_x_2405:
[----:B------:R-:W-:Y:S01]  /*da80*/  IMAD R0, R185, 0x8, R2 ;  /* 0x00000008b9007824 */ /* 0x000fe200078e0202 */
[----:B0-23--:R-:W-:-:S04]  /*da90*/  SHF.L.U32 R3, R190, 0x1f, RZ ;  /* 0x0000001fbe037819 */ /* 0x00dfc800000006ff */
[----:B------:R0:W2:Y:S01]  /*daa0*/  SYNCS.PHASECHK.TRANS64.TRYWAIT P2, [R0+URZ+0x28830], R3 ;  /* 0x02883003000075a7 */ /* 0x0000a2000804017f */
[----:B------:R-:W-:Y:S05]  /*dab0*/  @!P0 BRA `(.L_x_2406) ;  /* 0x0000000000048947 */ /* 0x000fea0003800000 */
[----:B------:R-:W-:Y:S01]  /*dac0*/  BPT.TRAP 0x1 ;  /* 0x000000040000795c */ /* 0x000fe20000300000 */
.L_x_2406:
[----:B-1--4-:R-:W1:Y:S01]  /*dad0*/  S2R R4, SR_TID.X ;  /* 0x0000000000047919 */ /* 0x012e620000002100 */
[----:B------:R-:W-:Y:S01]  /*dae0*/  IMAD.MOV.U32 R151, RZ, RZ, RZ ;  /* 0x000000ffff977224 */ /* 0x000fe200078e00ff */
[----:B-1----:R-:W-:-:S04]  /*daf0*/  LOP3.LUT R4, R4, 0x7f, RZ, 0xc0, !PT ;  /* 0x0000007f04047812 */ /* 0x002fc800078ec0ff */
[----:B------:R-:W-:Y:S01]  /*db00*/  ISETP.NE.AND P1, PT, R4, RZ, PT ;  /* 0x000000ff0400720c */ /* 0x000fe20003f25270 */
[----:B--2---:R-:W-:-:S12]  /*db10*/  @P2 BRA `(.L_x_2407) ;  /* 0x0000000000082947 */ /* 0x004fd80003800000 */
[----:B------:R-:W1:Y:S02]  /*db20*/  SYNCS.PHASECHK.TRANS64.TRYWAIT P2, [R0+URZ+0x28830], R3 ;  /* 0x02883003000075a7 */ /* 0x000e64000804017f */
[----:B-1----:R-:W-:Y:S05]  /*db30*/  @!P2 BRA `(.L_x_2408) ;  /* 0x0000012400e0a947 */ /* 0x002fea0003800000 */
.L_x_2407:
[----:B------:R-:W-:Y:S05]  /*db40*/  WARPSYNC.ALL ;  /* 0x0000000000007948 */ /* 0x000fea0003800000 */
[----:B01----:R-:W-:Y:S01]  /*db50*/  VIADD R3, R2, 0x18400 ;  /* 0x0001840002037836 */ /* 0x003fe20000000000 */
[----:B------:R-:W-:Y:S01]  /*db60*/  R2UR UR44, R52 ;  /* 0x00000000342c72ca */ /* 0x000fe200000e0000 */
[----:B------:R-:W-:Y:S01]  /*db70*/  IMAD.MOV.U32 R7, RZ, RZ, 0x40000040 ;  /* 0x40000040ff077424 */ /* 0x000fe200078e00ff */
[----:B------:R-:W-:Y:S01]  /*db80*/  WARPGROUP.ARRIVE ;  /* 0x00000000000079c5 */ /* 0x000fe20000000000 */
[----:B------:R-:W-:Y:S01]  /*db90*/  UMOV UR45, 0x40000040 ;  /* 0x40000040002d7882 */ /* 0x000fe20000000000 */
        /* <DEDUP_REMOVED lines=10> */
[----:B------:R-:W-:Y:S01]  /*dc40*/  IMAD.MOV.U32 R7, RZ, RZ, 0x40000040 ;  /* 0x40000040ff077424 */ /* 0x000fe200078e00ff */
[----:B------:R-:W-:Y:S01]  /*dc50*/  UMOV UR17, 0x40000040 ;  /* 0x4000004000117882 */ /* 0x000fe20000000000 */
[----:B------:R-:W-:Y:S01]  /*dc60*/  LEA R6, R185, R4, 0xb ;  /* 0x00000004b9067211 */ /* 0x000fe200078e58ff */
[----:B------:R-:W-:Y:S01]  /*dc70*/  UIADD3 UR8, UR44, 0x2, URZ ;  /* 0x000000022c087890 */ /* 0x000fe2000fffe03f */
[----:B------:R-:W-:Y:S01]  /*dc80*/  R2UR UR15, R9 ;  /* 0x00000000090f72ca */ /* 0x000fe200000e0000 */
[----:B------:R-:W-:Y:S01]  /*dc90*/  UIADD3 UR12, UR44, 0x4, URZ ;  /* 0x000000042c0c7890 */ /* 0x000fe2000fffe03f */
[C---:B------:R-:W-:Y:S01]  /*dca0*/  R2UR UR46, R6.reuse ;  /* 0x00000000062e72ca */ /* 0x040fe200000e0000 */
[----:B------:R-:W-:Y:S01]  /*dcb0*/  VIADD R8, R6, 0x2 ;  /* 0x0000000206087836 */ /* 0x000fe20000000000 */
[----:B------:R-:W-:Y:S01]  /*dcc0*/  UIADD3 UR16, UR44, 0x6, URZ ;  /* 0x000000062c107890 */ /* 0x000fe2000fffe03f */
[----:B------:R-:W-:Y:S01]  /*dcd0*/  IMAD.MOV.U32 R9, RZ, RZ, 0x40000040 ;  /* 0x40000040ff097424 */ /* 0x000fe200078e00ff */
[----:B------:R-:W-:Y:S01]  /*dce0*/  UIADD3 UR20, UR44, 0x400, URZ ;  /* 0x000004002c147890 */ /* 0x000fe2000fffe03f */
[----:B------:R-:W-:Y:S01]  /*dcf0*/  R2UR UR35, R7 ;  /* 0x00000000072372ca */ /* 0x000fe200000e0000 */
[----:B------:R-:W-:Y:S01]  /*dd00*/  UMOV UR21, 0x40000040 ;  /* 0x4000004000157882 */ /* 0x000fe20000000000 */
[----:B------:R-:W-:Y:S01]  /*dd10*/  R2UR UR10, R8 ;  /* 0x00000000080a72ca */ /* 0x000fe200000e0000 */
[----:B------:R-:W-:Y:S01]  /*dd20*/  UIADD3 UR24, UR44, 0x402, URZ ;  /* 0x000004022c187890 */ /* 0x000fe2000fffe03f */
[----:B------:R-:W-:Y:S01]  /*dd30*/  IADD3 R8, R6, 0x4, RZ ;  /* 0x0000000406087810 */ /* 0x000fe20007ffe0ff */
[----:B------:R-:W-:Y:S01]  /*dd40*/  UMOV UR25, 0x40000040 ;  /* 0x4000004000197882 */ /* 0x000fe20000000000 */
[----:B------:R-:W-:Y:S01]  /*dd50*/  R2UR UR19, R9 ;  /* 0x00000000091372ca */ /* 0x000fe200000e0000 */
[----:B------:R-:W-:Y:S01]  /*dd60*/  IMAD.MOV.U32 R9, RZ, RZ, 0x40000040 ;  /* 0x40000040ff097424 */ /* 0x000fe200078e00ff */
[----:B------:R-:W-:Y:S01]  /*dd70*/  HGMMA.64x128x16.F32 R24, gdesc[UR44], RZ, !UPT, gsb0 ;  /* 0x01e000002c1879f0 */ /* 0x000fe2000c0008ff */
[----:B------:R-:W-:Y:S01]  /*dd80*/  R2UR UR14, R8 ;  /* 0x00000000080e72ca */ /* 0x000fe200000e0000 */
[----:B------:R-:W-:Y:S01]  /*dd90*/  VIADD R8, R6, 0x6 ;  /* 0x0000000606087836 */ /* 0x000fe20000000000 */
[----:B------:R-:W-:Y:S01]  /*dda0*/  UIADD3 UR28, UR44, 0x404, URZ ;  /* 0x000004042c1c7890 */ /* 0x000fe2000fffe03f */
[----:B------:R-:W-:Y:S01]  /*ddb0*/  R2UR UR23, R9 ;  /* 0x00000000091772ca */ /* 0x000fe200000e0000 */
[----:B------:R-:W-:Y:S01]  /*ddc0*/  IMAD.MOV.U32 R9, RZ, RZ, 0x40000040 ;  /* 0x40000040ff097424 */ /* 0x000fe200078e00ff */
[----:B------:R-:W-:Y:S01]  /*ddd0*/  UMOV UR29, 0x40000040 ;  /* 0x40000040001d7882 */ /* 0x000fe20000000000 */
[----:B------:R-:W-:Y:S01]  /*dde0*/  R2UR UR18, R8 ;  /* 0x00000000081272ca */ /* 0x000fe200000e0000 */
[----:B------:R-:W-:Y:S01]  /*ddf0*/  UIADD3 UR32, UR44, 0x406, URZ ;  /* 0x000004062c207890 */ /* 0x000fe2000fffe03f */
[----:B------:R-:W-:Y:S01]  /*de00*/  IADD3 R8, R6, 0x400, RZ ;  /* 0x0000040006087810 */ /* 0x000fe20007ffe0ff */
[----:B------:R-:W-:Y:S01]  /*de10*/  UMOV UR33, 0x40000040 ;  /* 0x4000004000217882 */ /* 0x000fe20000000000 */
[----:B------:R-:W-:Y:S01]  /*de20*/  R2UR UR27, R9 ;  /* 0x00000000091b72ca */ /* 0x000fe200000e0000 */
[----:B------:R-:W-:Y:S01]  /*de30*/  IMAD.MOV.U32 R9, RZ, RZ, 0x40000040 ;  /* 0x40000040ff097424 */ /* 0x000fe200078e00ff */
[----:B------:R-:W-:Y:S01]  /*de40*/  R2UR UR22, R8 ;  /* 0x00000000081672ca */ /* 0x000fe200000e0000 */
[----:B------:R-:W-:Y:S01]  /*de50*/  VIADD R8, R6, 0x402 ;  /* 0x0000040206087836 */ /* 0x000fe20000000000 */
[----:B------:R-:W-:Y:S01]  /*de60*/  ULDC UR4, c[0x0][0x9d8] ;  /* 0x0002760000047ab9 */ /* 0x000fe20000000800 */
[----:B------:R-:W-:Y:S01]  /*de70*/  IMAD R89, R193, 0x80, R213 ;  /* 0x00000080c1597824 */ /* 0x000fe200078e02d5 */
[----:B------:R-:W-:Y:S01]  /*de80*/  R2UR UR31, R9 ;  /* 0x00000000091f72ca */ /* 0x000fe200000e0000 */
[----:B------:R-:W-:Y:S01]  /*de90*/  ULDC UR5, c[0x0][0x988] ;  /* 0x0002620000057ab9 */ /* 0x000fe20000000800 */
[----:B------:R-:W-:Y:S01]  /*dea0*/  R2UR UR26, R8 ;  /* 0x00000000081a72ca */ /* 0x000fe200000e0000 */
[----:B------:R-:W-:Y:S01]  /*deb0*/  @!P1 VIADD R0, R0, 0x28840 ;  /* 0x0002884000009836 */ /* 0x000fe20000000000 */
[C---:B------:R-:W-:Y:S01]  /*dec0*/  IADD3 R8, R6.reuse, 0x404, RZ ;  /* 0x0000040406087810 */ /* 0x040fe20007ffe0ff */
[----:B------:R-:W-:Y:S01]  /*ded0*/  VIADD R6, R6, 0x406 ;  /* 0x0000040606067836 */ /* 0x000fe20000000000 */
[----:B------:R-:W-:Y:S01]  /*dee0*/  ULDC UR6, c[0x0][0x9d8] ;  /* 0x0002760000067ab9 */ /* 0x000fe20000000800 */
[----:B------:R-:W-:Y:S01]  /*def0*/  ULDC UR7, c[0x0][0x9d8] ;  /* 0x0002760000077ab9 */ /* 0x000fe20000000800 */
[----:B------:R-:W-:Y:S01]  /*df00*/  R2UR UR30, R8 ;  /* 0x00000000081e72ca */ /* 0x000fe200000e0000 */
[--C-:B------:R-:W-:Y:S01]  /*df10*/  IMAD.MOV.U32 R149, RZ, RZ, R151.reuse ;  /* 0x000000ffff957224 */ /* 0x100fe200078e0097 */
[----:B------:R-:W-:Y:S01]  /*df20*/  R2UR UR34, R6 ;  /* 0x00000000062272ca */ /* 0x000fe200000e0000 */
[--C-:B------:R-:W-:Y:S01]  /*df30*/  IMAD.MOV.U32 R148, RZ, RZ, R151.reuse ;  /* 0x000000ffff947224 */ /* 0x100fe200078e0097 */
[----:B------:R-:W-:Y:S01]  /*df40*/  @!P1 PRMT R0, RZ, 0x654, R0 ;  /* 0x00000654ff009816 */ /* 0x000fe20000000000 */
[--C-:B------:R-:W-:Y:S01]  /*df50*/  IMAD.MOV.U32 R147, RZ, RZ, R151.reuse ;  /* 0x000000ffff937224 */ /* 0x100fe200078e0097 */
[-C--:B------:R-:W-:Y:S01]  /*df60*/  MOV R150, R151.reuse ;  /* 0x0000009700967202 */ /* 0x080fe20000000f00 */
        /* <DEDUP_REMOVED lines=35> */
[--C-:B-----5:R-:W-:Y:S02]  /*e1a0*/  IMAD.MOV.U32 R117, RZ, RZ, R151.reuse ;  /* 0x000000ffff757224 */ /* 0x120fe400078e0097 */
        /* <DEDUP_REMOVED lines=12> */
[----:B------:R-:W-:Y:S01]  /*e270*/  IMAD.MOV.U32 R88, RZ, RZ, R151 ;  /* 0x000000ffff587224 */ /* 0x000fe200078e0097 */
[----:B------:R-:W-:-:S02]  /*e280*/  WARPGROUP.DEPBAR.LE gsb0, 0x0 ;  /* 0x00008000000079c5 */ /* 0x000fc40000010000 */
        /* <DEDUP_REMOVED lines=34> */
[----:B0-----:R-:W-:Y:S01]  /*e4b0*/  MOV R26, 0xffffff80 ;  /* 0xffffff80001a7802 */ /* 0x001fe20000000f00 */
[----:B------:R-:W-:Y:S01]  /*e4c0*/  FMUL.FTZ R14, R44, UR4 ;  /* 0x000000042c0e7c20 */ /* 0x000fe20008410000 */
[----:B------:R-:W-:Y:S01]  /*e4d0*/  FMUL.FTZ R42, R42, UR4 ;  /* 0x000000042a2a7c20 */ /* 0x000fe20008410000 */
[----:B------:R-:W-:Y:S01]  /*e4e0*/  FMUL.FTZ R43, R43, UR4 ;  /* 0x000000042b2b7c20 */ /* 0x000fe20008410000 */
[----:B------:R-:W-:Y:S01]  /*e4f0*/  FMUL.FTZ R46, R46, UR4 ;  /* 0x000000042e2e7c20 */ /* 0x000fe20008410000 */
[----:B------:R-:W-:-:S02]  /*e500*/  IMAD R7, R123, R26, 0x80 ;  /* 0x000000807b077424 */ /* 0x000fc400078e021a */
[----:B------:R-:W-:Y:S01]  /*e510*/  FMUL.FTZ R47, R47, UR4 ;  /* 0x000000042f2f7c20 */ /* 0x000fe20008410000 */
[----:B------:R-:W0:Y:S01]  /*e520*/  MUFU.TANH R27, R27 ;  /* 0x0000001b001b7308 */ /* 0x000e220000002400 */
[----:B------:R-:W-:Y:S01]  /*e530*/  FMUL.FTZ R50, R50, UR4 ;  /* 0x0000000432327c20 */ /* 0x000fe20008410000 */
[----:B--2---:R-:W-:Y:S02]  /*e540*/  IMAD.IADD R30, R198, 0x1, R7 ;  /* 0x00000001c61e7824 */ /* 0x004fe400078e0207 */
[----:B------:R-:W-:Y:S01]  /*e550*/  FMUL.FTZ R5, R25, UR4 ;  /* 0x0000000419057c20 */ /* 0x000fe20008410000 */
[----:B------:R-:W-:Y:S01]  /*e560*/  FMUL.FTZ R6, R28, UR4 ;  /* 0x000000041c067c20 */ /* 0x000fe20008410000 */
[----:B------:R-:W-:Y:S01]  /*e570*/  FMUL.FTZ R25, R49, UR4 ;  /* 0x0000000431197c20 */ /* 0x000fe20008410000 */
[----:B------:R-:W-:Y:S01]  /*e580*/  FMUL.FTZ R28, R53, UR4 ;  /* 0x00000004351c7c20 */ /* 0x000fe20008410000 */
[--C-:B------:R-:W-:Y:S01]  /*e590*/  IADD3 R33, -R195, 0x1, R30.reuse ;  /* 0x00000001c3217810 */ /* 0x100fe20007ffe11e */
[C---:B------:R-:W-:Y:S01]  /*e5a0*/  IMAD R30, R212.reuse, -0x2, R30 ;  /* 0xfffffffed41e7824 */ /* 0x040fe200078e021e */
[----:B------:R-:W2:Y:S01]  /*e5b0*/  MUFU.TANH R31, R31 ;  /* 0x0000001f001f7308 */ /* 0x000ea20000002400 */
[----:B------:R-:W-:Y:S01]  /*e5c0*/  FMUL.FTZ R51, R51, UR4 ;  /* 0x0000000433337c20 */ /* 0x000fe20008410000 */
[----:B------:R-:W-:Y:S01]  /*e5d0*/  FMUL.FTZ R55, R55, UR4 ;  /* 0x0000000437377c20 */ /* 0x000fe20008410000 */
[----:B------:R-:W-:-:S02]  /*e5e0*/  IMAD R26, R212, -0x2, R33 ;  /* 0xfffffffed41a7824 */ /* 0x000fc400078e0221 */
[----:B------:R-:W-:Y:S01]  /*e5f0*/  FMUL.FTZ R20, R45, UR4 ;  /* 0x000000042d147c20 */ /* 0x000fe20008410000 */
[----:B------:R-:W-:Y:S01]  /*e600*/  FMUL.FTZ R54, R54, UR4 ;  /* 0x0000000436367c20 */ /* 0x000fe20008410000 */
[----:B------:R-:W-:Y:S01]  /*e610*/  FMUL.FTZ R9, R32, UR4 ;  /* 0x0000000420097c20 */ /* 0x000fe20008410000 */
[----:B------:R-:W-:Y:S01]  /*e620*/  FMUL.FTZ R15, R41, UR4 ;  /* 0x00000004290f7c20 */ /* 0x000fe20008410000 */
[----:B------:R-:W-:Y:S01]  /*e630*/  IADD3 R37, R26, 0x8, R89 ;  /* 0x000000081a257810 */ /* 0x000fe20007ffe059 */
[----:B------:R0:W3:Y:S01]  /*e640*/  MUFU.TANH R95, R34 ;  /* 0x00000022005f7308 */ /* 0x0000e20000002400 */
[----:B------:R-:W-:Y:S01]  /*e650*/  FMUL.FTZ R32, R57, UR4 ;  /* 0x0000000439207c20 */ /* 0x000fe20008410000 */
[----:B------:R-:W-:Y:S01]  /*e660*/  FMUL.FTZ R59, R59, UR4 ;  /* 0x000000043b3b7c20 */ /* 0x000fe20008410000 */
[----:B------:R-:W-:Y:S01]  /*e670*/  VIMNMX R40, R30, R37, PT ;  /* 0x000000251e287248 */ /* 0x000fe20003fe0100 */
[----:B------:R-:W-:Y:S01]  /*e680*/  FMUL.FTZ R10, R36, UR4 ;  /* 0x00000004240a7c20 */ /* 0x000fe20008410000 */
[----:B------:R-:W-:Y:S01]  /*e690*/  FMUL.FTZ R58, R58, UR4 ;  /* 0x000000043a3a7c20 */ /* 0x000fe20008410000 */
[----:B------:R-:W-:Y:S01]  /*e6a0*/  FMUL.FTZ R62, R62, UR4 ;  /* 0x000000043e3e7c20 */ /* 0x000fe20008410000 */
[C---:B------:R-:W-:Y:S01]  /*e6b0*/  ISETP.GT.AND P2, PT, R40.reuse, RZ, PT ;  /* 0x000000ff2800720c */ /* 0x040fe20003f44270 */
[----:B------:R-:W4:Y:S01]  /*e6c0*/  MUFU.TANH R35, R35 ;  /* 0x0000002300237308 */ /* 0x000f220000002400 */
[C---:B------:R-:W-:Y:S01]  /*e6d0*/  ISETP.GT.AND P3, PT, R40.reuse, 0x1, PT ;  /* 0x000000012800780c */ /* 0x040fe20003f64270 */
[----:B------:R-:W-:Y:S01]  /*e6e0*/  FMUL.FTZ R63, R63, UR4 ;  /* 0x000000043f3f7c20 */ /* 0x000fe20008410000 */
[----:B------:R-:W-:Y:S01]  /*e6f0*/  ISETP.GT.AND P4, PT, R40, 0x8, PT ;  /* 0x000000082800780c */ /* 0x000fe20003f84270 */
[----:B------:R-:W-:Y:S01]  /*e700*/  FMUL.FTZ R66, R66, UR4 ;  /* 0x0000000442427c20 */ /* 0x000fe20008410000 */
[----:B-1----:R-:W-:Y:S01]  /*e710*/  FSEL R101, R101, -INF , P2 ;  /* 0xff80000065657808 */ /* 0x002fe20001000000 */
[----:B------:R-:W-:Y:S01]  /*e720*/  FMUL.FTZ R70, R70, UR4 ;  /* 0x0000000446467c20 */ /* 0x000fe20008410000 */
[----:B0-----:R-:W-:Y:S01]  /*e730*/  FSEL R34, R27, -INF , P3 ;  /* 0xff8000001b227808 */ /* 0x001fe20001800000 */
[----:B------:R-:W0:Y:S01]  /*e740*/  MUFU.TANH R38, R38 ;  /* 0x0000002600267308 */ /* 0x000e220000002400 */
[----:B------:R-:W-:Y:S01]  /*e750*/  ISETP.GT.AND P2, PT, R40, 0x9, PT ;  /* 0x000000092800780c */ /* 0x000fe20003f44270 */
[----:B------:R-:W-:Y:S01]  /*e760*/  FMUL.FTZ R27, R67, UR4 ;  /* 0x00000004431b7c20 */ /* 0x000fe20008410000 */
[----:B------:R-:W-:Y:S01]  /*e770*/  FSEL R103, R103, -INF , P4 ;  /* 0xff80000067677808 */ /* 0x000fe20002000000 */
[----:B------:R-:W-:Y:S01]  /*e780*/  FMUL.FTZ R71, R71, UR4 ;  /* 0x0000000447477c20 */ /* 0x000fe20008410000 */
[----:B------:R-:W-:Y:S01]  /*e790*/  FMNMX.FTZ R44, R101, R34, !PT ;  /* 0x00000022652c7209 */ /* 0x000fe20007810000 */
[----:B------:R-:W-:Y:S01]  /*e7a0*/  FMUL.FTZ R74, R74, UR4 ;  /* 0x000000044a4a7c20 */ /* 0x000fe20008410000 */
[----:B------:R-:W-:Y:S01]  /*e7b0*/  ISETP.GT.AND P3, PT, R40, 0x10, PT ;  /* 0x000000102800780c */ /* 0x000fe20003f64270 */
[----:B------:R-:W1:Y:S01]  /*e7c0*/  MUFU.TANH R39, R39 ;  /* 0x0000002700277308 */ /* 0x000e620000002400 */
[----:B--2---:R-:W-:Y:S01]  /*e7d0*/  FSEL R99, R31, -INF , P2 ;  /* 0xff8000001f637808 */ /* 0x004fe20001000000 */
[----:B------:R-:W-:Y:S01]  /*e7e0*/  FMUL.FTZ R75, R75, UR4 ;  /* 0x000000044b4b7c20 */ /* 0x000fe20008410000 */
[----:B------:R-:W-:Y:S01]  /*e7f0*/  FMNMX.FTZ R44, R103, R44, !PT ;  /* 0x0000002c672c7209 */ /* 0x000fe20007810000 */
[----:B------:R-:W-:Y:S01]  /*e800*/  FMUL.FTZ R78, R78, UR4 ;  /* 0x000000044e4e7c20 */ /* 0x000fe20008410000 */
[----:B------:R-:W-:Y:S01]  /*e810*/  ISETP.GT.AND P2, PT, R40, 0x11, PT ;  /* 0x000000112800780c */ /* 0x000fe20003f44270 */
[----:B------:R-:W-:Y:S01]  /*e820*/  FMUL.FTZ R79, R79, UR4 ;  /* 0x000000044f4f7c20 */ /* 0x000fe20008410000 */
[----:B---3--:R-:W-:Y:S01]  /*e830*/  FSEL R95, R95, -INF , P3 ;  /* 0xff8000005f5f7808 */ /* 0x008fe20001800000 */
[----:B------:R-:W2:Y:S01]  /*e840*/  MUFU.TANH R42, R42 ;  /* 0x0000002a002a7308 */ /* 0x000ea20000002400 */
[----:B------:R-:W-:Y:S01]  /*e850*/  FMNMX.FTZ R44, R99, R44, !PT ;  /* 0x0000002c632c7209 */ /* 0x000fe20007810000 */
[----:B------:R-:W-:Y:S01]  /*e860*/  FMUL.FTZ R82, R82, UR4 ;  /* 0x0000000452527c20 */ /* 0x000fe20008410000 */
[----:B------:R-:W-:Y:S01]  /*e870*/  ISETP.GT.AND P3, PT, R40, 0x18, PT ;  /* 0x000000182800780c */ /* 0x000fe20003f64270 */
[----:B------:R-:W-:Y:S01]  /*e880*/  FMUL.FTZ R83, R83, UR4 ;  /* 0x0000000453537c20 */ /* 0x000fe20008410000 */
[----:B----4-:R-:W-:Y:S01]  /*e890*/  FSEL R93, R35, -INF , P2 ;  /* 0xff800000235d7808 */ /* 0x010fe20001000000 */
[----:B------:R-:W-:Y:S01]  /*e8a0*/  FMUL.FTZ R86, R86, UR4 ;  /* 0x0000000456567c20 */ /* 0x000fe20008410000 */
[----:B------:R-:W-:Y:S01]  /*e8b0*/  FMNMX.FTZ R44, R95, R44, !PT ;  /* 0x0000002c5f2c7209 */ /* 0x000fe20007810000 */
[----:B------:R-:W-:Y:S01]  /*e8c0*/  MUFU.TANH R43, R43 ;  /* 0x0000002b002b7308 */ /* 0x000fe20000002400 */
[----:B------:R-:W-:Y:S01]  /*e8d0*/  ISETP.GT.AND P2, PT, R40, 0x19, PT ;  /* 0x000000192800780c */ /* 0x000fe20003f44270 */
[----:B------:R-:W-:Y:S01]  /*e8e0*/  FMUL.FTZ R3, R24, UR4 ;  /* 0x0000000418037c20 */ /* 0x000fe20008410000 */
[----:B0-----:R-:W-:Y:S01]  /*e8f0*/  FSEL R91, R38, -INF , P3 ;  /* 0xff800000265b7808 */ /* 0x001fe20001800000 */
[----:B------:R-:W-:Y:S01]  /*e900*/  FMUL.FTZ R8, R29, UR4 ;  /* 0x000000041d087c20 */ /* 0x000fe20008410000 */
[----:B------:R-:W-:Y:S01]  /*e910*/  FMNMX.FTZ R44, R93, R44, !PT ;  /* 0x0000002c5d2c7209 */ /* 0x000fe20007810000 */
[----:B------:R-:W-:Y:S01]  /*e920*/  FMUL.FTZ R65, R65, UR4 ;  /* 0x0000000441417c20 */ /* 0x000fe20008410000 */
[C---:B------:R-:W-:Y:S01]  /*e930*/  ISETP.GT.AND P3, PT, R40.reuse, 0x20, PT ;  /* 0x000000202800780c */ /* 0x040fe20003f64270 */
[----:B------:R-:W0:Y:S01]  /*e940*/  MUFU.TANH R46, R46 ;  /* 0x0000002e002e7308 */ /* 0x000e220000002400 */
[----:B-1----:R-:W-:Y:S01]  /*e950*/  FSEL R67, R39, -INF , P2 ;  /* 0xff80000027437808 */ /* 0x002fe20001000000 */
[----:B------:R-:W-:Y:S01]  /*e960*/  FMUL.FTZ R69, R69, UR4 ;  /* 0x0000000445457c20 */ /* 0x000fe20008410000 */
[----:B------:R-:W-:Y:S01]  /*e970*/  FMNMX.FTZ R44, R91, R44, !PT ;  /* 0x0000002c5b2c7209 */ /* 0x000fe20007810000 */
[----:B------:R-:W-:Y:S01]  /*e980*/  FMUL.FTZ R73, R73, UR4 ;  /* 0x0000000449497c20 */ /* 0x000fe20008410000 */
[----:B------:R-:W-:Y:S01]  /*e990*/  ISETP.GT.AND P2, PT, R40, 0x21, PT ;  /* 0x000000212800780c */ /* 0x000fe20003f44270 */
[----:B------:R-:W-:Y:S01]  /*e9a0*/  FMUL.FTZ R21, R48, UR4 ;  /* 0x0000000430157c20 */ /* 0x000fe20008410000 */
[----:B--2---:R-:W-:Y:S01]  /*e9b0*/  FSEL R53, R42, -INF , P3 ;  /* 0xff8000002a357808 */ /* 0x004fe20001800000 */
[----:B------:R-:W-:Y:S01]  /*e9c0*/  MUFU.TANH R47, R47 ;  /* 0x0000002f002f7308 */ /* 0x000fe20000002400 */
[----:B------:R-:W-:Y:S01]  /*e9d0*/  FMNMX.FTZ R44, R67, R44, !PT ;  /* 0x0000002c432c7209 */ /* 0x000fe20007810000 */
[----:B------:R-:W-:Y:S01]  /*e9e0*/  IMAD.U32 R42, RZ, RZ, UR5 ;  /* 0x00000005ff2a7e24 */ /* 0x000fe2000f8e00ff */
[----:B------:R-:W-:Y:S01]  /*e9f0*/  ISETP.GT.AND P3, PT, R40, 0x28, PT ;  /* 0x000000282800780c */ /* 0x000fe20003f64270 */
[----:B------:R-:W-:Y:S01]  /*ea00*/  FMUL.FTZ R24, R52, UR4 ;  /* 0x0000000434187c20 */ /* 0x000fe20008410000 */
[----:B------:R-:W-:Y:S01]  /*ea10*/  FMNMX.FTZ R44, R53, R44, !PT ;  /* 0x0000002c352c7209 */ /* 0x000fe20007810000 */
[----:B------:R-:W-:Y:S01]  /*ea20*/  FMUL.FTZ R77, R77, UR4 ;  /* 0x000000044d4d7c20 */ /* 0x000fe20008410000 */
[----:B------:R-:W-:Y:S01]  /*ea30*/  FMUL.FTZ R29, R56, UR4 ;  /* 0x00000004381d7c20 */ /* 0x000fe20008410000 */
[----:B------:R-:W1:Y:S01]  /*ea40*/  MUFU.TANH R49, R50 ;  /* 0x0000003200317308 */ /* 0x000e620000002400 */
[----:B0-----:R-:W-:Y:S01]  /*ea50*/  FSEL R57, R46, -INF , P3 ;  /* 0xff8000002e397808 */ /* 0x001fe20001800000 */
[----:B------:R-:W-:Y:S01]  /*ea60*/  FMUL.FTZ R60, R60, UR4 ;  /* 0x000000043c3c7c20 */ /* 0x000fe20008410000 */
[----:B------:R-:W-:Y:S01]  /*ea70*/  ISETP.GT.AND P3, PT, R40, 0x30, PT ;  /* 0x000000302800780c */ /* 0x000fe20003f64270 */
        /* <DEDUP_REMOVED lines=8> */
[----:B------:R-:W-:Y:S01]  /*eb00*/  FMUL.FTZ R84, R84, UR4 ;  /* 0x0000000454547c20 */ /* 0x000fe20008410000 */
[----:B------:R2:W-:Y:S01]  /*eb10*/  @!P1 SYNCS.ARRIVE.TRANS64.RED.A1T0 RZ, [R0+URZ], RZ ;  /* 0x000000ff00ff99a7 */ /* 0x0005e2000810043f */
[----:B------:R-:W-:-:S02]  /*eb20*/  ULDC UR5, c[0x0][0x988] ;  /* 0x0002620000057ab9 */ /* 0x000fc40000000800 */
[----:B------:R3:W-:Y:S01]  /*eb30*/  MUFU.TANH R7, R55 ;  /* 0x0000003700077308 */ /* 0x0007e20000002400 */
[----:B-1----:R-:W-:Y:S02]  /*eb40*/  FSEL R49, R49, -INF , P3 ;  /* 0xff80000031317808 */ /* 0x002fe40001800000 */
[----:B------:R-:W-:-:S05]  /*eb50*/  ISETP.GT.AND P3, PT, R40, 0x38, PT ;  /* 0x000000382800780c */ /* 0x000fca0003f64270 */
[----:B------:R-:W1:Y:S01]  /*eb60*/  MUFU.TANH R41, R54 ;  /* 0x0000003600297308 */ /* 0x000e620000002400 */
[----:B---3--:R-:W-:Y:S02]  /*eb70*/  FSEL R55, R43, -INF , P2 ;  /* 0xff8000002b377808 */ /* 0x008fe40001000000 */
[----:B------:R-:W-:Y:S02]  /*eb80*/  ISETP.GT.AND P2, PT, R40, 0x29, PT ;  /* 0x000000292800780c */ /* 0x000fe40003f44270 */
[----:B------:R-:W-:-:S03]  /*eb90*/  FMNMX.FTZ R44, R55, R44, !PT ;  /* 0x0000002c372c7209 */ /* 0x000fc60007810000 */
[----:B------:R3:W-:Y:S01]  /*eba0*/  MUFU.TANH R36, R59 ;  /* 0x0000003b00247308 */ /* 0x0007e20000002400 */
[----:B------:R-:W-:-:S07]  /*ebb0*/  FMNMX.FTZ R44, R57, R44, !PT ;  /* 0x0000002c392c7209 */ /* 0x000fce0007810000 */
[----:B------:R-:W4:Y:S01]  /*ebc0*/  MUFU.TANH R33, R58 ;  /* 0x0000003a00217308 */ /* 0x000f220000002400 */
[----:B---3--:R-:W-:Y:S02]  /*ebd0*/  FSEL R59, R47, -INF , P2 ;  /* 0xff8000002f3b7808 */ /* 0x008fe40001000000 */
[C---:B------:R-:W-:Y:S02]  /*ebe0*/  ISETP.GT.AND P2, PT, R40.reuse, 0x31, PT ;  /* 0x000000312800780c */ /* 0x040fe40003f44270 */
[----:B------:R-:W-:Y:S02]  /*ebf0*/  FMNMX.FTZ R44, R59, R44, !PT ;  /* 0x0000002c3b2c7209 */ /* 0x000fe40007810000 */
[----:B0-----:R-:W-:Y:S01]  /*ec00*/  FSEL R45, R45, -INF , P2 ;  /* 0xff8000002d2d7808 */ /* 0x001fe20001000000 */
[----:B------:R-:W0:Y:S01]  /*ec10*/  MUFU.TANH R62, R62 ;  /* 0x0000003e003e7308 */ /* 0x000e220000002400 */
[----:B------:R-:W-:Y:S02]  /*ec20*/  FMNMX.FTZ R44, R49, R44, !PT ;  /* 0x0000002c312c7209 */ /* 0x000fe40007810000 */
[----:B------:R-:W-:-:S02]  /*ec30*/  ISETP.GT.AND P2, PT, R40, 0x39, PT ;  /* 0x000000392800780c */ /* 0x000fc40003f44270 */
[----:B-1----:R-:W-:Y:S02]  /*ec40*/  FSEL R41, R41, -INF , P3 ;  /* 0xff80000029297808 */ /* 0x002fe40001800000 */
[----:B------:R-:W-:Y:S01]  /*ec50*/  FMNMX.FTZ R44, R45, R44, !PT ;  /* 0x0000002c2d2c7209 */ /* 0x000fe20007810000 */
[----:B------:R-:W1:Y:S01]  /*ec60*/  MUFU.TANH R63, R63 ;  /* 0x0000003f003f7308 */ /* 0x000e620000002400 */
[C---:B------:R-:W-:Y:S02]  /*ec70*/  ISETP.GT.AND P3, PT, R40.reuse, 0x40, PT ;  /* 0x000000402800780c */ /* 0x040fe40003f64270 */
[----:B------:R-:W-:Y:S02]  /*ec80*/  FSEL R39, R7, -INF , P2 ;  /* 0xff80000007277808 */ /* 0x000fe40001000000 */
[----:B------:R-:W-:Y:S02]  /*ec90*/  FMNMX.FTZ R44, R41, R44, !PT ;  /* 0x0000002c292c7209 */ /* 0x000fe40007810000 */
[----:B------:R-:W-:Y:S01]  /*eca0*/  ISETP.GT.AND P2, PT, R40, 0x41, PT ;  /* 0x000000412800780c */ /* 0x000fe20003f44270 */
[----:B------:R-:W3:Y:S01]  /*ecb0*/  MUFU.TANH R37, R66 ;  /* 0x0000004200257308 */ /* 0x000ee20000002400 */
[----:B----4-:R-:W-:-:S02]  /*ecc0*/  FSEL R33, R33, -INF , P3 ;  /* 0xff80000021217808 */ /* 0x010fc40001800000 */
[----:B------:R-:W-:Y:S02]  /*ecd0*/  FMNMX.FTZ R44, R39, R44, !PT ;  /* 0x0000002c272c7209 */ /* 0x000fe40007810000 */
[----:B------:R-:W-:Y:S02]  /*ece0*/  ISETP.GT.AND P3, PT, R40, 0x48, PT ;  /* 0x000000482800780c */ /* 0x000fe40003f64270 */
[----:B------:R-:W-:Y:S01]  /*ecf0*/  FMNMX.FTZ R44, R33, R44, !PT ;  /* 0x0000002c212c7209 */ /* 0x000fe20007810000 */
[----:B------:R4:W2:Y:S01]  /*ed00*/  MUFU.TANH R38, R27 ;  /* 0x0000001b00267308 */ /* 0x0008a20000002400 */
[----:B0-----:R-:W-:Y:S02]  /*ed10*/  FSEL R31, R62, -INF , P3 ;  /* 0xff8000003e1f7808 */ /* 0x001fe40001800000 */
[----:B------:R-:W-:-:S05]  /*ed20*/  ISETP.GT.AND P3, PT, R40, 0x50, PT ;  /* 0x000000502800780c */ /* 0x000fca0003f64270 */
[----:B------:R-:W0:Y:S01]  /*ed30*/  MUFU.TANH R70, R70 ;  /* 0x0000004600467308 */ /* 0x000e220000002400 */
[----:B----4-:R-:W-:Y:S01]  /*ed40*/  FSEL R27, R36, -INF , P2 ;  /* 0xff800000241b7808 */ /* 0x010fe20001000000 */
[----:B------:R-:W-:Y:S01]  /*ed50*/  FMUL.FTZ R36, R87, UR4 ;  /* 0x0000000457247c20 */ /* 0x000fe20008410000 */
[C---:B------:R-:W-:Y:S02]  /*ed60*/  ISETP.GT.AND P2, PT, R40.reuse, 0x49, PT ;  /* 0x000000492800780c */ /* 0x040fe40003f44270 */
[----:B------:R-:W-:Y:S02]  /*ed70*/  FMNMX.FTZ R44, R27, R44, !PT ;  /* 0x0000002c1b2c7209 */ /* 0x000fe40007810000 */
[----:B-1----:R-:W-:Y:S01]  /*ed80*/  FSEL R35, R63, -INF , P2 ;  /* 0xff8000003f237808 */ /* 0x002fe20001000000 */
[----:B------:R-:W1:Y:S01]  /*ed90*/  MUFU.TANH R51, R71 ;  /* 0x0000004700337308 */ /* 0x000e620000002400 */
[----:B------:R-:W-:Y:S02]  /*eda0*/  FMNMX.FTZ R44, R31, R44, !PT ;  /* 0x0000002c1f2c7209 */ /* 0x000fe40007810000 */
[----:B------:R-:W-:-:S02]  /*edb0*/  ISETP.GT.AND P2, PT, R40, 0x51, PT ;  /* 0x000000512800780c */ /* 0x000fc40003f44270 */
[----:B---3--:R-:W-:Y:S02]  /*edc0*/  FSEL R37, R37, -INF , P3 ;  /* 0xff80000025257808 */ /* 0x008fe40001800000 */
[----:B------:R-:W-:Y:S01]  /*edd0*/  FMNMX.FTZ R44, R35, R44, !PT ;  /* 0x0000002c232c7209 */ /* 0x000fe20007810000 */
[----:B------:R-:W3:Y:S01]  /*ede0*/  MUFU.TANH R74, R74 ;  /* 0x0000004a004a7308 */ /* 0x000ee20000002400 */
[----:B------:R-:W-:Y:S02]  /*edf0*/  ISETP.GT.AND P3, PT, R40, 0x58, PT ;  /* 0x000000582800780c */ /* 0x000fe40003f64270 */
[----:B--2---:R-:W-:Y:S02]  /*ee00*/  FSEL R43, R38, -INF , P2 ;  /* 0xff800000262b7808 */ /* 0x004fe40001000000 */
[----:B------:R-:W-:Y:S02]  /*ee10*/  FMNMX.FTZ R44, R37, R44, !PT ;  /* 0x0000002c252c7209 */ /* 0x000fe40007810000 */
[----:B------:R-:W-:Y:S01]  /*ee20*/  ISETP.GT.AND P2, PT, R40, 0x59, PT ;  /* 0x000000592800780c */ /* 0x000fe20003f44270 */
[----:B------:R-:W2:Y:S01]  /*ee30*/  MUFU.TANH R71, R75 ;  /* 0x0000004b00477308 */ /* 0x000ea20000002400 */
[----:B0-----:R-:W-:-:S02]  /*ee40*/  FSEL R47, R70, -INF , P3 ;  /* 0xff800000462f7808 */ /* 0x001fc40001800000 */
[----:B------:R-:W-:Y:S02]  /*ee50*/  FMNMX.FTZ R44, R43, R44, !PT ;  /* 0x0000002c2b2c7209 */ /* 0x000fe40007810000 */
[C---:B------:R-:W-:Y:S02]  /*ee60*/  ISETP.GT.AND P3, PT, R40.reuse, 0x60, PT ;  /* 0x000000602800780c */ /* 0x040fe40003f64270 */
[----:B-1----:R-:W-:Y:S01]  /*ee70*/  FSEL R51, R51, -INF , P2 ;  /* 0xff80000033337808 */ /* 0x002fe20001000000 */
[----:B------:R-:W0:Y:S01]  /*ee80*/  MUFU.TANH R78, R78 ;  /* 0x0000004e004e7308 */ /* 0x000e220000002400 */
[----:B------:R-:W-:Y:S02]  /*ee90*/  FMNMX.FTZ R44, R47, R44, !PT ;  /* 0x0000002c2f2c7209 */ /* 0x000fe40007810000 */
[----:B------:R-:W-:Y:S02]  /*eea0*/  ISETP.GT.AND P2, PT, R40, 0x61, PT ;  /* 0x000000612800780c */ /* 0x000fe40003f44270 */
[----:B---3--:R-:W-:-:S02]  /*eeb0*/  FSEL R63, R74, -INF , P3 ;  /* 0xff8000004a3f7808 */ /* 0x008fc40001800000 */
[----:B------:R-:W-:Y:S01]  /*eec0*/  FMNMX.FTZ R44, R51, R44, !PT ;  /* 0x0000002c332c7209 */ /* 0x000fe20007810000 */
[----:B------:R-:W1:Y:S01]  /*eed0*/  MUFU.TANH R79, R79 ;  /* 0x0000004f004f7308 */ /* 0x000e620000002400 */
[C---:B------:R-:W-:Y:S02]  /*eee0*/  ISETP.GT.AND P3, PT, R40.reuse, 0x68, PT ;  /* 0x000000682800780c */ /* 0x040fe40003f64270 */
[----:B--2---:R-:W-:Y:S02]  /*eef0*/  FSEL R71, R71, -INF , P2 ;  /* 0xff80000047477808 */ /* 0x004fe40001000000 */
[----:B------:R-:W-:Y:S02]  /*ef00*/  FMNMX.FTZ R44, R63, R44, !PT ;  /* 0x0000002c3f2c7209 */ /* 0x000fe40007810000 */
[----:B------:R-:W-:Y:S01]  /*ef10*/  ISETP.GT.AND P2, PT, R40, 0x69, PT ;  /* 0x000000692800780c */ /* 0x000fe20003f44270 */
[----:B------:R-:W2:Y:S01]  /*ef20*/  MUFU.TANH R82, R82 ;  /* 0x0000005200527308 */ /* 0x000ea20000002400 */
[----:B0-----:R-:W-:-:S02]  /*ef30*/  FSEL R75, R78, -INF , P3 ;  /* 0xff8000004e4b7808 */ /* 0x001fc40001800000 */
[----:B------:R-:W-:Y:S02]  /*ef40*/  FMNMX.FTZ R44, R71, R44, !PT ;  /* 0x0000002c472c7209 */ /* 0x000fe40007810000 */
[C---:B------:R-:W-:Y:S02]  /*ef50*/  ISETP.GT.AND P3, PT, R40.reuse, 0x70, PT ;  /* 0x000000702800780c */ /* 0x040fe40003f64270 */
[----:B------:R-:W-:Y:S01]  /*ef60*/  FMNMX.FTZ R44, R75, R44, !PT ;  /* 0x0000002c4b2c7209 */ /* 0x000fe20007810000 */
[----:B------:R2:W0:Y:S01]  /*ef70*/  MUFU.TANH R7, R83 ;  /* 0x0000005300077308 */ /* 0x0004220000002400 */
        /* <DEDUP_REMOVED lines=8> */
[----:B0-----:R-:W-:Y:S01]  /*f000*/  FSEL R87, R7, -INF , P2 ;  /* 0xff80000007577808 */ /* 0x001fe20001000000 */
[----:B------:R-:W-:Y:S01]  /*f010*/  FMUL.FTZ R7, R61, UR4 ;  /* 0x000000043d077c20 */ /* 0x000fe20008410000 */
[----:B------:R-:W-:Y:S01]  /*f020*/  ISETP.GT.AND P2, PT, R40, 0x79, PT ;  /* 0x000000792800780c */ /* 0x000fe20003f44270 */
[----:B------:R-:W-:Y:S01]  /*f030*/  ULDC UR4, c[0x0][0x988] ;  /* 0x0002620000047ab9 */ /* 0x000fe20000000800 */
[----:B------:R-:W-:-:S03]  /*f040*/  FMNMX.FTZ R44, R87, R44, !PT ;  /* 0x0000002c572c7209 */ /* 0x000fc60007810000 */
[----:B------:R0:W-:Y:S01]  /*f050*/  MUFU.TANH R38, R7 ;  /* 0x0000000700267308 */ /* 0x0001e20000002400 */
[----:B-1----:R-:W-:-:S04]  /*f060*/  FSEL R61, R86, -INF , P3 ;  /* 0xff800000563d7808 */ /* 0x002fc80001800000 */
[----:B------:R-:W-:-:S03]  /*f070*/  FMNMX.FTZ R44, R61, R44, !PT ;  /* 0x0000002c3d2c7209 */ /* 0x000fc60007810000 */
[----:B------:R-:W1:Y:S01]  /*f080*/  MUFU.TANH R3, R3 ;  /* 0x0000000300037308 */ /* 0x000e620000002400 */
[----:B--2---:R-:W-:-:S04]  /*f090*/  FSEL R97, R36, -INF , P2 ;  /* 0xff80000024617808 */ /* 0x004fc80001000000 */
[----:B------:R-:W-:-:S03]  /*f0a0*/  FMNMX.FTZ R36, R97, R44, !PT ;  /* 0x0000002c61247209 */ /* 0x000fc60007810000 */
[----:B------:R-:W2:Y:S02]  /*f0b0*/  MUFU.TANH R5, R5 ;  /* 0x0000000500057308 */ /* 0x000ea40000002400 */
[----:B------:R-:W3:Y:S06]  /*f0c0*/  SHFL.BFLY PT, R105, R36, 0x2, 0x1f ;  /* 0x0c401f0024697f89 */ /* 0x000eec00000e0000 */
[----:B------:R-:W4:Y:S08]  /*f0d0*/  MUFU.TANH R6, R6 ;  /* 0x0000000600067308 */ /* 0x000f300000002400 */
[----:B------:R-:W4:Y:S08]  /*f0e0*/  MUFU.TANH R8, R8 ;  /* 0x0000000800087308 */ /* 0x000f300000002400 */
[----:B------:R-:W4:Y:S01]  /*f0f0*/  MUFU.TANH R9, R9 ;  /* 0x0000000900097308 */ /* 0x000f220000002400 */
[----:B---3--:R-:W-:-:S05]  /*f100*/  FMNMX.FTZ R105, R36, R105, !PT ;  /* 0x0000006924697209 */ /* 0x008fca0007810000 */
[----:B------:R-:W0:Y:S02]  /*f110*/  SHFL.BFLY PT, R36, R105, 0x1, 0x1f ;  /* 0x0c201f0069247f89 */ /* 0x000e2400000e0000 */
[----:B------:R-:W3:Y:S08]  /*f120*/  MUFU.TANH R11, R11 ;  /* 0x0000000b000b7308 */ /* 0x000ef00000002400 */
[----:B------:R1:W-:Y:S08]  /*f130*/  MUFU.TANH R40, R65 ;  /* 0x0000004100287308 */ /* 0x0003f00000002400 */
[----:B------:R-:W3:Y:S01]  /*f140*/  MUFU.TANH R10, R10 ;  /* 0x0000000a000a7308 */ /* 0x000ee20000002400 */
[----:B0-----:R-:W-:-:S07]  /*f150*/  FMNMX.FTZ R7, R105, R36, !PT ;  /* 0x0000002469077209 */ /* 0x001fce0007810000 */
[----:B------:R-:W-:Y:S01]  /*f160*/  MUFU.TANH R12, R12 ;  /* 0x0000000c000c7308 */ /* 0x000fe20000002400 */
[----:B------:R-:W-:Y:S01]  /*f170*/  IMAD.MOV.U32 R105, RZ, RZ, R151 ;  /* 0x000000ffff697224 */ /* 0x000fe200078e0097 */
[C---:B------:R-:W-:Y:S01]  /*f180*/  FSETP.NEU.FTZ.AND P2, PT, R7.reuse, -INF , PT ;  /* 0xff8000000700780b */ /* 0x040fe20003f5d000 */
[----:B------:R-:W-:-:S05]  /*f190*/  FMUL.FTZ R36, R7, R42 ;  /* 0x0000002a07247220 */ /* 0x000fca0000410000 */
[----:B------:R-:W0:Y:S01]  /*f1a0*/  MUFU.TANH R13, R13 ;  /* 0x0000000d000d7308 */ /* 0x000e220000002400 */
[----:B------:R-:W-:-:S05]  /*f1b0*/  FSEL R36, R36, RZ, P2 ;  /* 0x000000ff24247208 */ /* 0x000fca0001000000 */
[----:B------:R-:W-:Y:S01]  /*f1c0*/  FFMA.FTZ R54, R34, R42, -R36 ;  /* 0x0000002a22367223 */ /* 0x000fe20000010824 */
[----:B------:R-:W-:Y:S01]  /*f1d0*/  VIADDMNMX R34, R89, R26, R30, PT ;  /* 0x0000001a59227246 */ /* 0x000fe2000380011e */
[----:B------:R-:W0:Y:S01]  /*f1e0*/  MUFU.TANH R15, R15 ;  /* 0x0000000f000f7308 */ /* 0x000e220000002400 */
[-CC-:B------:R-:W-:Y:S01]  /*f1f0*/  FFMA.FTZ R173, R53, R42.reuse, -R36.reuse ;  /* 0x0000002a35ad7223 */ /* 0x180fe20000010824 */
[-CC-:B------:R-:W-:Y:S01]  /*f200*/  FFMA.FTZ R175, R57, R42.reuse, -R36.reuse ;  /* 0x0000002a39af7223 */ /* 0x180fe20000010824 */
[C---:B------:R-:W-:Y:S01]  /*f210*/  ISETP.GT.AND P2, PT, R34.reuse, RZ, PT ;  /* 0x000000ff2200720c */ /* 0x040fe20003f44270 */
[-CC-:B------:R-:W-:Y:S01]  /*f220*/  FFMA.FTZ R169, R49, R42.reuse, -R36.reuse ;  /* 0x0000002a31a97223 */ /* 0x180fe20000010824 */
[C---:B------:R-:W-:Y:S01]  /*f230*/  ISETP.GT.AND P3, PT, R34.reuse, 0x1, PT ;  /* 0x000000012200780c */ /* 0x040fe20003f64270 */
[-CC-:B------:R-:W-:Y:S01]  /*f240*/  FFMA.FTZ R179, R91, R42.reuse, -R36.reuse ;  /* 0x0000002a5bb37223 */ /* 0x180fe20000010824 */
[C---:B------:R-:W-:Y:S01]  /*f250*/  ISETP.GT.AND P4, PT, R34.reuse, 0x8, PT ;  /* 0x000000082200780c */ /* 0x040fe20003f84270 */
[----:B------:R3:W-:Y:S01]  /*f260*/  MUFU.EX2 R26, R54 ;  /* 0x00000036001a7308 */ /* 0x0007e20000000800 */
[----:B-1----:R-:W-:Y:S01]  /*f270*/  FSEL R65, R3, -INF , P2 ;  /* 0xff80000003417808 */ /* 0x002fe20001000000 */
[-CC-:B------:R-:W-:Y:S01]  /*f280*/  FFMA.FTZ R171, R41, R42.reuse, -R36.reuse ;  /* 0x0000002a29ab7223 */ /* 0x180fe20000010824 */
[----:B--2---:R-:W-:Y:S01]  /*f290*/  FSEL R30, R5, -INF , P3 ;  /* 0xff800000051e7808 */ /* 0x004fe20001800000 */
[-CC-:B------:R-:W-:Y:S01]  /*f2a0*/  FFMA.FTZ R177, R95, R42.reuse, -R36.reuse ;  /* 0x0000002a5fb17223 */ /* 0x180fe20000010824 */
[----:B------:R-:W-:Y:S01]  /*f2b0*/  ISETP.GT.AND P2, PT, R34, 0x9, PT ;  /* 0x000000092200780c */ /* 0x000fe20003f44270 */
[--C-:B------:R-:W-:Y:S01]  /*f2c0*/  FFMA.FTZ R153, R33, R42, -R36.reuse ;  /* 0x0000002a21997223 */ /* 0x100fe20000010824 */
[----:B----4-:R-:W-:Y:S01]  /*f2d0*/  FSEL R3, R6, -INF , P4 ;  /* 0xff80000006037808 */ /* 0x010fe20002000000 */
[----:B------:R-:W-:Y:S01]  /*f2e0*/  MUFU.TANH R14, R14 ;  /* 0x0000000e000e7308 */ /* 0x000fe20000002400 */
[----:B---3--:R-:W-:Y:S01]  /*f2f0*/  FMNMX.FTZ R54, R65, R30, !PT ;  /* 0x0000001e41367209 */ /* 0x008fe20007810000 */
[-CC-:B------:R-:W-:Y:S01]  /*f300*/  FFMA.FTZ R6, R99, R42.reuse, -R36.reuse ;  /* 0x0000002a63067223 */ /* 0x180fe20000010824 */
[----:B------:R-:W-:Y:S01]  /*f310*/  ISETP.GT.AND P3, PT, R34, 0x10, PT ;  /* 0x000000102200780c */ /* 0x000fe20003f64270 */
[-CC-:B------:R-:W-:Y:S01]  /*f320*/  FFMA.FTZ R155, R31, R42.reuse, -R36.reuse ;  /* 0x0000002a1f9b7223 */ /* 0x180fe20000010824 */
[----:B------:R-:W-:Y:S01]  /*f330*/  FSEL R5, R8, -INF , P2 ;  /* 0xff80000008057808 */ /* 0x000fe20001000000 */
[--C-:B------:R-:W-:Y:S01]  /*f340*/  FFMA.FTZ R8, R93, R42, -R36.reuse ;  /* 0x0000002a5d087223 */ /* 0x100fe20000010824 */
[----:B------:R-:W-:Y:S01]  /*f350*/  FMNMX.FTZ R54, R3, R54, !PT ;  /* 0x0000003603367209 */ /* 0x000fe20007810000 */
[----:B------:R1:W-:Y:S01]  /*f360*/  MUFU.TANH R44, R69 ;  /* 0x00000045002c7308 */ /* 0x0003e20000002400 */
[C---:B------:R-:W-:Y:S01]  /*f370*/  ISETP.GT.AND P2, PT, R34.reuse, 0x11, PT ;  /* 0x000000112200780c */ /* 0x040fe20003f44270 */
[-CC-:B------:R-:W-:Y:S01]  /*f380*/  FFMA.FTZ R181, R101, R42.reuse, -R36.reuse ;  /* 0x0000002a65b57223 */ /* 0x180fe20000010824 */
[----:B------:R-:W-:Y:S01]  /*f390*/  FSEL R9, R9, -INF , P3 ;  /* 0xff80000009097808 */ /* 0x000fe20001800000 */
[--C-:B------:R-:W-:Y:S01]  /*f3a0*/  FFMA.FTZ R183, R103, R42, -R36.reuse ;  /* 0x0000002a67b77223 */ /* 0x100fe20000010824 */
[----:B------:R-:W-:Y:S01]  /*f3b0*/  FMNMX.FTZ R54, R5, R54, !PT ;  /* 0x0000003605367209 */ /* 0x000fe20007810000 */
[-CC-:B------:R-:W-:Y:S01]  /*f3c0*/  FFMA.FTZ R157, R37, R42.reuse, -R36.reuse ;  /* 0x0000002a259d7223 */ /* 0x180fe20000010824 */
[C---:B------:R-:W-:Y:S01]  /*f3d0*/  ISETP.GT.AND P3, PT, R34.reuse, 0x18, PT ;  /* 0x000000182200780c */ /* 0x040fe20003f64270 */
[----:B------:R-:W2:Y:S01]  /*f3e0*/  MUFU.TANH R20, R20 ;  /* 0x0000001400147308 */ /* 0x000ea20000002400 */
[----:B------:R-:W-:Y:S01]  /*f3f0*/  FSEL R11, R11, -INF , P2 ;  /* 0xff8000000b0b7808 */ /* 0x000fe20001000000 */
[--C-:B------:R-:W-:Y:S01]  /*f400*/  FFMA.FTZ R159, R47, R42, -R36.reuse ;  /* 0x0000002a2f9f7223 */ /* 0x100fe20000010824 */
[----:B------:R-:W-:Y:S01]  /*f410*/  FMNMX.FTZ R54, R9, R54, !PT ;  /* 0x0000003609367209 */ /* 0x000fe20007810000 */
[-CC-:B------:R-:W-:Y:S01]  /*f420*/  FFMA.FTZ R161, R63, R42.reuse, -R36.reuse ;  /* 0x0000002a3fa17223 */ /* 0x180fe20000010824 */
[----:B------:R-:W-:Y:S01]  /*f430*/  ISETP.GT.AND P2, PT, R34, 0x19, PT ;  /* 0x000000192200780c */ /* 0x000fe20003f44270 */
[--C-:B------:R-:W-:Y:S01]  /*f440*/  FFMA.FTZ R163, R75, R42, -R36.reuse ;  /* 0x0000002a4ba37223 */ /* 0x100fe20000010824 */
[----:B-1----:R-:W-:Y:S01]  /*f450*/  FSEL R69, R10, -INF , P3 ;  /* 0xff8000000a457808 */ /* 0x002fe20001800000 */
[----:B------:R1:W-:Y:S01]  /*f460*/  MUFU.TANH R46, R73 ;  /* 0x00000049002e7308 */ /* 0x0003e20000002400 */
[----:B------:R-:W-:Y:S01]  /*f470*/  FMNMX.FTZ R54, R11, R54, !PT ;  /* 0x000000360b367209 */ /* 0x000fe20007810000 */
[-CC-:B------:R-:W-:Y:S01]  /*f480*/  FFMA.FTZ R10, R67, R42.reuse, -R36.reuse ;  /* 0x0000002a430a7223 */ /* 0x180fe20000010824 */
[----:B------:R-:W-:Y:S01]  /*f490*/  ISETP.GT.AND P3, PT, R34, 0x20, PT ;  /* 0x000000202200780c */ /* 0x000fe20003f64270 */
[--C-:B------:R-:W-:Y:S01]  /*f4a0*/  FFMA.FTZ R165, R83, R42, -R36.reuse ;  /* 0x0000002a53a57223 */ /* 0x100fe20000010824 */
[----:B------:R-:W-:Y:S01]  /*f4b0*/  FMNMX.FTZ R54, R69, R54, !PT ;  /* 0x0000003645367209 */ /* 0x000fe20007810000 */
[-CC-:B------:R-:W-:Y:S01]  /*f4c0*/  FFMA.FTZ R87, R87, R42.reuse, -R36.reuse ;  /* 0x0000002a57577223 */ /* 0x180fe20000010824 */
[----:B0-----:R-:W-:Y:S01]  /*f4d0*/  FSEL R13, R13, -INF , P3 ;  /* 0xff8000000d0d7808 */ /* 0x001fe20001800000 */
[----:B------:R-:W-:Y:S01]  /*f4e0*/  MUFU.TANH R21, R21 ;  /* 0x0000001500157308 */ /* 0x000fe20000002400 */
[----:B-1----:R-:W-:Y:S01]  /*f4f0*/  FSEL R73, R12, -INF , P2 ;  /* 0xff8000000c497808 */ /* 0x002fe20001000000 */
[-CC-:B------:R-:W-:Y:S01]  /*f500*/  FFMA.FTZ R12, R55, R42.reuse, -R36.reuse ;  /* 0x0000002a370c7223 */ /* 0x180fe20000010824 */
[C---:B------:R-:W-:Y:S01]  /*f510*/  ISETP.GT.AND P2, PT, R34.reuse, 0x21, PT ;  /* 0x000000212200780c */ /* 0x040fe20003f44270 */
[----:B------:R-:W-:Y:S01]  /*f520*/  FFMA.FTZ R167, R61, R42, -R36 ;  /* 0x0000002a3da77223 */ /* 0x000fe20000010824 */
[----:B------:R-:W-:Y:S01]  /*f530*/  FMNMX.FTZ R54, R73, R54, !PT ;  /* 0x0000003649367209 */ /* 0x000fe20007810000 */
[--C-:B------:R-:W-:Y:S01]  /*f540*/  IMAD.MOV.U32 R103, RZ, RZ, R151.reuse ;  /* 0x000000ffff677224 */ /* 0x100fe200078e0097 */
[----:B------:R-:W-:Y:S01]  /*f550*/  ISETP.GT.AND P3, PT, R34, 0x28, PT ;  /* 0x000000282200780c */ /* 0x000fe20003f64270 */
[----:B------:R-:W0:Y:S01]  /*f560*/  MUFU.TANH R25, R25 ;  /* 0x0000001900197308 */ /* 0x000e220000002400 */
[----:B------:R-:W-:Y:S01]  /*f570*/  FSEL R15, R15, -INF , P2 ;  /* 0xff8000000f0f7808 */ /* 0x000fe20001000000 */
[----:B------:R-:W-:Y:S01]  /*f580*/  IMAD.MOV.U32 R101, RZ, RZ, R151 ;  /* 0x000000ffff657224 */ /* 0x000fe200078e0097 */
[----:B------:R-:W-:-:S02]  /*f590*/  FMNMX.FTZ R54, R13, R54, !PT ;  /* 0x000000360d367209 */ /* 0x000fc40007810000 */
[----:B------:R-:W-:Y:S02]  /*f5a0*/  ISETP.GT.AND P2, PT, R34, 0x29, PT ;  /* 0x000000292200780c */ /* 0x000fe40003f44270 */
[----:B------:R-:W-:Y:S01]  /*f5b0*/  FMNMX.FTZ R54, R15, R54, !PT ;  /* 0x000000360f367209 */ /* 0x000fe20007810000 */
[----:B------:R-:W1:Y:S01]  /*f5c0*/  MUFU.TANH R24, R24 ;  /* 0x0000001800187308 */ /* 0x000e620000002400 */
[----:B--2---:R-:W-:Y:S01]  /*f5d0*/  FSEL R67, R20, -INF , P2 ;  /* 0xff80000014437808 */ /* 0x004fe20001000000 */
[----:B------:R-:W-:Y:S01]  /*f5e0*/  FFMA.FTZ R20, R45, R42, -R36 ;  /* 0x0000002a2d147223 */ /* 0x000fe20000010824 */
[----:B------:R-:W-:-:S05]  /*f5f0*/  ISETP.GT.AND P2, PT, R34, 0x31, PT ;  /* 0x000000312200780c */ /* 0x000fca0003f44270 */
[----:B------:R2:W-:Y:S01]  /*f600*/  MUFU.TANH R48, R77 ;  /* 0x0000004d00307308 */ /* 0x0005e20000002400 */
[----:B0-----:R-:W-:Y:S02]  /*f610*/  FSEL R25, R25, -INF , P2 ;  /* 0xff80000019197808 */ /* 0x001fe40001000000 */
[----:B------:R-:W-:-:S05]  /*f620*/  ISETP.GT.AND P2, PT, R34, 0x39, PT ;  /* 0x000000392200780c */ /* 0x000fca0003f44270 */
[----:B------:R-:W0:Y:S01]  /*f630*/  MUFU.TANH R28, R28 ;  /* 0x0000001c001c7308 */ /* 0x000e220000002400 */
[----:B--2---:R-:W-:Y:S01]  /*f640*/  FSEL R77, R14, -INF , P3 ;  /* 0xff8000000e4d7808 */ /* 0x004fe20001800000 */
[----:B------:R-:W-:Y:S01]  /*f650*/  FFMA.FTZ R14, R59, R42, -R36 ;  /* 0x0000002a3b0e7223 */ /* 0x000fe20000010824 */
[C---:B------:R-:W-:Y:S02]  /*f660*/  ISETP.GT.AND P3, PT, R34.reuse, 0x30, PT ;  /* 0x000000302200780c */ /* 0x040fe40003f64270 */
[----:B------:R-:W-:Y:S02]  /*f670*/  FMNMX.FTZ R54, R77, R54, !PT ;  /* 0x000000364d367209 */ /* 0x000fe40007810000 */
[----:B------:R-:W-:Y:S01]  /*f680*/  FSEL R21, R21, -INF , P3 ;  /* 0xff80000015157808 */ /* 0x000fe20001800000 */
[----:B------:R-:W2:Y:S01]  /*f690*/  MUFU.TANH R29, R29 ;  /* 0x0000001d001d7308 */ /* 0x000ea20000002400 */
[----:B------:R-:W-:Y:S02]  /*f6a0*/  FMNMX.FTZ R54, R67, R54, !PT ;  /* 0x0000003643367209 */ /* 0x000fe40007810000 */
[----:B------:R-:W-:-:S02]  /*f6b0*/  ISETP.GT.AND P3, PT, R34, 0x38, PT ;  /* 0x000000382200780c */ /* 0x000fc40003f64270 */
[----:B------:R-:W-:Y:S02]  /*f6c0*/  FMNMX.FTZ R54, R21, R54, !PT ;  /* 0x0000003615367209 */ /* 0x000fe40007810000 */
[----:B-1----:R-:W-:Y:S01]  /*f6d0*/  FSEL R53, R24, -INF , P3 ;  /* 0xff80000018357808 */ /* 0x002fe20001800000 */
[----:B------:R-:W1:Y:S01]  /*f6e0*/  MUFU.TANH R32, R32 ;  /* 0x0000002000207308 */ /* 0x000e620000002400 */
[----:B------:R-:W-:Y:S01]  /*f6f0*/  FMNMX.FTZ R54, R25, R54, !PT ;  /* 0x0000003619367209 */ /* 0x000fe20007810000 */
[-CC-:B------:R-:W-:Y:S01]  /*f700*/  FFMA.FTZ R24, R39, R42.reuse, -R36.reuse ;  /* 0x0000002a27187223 */ /* 0x180fe20000010824 */
[----:B------:R-:W-:Y:S02]  /*f710*/  ISETP.GT.AND P3, PT, R34, 0x40, PT ;  /* 0x000000402200780c */ /* 0x000fe40003f64270 */
[----:B0-----:R-:W-:Y:S01]  /*f720*/  FSEL R55, R28, -INF , P2 ;  /* 0xff8000001c377808 */ /* 0x001fe20001000000 */
[----:B------:R-:W-:Y:S01]  /*f730*/  FFMA.FTZ R28, R27, R42, -R36 ;  /* 0x0000002a1b1c7223 */ /* 0x000fe20000010824 */
[----:B------:R-:W-:Y:S01]  /*f740*/  FMNMX.FTZ R54, R53, R54, !PT ;  /* 0x0000003635367209 */ /* 0x000fe20007810000 */
[----:B------:R-:W0:Y:S01]  /*f750*/  MUFU.TANH R60, R60 ;  /* 0x0000003c003c7308 */ /* 0x000e220000002400 */
[----:B------:R-:W-:-:S02]  /*f760*/  ISETP.GT.AND P2, PT, R34, 0x41, PT ;  /* 0x000000412200780c */ /* 0x000fc40003f44270 */
[----:B--2---:R-:W-:Y:S02]  /*f770*/  FSEL R29, R29, -INF , P3 ;  /* 0xff8000001d1d7808 */ /* 0x004fe40001800000 */
[----:B------:R-:W-:Y:S02]  /*f780*/  FMNMX.FTZ R54, R55, R54, !PT ;  /* 0x0000003637367209 */ /* 0x000fe40007810000 */
[----:B------:R-:W-:Y:S01]  /*f790*/  ISETP.GT.AND P3, PT, R34, 0x48, PT ;  /* 0x000000482200780c */ /* 0x000fe20003f64270 */
[----:B------:R-:W2:Y:S01]  /*f7a0*/  MUFU.TANH R64, R64 ;  /* 0x0000004000407308 */ /* 0x000ea20000002400 */
[----:B-1----:R-:W-:Y:S01]  /*f7b0*/  FSEL R57, R32, -INF , P2 ;  /* 0xff80000020397808 */ /* 0x002fe20001000000 */
[----:B------:R-:W-:Y:S01]  /*f7c0*/  FFMA.FTZ R32, R35, R42, -R36 ;  /* 0x0000002a23207223 */ /* 0x000fe20000010824 */
[----:B------:R-:W-:Y:S02]  /*f7d0*/  FMNMX.FTZ R54, R29, R54, !PT ;  /* 0x000000361d367209 */ /* 0x000fe40007810000 */
[----:B------:R-:W-:-:S02]  /*f7e0*/  ISETP.GT.AND P2, PT, R34, 0x49, PT ;  /* 0x000000492200780c */ /* 0x000fc40003f44270 */
[----:B------:R-:W-:Y:S01]  /*f7f0*/  FMNMX.FTZ R54, R57, R54, !PT ;  /* 0x0000003639367209 */ /* 0x000fe20007810000 */
[----:B------:R-:W1:Y:S01]  /*f800*/  MUFU.TANH R68, R68 ;  /* 0x0000004400447308 */ /* 0x000e620000002400 */
[----:B------:R-:W-:Y:S01]  /*f810*/  FSEL R59, R38, -INF , P2 ;  /* 0xff800000263b7808 */ /* 0x000fe20001000000 */
[----:B------:R-:W-:Y:S01]  /*f820*/  FFMA.FTZ R38, R51, R42, -R36 ;  /* 0x0000002a33267223 */ /* 0x000fe20000010824 */
[----:B------:R-:W-:-:S04]  /*f830*/  ISETP.GT.AND P2, PT, R34, 0x51, PT ;  /* 0x000000512200780c */ /* 0x000fc80003f44270 */
[----:B------:R-:W-:Y:S01]  /*f840*/  FSEL R89, R40, -INF , P2 ;  /* 0xff80000028597808 */ /* 0x000fe20001000000 */
[----:B------:R0:W-:Y:S01]  /*f850*/  MUFU.TANH R50, R81 ;  /* 0x0000005100327308 */ /* 0x0001e20000002400 */
[----:B------:R-:W-:Y:S01]  /*f860*/  ISETP.GT.AND P2, PT, R34, 0x59, PT ;  /* 0x000000592200780c */ /* 0x000fe20003f44270 */
[----:B------:R-:W-:-:S03]  /*f870*/  FFMA.FTZ R40, R71, R42, -R36 ;  /* 0x0000002a47287223 */ /* 0x000fc60000010824 */
[----:B------:R-:W-:Y:S01]  /*f880*/  FSEL R45, R44, -INF , P2 ;  /* 0xff8000002c2d7808 */ /* 0x000fe20001000000 */
[----:B------:R-:W-:Y:S01]  /*f890*/  FFMA.FTZ R44, R79, R42, -R36 ;  /* 0x0000002a4f2c7223 */ /* 0x000fe20000010824 */
[----:B------:R-:W-:Y:S01]  /*f8a0*/  ISETP.GT.AND P2, PT, R34, 0x61, PT ;  /* 0x000000612200780c */ /* 0x000fe20003f44270 */
[----:B------:R-:W3:Y:S01]  /*f8b0*/  MUFU.TANH R72, R72 ;  /* 0x0000004800487308 */ /* 0x000ee20000002400 */
[----:B0-----:R-:W-:Y:S02]  /*f8c0*/  FSEL R81, R60, -INF , P3 ;  /* 0xff8000003c517808 */ /* 0x001fe40001800000 */
[----:B------:R-:W-:Y:S02]  /*f8d0*/  ISETP.GT.AND P3, PT, R34, 0x50, PT ;  /* 0x000000502200780c */ /* 0x000fe40003f64270 */
[----:B------:R-:W-:Y:S02]  /*f8e0*/  FMNMX.FTZ R54, R81, R54, !PT ;  /* 0x0000003651367209 */ /* 0x000fe40007810000 */
[----:B------:R-:W-:Y:S01]  /*f8f0*/  FSEL R41, R46, -INF , P2 ;  /* 0xff8000002e297808 */ /* 0x000fe20001000000 */
[----:B------:R2:W-:Y:S01]  /*f900*/  MUFU.TANH R52, R85 ;  /* 0x0000005500347308 */ /* 0x0005e20000002400 */
[----:B------:R-:W-:-:S02]  /*f910*/  FMNMX.FTZ R54, R59, R54, !PT ;  /* 0x000000363b367209 */ /* 0x000fc40007810000 */
[----:B------:R-:W-:-:S04]  /*f920*/  ISETP.GT.AND P2, PT, R34, 0x69, PT ;  /* 0x000000692200780c */ /* 0x000fc80003f44270 */
[----:B------:R-:W-:Y:S01]  /*f930*/  FSEL R39, R48, -INF , P2 ;  /* 0xff80000030277808 */ /* 0x000fe20001000000 */
[----:B------:R-:W0:Y:S01]  /*f940*/  MUFU.TANH R76, R76 ;  /* 0x0000004c004c7308 */ /* 0x000e220000002400 */
[----:B--2---:R-:W-:Y:S02]  /*f950*/  FSEL R85, R64, -INF , P3 ;  /* 0xff80000040557808 */ /* 0x004fe40001800000 */
[----:B------:R-:W-:Y:S02]  /*f960*/  ISETP.GT.AND P3, PT, R34, 0x58, PT ;  /* 0x000000582200780c */ /* 0x000fe40003f64270 */
[----:B------:R-:W-:Y:S02]  /*f970*/  FMNMX.FTZ R54, R85, R54, !PT ;  /* 0x0000003655367209 */ /* 0x000fe40007810000 */
[----:B-1----:R-:W-:Y:S01]  /*f980*/  FSEL R49, R68, -INF , P3 ;  /* 0xff80000044317808 */ /* 0x002fe20001800000 */
[----:B------:R-:W1:Y:S01]  /*f990*/  MUFU.TANH R80, R80 ;  /* 0x0000005000507308 */ /* 0x000e620000002400 */
[----:B------:R-:W-:-:S02]  /*f9a0*/  FMNMX.FTZ R54, R89, R54, !PT ;  /* 0x0000003659367209 */ /* 0x000fc40007810000 */
[----:B------:R-:W-:Y:S02]  /*f9b0*/  ISETP.GT.AND P3, PT, R34, 0x60, PT ;  /* 0x000000602200780c */ /* 0x000fe40003f64270 */
[----:B------:R-:W-:Y:S02]  /*f9c0*/  FMNMX.FTZ R54, R49, R54, !PT ;  /* 0x0000003631367209 */ /* 0x000fe40007810000 */
[----:B---3--:R-:W-:Y:S01]  /*f9d0*/  FSEL R91, R72, -INF , P3 ;  /* 0xff800000485b7808 */ /* 0x008fe20001800000 */
[----:B------:R-:W2:Y:S01]  /*f9e0*/  MUFU.TANH R84, R84 ;  /* 0x0000005400547308 */ /* 0x000ea20000002400 */
[----:B------:R-:W-:Y:S02]  /*f9f0*/  FMNMX.FTZ R54, R45, R54, !PT ;  /* 0x000000362d367209 */ /* 0x000fe40007810000 */
[----:B------:R-:W-:Y:S02]  /*fa00*/  ISETP.GT.AND P3, PT, R34, 0x68, PT ;  /* 0x000000682200780c */ /* 0x000fe40003f64270 */
[----:B------:R-:W-:-:S02]  /*fa10*/  FMNMX.FTZ R54, R91, R54, !PT ;  /* 0x000000365b367209 */ /* 0x000fc40007810000 */
[----:B0-----:R-:W-:Y:S01]  /*fa20*/  FSEL R93, R76, -INF , P3 ;  /* 0xff8000004c5d7808 */ /* 0x001fe20001800000 */
[----:B------:R-:W0:Y:S01]  /*fa30*/  MUFU.EX2 R181, R181 ;  /* 0x000000b500b57308 */ /* 0x000e220000000800 */
[----:B------:R-:W-:Y:S02]  /*fa40*/  FMNMX.FTZ R54, R41, R54, !PT ;  /* 0x0000003629367209 */ /* 0x000fe40007810000 */
[C---:B------:R-:W-:Y:S02]  /*fa50*/  ISETP.GT.AND P3, PT, R34.reuse, 0x70, PT ;  /* 0x000000702200780c */ /* 0x040fe40003f64270 */
[----:B------:R-:W-:Y:S02]  /*fa60*/  FMNMX.FTZ R54, R93, R54, !PT ;  /* 0x000000365d367209 */ /* 0x000fe40007810000 */
[----:B------:R-:W-:Y:S01]  /*fa70*/  ISETP.GT.AND P2, PT, R34, 0x71, PT ;  /* 0x000000712200780c */ /* 0x000fe20003f44270 */
[----:B------:R-:W3:Y:S01]  /*fa80*/  MUFU.EX2 R183, R183 ;  /* 0x000000b700b77308 */ /* 0x000ee20000000800 */
[----:B-1----:R-:W-:-:S02]  /*fa90*/  FSEL R95, R80, -INF , P3 ;  /* 0xff800000505f7808 */ /* 0x002fc40001800000 */
[----:B------:R-:W-:Y:S02]  /*faa0*/  FMNMX.FTZ R54, R39, R54, !PT ;  /* 0x0000003627367209 */ /* 0x000fe40007810000 */
[----:B------:R-:W-:Y:S02]  /*fab0*/  ISETP.GT.AND P3, PT, R34, 0x78, PT ;  /* 0x000000782200780c */ /* 0x000fe40003f64270 */
[----:B------:R-:W-:Y:S01]  /*fac0*/  FSEL R33, R50, -INF , P2 ;  /* 0xff80000032217808 */ /* 0x000fe20001000000 */
[----:B------:R-:W1:Y:S01]  /*fad0*/  MUFU.EX2 R6, R6 ;  /* 0x0000000600067308 */ /* 0x000e620000000800 */
[----:B------:R-:W-:Y:S02]  /*fae0*/  FMNMX.FTZ R54, R95, R54, !PT ;  /* 0x000000365f367209 */ /* 0x000fe40007810000 */
[----:B------:R-:W-:Y:S01]  /*faf0*/  ISETP.GT.AND P2, PT, R34, 0x79, PT ;  /* 0x000000792200780c */ /* 0x000fe20003f44270 */
[-CC-:B------:R-:W-:Y:S01]  /*fb00*/  FFMA.FTZ R34, R43, R42.reuse, -R36.reuse ;  /* 0x0000002a2b227223 */ /* 0x180fe20000010824 */
[----:B--2---:R-:W-:Y:S01]  /*fb10*/  FSEL R99, R84, -INF , P3 ;  /* 0xff80000054637808 */ /* 0x004fe20001800000 */
[----:B------:R-:W-:Y:S01]  /*fb20*/  FFMA.FTZ R36, R97, R42, -R36 ;  /* 0x0000002a61247223 */ /* 0x000fe20000010824 */
[----:B------:R-:W-:Y:S01]  /*fb30*/  FMNMX.FTZ R54, R33, R54, !PT ;  /* 0x0000003621367209 */ /* 0x000fe20007810000 */
[----:B------:R-:W2:Y:S01]  /*fb40*/  MUFU.EX2 R177, R177 ;  /* 0x000000b100b17308 */ /* 0x000ea20000000800 */
[----:B------:R-:W-:Y:S01]  /*fb50*/  FSEL R27, R52, -INF , P2 ;  /* 0xff800000341b7808 */ /* 0x000fe20001000000 */
[----:B------:R-:W-:Y:S01]  /*fb60*/  IMAD.MOV.U32 R97, RZ, RZ, R151 ;  /* 0x000000ffff617224 */ /* 0x000fe200078e0097 */
[----:B------:R-:W-:-:S02]  /*fb70*/  FMNMX.FTZ R54, R99, R54, !PT ;  /* 0x0000003663367209 */ /* 0x000fc40007810000 */
[----:B------:R-:W-:Y:S02]  /*fb80*/  IADD3 R52, R198, -R195, RZ ;  /* 0x800000c3c6347210 */ /* 0x000fe40007ffe0ff */
[----:B------:R-:W-:Y:S01]  /*fb90*/  FMNMX.FTZ R54, R27, R54, !PT ;  /* 0x000000361b367209 */ /* 0x000fe20007810000 */
[----:B------:R-:W4:Y:S02]  /*fba0*/  MUFU.EX2 R8, R8 ;  /* 0x0000000800087308 */ /* 0x000f240000000800 */
[----:B------:R-:W-:Y:S02]  /*fbb0*/  IMAD R52, R193, 0x80, R52 ;  /* 0x00000080c1347824 */ /* 0x000fe400078e0234 */
[----:B------:R-:W0:Y:S03]  /*fbc0*/  SHFL.BFLY PT, R31, R54, 0x2, 0x1f ;  /* 0x0c401f00361f7f89 */ /* 0x000e2600000e0000 */
[----:B------:R-:W-:Y:S01]  /*fbd0*/  SHF.R.S32.HI R43, RZ, 0x1f, R52 ;  /* 0x0000001fff2b7819 */ /* 0x000fe20000011434 */
[----:B------:R-:W4:Y:S08]  /*fbe0*/  MUFU.EX2 R179, R179 ;  /* 0x000000b300b37308 */ /* 0x000f300000000800 */
[----:B------:R-:W4:Y:S08]  /*fbf0*/  MUFU.EX2 R10, R10 ;  /* 0x0000000a000a7308 */ /* 0x000f300000000800 */
        /* <DEDUP_REMOVED lines=9> */
[----:B------:R-:W-:Y:S02]  /*fc90*/  FMUL.FTZ R31, R35, R42 ;  /* 0x0000002a231f7220 */ /* 0x000fe40000410000 */
[----:B------:R-:W-:Y:S03]  /*fca0*/  MUFU.EX2 R20, R20 ;  /* 0x0000001400147308 */ /* 0x000fe60000000800 */
[----:B------:R-:W-:-:S05]  /*fcb0*/  FSEL R48, R31, RZ, P2 ;  /* 0x000000ff1f307208 */ /* 0x000fca0001000000 */
[-CC-:B------:R-:W-:Y:S01]  /*fcc0*/  FFMA.FTZ R180, R65, R42.reuse, -R48.reuse ;  /* 0x0000002a41b47223 */ /* 0x180fe20000010830 */
[-C--:B------:R-:W-:Y:S01]  /*fcd0*/  FFMA.FTZ R31, R30, R42.reuse, -R48 ;  /* 0x0000002a1e1f7223 */ /* 0x080fe20000010830 */
[----:B------:R-:W-:Y:S01]  /*fce0*/  FADD.FTZ R30, R181, R26 ;  /* 0x0000001ab51e7221 */ /* 0x000fe20000010000 */
[-CC-:B------:R-:W-:Y:S01]  /*fcf0*/  FFMA.FTZ R182, R3, R42.reuse, -R48.reuse ;  /* 0x0000002a03b67223 */ /* 0x180fe20000010830 */
[-CC-:B------:R-:W-:Y:S01]  /*fd00*/  FFMA.FTZ R3, R5, R42.reuse, -R48.reuse ;  /* 0x0000002a05037223 */ /* 0x180fe20000010830 */
[-C--:B------:R-:W-:Y:S01]  /*fd10*/  FFMA.FTZ R176, R9, R42.reuse, -R48 ;  /* 0x0000002a09b07223 */ /* 0x080fe20000010830 */
[----:B------:R-:W-:Y:S01]  /*fd20*/  MUFU.EX2 R180, R180 ;  /* 0x000000b400b47308 */ /* 0x000fe20000000800 */
[----:B---3--:R-:W-:Y:S01]  /*fd30*/  FADD.FTZ R5, R183, R30 ;  /* 0x0000001eb7057221 */ /* 0x008fe20000010000 */
[-CC-:B------:R-:W-:Y:S01]  /*fd40*/  FFMA.FTZ R9, R11, R42.reuse, -R48.reuse ;  /* 0x0000002a0b097223 */ /* 0x180fe20000010830 */
[-CC-:B------:R-:W-:Y:S01]  /*fd50*/  FFMA.FTZ R178, R69, R42.reuse, -R48.reuse ;  /* 0x0000002a45b27223 */ /* 0x180fe20000010830 */
[-CC-:B------:R-:W-:Y:S01]  /*fd60*/  FFMA.FTZ R11, R73, R42.reuse, -R48.reuse ;  /* 0x0000002a490b7223 */ /* 0x180fe20000010830 */
[----:B-1----:R-:W-:Y:S01]  /*fd70*/  FADD.FTZ R30, R6, R5 ;  /* 0x00000005061e7221 */ /* 0x002fe20000010000 */
[-CC-:B------:R-:W-:Y:S01]  /*fd80*/  FFMA.FTZ R172, R13, R42.reuse, -R48.reuse ;  /* 0x0000002a0dac7223 */ /* 0x180fe20000010830 */
[-C--:B------:R-:W-:Y:S01]  /*fd90*/  FFMA.FTZ R13, R15, R42.reuse, -R48 ;  /* 0x0000002a0f0d7223 */ /* 0x080fe20000010830 */
[----:B------:R-:W0:Y:S01]  /*fda0*/  MUFU.EX2 R31, R31 ;  /* 0x0000001f001f7308 */ /* 0x000e220000000800 */
[----:B--2---:R-:W-:Y:S01]  /*fdb0*/  FADD.FTZ R5, R177, R30 ;  /* 0x0000001eb1057221 */ /* 0x004fe20000010000 */
        /* <DEDUP_REMOVED lines=14> */
[----:B------:R-:W2:Y:S01]  /*fea0*/  MUFU.EX2 R3, R3 ;  /* 0x0000000300037308 */ /* 0x000ea20000000800 */
[----:B0-----:R-:W-:Y:S01]  /*feb0*/  FADD.FTZ R5, R180, R31 ;  /* 0x0000001fb4057221 */ /* 0x001fe20000010000 */
[----:B------:R-:W-:Y:S01]  /*fec0*/  FADD.FTZ R37, R173, R50 ;  /* 0x00000032ad257221 */ /* 0x000fe20000010000 */
[-CC-:B------:R-:W-:Y:S01]  /*fed0*/  FFMA.FTZ R85, R85, R42.reuse, -R48.reuse ;  /* 0x0000002a55557223 */ /* 0x180fe20000010830 */
[-CC-:B------:R-:W-:Y:S01]  /*fee0*/  FFMA.FTZ R89, R89, R42.reuse, -R48.reuse ;  /* 0x0000002a59597223 */ /* 0x180fe20000010830 */
[-CC-:B------:R-:W-:Y:S01]  /*fef0*/  FFMA.FTZ R49, R49, R42.reuse, -R48.reuse ;  /* 0x0000002a31317223 */ /* 0x180fe20000010830 */
[----:B------:R-:W-:Y:S01]  /*ff00*/  FADD.FTZ R50, R12, R37 ;  /* 0x000000250c327221 */ /* 0x000fe20000010000 */
[----:B------:R-:W-:Y:S01]  /*ff10*/  F2FP.F16.F32.PACK_AB R183, R6, R183 ;  /* 0x000000b706b7723e */ /* 0x000fe200000000ff */
[----:B------:R-:W0:Y:S01]  /*ff20*/  MUFU.EX2 R176, R176 ;  /* 0x000000b000b07308 */ /* 0x000e220000000800 */
[----:B-1----:R-:W-:Y:S01]  /*ff30*/  FADD.FTZ R30, R182, R5 ;  /* 0x00000005b61e7221 */ /* 0x002fe20000010000 */
        /* <DEDUP_REMOVED lines=10> */
[----:B------:R-:W-:Y:S01]  /*ffe0*/  FFMA.FTZ R27, R27, R42, -R48 ;  /* 0x0000002a1b1b7223 */ /* 0x000fe20000010830 */
[----:B------:R-:W-:-:S02]  /*fff0*/  F2FP.F16.F32.PACK_AB R180, R31, R180 ;  /* 0x000000b41fb4723e */ /* 0x000fc400000000ff */
[----:B------:R-:W-:Y:S01]  /*10000*/  F2FP.F16.F32.PACK_AB R173, R12, R173 ;  /* 0x000000ad0cad723e */ /* 0x000fe200000000ff */
[----:B------:R-:W2:Y:S01]  /*10010*/  MUFU.EX2 R178, R178 ;  /* 0x000000b200b27308 */ /* 0x000ea20000000800 */
[----:B0-----:R-:W-:Y:S01]  /*10020*/  FADD.FTZ R30, R176, R5 ;  /* 0x00000005b01e7221 */ /* 0x001fe20000010000 */
[----:B------:R-:W-:Y:S01]  /*10030*/  FADD.FTZ R5, R175, R50 ;  /* 0x00000032af057221 */ /* 0x000fe20000010000 */
[----:B------:R-:W-:Y:S01]  /*10040*/  VIADD R12, R123, 0xfffffffe ;  /* 0xfffffffe7b0c7836 */ /* 0x000fe20000000000 */
[----:B------:R-:W-:Y:S01]  /*10050*/  F2FP.F16.F32.PACK_AB R182, R3, R182 ;  /* 0x000000b603b6723e */ /* 0x000fe200000000ff */
[----:B------:R-:W-:Y:S02]  /*10060*/  IMAD.MOV.U32 R123, RZ, RZ, R151 ;  /* 0x000000ffff7b7224 */ /* 0x000fe400078e0097 */
[----:B------:R-:W-:Y:S01]  /*10070*/  FADD.FTZ R50, R14, R5 ;  /* 0x000000050e327221 */ /* 0x000fe20000010000 */
[----:B------:R-:W-:Y:S01]  /*10080*/  LEA.HI R5, R43, R52, RZ, 0x7 ;  /* 0x000000342b057211 */ /* 0x000fe200078f38ff */
[----:B------:R-:W0:Y:S01]  /*10090*/  MUFU.EX2 R11, R11 ;  /* 0x0000000b000b7308 */ /* 0x000e220000000800 */
[----:B-1----:R-:W-:Y:S01]  /*100a0*/  FADD.FTZ R37, R9, R30 ;  /* 0x0000001e09257221 */ /* 0x002fe20000010000 */
[----:B------:R-:W-:Y:S01]  /*100b0*/  FADD.FTZ R43, R169, R50 ;  /* 0x00000032a92b7221 */ /* 0x000fe20000010000 */
[----:B------:R-:W-:-:S02]  /*100c0*/  SHF.R.S32.HI R5, RZ, 0x7, R5 ;  /* 0x00000007ff057819 */ /* 0x000fc40000011405 */
[----:B------:R-:W-:Y:S01]  /*100d0*/  F2FP.F16.F32.PACK_AB R181, R26, R181 ;  /* 0x000000b51ab5723e */ /* 0x000fe200000000ff */
[----:B------:R-:W-:Y:S01]  /*100e0*/  FADD.FTZ R50, R20, R43 ;  /* 0x0000002b14327221 */ /* 0x000fe20000010000 */
[----:B------:R-:W-:Y:S01]  /*100f0*/  VIMNMX R5, RZ, R5, !PT ;  /* 0x00000005ff057248 */ /* 0x000fe20007fe0100 */
[----:B------:R-:W1:Y:S01]  /*10100*/  MUFU.EX2 R172, R172 ;  /* 0x000000ac00ac7308 */ /* 0x000e620000000800 */
[----:B--2---:R-:W-:Y:S01]  /*10110*/  FADD.FTZ R30, R178, R37 ;  /* 0x00000025b21e7221 */ /* 0x004fe20000010000 */
[----:B------:R-:W-:Y:S02]  /*10120*/  F2FP.F16.F32.PACK_AB R177, R8, R177 ;  /* 0x000000b108b1723e */ /* 0x000fe400000000ff */
[----:B------:R-:W-:Y:S02]  /*10130*/  ISETP.GE.AND P2, PT, R12, R5, PT ;  /* 0x000000050c00720c */ /* 0x000fe40003f46270 */
        /* <DEDUP_REMOVED lines=8> */
[----:B------:R-:W-:-:S06]  /*101c0*/  F2FP.F16.F32.PACK_AB R178, R11, R178 ;  /* 0x000000b20bb2723e */ /* 0x000fcc00000000ff */
        /* <DEDUP_REMOVED lines=55> */
[----:B------:R-:W-:Y:S01]  /*10540*/  MUFU.EX2 R163, R163 ;  /* 0x000000a300a37308 */ /* 0x000fe20000000800 */
[C---:B0-----:R-:W-:Y:S01]  /*10550*/  FADD.FTZ R6, R40.reuse, R37 ;  /* 0x0000002528067221 */ /* 0x041fe20000010000 */
[----:B------:R-:W-:-:S06]  /*10560*/  F2FP.F16.F32.PACK_AB R161, R40, R161 ;  /* 0x000000a128a1723e */ /* 0x000fcc00000000ff */
[----:B------:R0:W2:Y:S01]  /*10570*/  MUFU.EX2 R156, R89 ;  /* 0x00000059009c7308 */ /* 0x0000a20000000800 */
[----:B-1----:R-:W-:-:S07]  /*10580*/  FADD.FTZ R37, R85, R0 ;  /* 0x0000000055257221 */ /* 0x002fce0000010000 */
[----:B------:R-:W-:Y:S01]  /*10590*/  MUFU.EX2 R44, R44 ;  /* 0x0000002c002c7308 */ /* 0x000fe20000000800 */
[----:B0-----:R-:W-:-:S07]  /*105a0*/  IMAD.MOV.U32 R89, RZ, RZ, R151 ;  /* 0x000000ffff597224 */ /* 0x001fce00078e0097 */
[----:B------:R-:W0:Y:S01]  /*105b0*/  MUFU.EX2 R49, R49 ;  /* 0x0000003100317308 */ /* 0x000e220000000800 */
[C---:B--2---:R-:W-:Y:S01]  /*105c0*/  FADD.FTZ R0, R156.reuse, R37 ;  /* 0x000000259c007221 */ /* 0x044fe20000010000 */
[----:B------:R-:W-:-:S06]  /*105d0*/  F2FP.F16.F32.PACK_AB R156, R156, R85 ;  /* 0x000000559c9c723e */ /* 0x000fcc00000000ff */
[----:B------:R-:W-:Y:S08]  /*105e0*/  MUFU.EX2 R165, R165 ;  /* 0x000000a500a57308 */ /* 0x000ff00000000800 */
[----:B------:R-:W1:Y:S01]  /*105f0*/  MUFU.EX2 R158, R45 ;  /* 0x0000002d009e7308 */ /* 0x000e620000000800 */
[----:B0-----:R-:W-:-:S07]  /*10600*/  FADD.FTZ R37, R49, R0 ;  /* 0x0000000031257221 */ /* 0x001fce0000010000 */
[----:B------:R-:W-:Y:S08]  /*10610*/  MUFU.EX2 R46, R87 ;  /* 0x00000057002e7308 */ /* 0x000ff00000000800 */
[----:B------:R-:W0:Y:S01]  /*10620*/  MUFU.EX2 R91, R91 ;  /* 0x0000005b005b7308 */ /* 0x000e220000000800 */
[C---:B-1----:R-:W-:Y:S01]  /*10630*/  FADD.FTZ R0, R158.reuse, R37 ;  /* 0x000000259e007221 */ /* 0x042fe20000010000 */
[----:B------:R-:W-:-:S06]  /*10640*/  F2FP.F16.F32.PACK_AB R158, R158, R49 ;  /* 0x000000319e9e723e */ /* 0x000fcc00000000ff */
[----:B------:R-:W1:Y:S08]  /*10650*/  MUFU.EX2 R167, R167 ;  /* 0x000000a700a77308 */ /* 0x000e700000000800 */
[----:B------:R2:W3:Y:S01]  /*10660*/  MUFU.EX2 R160, R41 ;  /* 0x0000002900a07308 */ /* 0x0004e20000000800 */
[----:B0-----:R-:W-:-:S07]  /*10670*/  FADD.FTZ R37, R91, R0 ;  /* 0x000000005b257221 */ /* 0x001fce0000010000 */
[----:B------:R-:W0:Y:S01]  /*10680*/  MUFU.EX2 R93, R93 ;  /* 0x0000005d005d7308 */ /* 0x000e220000000800 */
[----:B--2---:R-:W-:Y:S01]  /*10690*/  FADD.FTZ R41, R163, R6 ;  /* 0x00000006a3297221 */ /* 0x004fe20000010000 */
[----:B------:R-:W-:-:S03]  /*106a0*/  F2FP.F16.F32.PACK_AB R163, R44, R163 ;  /* 0x000000a32ca3723e */ /* 0x000fc600000000ff */
[----:B------:R-:W-:-:S03]  /*106b0*/  FADD.FTZ R6, R44, R41 ;  /* 0x000000292c067221 */ /* 0x000fc60000010000 */
[----:B------:R2:W4:Y:S08]  /*106c0*/  MUFU.EX2 R162, R39 ;  /* 0x0000002700a27308 */ /* 0x0005300000000800 */
[----:B------:R-:W4:Y:S01]  /*106d0*/  MUFU.EX2 R95, R95 ;  /* 0x0000005f005f7308 */ /* 0x000f220000000800 */
[----:B--2---:R-:W-:Y:S01]  /*106e0*/  FADD.FTZ R39, R165, R6 ;  /* 0x00000006a5277221 */ /* 0x004fe20000010000 */
[----:B------:R-:W-:-:S03]  /*106f0*/  F2FP.F16.F32.PACK_AB R165, R46, R165 ;  /* 0x000000a52ea5723e */ /* 0x000fc600000000ff */
[----:B------:R-:W-:-:S03]  /*10700*/  FADD.FTZ R6, R46, R39 ;  /* 0x000000272e067221 */ /* 0x000fc60000010000 */
[----:B------:R-:W2:Y:S01]  /*10710*/  MUFU.EX2 R164, R33 ;  /* 0x0000002100a47308 */ /* 0x000ea20000000800 */
[----:B-1----:R-:W-:Y:S01]  /*10720*/  FADD.FTZ R39, R167, R6 ;  /* 0x00000006a7277221 */ /* 0x002fe20000010000 */
[C---:B---3--:R-:W-:Y:S01]  /*10730*/  FADD.FTZ R6, R160.reuse, R37 ;  /* 0x00000025a0067221 */ /* 0x048fe20000010000 */
[----:B------:R-:W-:Y:S01]  /*10740*/  F2FP.F16.F32.PACK_AB R160, R160, R91 ;  /* 0x0000005ba0a0723e */ /* 0x000fe200000000ff */
[----:B------:R-:W-:Y:S02]  /*10750*/  IMAD.MOV.U32 R91, RZ, RZ, R151 ;  /* 0x000000ffff5b7224 */ /* 0x000fe400078e0097 */
[----:B0-----:R-:W-:Y:S02]  /*10760*/  FADD.FTZ R31, R93, R6 ;  /* 0x000000065d1f7221 */ /* 0x001fe40000010000 */
[----:B------:R-:W0:Y:S02]  /*10770*/  MUFU.EX2 R99, R99 ;  /* 0x0000006300637308 */ /* 0x000e240000000800 */
[C---:B----4-:R-:W-:Y:S01]  /*10780*/  FADD.FTZ R6, R162.reuse, R31 ;  /* 0x0000001fa2067221 */ /* 0x050fe20000010000 */
[----:B------:R-:W-:Y:S01]  /*10790*/  F2FP.F16.F32.PACK_AB R162, R162, R93 ;  /* 0x0000005da2a2723e */ /* 0x000fe200000000ff */
[----:B------:R-:W-:-:S02]  /*107a0*/  IMAD.MOV.U32 R93, RZ, RZ, R151 ;  /* 0x000000ffff5d7224 */ /* 0x000fc400078e0097 */
[----:B------:R-:W-:Y:S02]  /*107b0*/  FADD.FTZ R3, R95, R6 ;  /* 0x000000065f037221 */ /* 0x000fe40000010000 */
[----:B------:R-:W1:Y:S02]  /*107c0*/  MUFU.EX2 R166, R27 ;  /* 0x0000001b00a67308 */ /* 0x000e640000000800 */
[C---:B--2---:R-:W-:Y:S01]  /*107d0*/  FADD.FTZ R6, R164.reuse, R3 ;  /* 0x00000003a4067221 */ /* 0x044fe20000010000 */
[----:B------:R-:W-:Y:S01]  /*107e0*/  F2FP.F16.F32.PACK_AB R164, R164, R95 ;  /* 0x0000005fa4a4723e */ /* 0x000fe200000000ff */
[----:B------:R-:W-:-:S04]  /*107f0*/  IMAD.MOV.U32 R95, RZ, RZ, R151 ;  /* 0x000000ffff5f7224 */ /* 0x000fc800078e0097 */
[----:B------:R-:W2:Y:S01]  /*10800*/  MUFU.EX2 R36, R36 ;  /* 0x0000002400247308 */ /* 0x000ea20000000800 */
[----:B0-----:R-:W-:-:S04]  /*10810*/  FADD.FTZ R3, R99, R6 ;  /* 0x0000000663037221 */ /* 0x001fc80000010000 */
[C---:B-1----:R-:W-:Y:S01]  /*10820*/  FADD.FTZ R3, R166.reuse, R3 ;  /* 0x00000003a6037221 */ /* 0x042fe20000010000 */
[----:B------:R-:W-:Y:S01]  /*10830*/  F2FP.F16.F32.PACK_AB R166, R166, R99 ;  /* 0x00000063a6a6723e */ /* 0x000fe200000000ff */
[----:B------:R-:W-:Y:S02]  /*10840*/  IMAD.MOV.U32 R99, RZ, RZ, R151 ;  /* 0x000000ffff637224 */ /* 0x000fe400078e0097 */
[C---:B--2---:R-:W-:Y:S01]  /*10850*/  FADD.FTZ R0, R36.reuse, R39 ;  /* 0x0000002724007221 */ /* 0x044fe20000010000 */
[----:B------:R-:W-:Y:S01]  /*10860*/  F2FP.F16.F32.PACK_AB R167, R36, R167 ;  /* 0x000000a724a7723e */ /* 0x000fe200000000ff */
[----:B------:R-:W-:Y:S06]  /*10870*/  @!P2 BRA `(.L_x_2409) ;  /* 0x000000340038a947 */ /* 0x000fec0003800000 */
[----:B------:R-:W-:Y:S01]  /*10880*/  IMAD.MOV.U32 R10, RZ, RZ, R7 ;  /* 0x000000ffff0a7224 */ /* 0x000fe200078e0007 */
[----:B------:R-:W-:Y:S01]  /*10890*/  MOV R11, R35 ;  /* 0x00000023000b7202 */ /* 0x000fe20000000f00 */
[----:B------:R-:W-:Y:S01]  /*108a0*/  IMAD.MOV.U32 R14, RZ, RZ, R190 ;  /* 0x000000ffff0e7224 */ /* 0x000fe200078e00be */
[----:B------:R-:W-:Y:S01]  /*108b0*/  CS2R R150, SRZ ;  /* 0x0000000000967805 */ /* 0x000fe2000001ff00 */
[----:B------:R-:W-:Y:S01]  /*108c0*/  IMAD.MOV.U32 R13, RZ, RZ, R185 ;  /* 0x000000ffff0d7224 */ /* 0x000fe200078e00b9 */
        /* <DEDUP_REMOVED lines=30> */
[----:B------:R-:W-:-:S07]  /*10ab0*/  CS2R R88, SRZ ;  /* 0x0000000000587805 */ /* 0x000fce000001ff00 */
.L_x_2419:
        /* <DEDUP_REMOVED lines=10> */
.L_x_2411:
[----:B------:R-:W-:Y:S02]  /*10b60*/  LEA R6, R185, R2, 0x3 ;  /* 0x00000002b9067211 */ /* 0x000fe400078e18ff */
[----:B------:R-:W-:-:S04]  /*10b70*/  SHF.L.U32 R7, R190, 0x1f, RZ ;  /* 0x0000001fbe077819 */ /* 0x000fc800000006ff */
[----:B------:R0:W1:Y:S01]  /*10b80*/  SYNCS.PHASECHK.TRANS64.TRYWAIT P3, [R6+URZ+0x28830], R7 ;  /* 0x02883007060075a7 */ /* 0x000062000806017f */
[----:B------:R-:W-:Y:S05]  /*10b90*/  @!P0 BRA `(.L_x_2412) ;  /* 0x0000000000048947 */ /* 0x000fea0003800000 */
[----:B------:R-:W-:Y:S01]  /*10ba0*/  BPT.TRAP 0x1 ;  /* 0x000000040000795c */ /* 0x000fe20000300000 */
.L_x_2412:
[----:B------:R-:W-:Y:S04]  /*10bb0*/  BSSY B0, `(.L_x_2410) ;  /* 0x0000004000007945 */ /* 0x000fe80003800000 */
[----:B-1----:R-:W-:Y:S05]  /*10bc0*/  @P3 BRA `(.L_x_2413) ;  /* 0x0000000000083947 */ /* 0x002fea0003800000 */
[----:B------:R-:W1:Y:S02]  /*10bd0*/  SYNCS.PHASECHK.TRANS64.TRYWAIT P3, [R6+URZ+0x28830], R7 ;  /* 0x02883007060075a7 */ /* 0x000e64000806017f */
[----:B-1----:R-:W-:Y:S05]  /*10be0*/  @!P3 BRA `(.L_x_2414) ;  /* 0x000000f400c8b947 */ /* 0x002fea0003800000 */
.L_x_2413:
[----:B------:R-:W-:Y:S05]  /*10bf0*/  BSYNC B0 ;  /* 0x0000000000007941 */ /* 0x000fea0003800000 */
.L_x_2410:
        /* <DEDUP_REMOVED lines=16> */
[----:B------:R-:W-:Y:S01]  /*10d00*/  VIADD R7, R8, 0x8 ;  /* 0x0000000808077836 */ /* 0x000fe20000000000 */
[----:B------:R-:W-:Y:S02]  /*10d10*/  IADD3 R8, R6, 0x2, RZ ;  /* 0x0000000206087810 */ /* 0x000fe40007ffe0ff */
[----:B------:R-:W-:Y:S01]  /*10d20*/  R2UR UR27, R9 ;  /* 0x00000000091b72ca */ /* 0x000fe200000e0000 */
[----:B------:R-:W-:Y:S01]  /*10d30*/  IMAD.MOV.U32 R9, RZ, RZ, 0x40000040 ;  /* 0x40000040ff097424 */ /* 0x000fe200078e00ff */
[----:B------:R0:W-:Y:S01]  /*10d40*/  BAR.SYNC.DEFER_BLOCKING R7, 0x100 ;  /* 0x000400070000751d */ /* 0x0001e20000010000 */
[----:B------:R-:W-:Y:S01]  /*10d50*/  R2UR UR10, R8 ;  /* 0x00000000080a72ca */ /* 0x000fe200000e0000 */
[----:B------:R-:W-:-:S02]  /*10d60*/  VIADD R8, R6, 0x4 ;  /* 0x0000000406087836 */ /* 0x000fc40000000000 */
[----:B------:R-:W-:-:S03]  /*10d70*/  R2UR UR31, R9 ;  /* 0x00000000091f72ca */ /* 0x000fc600000e0000 */
[----:B------:R-:W-:Y:S01]  /*10d80*/  R2UR UR14, R8 ;  /* 0x00000000080e72ca */ /* 0x000fe200000e0000 */
[----:B0-----:R-:W-:Y:S01]  /*10d90*/  IMAD.MOV.U32 R7, RZ, RZ, 0x40000040 ;  /* 0x40000040ff077424 */ /* 0x001fe200078e00ff */
[----:B------:R-:W-:-:S04]  /*10da0*/  IADD3 R8, R6, 0x6, RZ ;  /* 0x0000000606087810 */ /* 0x000fc80007ffe0ff */
[----:B------:R-:W-:Y:S01]  /*10db0*/  R2UR UR18, R8 ;  /* 0x00000000081272ca */ /* 0x000fe200000e0000 */
[----:B------:R-:W-:Y:S01]  /*10dc0*/  VIADD R8, R6, 0x400 ;  /* 0x0000040006087836 */ /* 0x000fe20000000000 */
[----:B------:R-:W-:-:S04]  /*10dd0*/  R2UR UR35, R7 ;  /* 0x00000000072372ca */ /* 0x000fc800000e0000 */
[----:B------:R-:W-:Y:S02]  /*10de0*/  R2UR UR22, R8 ;  /* 0x00000000081672ca */ /* 0x000fe400000e0000 */
[----:B------:R-:W-:Y:S01]  /*10df0*/  IADD3 R8, R6, 0x402, RZ ;  /* 0x0000040206087810 */ /* 0x000fe20007ffe0ff */
[----:B------:R-:W-:-:S03]  /*10e00*/  WARPGROUP.ARRIVE ;  /* 0x00000000000079c5 */ /* 0x000fc60000000000 */
[----:B------:R-:W-:Y:S01]  /*10e10*/  R2UR UR26, R8 ;  /* 0x00000000081a72ca */ /* 0x000fe200000e0000 */
[C---:B------:R-:W-:Y:S01]  /*10e20*/  VIADD R8, R6.reuse, 0x404 ;  /* 0x0000040406087836 */ /* 0x040fe20000000000 */
[----:B------:R-:W-:Y:S01]  /*10e30*/  IADD3 R6, R6, 0x406, RZ ;  /* 0x0000040606067810 */ /* 0x000fe20007ffe0ff */
[----:B------:R-:W-:Y:S03]  /*10e40*/  HGMMA.64x128x16.F32 R24, gdesc[UR44], RZ, !UPT, gsb0 ;  /* 0x01e000002c1879f0 */ /* 0x000fe6000c0008ff */
        /* <DEDUP_REMOVED lines=27> */
.L_x_2416:
[----:B------:R-:W-:Y:S01]  /*11000*/  SHF.L.U32 R6, R14, 0x1f, RZ ;  /* 0x0000001f0e067819 */ /* 0x000fe200000006ff */
[----:B------:R-:W-:-:S04]  /*11010*/  IMAD R7, R13, 0x8, R2 ;  /* 0x000000080d077824 */ /* 0x000fc800078e0202 */
[----:B------:R0:W1:Y:S01]  /*11020*/  SYNCS.PHASECHK.TRANS64.TRYWAIT P2, [R7+URZ+0x28850], R6 ;  /* 0x02885006070075a7 */ /* 0x000062000804017f */
[----:B------:R-:W-:Y:S05]  /*11030*/  @!P0 BRA `(.L_x_2417) ;  /* 0x0000000000048947 */ /* 0x000fea0003800000 */
[----:B------:R-:W-:Y:S01]  /*11040*/  BPT.TRAP 0x1 ;  /* 0x000000040000795c */ /* 0x000fe20000300000 */
.L_x_2417:
[----:B-1----:R-:W-:Y:S05]  /*11050*/  @P2 BRA `(.L_x_2415) ;  /* 0x0000000000082947 */ /* 0x002fea0003800000 */
[----:B------:R-:W1:Y:S02]  /*11060*/  SYNCS.PHASECHK.TRANS64.TRYWAIT P2, [R7+URZ+0x28850], R6 ;  /* 0x02885006070075a7 */ /* 0x000e64000804017f */
[----:B-1----:R-:W-:Y:S05]  /*11070*/  @!P2 BRA `(.L_x_2418) ;  /* 0x000000f000b8a947 */ /* 0x002fea0003800000 */
.L_x_2415:
[----:B01----:R-:W-:Y:S01]  /*11080*/  VIADD R6, R2, 0x400 ;  /* 0x0000040002067836 */ /* 0x003fe20000000000 */
[----:B------:R-:W-:Y:S05]  /*11090*/  WARPSYNC.ALL ;  /* 0x0000000000007948 */ /* 0x000fea0003800000 */
[----:B------:R-:W-:Y:S01]  /*110a0*/  SHF.R.U32.HI R6, RZ, 0x4, R6 ;  /* 0x00000004ff067819 */ /* 0x000fe20000011606 */
[----:B------:R-:W-:Y:S01]  /*110b0*/  IMAD.MOV.U32 R7, RZ, RZ, 0x40000040 ;  /* 0x40000040ff077424 */ /* 0x000fe200078e00ff */
[----:B------:R-:W-:Y:S01]  /*110c0*/  WARPGROUP.ARRIVE ;  /* 0x00000000000079c5 */ /* 0x000fe20000000000 */
[----:B------:R-:W-:Y:S01]  /*110d0*/  IMAD.MOV.U32 R9, RZ, RZ, 0x40000040 ;  /* 0x40000040ff097424 */ /* 0x000fe200078e00ff */
[----:B------:R-:W-:Y:S01]  /*110e0*/  LOP3.LUT R6, R6, 0x3fff, RZ, 0xc0, !PT ;  /* 0x00003fff06067812 */ /* 0x000fe200078ec0ff */
[----:B------:R-:W-:Y:S01]  /*110f0*/  FMUL.FTZ R20, R27, UR7 ;  /* 0x000000071b147c20 */ /* 0x000fe20008410000 */
[----:B------:R-:W-:Y:S01]  /*11100*/  R2UR UR11, R7 ;  /* 0x00000000070b72ca */ /* 0x000fe200000e0000 */
[----:B------:R-:W-:Y:S01]  /*11110*/  FMUL.FTZ R27, R32, UR7 ;  /* 0x00000007201b7c20 */ /* 0x000fe20008410000 */
[----:B------:R-:W-:Y:S01]  /*11120*/  LOP3.LUT R6, R6, 0x4000000, RZ, 0xfc, !PT ;  /* 0x0400000006067812 */ /* 0x000fe200078efcff */
[----:B------:R-:W-:Y:S01]  /*11130*/  FMUL.FTZ R32, R38, UR7 ;  /* 0x0000000726207c20 */ /* 0x000fe20008410000 */
[----:B------:R-:W-:Y:S01]  /*11140*/  FMUL.FTZ R38, R43, UR7 ;  /* 0x000000072b267c20 */ /* 0x000fe20008410000 */
[----:B------:R-:W-:Y:S01]  /*11150*/  FMUL.FTZ R43, R50, UR7 ;  /* 0x00000007322b7c20 */ /* 0x000fe20008410000 */
[----:B------:R-:W-:Y:S01]  /*11160*/  LEA R6, R13, R6, 0xb ;  /* 0x000000060d067211 */ /* 0x000fe200078e58ff */
[----:B------:R-:W-:Y:S01]  /*11170*/  FMUL.FTZ R50, R53, UR7 ;  /* 0x0000000735327c20 */ /* 0x000fe20008410000 */
[----:B------:R-:W-:Y:S01]  /*11180*/  FMUL.FTZ R7, R24, UR7 ;  /* 0x0000000718077c20 */ /* 0x000fe20008410000 */
[----:B------:R-:W-:Y:S01]  /*11190*/  FMUL.FTZ R14, R25, UR7 ;  /* 0x00000007190e7c20 */ /* 0x000fe20008410000 */
[C---:B------:R-:W-:Y:S01]  /*111a0*/  R2UR UR10, R6.reuse ;  /* 0x00000000060a72ca */ /* 0x040fe200000e0000 */
[----:B------:R-:W-:-:S02]  /*111b0*/  VIADD R8, R6, 0x80 ;  /* 0x0000008006087836 */ /* 0x000fc40000000000 */
        /* <DEDUP_REMOVED lines=13> */
[----:B------:R-:W1:Y:S01]  /*11290*/  MUFU.TANH R14, R14 ;  /* 0x0000000e000e7308 */ /* 0x000e620000002400 */
[----:B------:R-:W-:Y:S01]  /*112a0*/  R2UR UR11, R9 ;  /* 0x00000000090b72ca */ /* 0x000fe200000e0000 */
[----:B------:R-:W-:Y:S01]  /*112b0*/  IMAD.MOV.U32 R9, RZ, RZ, 0x40000040 ;  /* 0x40000040ff097424 */ /* 0x000fe200078e00ff */
[----:B------:R-:W-:Y:S01]  /*112c0*/  IADD3 R8, R6, 0x100, RZ ;  /* 0x0000010006087810 */ /* 0x000fe20007ffe0ff */
[----:B------:R-:W-:Y:S01]  /*112d0*/  FMUL.FTZ R26, R31, UR7 ;  /* 0x000000071f1a7c20 */ /* 0x000fe20008410000 */
[----:B------:R-:W-:Y:S01]  /*112e0*/  FMUL.FTZ R30, R33, UR7 ;  /* 0x00000007211e7c20 */ /* 0x000fe20008410000 */
[----:B------:R-:W-:Y:S01]  /*112f0*/  FMUL.FTZ R31, R36, UR7 ;  /* 0x00000007241f7c20 */ /* 0x000fe20008410000 */
[----:B------:R-:W-:Y:S01]  /*11300*/  FMUL.FTZ R36, R42, UR7 ;  /* 0x000000072a247c20 */ /* 0x000fe20008410000 */
[----:B------:R-:W2:Y:S01]  /*11310*/  MUFU.TANH R21, R21 ;  /* 0x0000001500157308 */ /* 0x000ea20000002400 */
        /* <DEDUP_REMOVED lines=20> */
[----:B------:R-:W5:Y:S01]  /*11460*/  S2R R194, SR_TID.X ;  /* 0x0000000000c27919 */ /* 0x000f620000002100 */
[----:B------:R-:W-:-:S02]  /*11470*/  @!P1 IMAD R13, R13, 0x8, R2 ;  /* 0x000000080d0d9824 */ /* 0x000fc400078e0202 */
[----:B------:R-:W4:Y:S02]  /*11480*/  MUFU.TANH R30, R30 ;  /* 0x0000001e001e7308 */ /* 0x000f240000002400 */
[----:B------:R-:W-:-:S05]  /*11490*/  @!P1 VIADD R13, R13, 0x28860 ;  /* 0x000288600d0d9836 */ /* 0x000fca0000000000 */
[----:B------:R-:W-:Y:S01]  /*114a0*/  @!P1 PRMT R13, RZ, 0x654, R13 ;  /* 0x00000654ff0d9816 */ /* 0x000fe2000000000d */
[----:B------:R-:W4:Y:S08]  /*114b0*/  MUFU.TANH R31, R31 ;  /* 0x0000001f001f7308 */ /* 0x000f300000002400 */
[----:B------:R-:W4:Y:S08]  /*114c0*/  MUFU.TANH R33, R33 ;  /* 0x0000002100217308 */ /* 0x000f300000002400 */
[----:B------:R-:W-:Y:S01]  /*114d0*/  MUFU.TANH R35, R35 ;  /* 0x0000002300237308 */ /* 0x000fe20000002400 */
[----:B-----5:R-:W-:-:S07]  /*114e0*/  SHF.R.U32.HI R194, RZ, 0x7, R194 ;  /* 0x00000007ffc27819 */ /* 0x020fce00000116c2 */
[----:B------:R-:W5:Y:S08]  /*114f0*/  MUFU.TANH R37, R37 ;  /* 0x0000002500257308 */ /* 0x000f700000002400 */
[----:B------:R-:W-:Y:S08]  /*11500*/  MUFU.TANH R41, R41 ;  /* 0x0000002900297308 */ /* 0x000ff00000002400 */
[----:B------:R-:W5:Y:S08]  /*11510*/  MUFU.TANH R42, R42 ;  /* 0x0000002a002a7308 */ /* 0x000f700000002400 */
[----:B------:R-:W-:Y:S08]  /*11520*/  MUFU.TANH R45, R45 ;  /* 0x0000002d002d7308 */ /* 0x000ff00000002400 */
[----:B------:R-:W5:Y:S08]  /*11530*/  MUFU.TANH R46, R46 ;  /* 0x0000002e002e7308 */ /* 0x000f700000002400 */
[----:B------:R-:W-:Y:S08]  /*11540*/  MUFU.TANH R49, R49 ;  /* 0x0000003100317308 */ /* 0x000ff00000002400 */
[----:B------:R-:W5:Y:S08]  /*11550*/  MUFU.TANH R50, R50 ;  /* 0x0000003200327308 */ /* 0x000f700000002400 */
[----:B------:R-:W-:Y:S08]  /*11560*/  MUFU.TANH R52, R52 ;  /* 0x0000003400347308 */ /* 0x000ff00000002400 */
[----:B------:R-:W5:Y:S08]  /*11570*/  MUFU.TANH R55, R55 ;  /* 0x0000003700377308 */ /* 0x000f700000002400 */
[----:B------:R-:W-:Y:S01]  /*11580*/  MUFU.TANH R80, R80 ;  /* 0x0000005000507308 */ /* 0x000fe20000002400 */
[----:B------:R-:W-:-:S02]  /*11590*/  WARPGROUP.DEPBAR.LE gsb0, 0x0 ;  /* 0x00008000000079c5 */ /* 0x000fc40000010000 */
[----:B------:R-:W-:Y:S01]  /*115a0*/  WARPGROUP.ARRIVE ;  /* 0x00000000000079c5 */ /* 0x000fe20000000000 */
[----:B------:R-:W-:Y:S01]  /*115b0*/  FMUL.FTZ R183, R77, UR7 ;  /* 0x000000074db77c20 */ /* 0x000fe20008410000 */
[----:B------:R-:W-:-:S03]  /*115c0*/  FMUL.FTZ R181, R72, UR7 ;  /* 0x0000000748b57c20 */ /* 0x000fc60008410000 */
[----:B------:R-:W-:Y:S01]  /*115d0*/  MUFU.TANH R15, R15 ;  /* 0x0000000f000f7308 */ /* 0x000fe20000002400 */
[----:B------:R-:W-:Y:S01]  /*115e0*/  FMUL.FTZ R72, R87, UR7 ;  /* 0x0000000757487c20 */ /* 0x000fe20008410000 */
[----:B------:R-:W-:Y:S01]  /*115f0*/  HGMMA.64x128x16.F32 R88, R176, gdesc[UR8].tnspB, R88, gsb0 ;  /* 0x41e00008b0587df0 */ /* 0x000fe20008000858 */
[----:B------:R-:W-:Y:S02]  /*11600*/  R2UR UR10, R8 ;  /* 0x00000000080a72ca */ /* 0x000fe400000e0000 */
[----:B------:R-:W-:Y:S01]  /*11610*/  R2UR UR11, R9 ;  /* 0x00000000090b72ca */ /* 0x000fe200000e0000 */
[----:B------:R-:W-:Y:S02]  /*11620*/  IMAD.MOV.U32 R9, RZ, RZ, -0x80 ;  /* 0xffffff80ff097424 */ /* 0x000fe400078e00ff */
[----:B------:R-:W-:Y:S02]  /*11630*/  MUFU.TANH R181, R181 ;  /* 0x000000b500b57308 */ /* 0x000fe40000002400 */
[----:B------:R-:W-:-:S04]  /*11640*/  IMAD R8, R12, R9, 0x1 ;  /* 0x000000010c087424 */ /* 0x000fc800078e0209 */
[----:B------:R-:W-:Y:S01]  /*11650*/  IMAD R9, R193, 0x80, R8 ;  /* 0x00000080c1097824 */ /* 0x000fe200078e0208 */
[----:B------:R-:W-:Y:S01]  /*11660*/  IADD3 R8, R6, 0x180, RZ ;  /* 0x0000018006087810 */ /* 0x000fe20007ffe0ff */
[----:B------:R-:W-:Y:S03]  /*11670*/  MUFU.TANH R183, R183 ;  /* 0x000000b700b77308 */ /* 0x000fe60000002400 */
[----:B------:R-:W-:Y:S01]  /*11680*/  IADD3 R53, -R195, R9, R198 ;  /* 0x00000009c3357210 */ /* 0x000fe20007ffe1c6 */
[----:B------:R-:W-:-:S04]  /*11690*/  IMAD.MOV.U32 R9, RZ, RZ, 0x40000040 ;  /* 0x40000040ff097424 */ /* 0x000fc800078e00ff */
[----:B------:R-:W-:Y:S01]  /*116a0*/  IMAD R56, R212, -0x2, R53 ;  /* 0xfffffffed4387824 */ /* 0x000fe200078e0235 */
[----:B------:R-:W-:Y:S03]  /*116b0*/  MUFU.TANH R20, R20 ;  /* 0x0000001400147308 */ /* 0x000fe60000002400 */
[----:B------:R-:W-:Y:S02]  /*116c0*/  IMAD.IADD R53, R213, 0x1, R56 ;  /* 0x00000001d5357824 */ /* 0x000fe400078e0238 */
[----:B------:R-:W-:Y:S01]  /*116d0*/  FMUL.FTZ R56, R70, UR7 ;  /* 0x0000000746387c20 */ /* 0x000fe20008410000 */
[----:B------:R-:W-:Y:S02]  /*116e0*/  FMUL.FTZ R70, R83, UR7 ;  /* 0x0000000753467c20 */ /* 0x000fe40008410000 */
[C---:B------:R-:W-:Y:S01]  /*116f0*/  ISETP.GT.AND P2, PT, R53.reuse, RZ, PT ;  /* 0x000000ff3500720c */ /* 0x040fe20003f44270 */
[----:B------:R-:W-:Y:S01]  /*11700*/  MUFU.TANH R24, R24 ;  /* 0x0000001800187308 */ /* 0x000fe20000002400 */
[----:B------:R-:W-:-:S02]  /*11710*/  ISETP.GT.AND P3, PT, R53, 0x1, PT ;  /* 0x000000013500780c */ /* 0x000fc40003f64270 */
[----:B0-----:R-:W-:Y:S02]  /*11720*/  FSEL R7, R7, -INF , P2 ;  /* 0xff80000007077808 */ /* 0x001fe40001000000 */
[----:B-1----:R-:W-:Y:S02]  /*11730*/  FSEL R57, R14, -INF , P3 ;  /* 0xff8000000e397808 */ /* 0x002fe40001800000 */
[----:B------:R-:W-:Y:S01]  /*11740*/  ISETP.GT.AND P2, PT, R53, 0x8, PT ;  /* 0x000000083500780c */ /* 0x000fe20003f44270 */
[----:B------:R-:W-:Y:S01]  /*11750*/  MUFU.TANH R26, R26 ;  /* 0x0000001a001a7308 */ /* 0x000fe20000002400 */
[----:B------:R-:W-:Y:S02]  /*11760*/  FMNMX.FTZ R14, R7, R11, !PT ;  /* 0x0000000b070e7209 */ /* 0x000fe40007810000 */
[----:B------:R-:W-:Y:S02]  /*11770*/  ISETP.GT.AND P3, PT, R53, 0x9, PT ;  /* 0x000000093500780c */ /* 0x000fe40003f64270 */
[----:B--2---:R-:W-:-:S02]  /*11780*/  FSEL R21, R21, -INF , P2 ;  /* 0xff80000015157808 */ /* 0x004fc40001000000 */
[----:B------:R-:W-:Y:S01]  /*11790*/  FMNMX.FTZ R14, R57, R14, !PT ;  /* 0x0000000e390e7209 */ /* 0x000fe20007810000 */
[----:B------:R-:W-:Y:S01]  /*117a0*/  MUFU.TANH R28, R28 ;  /* 0x0000001c001c7308 */ /* 0x000fe20000002400 */
[----:B------:R-:W-:Y:S02]  /*117b0*/  ISETP.GT.AND P2, PT, R53, 0x10, PT ;  /* 0x000000103500780c */ /* 0x000fe40003f44270 */
[----:B---3--:R-:W-:Y:S02]  /*117c0*/  FSEL R25, R25, -INF , P3 ;  /* 0xff80000019197808 */ /* 0x008fe40001800000 */
[----:B------:R-:W-:Y:S02]  /*117d0*/  FMNMX.FTZ R14, R21, R14, !PT ;  /* 0x0000000e150e7209 */ /* 0x000fe40007810000 */
[----:B------:R-:W-:Y:S01]  /*117e0*/  ISETP.GT.AND P3, PT, R53, 0x11, PT ;  /* 0x000000113500780c */ /* 0x000fe20003f64270 */
[----:B------:R-:W-:Y:S01]  /*117f0*/  MUFU.TANH R29, R29 ;  /* 0x0000001d001d7308 */ /* 0x000fe20000002400 */
[----:B----4-:R-:W-:-:S02]  /*11800*/  FSEL R27, R27, -INF , P2 ;  /* 0xff8000001b1b7808 */ /* 0x010fc40001000000 */
[----:B------:R-:W-:Y:S02]  /*11810*/  FMNMX.FTZ R14, R25, R14, !PT ;  /* 0x0000000e190e7209 */ /* 0x000fe40007810000 */
[----:B------:R-:W-:Y:S02]  /*11820*/  ISETP.GT.AND P2, PT, R53, 0x18, PT ;  /* 0x000000183500780c */ /* 0x000fe40003f44270 */
[----:B------:R-:W-:Y:S01]  /*11830*/  FSEL R59, R30, -INF , P3 ;  /* 0xff8000001e3b7808 */ /* 0x000fe20001800000 */
[----:B------:R-:W-:Y:S01]  /*11840*/  MUFU.TANH R32, R32 ;  /* 0x0000002000207308 */ /* 0x000fe20000002400 */
[----:B------:R-:W-:Y:S02]  /*11850*/  FMNMX.FTZ R14, R27, R14, !PT ;  /* 0x0000000e1b0e7209 */ /* 0x000fe40007810000 */
[----:B------:R-:W-:Y:S02]  /*11860*/  ISETP.GT.AND P3, PT, R53, 0x19, PT ;  /* 0x000000193500780c */ /* 0x000fe40003f64270 */
[----:B------:R-:W-:-:S02]  /*11870*/  FSEL R31, R31, -INF , P2 ;  /* 0xff8000001f1f7808 */ /* 0x000fc40001000000 */
[----:B------:R-:W-:Y:S01]  /*11880*/  FMNMX.FTZ R14, R59, R14, !PT ;  /* 0x0000000e3b0e7209 */ /* 0x000fe20007810000 */
[----:B------:R-:W-:Y:S01]  /*11890*/  MUFU.TANH R34, R34 ;  /* 0x0000002200227308 */ /* 0x000fe20000002400 */
[----:B------:R-:W-:Y:S02]  /*118a0*/  ISETP.GT.AND P2, PT, R53, 0x20, PT ;  /* 0x000000203500780c */ /* 0x000fe40003f44270 */
[----:B------:R-:W-:Y:S02]  /*118b0*/  FSEL R33, R33, -INF , P3 ;  /* 0xff80000021217808 */ /* 0x000fe40001800000 */
[----:B------:R-:W-:Y:S02]  /*118c0*/  FMNMX.FTZ R14, R31, R14, !PT ;  /* 0x0000000e1f0e7209 */ /* 0x000fe40007810000 */
[----:B------:R-:W-:Y:S01]  /*118d0*/  ISETP.GT.AND P3, PT, R53, 0x21, PT ;  /* 0x000000213500780c */ /* 0x000fe20003f64270 */
[----:B------:R-:W-:Y:S01]  /*118e0*/  MUFU.TANH R36, R36 ;  /* 0x0000002400247308 */ /* 0x000fe20000002400 */
[----:B------:R-:W-:-:S02]  /*118f0*/  FMNMX.FTZ R14, R33, R14, !PT ;  /* 0x0000000e210e7209 */ /* 0x000fc40007810000 */
[----:B-----5:R-:W-:Y:S02]  /*11900*/  FSEL R37, R37, -INF , P3 ;  /* 0xff80000025257808 */ /* 0x020fe40001800000 */
[----:B------:R-:W-:-:S03]  /*11910*/  ISETP.GT.AND P3, PT, R53, 0x29, PT ;  /* 0x000000293500780c */ /* 0x000fc60003f64270 */
        /* <DEDUP_REMOVED lines=13> */
[----:B------:R-:W-:Y:S01]  /*119f0*/  R2UR UR10, R8 ;  /* 0x00000000080a72ca */ /* 0x000fe200000e0000 */
[----:B------:R-:W-:Y:S01]  /*11a00*/  VIADD R8, R6, 0x200 ;  /* 0x0000020006087836 */ /* 0x000fe20000000000 */
[----:B------:R-:W-:Y:S02]  /*11a10*/  R2UR UR11, R9 ;  /* 0x00000000090b72ca */ /* 0x000fe400000e0000 */
[----:B------:R-:W-:Y:S02]  /*11a20*/  MOV R9, 0x40000040 ;  /* 0x4000004000097802 */ /* 0x000fe40000000f00 */
[----:B------:R-:W-:Y:S01]  /*11a30*/  MUFU.TANH R177, R177 ;  /* 0x000000b100b17308 */ /* 0x000fe20000002400 */
[----:B------:R-:W-:Y:S01]  /*11a40*/  R2UR UR14, R8 ;  /* 0x00000000080e72ca */ /* 0x000fe200000e0000 */
[----:B------:R-:W-:Y:S01]  /*11a50*/  FMUL.FTZ R8, R60, UR7 ;  /* 0x000000073c087c20 */ /* 0x000fe20008410000 */
[----:B------:R-:W-:Y:S01]  /*11a60*/  R2UR UR15, R9 ;  /* 0x00000000090f72ca */ /* 0x000fe200000e0000 */
[----:B------:R-:W-:Y:S01]  /*11a70*/  FMUL.FTZ R9, R68, UR7 ;  /* 0x0000000744097c20 */ /* 0x000fe20008410000 */
[----:B------:R-:W-:-:S03]  /*11a80*/  FMUL.FTZ R60, R74, UR7 ;  /* 0x000000074a3c7c20 */ /* 0x000fc60008410000 */
[----:B------:R-:W0:Y:S08]  /*11a90*/  MUFU.TANH R8, R8 ;  /* 0x0000000800087308 */ /* 0x000e300000002400 */
        /* <DEDUP_REMOVED lines=12> */
[----:B------:R-:W-:Y:S01]  /*11b60*/  FSEL R65, R42, -INF , P3 ;  /* 0xff8000002a417808 */ /* 0x000fe20001800000 */
[----:B------:R-:W-:Y:S01]  /*11b70*/  FMUL.FTZ R173, R64, UR7 ;  /* 0x0000000740ad7c20 */ /* 0x000fe20008410000 */
[----:B------:R-:W-:Y:S01]  /*11b80*/  ISETP.GT.AND P3, PT, R53, 0x31, PT ;  /* 0x000000313500780c */ /* 0x000fe20003f64270 */
[----:B------:R-:W-:Y:S01]  /*11b90*/  FMUL.FTZ R64, R78, UR7 ;  /* 0x000000074e407c20 */ /* 0x000fe20008410000 */
[----:B------:R-:W-:Y:S01]  /*11ba0*/  HGMMA.64x128x16.F32 R88, R168, gdesc[UR8].tnspB, R88, gsb0 ;  /* 0x41e00008a8587df0 */ /* 0x000fe20008000858 */
[----:B------:R-:W-:Y:S01]  /*11bb0*/  MUFU.TANH R175, R175 ;  /* 0x000000af00af7308 */ /* 0x000fe20000002400 */
[----:B------:R-:W-:Y:S01]  /*11bc0*/  FSEL R69, R46, -INF , P3 ;  /* 0xff8000002e457808 */ /* 0x000fe20001800000 */
[----:B------:R-:W-:Y:S01]  /*11bd0*/  FMUL.FTZ R46, R63, UR7 ;  /* 0x000000073f2e7c20 */ /* 0x000fe20008410000 */
[----:B------:R-:W-:-:S04]  /*11be0*/  ISETP.GT.AND P3, PT, R53, 0x39, PT ;  /* 0x000000393500780c */ /* 0x000fc80003f64270 */
[----:B------:R-:W-:Y:S01]  /*11bf0*/  FSEL R73, R50, -INF , P3 ;  /* 0xff80000032497808 */ /* 0x000fe20001800000 */
[----:B------:R-:W-:Y:S01]  /*11c00*/  MUFU.TANH R173, R173 ;  /* 0x000000ad00ad7308 */ /* 0x000fe20000002400 */
[----:B------:R-:W-:Y:S01]  /*11c10*/  ISETP.GT.AND P3, PT, R53, 0x41, PT ;  /* 0x000000413500780c */ /* 0x000fe20003f64270 */
[----:B------:R-:W-:Y:S01]  /*11c20*/  FMUL.FTZ R50, R66, UR7 ;  /* 0x0000000742327c20 */ /* 0x000fe20008410000 */
[----:B------:R-:W-:Y:S02]  /*11c30*/  FMUL.FTZ R66, R79, UR7 ;  /* 0x000000074f427c20 */ /* 0x000fe40008410000 */
[----:B------:R-:W-:Y:S02]  /*11c40*/  FSEL R55, R55, -INF , P3 ;  /* 0xff80000037377808 */ /* 0x000fe40001800000 */
[----:B------:R-:W-:Y:S01]  /*11c50*/  ISETP.GT.AND P3, PT, R53, 0x49, PT ;  /* 0x000000493500780c */ /* 0x000fe20003f64270 */
[----:B------:R-:W-:Y:S08]  /*11c60*/  MUFU.TANH R46, R46 ;  /* 0x0000002e002e7308 */ /* 0x000ff00000002400 */
[----:B------:R-:W-:Y:S08]  /*11c70*/  MUFU.TANH R50, R50 ;  /* 0x0000003200327308 */ /* 0x000ff00000002400 */
[----:B------:R-:W-:Y:S08]  /*11c80*/  MUFU.TANH R64, R64 ;  /* 0x0000004000407308 */ /* 0x000ff00000002400 */
[----:B------:R-:W-:Y:S01]  /*11c90*/  MUFU.TANH R66, R66 ;  /* 0x0000004200427308 */ /* 0x000fe20000002400 */
[----:B------:R-:W-:-:S02]  /*11ca0*/  WARPGROUP.DEPBAR.LE gsb0, 0x0 ;  /* 0x00008000000079c5 */ /* 0x000fc40000010000 */
[----:B------:R-:W-:Y:S01]  /*11cb0*/  FMUL.FTZ R171, R61, UR7 ;  /* 0x000000073dab7c20 */ /* 0x000fe20008410000 */
[----:B------:R-:W-:Y:S01]  /*11cc0*/  FSEL R61, R35, -INF , P2 ;  /* 0xff800000233d7808 */ /* 0x000fe20001000000 */
[----:B------:R-:W-:Y:S01]  /*11cd0*/  WARPGROUP.ARRIVE ;  /* 0x00000000000079c5 */ /* 0x000fe20000000000 */
[----:B------:R-:W-:Y:S02]  /*11ce0*/  ISETP.GT.AND P2, PT, R53, 0x28, PT ;  /* 0x000000283500780c */ /* 0x000fe40003f44270 */
[----:B------:R-:W-:Y:S01]  /*11cf0*/  FMNMX.FTZ R14, R61, R14, !PT ;  /* 0x0000000e3d0e7209 */ /* 0x000fe20007810000 */
[----:B------:R-:W1:Y:S01]  /*11d00*/  MUFU.TANH R171, R171 ;  /* 0x000000ab00ab7308 */ /* 0x000e620000002400 */
[----:B------:R-:W-:Y:S01]  /*11d10*/  FSEL R41, R41, -INF , P2 ;  /* 0xff80000029297808 */ /* 0x000fe20001000000 */
[----:B------:R-:W-:Y:S01]  /*11d20*/  HGMMA.64x128x16.F32 R88, R152, gdesc[UR12].tnspB, R88, gsb0 ;  /* 0x41e0000c98587df0 */ /* 0x000fe20008000858 */
[----:B------:R-:W-:Y:S02]  /*11d30*/  FMNMX.FTZ R14, R37, R14, !PT ;  /* 0x0000000e250e7209 */ /* 0x000fe40007810000 */
[----:B------:R-:W-:-:S02]  /*11d40*/  ISETP.GT.AND P2, PT, R53, 0x30, PT ;  /* 0x000000303500780c */ /* 0x000fc40003f44270 */
[----:B------:R-:W-:Y:S02]  /*11d50*/  FMNMX.FTZ R14, R41, R14, !PT ;  /* 0x0000000e290e7209 */ /* 0x000fe40007810000 */
[----:B------:R-:W-:Y:S02]  /*11d60*/  FSEL R45, R45, -INF , P2 ;  /* 0xff8000002d2d7808 */ /* 0x000fe40001000000 */
[----:B------:R-:W-:Y:S02]  /*11d70*/  FMNMX.FTZ R14, R65, R14, !PT ;  /* 0x0000000e410e7209 */ /* 0x000fe40007810000 */
[----:B------:R-:W-:Y:S02]  /*11d80*/  ISETP.GT.AND P2, PT, R53, 0x38, PT ;  /* 0x000000383500780c */ /* 0x000fe40003f44270 */
[----:B------:R-:W-:Y:S02]  /*11d90*/  FMNMX.FTZ R14, R45, R14, !PT ;  /* 0x0000000e2d0e7209 */ /* 0x000fe40007810000 */
[----:B------:R-:W-:-:S02]  /*11da0*/  FSEL R49, R49, -INF , P2 ;  /* 0xff80000031317808 */ /* 0x000fc40001000000 */
[----:B------:R-:W-:Y:S02]  /*11db0*/  FMNMX.FTZ R14, R69, R14, !PT ;  /* 0x0000000e450e7209 */ /* 0x000fe40007810000 */
[----:B------:R-:W-:Y:S02]  /*11dc0*/  ISETP.GT.AND P2, PT, R53, 0x40, PT ;  /* 0x000000403500780c */ /* 0x000fe40003f44270 */
[----:B------:R-:W-:Y:S01]  /*11dd0*/  FMNMX.FTZ R30, R49, R14, !PT ;  /* 0x0000000e311e7209 */ /* 0x000fe20007810000 */
[----:B------:R-:W-:Y:S01]  /*11de0*/  FMUL.FTZ R14, R76, UR7 ;  /* 0x000000074c0e7c20 */ /* 0x000fe20008410000 */
[----:B------:R-:W-:Y:S01]  /*11df0*/  FSEL R169, R52, -INF , P2 ;  /* 0xff80000034a97808 */ /* 0x000fe20001000000 */
[----:B------:R-:W-:Y:S01]  /*11e00*/  FMUL.FTZ R52, R67, UR7 ;  /* 0x0000000743347c20 */ /* 0x000fe20008410000 */
[----:B------:R-:W-:Y:S01]  /*11e10*/  FMNMX.FTZ R30, R73, R30, !PT ;  /* 0x0000001e491e7209 */ /* 0x000fe20007810000 */
[----:B------:R-:W-:Y:S01]  /*11e20*/  FMUL.FTZ R67, R82, UR7 ;  /* 0x0000000752437c20 */ /* 0x000fe20008410000 */
[----:B------:R-:W-:Y:S01]  /*11e30*/  ISETP.GT.AND P2, PT, R53, 0x48, PT ;  /* 0x000000483500780c */ /* 0x000fe20003f44270 */
[----:B------:R-:W2:Y:S01]  /*11e40*/  MUFU.TANH R14, R14 ;  /* 0x0000000e000e7308 */ /* 0x000ea20000002400 */
[----:B------:R-:W-:-:S02]  /*11e50*/  FMNMX.FTZ R30, R169, R30, !PT ;  /* 0x0000001ea91e7209 */ /* 0x000fc40007810000 */
[----:B0-----:R-:W-:Y:S01]  /*11e60*/  FSEL R77, R8, -INF , P2 ;  /* 0xff800000084d7808 */ /* 0x001fe20001000000 */
[----:B------:R-:W-:Y:S01]  /*11e70*/  FMUL.FTZ R8, R81, UR7 ;  /* 0x0000000751087c20 */ /* 0x000fe20008410000 */
[----:B------:R-:W-:Y:S02]  /*11e80*/  FMNMX.FTZ R30, R55, R30, !PT ;  /* 0x0000001e371e7209 */ /* 0x000fe40007810000 */
[----:B------:R-:W-:Y:S01]  /*11e90*/  ISETP.GT.AND P2, PT, R53, 0x50, PT ;  /* 0x000000503500780c */ /* 0x000fe20003f44270 */
[----:B------:R-:W-:Y:S01]  /*11ea0*/  MUFU.TANH R52, R52 ;  /* 0x0000003400347308 */ /* 0x000fe20000002400 */
[----:B-1----:R-:W-:Y:S02]  /*11eb0*/  FSEL R171, R171, -INF , P3 ;  /* 0xff800000abab7808 */ /* 0x002fe40001800000 */
[----:B------:R-:W-:Y:S02]  /*11ec0*/  FMNMX.FTZ R30, R77, R30, !PT ;  /* 0x0000001e4d1e7209 */ /* 0x000fe40007810000 */
[----:B------:R-:W-:-:S02]  /*11ed0*/  ISETP.GT.AND P3, PT, R53, 0x51, PT ;  /* 0x000000513500780c */ /* 0x000fc40003f64270 */
[----:B------:R-:W-:Y:S01]  /*11ee0*/  FSEL R173, R173, -INF , P2 ;  /* 0xff800000adad7808 */ /* 0x000fe20001000000 */
[----:B------:R-:W0:Y:S01]  /*11ef0*/  MUFU.TANH R8, R8 ;  /* 0x0000000800087308 */ /* 0x000e220000002400 */
[----:B------:R-:W-:Y:S02]  /*11f00*/  FMNMX.FTZ R30, R171, R30, !PT ;  /* 0x0000001eab1e7209 */ /* 0x000fe40007810000 */
[----:B------:R-:W-:Y:S02]  /*11f10*/  ISETP.GT.AND P2, PT, R53, 0x58, PT ;  /* 0x000000583500780c */ /* 0x000fe40003f44270 */
[----:B------:R-:W-:Y:S02]  /*11f20*/  FSEL R175, R175, -INF , P3 ;  /* 0xff800000afaf7808 */ /* 0x000fe40001800000 */
[----:B------:R-:W-:Y:S01]  /*11f30*/  FMNMX.FTZ R30, R173, R30, !PT ;  /* 0x0000001ead1e7209 */ /* 0x000fe20007810000 */
[----:B------:R-:W-:Y:S01]  /*11f40*/  MUFU.TANH R67, R67 ;  /* 0x0000004300437308 */ /* 0x000fe20000002400 */
[----:B------:R-:W-:-:S02]  /*11f50*/  ISETP.GT.AND P3, PT, R53, 0x59, PT ;  /* 0x000000593500780c */ /* 0x000fc40003f64270 */
[----:B------:R-:W-:Y:S01]  /*11f60*/  FSEL R81, R9, -INF , P2 ;  /* 0xff80000009517808 */ /* 0x000fe20001000000 */
[----:B------:R-:W-:Y:S01]  /*11f70*/  FMUL.FTZ R9, R85, UR7 ;  /* 0x0000000755097c20 */ /* 0x000fe20008410000 */
[----:B------:R-:W-:Y:S02]  /*11f80*/  FMNMX.FTZ R30, R175, R30, !PT ;  /* 0x0000001eaf1e7209 */ /* 0x000fe40007810000 */
[----:B------:R-:W-:Y:S02]  /*11f90*/  ISETP.GT.AND P2, PT, R53, 0x60, PT ;  /* 0x000000603500780c */ /* 0x000fe40003f44270 */
[----:B------:R-:W-:Y:S01]  /*11fa0*/  FSEL R177, R177, -INF , P3 ;  /* 0xff800000b1b17808 */ /* 0x000fe20001800000 */
[----:B------:R-:W-:Y:S01]  /*11fb0*/  MUFU.TANH R9, R9 ;  /* 0x0000000900097308 */ /* 0x000fe20000002400 */
[----:B------:R-:W-:Y:S02]  /*11fc0*/  FMNMX.FTZ R30, R81, R30, !PT ;  /* 0x0000001e511e7209 */ /* 0x000fe40007810000 */
[----:B------:R-:W-:-:S02]  /*11fd0*/  ISETP.GT.AND P3, PT, R53, 0x61, PT ;  /* 0x000000613500780c */ /* 0x000fc40003f64270 */
[----:B------:R-:W-:Y:S02]  /*11fe0*/  FSEL R181, R181, -INF , P2 ;  /* 0xff800000b5b57808 */ /* 0x000fe40001000000 */
[----:B------:R-:W-:Y:S02]  /*11ff0*/  FMNMX.FTZ R42, R177, R30, !PT ;  /* 0x0000001eb12a7209 */ /* 0x000fe40007810000 */
[----:B------:R-:W-:Y:S01]  /*12000*/  ISETP.GT.AND P2, PT, R53, 0x68, PT ;  /* 0x000000683500780c */ /* 0x000fe20003f44270 */
[----:B------:R-:W1:Y:S01]  /*12010*/  MUFU.TANH R30, R84 ;  /* 0x00000054001e7308 */ /* 0x000e620000002400 */
[----:B------:R-:W-:Y:S02]  /*12020*/  FSEL R179, R179, -INF , P3 ;  /* 0xff800000b3b37808 */ /* 0x000fe40001800000 */
[----:B------:R-:W-:Y:S02]  /*12030*/  FMNMX.FTZ R42, R181, R42, !PT ;  /* 0x0000002ab52a7209 */ /* 0x000fe40007810000 */
[----:B------:R-:W-:-:S02]  /*12040*/  ISETP.GT.AND P3, PT, R53, 0x69, PT ;  /* 0x000000693500780c */ /* 0x000fc40003f64270 */
[----:B--2---:R-:W-:Y:S01]  /*12050*/  FSEL R85, R14, -INF , P2 ;  /* 0xff8000000e557808 */ /* 0x004fe20001000000 */
[----:B------:R-:W-:Y:S01]  /*12060*/  FMUL.FTZ R14, R62, UR7 ;  /* 0x000000073e0e7c20 */ /* 0x000fe20008410000 */
[----:B------:R-:W-:Y:S01]  /*12070*/  FMNMX.FTZ R42, R179, R42, !PT ;  /* 0x0000002ab32a7209 */ /* 0x000fe20007810000 */
[----:B------:R-:W-:Y:S01]  /*12080*/  FMUL.FTZ R62, R75, UR7 ;  /* 0x000000074b3e7c20 */ /* 0x000fe20008410000 */
[----:B------:R-:W-:Y:S02]  /*12090*/  ISETP.GT.AND P2, PT, R53, 0x70, PT ;  /* 0x000000703500780c */ /* 0x000fe40003f44270 */
[----:B------:R-:W-:Y:S01]  /*120a0*/  FSEL R183, R183, -INF , P3 ;  /* 0xff800000b7b77808 */ /* 0x000fe20001800000 */
[----:B------:R-:W2:Y:S01]  /*120b0*/  MUFU.TANH R14, R14 ;  /* 0x0000000e000e7308 */ /* 0x000ea20000002400 */
[----:B------:R-:W-:Y:S02]  /*120c0*/  FMNMX.FTZ R42, R85, R42, !PT ;  /* 0x0000002a552a7209 */ /* 0x000fe40007810000 */
[----:B------:R-:W-:-:S02]  /*120d0*/  ISETP.GT.AND P3, PT, R53, 0x71, PT ;  /* 0x000000713500780c */ /* 0x000fc40003f64270 */
[----:B------:R-:W-:Y:S02]  /*120e0*/  FSEL R235, R80, -INF , P2 ;  /* 0xff80000050eb7808 */ /* 0x000fe40001000000 */
[----:B------:R-:W-:Y:S01]  /*120f0*/  FMNMX.FTZ R42, R183, R42, !PT ;  /* 0x0000002ab72a7209 */ /* 0x000fe20007810000 */
[----:B------:R-:W3:Y:S01]  /*12100*/  MUFU.TANH R62, R62 ;  /* 0x0000003e003e7308 */ /* 0x000ee20000002400 */
[----:B------:R-:W-:Y:S02]  /*12110*/  ISETP.GT.AND P2, PT, R53, 0x78, PT ;  /* 0x000000783500780c */ /* 0x000fe40003f44270 */
[----:B0-----:R-:W-:Y:S02]  /*12120*/  FSEL R237, R8, -INF , P3 ;  /* 0xff80000008ed7808 */ /* 0x001fe40001800000 */
[----:B------:R-:W-:Y:S02]  /*12130*/  FMNMX.FTZ R42, R235, R42, !PT ;  /* 0x0000002aeb2a7209 */ /* 0x000fe40007810000 */
[----:B------:R-:W-:-:S02]  /*12140*/  ISETP.GT.AND P3, PT, R53, 0x79, PT ;  /* 0x000000793500780c */ /* 0x000fc40003f64270 */
[----:B-1----:R-:W-:Y:S02]  /*12150*/  FSEL R30, R30, -INF , P2 ;  /* 0xff8000001e1e7808 */ /* 0x002fe40001000000 */
[----:B------:R-:W-:Y:S01]  /*12160*/  FMNMX.FTZ R35, R237, R42, !PT ;  /* 0x0000002aed237209 */ /* 0x000fe20007810000 */
[----:B------:R-:W-:Y:S01]  /*12170*/  IMAD.U32 R42, RZ, RZ, UR5 ;  /* 0x00000005ff2a7e24 */ /* 0x000fe2000f8e00ff */
[----:B------:R-:W-:Y:S02]  /*12180*/  FSEL R63, R9, -INF , P3 ;  /* 0xff800000093f7808 */ /* 0x000fe40001800000 */
[----:B------:R-:W-:Y:S02]  /*12190*/  FMNMX.FTZ R8, R30, R35, !PT ;  /* 0x000000231e087209 */ /* 0x000fe40007810000 */
[----:B------:R-:W-:Y:S02]  /*121a0*/  IADD3 R53, R53, 0x8, RZ ;  /* 0x0000000835357810 */ /* 0x000fe40007ffe0ff */
[----:B------:R-:W-:-:S02]  /*121b0*/  FMNMX.FTZ R8, R63, R8, !PT ;  /* 0x000000083f087209 */ /* 0x000fc40007810000 */
[C---:B------:R-:W-:Y:S02]  /*121c0*/  ISETP.GT.AND P3, PT, R53.reuse, RZ, PT ;  /* 0x000000ff3500720c */ /* 0x040fe40003f64270 */
[----:B------:R-:W-:Y:S01]  /*121d0*/  ISETP.GT.AND P4, PT, R53, 0x1, PT ;  /* 0x000000013500780c */ /* 0x000fe20003f84270 */
[----:B------:R-:W0:Y:S02]  /*121e0*/  SHFL.BFLY PT, R9, R8, 0x2, 0x1f ;  /* 0x0c401f0008097f89 */ /* 0x000e2400000e0000 */
[----:B0-----:R-:W-:Y:S01]  /*121f0*/  FMNMX.FTZ R9, R8, R9, !PT ;  /* 0x0000000908097209 */ /* 0x001fe20007810000 */
[----:B------:R-:W-:Y:S02]  /*12200*/  WARPGROUP.DEPBAR.LE gsb0, 0x0 ;  /* 0x00008000000079c5 */ /* 0x000fe40000010000 */
[----:B------:R-:W-:Y:S02]  /*12210*/  WARPGROUP.ARRIVE ;  /* 0x00000000000079c5 */ /* 0x000fe40000000000 */
[----:B------:R-:W0:Y:S02]  /*12220*/  SHFL.BFLY PT, R8, R9, 0x1, 0x1f ;  /* 0x0c201f0009087f89 */ /* 0x000e2400000e0000 */
[----:B0-----:R-:W-:Y:S01]  /*12230*/  FMNMX.FTZ R35, R9, R8, !PT ;  /* 0x0000000809237209 */ /* 0x001fe20007810000 */
[----:B------:R-:W-:-:S02]  /*12240*/  VIADD R8, R6, 0x280 ;  /* 0x0000028006087836 */ /* 0x000fc40000000000 */
[----:B------:R-:W-:Y:S01]  /*12250*/  IMAD.MOV.U32 R9, RZ, RZ, 0x40000040 ;  /* 0x40000040ff097424 */ /* 0x000fe200078e00ff */
[C---:B------:R-:W-:Y:S01]  /*12260*/  FSETP.NEU.FTZ.AND P2, PT, R35.reuse, -INF , PT ;  /* 0xff8000002300780b */ /* 0x040fe20003f5d000 */
[----:B------:R-:W-:Y:S01]  /*12270*/  FMUL.FTZ R68, R35, R42 ;  /* 0x0000002a23447220 */ /* 0x000fe20000410000 */
[----:B------:R-:W-:Y:S02]  /*12280*/  R2UR UR10, R8 ;  /* 0x00000000080a72ca */ /* 0x000fe400000e0000 */
[----:B------:R-:W-:Y:S01]  /*12290*/  R2UR UR11, R9 ;  /* 0x00000000090b72ca */ /* 0x000fe200000e0000 */
[----:B------:R-:W-:Y:S01]  /*122a0*/  IMAD.MOV.U32 R9, RZ, RZ, 0x40000040 ;  /* 0x40000040ff097424 */ /* 0x000fe200078e00ff */
[----:B------:R-:W-:-:S05]  /*122b0*/  FSEL R68, R68, RZ, P2 ;  /* 0x000000ff44447208 */ /* 0x000fca0001000000 */
[-CC-:B------:R-:W-:Y:S01]  /*122c0*/  FFMA.FTZ R182, R21, R42.reuse, -R68.reuse ;  /* 0x0000002a15b67223 */ /* 0x180fe20000010844 */
[----:B------:R-:W-:Y:S01]  /*122d0*/  FSEL R21, R15, -INF , P3 ;  /* 0xff8000000f157808 */ /* 0x000fe20001800000 */
[-CC-:B------:R-:W-:Y:S01]  /*122e0*/  FFMA.FTZ R180, R7, R42.reuse, -R68.reuse ;  /* 0x0000002a07b47223 */ /* 0x180fe20000010844 */
[-CC-:B------:R-:W-:Y:S01]  /*122f0*/  FFMA.FTZ R7, R25, R42.reuse, -R68.reuse ;  /* 0x0000002a19077223 */ /* 0x180fe20000010844 */
[----:B------:R-:W-:Y:S01]  /*12300*/  ISETP.GT.AND P3, PT, R53, 0x8, PT ;  /* 0x000000083500780c */ /* 0x000fe20003f64270 */
[-CC-:B------:R-:W-:Y:S01]  /*12310*/  FFMA.FTZ R176, R27, R42.reuse, -R68.reuse ;  /* 0x0000002a1bb07223 */ /* 0x180fe20000010844 */
[----:B------:R-:W-:Y:S01]  /*12320*/  HGMMA.64x128x16.F32 R88, R156, gdesc[UR8].tnspB, R88, gsb0 ;  /* 0x41e000089c587df0 */ /* 0x000fe20008000858 */
        /* <DEDUP_REMOVED lines=15> */
[----:B------:R0:W-:Y:S01]  /*12420*/  MUFU.EX2 R15, R7 ;  /* 0x00000007000f7308 */ /* 0x0001e20000000800 */
        /* <DEDUP_REMOVED lines=32> */
[----:B------:R-:W-:Y:S01]  /*12630*/  FSEL R155, R38, -INF , P4 ;  /* 0xff800000269b7808 */ /* 0x000fe20002000000 */
[--C-:B------:R-:W-:Y:S01]  /*12640*/  FFMA.FTZ R30, R30, R42, -R68.reuse ;  /* 0x0000002a1e1e7223 */ /* 0x100fe20000010844 */
[----:B------:R-:W-:Y:S01]  /*12650*/  FMNMX.FTZ R8, R153, R8, !PT ;  /* 0x0000000899087209 */ /* 0x000fe20007810000 */
[----:B------:R-:W-:Y:S01]  /*12660*/  FFMA.FTZ R63, R63, R42, -R68 ;  /* 0x0000002a3f3f7223 */ /* 0x000fe20000010844 */
        /* <DEDUP_REMOVED lines=9> */
[----:B------:R-:W-:-:S02]  /*12700*/  FSEL R43, R43, -INF , P3 ;  /* 0xff8000002b2b7808 */ /* 0x000fc40001800000 */
[----:B------:R-:W-:Y:S01]  /*12710*/  FMNMX.FTZ R8, R61, R8, !PT ;  /* 0x000000083d087209 */ /* 0x000fe20007810000 */
[----:B------:R-:W-:Y:S01]  /*12720*/  MUFU.EX2 R178, R178 ;  /* 0x000000b200b27308 */ /* 0x000fe20000000800 */
[----:B------:R-:W-:Y:S02]  /*12730*/  ISETP.GT.AND P3, PT, R53, 0x38, PT ;  /* 0x000000383500780c */ /* 0x000fe40003f64270 */
[----:B------:R-:W-:Y:S02]  /*12740*/  FMNMX.FTZ R8, R43, R8, !PT ;  /* 0x000000082b087209 */ /* 0x000fe40007810000 */
[----:B------:R-:W-:Y:S02]  /*12750*/  FSEL R47, R47, -INF , P3 ;  /* 0xff8000002f2f7808 */ /* 0x000fe40001800000 */
[----:B------:R-:W-:Y:S01]  /*12760*/  ISETP.GT.AND P3, PT, R53, 0x40, PT ;  /* 0x000000403500780c */ /* 0x000fe20003f64270 */
[----:B------:R-:W-:Y:S01]  /*12770*/  MUFU.EX2 R31, R31 ;  /* 0x0000001f001f7308 */ /* 0x000fe20000000800 */
[----:B------:R-:W-:-:S02]  /*12780*/  R2UR UR11, R9 ;  /* 0x00000000090b72ca */ /* 0x000fc400000e0000 */
[----:B------:R-:W-:Y:S02]  /*12790*/  FSEL R51, R51, -INF , P3 ;  /* 0xff80000033337808 */ /* 0x000fe40001800000 */
[----:B------:R-:W-:-:S03]  /*127a0*/  ISETP.GT.AND P3, PT, R53, 0x48, PT ;  /* 0x000000483500780c */ /* 0x000fc60003f64270 */
        /* <DEDUP_REMOVED lines=8> */
[----:B------:R-:W-:Y:S01]  /*12830*/  FSEL R157, R44, -INF , P4 ;  /* 0xff8000002c9d7808 */ /* 0x000fe20002000000 */
[----:B------:R-:W-:Y:S01]  /*12840*/  WARPGROUP.ARRIVE ;  /* 0x00000000000079c5 */ /* 0x000fe20000000000 */
[----:B------:R-:W-:Y:S01]  /*12850*/  ISETP.GT.AND P4, PT, R53, 0x39, PT ;  /* 0x000000393500780c */ /* 0x000fe20003f84270 */
[--C-:B------:R-:W-:Y:S01]  /*12860*/  FFMA.FTZ R158, R81, R42, -R68.reuse ;  /* 0x0000002a519e7223 */ /* 0x100fe20000010844 */
[----:B------:R-:W-:Y:S01]  /*12870*/  FMNMX.FTZ R8, R157, R8, !PT ;  /* 0x000000089d087209 */ /* 0x000fe20007810000 */
[-CC-:B------:R-:W-:Y:S01]  /*12880*/  FFMA.FTZ R81, R183, R42.reuse, -R68.reuse ;  /* 0x0000002ab7517223 */ /* 0x180fe20000010844 */
[----:B------:R-:W-:Y:S01]  /*12890*/  FSEL R41, R48, -INF , P4 ;  /* 0xff80000030297808 */ /* 0x000fe20002000000 */
[----:B------:R-:W-:Y:S01]  /*128a0*/  FFMA.FTZ R156, R173, R42, -R68 ;  /* 0x0000002aad9c7223 */ /* 0x000fe20000010844 */
[----:B------:R-:W-:Y:S01]  /*128b0*/  FMNMX.FTZ R8, R47, R8, !PT ;  /* 0x000000082f087209 */ /* 0x000fe20007810000 */
[----:B------:R-:W-:Y:S01]  /*128c0*/  MUFU.EX2 R49, R49 ;  /* 0x0000003100317308 */ /* 0x000fe20000000800 */
[----:B------:R-:W-:-:S02]  /*128d0*/  ISETP.GT.AND P4, PT, R53, 0x41, PT ;  /* 0x000000413500780c */ /* 0x000fc40003f84270 */
[----:B------:R-:W-:Y:S02]  /*128e0*/  FMNMX.FTZ R8, R41, R8, !PT ;  /* 0x0000000829087209 */ /* 0x000fe40007810000 */
[----:B------:R-:W-:Y:S02]  /*128f0*/  FSEL R65, R54, -INF , P4 ;  /* 0xff80000036417808 */ /* 0x000fe40002000000 */
[----:B------:R-:W-:Y:S01]  /*12900*/  FMNMX.FTZ R8, R51, R8, !PT ;  /* 0x0000000833087209 */ /* 0x000fe20007810000 */
[----:B------:R-:W-:Y:S01]  /*12910*/  MUFU.EX2 R152, R152 ;  /* 0x0000009800987308 */ /* 0x000fe20000000800 */
[----:B------:R-:W-:Y:S02]  /*12920*/  ISETP.GT.AND P4, PT, R53, 0x49, PT ;  /* 0x000000493500780c */ /* 0x000fe40003f84270 */
[----:B--2---:R-:W-:Y:S02]  /*12930*/  FSEL R159, R14, -INF , P3 ;  /* 0xff8000000e9f7808 */ /* 0x004fe40001800000 */
[----:B------:R-:W-:-:S02]  /*12940*/  FMNMX.FTZ R8, R65, R8, !PT ;  /* 0x0000000841087209 */ /* 0x000fc40007810000 */
[----:B------:R-:W-:Y:S01]  /*12950*/  ISETP.GT.AND P3, PT, R53, 0x50, PT ;  /* 0x000000503500780c */ /* 0x000fe20003f64270 */
[----:B------:R-:W-:Y:S01]  /*12960*/  MUFU.EX2 R55, R55 ;  /* 0x0000003700377308 */ /* 0x000fe20000000800 */
[----:B------:R-:W-:Y:S02]  /*12970*/  FSEL R46, R46, -INF , P4 ;  /* 0xff8000002e2e7808 */ /* 0x000fe40002000000 */
[----:B0-----:R-:W-:Y:S02]  /*12980*/  FMNMX.FTZ R7, R159, R8, !PT ;  /* 0x000000089f077209 */ /* 0x001fe40007810000 */
[----:B------:R-:W-:Y:S02]  /*12990*/  ISETP.GT.AND P4, PT, R53, 0x51, PT ;  /* 0x000000513500780c */ /* 0x000fe40003f84270 */
[----:B------:R-:W-:Y:S01]  /*129a0*/  FSEL R50, R50, -INF , P3 ;  /* 0xff80000032327808 */ /* 0x000fe20001800000 */
[----:B------:R-:W-:Y:S01]  /*129b0*/  MUFU.EX2 R154, R154 ;  /* 0x0000009a009a7308 */ /* 0x000fe20000000800 */
[----:B------:R-:W-:-:S02]  /*129c0*/  FMNMX.FTZ R7, R46, R7, !PT ;  /* 0x000000072e077209 */ /* 0x000fc40007810000 */
[C---:B------:R-:W-:Y:S02]  /*129d0*/  ISETP.GT.AND P3, PT, R53.reuse, 0x58, PT ;  /* 0x000000583500780c */ /* 0x040fe40003f64270 */
[----:B------:R-:W-:Y:S02]  /*129e0*/  FSEL R69, R52, -INF , P4 ;  /* 0xff80000034457808 */ /* 0x000fe40002000000 */
[----:B------:R-:W-:Y:S01]  /*129f0*/  FMNMX.FTZ R8, R50, R7, !PT ;  /* 0x0000000732087209 */ /* 0x000fe20007810000 */
[----:B------:R-:W-:Y:S01]  /*12a00*/  MUFU.EX2 R156, R156 ;  /* 0x0000009c009c7308 */ /* 0x000fe20000000800 */
[----:B------:R-:W-:Y:S02]  /*12a10*/  ISETP.GT.AND P4, PT, R53, 0x59, PT ;  /* 0x000000593500780c */ /* 0x000fe40003f84270 */
[----:B------:R-:W-:Y:S02]  /*12a20*/  FSEL R56, R56, -INF , P3 ;  /* 0xff80000038387808 */ /* 0x000fe40001800000 */
[----:B------:R-:W-:-:S02]  /*12a30*/  FMNMX.FTZ R7, R69, R8, !PT ;  /* 0x0000000845077209 */ /* 0x000fc40007810000 */
[C---:B------:R-:W-:Y:S01]  /*12a40*/  ISETP.GT.AND P3, PT, R53.reuse, 0x60, PT ;  /* 0x000000603500780c */ /* 0x040fe20003f64270 */
[----:B------:R-:W-:Y:S01]  /*12a50*/  MUFU.EX2 R158, R158 ;  /* 0x0000009e009e7308 */ /* 0x000fe20000000800 */
[----:B------:R-:W-:Y:S02]  /*12a60*/  FSEL R58, R58, -INF , P4 ;  /* 0xff8000003a3a7808 */ /* 0x000fe40002000000 */
[----:B------:R-:W-:Y:S02]  /*12a70*/  FMNMX.FTZ R7, R56, R7, !PT ;  /* 0x0000000738077209 */ /* 0x000fe40007810000 */
[----:B------:R-:W-:Y:S02]  /*12a80*/  ISETP.GT.AND P4, PT, R53, 0x61, PT ;  /* 0x000000613500780c */ /* 0x000fe40003f84270 */
[----:B------:R-:W-:Y:S01]  /*12a90*/  FSEL R60, R60, -INF , P3 ;  /* 0xff8000003c3c7808 */ /* 0x000fe20001800000 */
[----:B------:R-:W-:Y:S01]  /*12aa0*/  MUFU.EX2 R20, R20 ;  /* 0x0000001400147308 */ /* 0x000fe20000000800 */
[----:B------:R-:W-:-:S02]  /*12ab0*/  FMNMX.FTZ R7, R58, R7, !PT ;  /* 0x000000073a077209 */ /* 0x000fc40007810000 */
[C---:B------:R-:W-:Y:S02]  /*12ac0*/  ISETP.GT.AND P3, PT, R53.reuse, 0x68, PT ;  /* 0x000000683500780c */ /* 0x040fe40003f64270 */
[----:B---3--:R-:W-:Y:S02]  /*12ad0*/  FSEL R73, R62, -INF , P4 ;  /* 0xff8000003e497808 */ /* 0x008fe40002000000 */
        /* <DEDUP_REMOVED lines=11> */
[----:B------:R-:W-:Y:S01]  /*12b90*/  FFMA.FTZ R67, R175, R42, -R68 ;  /* 0x0000002aaf437223 */ /* 0x000fe20000010844 */
[----:B------:R-:W-:Y:S01]  /*12ba0*/  FMNMX.FTZ R7, R169, R8, !PT ;  /* 0x00000008a9077209 */ /* 0x000fe20007810000 */
[----:B------:R-:W-:Y:S01]  /*12bb0*/  MUFU.EX2 R81, R81 ;  /* 0x0000005100517308 */ /* 0x000fe20000000800 */
[----:B------:R-:W-:-:S02]  /*12bc0*/  ISETP.GT.AND P3, PT, R53, 0x78, PT ;  /* 0x000000783500780c */ /* 0x000fc40003f64270 */
[----:B------:R-:W-:Y:S02]  /*12bd0*/  FSEL R70, R70, -INF , P4 ;  /* 0xff80000046467808 */ /* 0x000fe40002000000 */
[----:B------:R-:W-:Y:S02]  /*12be0*/  FMNMX.FTZ R7, R14, R7, !PT ;  /* 0x000000070e077209 */ /* 0x000fe40007810000 */
[----:B------:R-:W-:Y:S01]  /*12bf0*/  ISETP.GT.AND P4, PT, R53, 0x79, PT ;  /* 0x000000793500780c */ /* 0x000fe20003f84270 */
[-CC-:B------:R-:W-:Y:S01]  /*12c00*/  FFMA.FTZ R53, R171, R42.reuse, -R68.reuse ;  /* 0x0000002aab357223 */ /* 0x180fe20000010844 */
[----:B------:R-:W-:Y:S01]  /*12c10*/  FSEL R26, R71, -INF , P3 ;  /* 0xff800000471a7808 */ /* 0x000fe20001800000 */
[----:B------:R-:W-:Y:S01]  /*12c20*/  FFMA.FTZ R71, R177, R42, -R68 ;  /* 0x0000002ab1477223 */ /* 0x000fe20000010844 */
[----:B------:R-:W-:Y:S01]  /*12c30*/  FMNMX.FTZ R7, R70, R7, !PT ;  /* 0x0000000746077209 */ /* 0x000fe20007810000 */
[----:B------:R-:W-:Y:S01]  /*12c40*/  MUFU.EX2 R67, R67 ;  /* 0x0000004300437308 */ /* 0x000fe20000000800 */
[----:B------:R-:W-:-:S02]  /*12c50*/  FSEL R72, R72, -INF , P4 ;  /* 0xff80000048487808 */ /* 0x000fc40002000000 */
[----:B------:R-:W-:-:S04]  /*12c60*/  FMNMX.FTZ R7, R26, R7, !PT ;  /* 0x000000071a077209 */ /* 0x000fc80007810000 */
[----:B------:R-:W-:Y:S01]  /*12c70*/  FMNMX.FTZ R7, R72, R7, !PT ;  /* 0x0000000748077209 */ /* 0x000fe20007810000 */
[----:B------:R-:W-:Y:S04]  /*12c80*/  MUFU.EX2 R53, R53 ;  /* 0x0000003500357308 */ /* 0x000fe80000000800 */
[----:B------:R-:W0:Y:S04]  /*12c90*/  SHFL.BFLY PT, R8, R7, 0x2, 0x1f ;  /* 0x0c401f0007087f89 */ /* 0x000e2800000e0000 */
[----:B------:R-:W-:Y:S08]  /*12ca0*/  MUFU.EX2 R71, R71 ;  /* 0x0000004700477308 */ /* 0x000ff00000000800 */
[----:B------:R-:W-:Y:S08]  /*12cb0*/  MUFU.EX2 R28, R28 ;  /* 0x0000001c001c7308 */ /* 0x000ff00000000800 */
[----:B------:R-:W-:Y:S01]  /*12cc0*/  MUFU.EX2 R85, R85 ;  /* 0x0000005500557308 */ /* 0x000fe20000000800 */
[----:B0-----:R-:W-:Y:S01]  /*12cd0*/  FMNMX.FTZ R32, R7, R8, !PT ;  /* 0x0000000807207209 */ /* 0x001fe20007810000 */
[----:B------:R-:W-:-:S06]  /*12ce0*/  VIADD R8, R6, 0x300 ;  /* 0x0000030006087836 */ /* 0x000fcc0000000000 */
[----:B------:R-:W-:Y:S01]  /*12cf0*/  MUFU.EX2 R30, R30 ;  /* 0x0000001e001e7308 */ /* 0x000fe20000000800 */
[----:B------:R-:W0:Y:S01]  /*12d00*/  SHFL.BFLY PT, R7, R32, 0x1, 0x1f ;  /* 0x0c201f0020077f89 */ /* 0x000e2200000e0000 */
[----:B------:R-:W-:Y:S02]  /*12d10*/  R2UR UR10, R8 ;  /* 0x00000000080a72ca */ /* 0x000fe400000e0000 */
[----:B------:R-:W-:-:S04]  /*12d20*/  IADD3 R8, R6, 0x380, RZ ;  /* 0x0000038006087810 */ /* 0x000fc80007ffe0ff */
[----:B------:R-:W-:Y:S07]  /*12d30*/  MUFU.EX2 R63, R63 ;  /* 0x0000003f003f7308 */ /* 0x000fee0000000800 */
[----:B------:R-:W-:Y:S01]  /*12d40*/  HGMMA.64x128x16.F32 R88, R160, gdesc[UR8].tnspB, R88, gsb0 ;  /* 0x41e00008a0587df0 */ /* 0x000fe20008000858 */
[----:B------:R-:W-:Y:S02]  /*12d50*/  R2UR UR10, R8 ;  /* 0x00000000080a72ca */ /* 0x000fe400000e0000 */
[----:B0-----:R-:W-:-:S02]  /*12d60*/  FMNMX.FTZ R7, R32, R7, !PT ;  /* 0x0000000720077209 */ /* 0x001fc40007810000 */
[----:B------:R-:W-:Y:S02]  /*12d70*/  FSEL R32, R35, RZ, P2 ;  /* 0x000000ff23207208 */ /* 0x000fe40001000000 */
[C---:B------:R-:W-:Y:S01]  /*12d80*/  FSETP.NEU.FTZ.AND P2, PT, R7.reuse, -INF , PT ;  /* 0xff8000000700780b */ /* 0x040fe20003f5d000 */
[----:B------:R-:W-:Y:S02]  /*12d90*/  FMUL.FTZ R52, R7, R42 ;  /* 0x0000002a07347220 */ /* 0x000fe40000410000 */
[----:B------:R-:W-:-:S03]  /*12da0*/  FADD.FTZ R9, -R32, R11 ;  /* 0x0000000b20097221 */ /* 0x000fc60000010100 */
[----:B------:R-:W-:Y:S01]  /*12db0*/  FSEL R52, R52, RZ, P2 ;  /* 0x000000ff34347208 */ /* 0x000fe20001000000 */
[----:B------:R-:W-:-:S04]  /*12dc0*/  FMUL.FTZ R9, R9, R42 ;  /* 0x0000002a09097220 */ /* 0x000fc80000410000 */
[----:B------:R0:W1:Y:S01]  /*12dd0*/  MUFU.EX2 R11, R9 ;  /* 0x00000009000b7308 */ /* 0x0000620000000800 */
        /* <DEDUP_REMOVED lines=8> */
[----:B0-----:R-:W-:Y:S01]  /*12e60*/  FSEL R9, R7, RZ, P2 ;  /* 0x000000ff07097208 */ /* 0x001fe20001000000 */
[----:B------:R-:W-:Y:S01]  /*12e70*/  FFMA.FTZ R38, R87, R42, -R52 ;  /* 0x0000002a57267223 */ /* 0x000fe20000010834 */
[----:B------:R-:W-:-:S02]  /*12e80*/  @!P1 IMAD R29, R185, 0x8, R2 ;  /* 0x00000008b91d9824 */ /* 0x000fc400078e0202 */
[-CC-:B------:R-:W-:Y:S01]  /*12e90*/  FFMA.FTZ R173, R153, R42.reuse, -R52.reuse ;  /* 0x0000002a99ad7223 */ /* 0x180fe20000010834 */
[-C--:B------:R-:W-:Y:S01]  /*12ea0*/  FFMA.FTZ R40, R155, R42.reuse, -R52 ;  /* 0x0000002a9b287223 */ /* 0x080fe20000010834 */
[----:B------:R-:W-:Y:S01]  /*12eb0*/  FADD.FTZ R9, -R9, R10 ;  /* 0x0000000a09097221 */ /* 0x000fe20000010100 */
[-C--:B------:R-:W-:Y:S01]  /*12ec0*/  FFMA.FTZ R175, R39, R42.reuse, -R52 ;  /* 0x0000002a27af7223 */ /* 0x080fe20000010834 */
[----:B------:R-:W-:Y:S01]  /*12ed0*/  MUFU.EX2 R32, R32 ;  /* 0x0000002000207308 */ /* 0x000fe20000000800 */
[----:B-1----:R-:W-:Y:S01]  /*12ee0*/  FFMA.FTZ R54, R11, R3, R180 ;  /* 0x000000030b367223 */ /* 0x002fe200000100b4 */
[-C--:B------:R-:W-:Y:S01]  /*12ef0*/  FMUL.FTZ R10, R9, R42.reuse ;  /* 0x0000002a090a7220 */ /* 0x080fe20000410000 */
[----:B------:R-:W-:Y:S02]  /*12f00*/  IMAD.MOV.U32 R9, RZ, RZ, 0x40000040 ;  /* 0x40000040ff097424 */ /* 0x000fe400078e00ff */
[-C--:B------:R-:W-:Y:S01]  /*12f10*/  FFMA.FTZ R48, R157, R42.reuse, -R52 ;  /* 0x0000002a9d307223 */ /* 0x080fe20000010834 */
[----:B------:R-:W-:Y:S01]  /*12f20*/  FADD.FTZ R3, R57, R54 ;  /* 0x0000003639037221 */ /* 0x000fe20000010000 */
[-CC-:B------:R-:W-:Y:S01]  /*12f30*/  FFMA.FTZ R157, R50, R42.reuse, -R52.reuse ;  /* 0x0000002a329d7223 */ /* 0x180fe20000010834 */
[-CC-:B------:R-:W-:Y:S01]  /*12f40*/  FFMA.FTZ R44, R61, R42.reuse, -R52.reuse ;  /* 0x0000002a3d2c7223 */ /* 0x180fe20000010834 */
[----:B------:R-:W-:Y:S01]  /*12f50*/  R2UR UR11, R9 ;  /* 0x00000000090b72ca */ /* 0x000fe200000e0000 */
[----:B------:R0:W1:Y:S01]  /*12f60*/  MUFU.EX2 R6, R10 ;  /* 0x0000000a00067308 */ /* 0x0000620000000800 */
        /* <DEDUP_REMOVED lines=9> */
[----:B------:R-:W-:Y:S01]  /*13000*/  IADD3 R3, -R194, 0xb, RZ ;  /* 0x0000000bc2037810 */ /* 0x000fe20007ffe1ff */
[-CC-:B------:R-:W-:Y:S01]  /*13010*/  FFMA.FTZ R159, R56, R42.reuse, -R52.reuse ;  /* 0x0000002a389f7223 */ /* 0x180fe20000010834 */
[-C--:B0-----:R-:W-:Y:S01]  /*13020*/  FFMA.FTZ R10, R65, R42.reuse, -R52 ;  /* 0x0000002a410a7223 */ /* 0x081fe20000010834 */
[----:B------:R-:W-:Y:S01]  /*13030*/  FADD.FTZ R25, R27, R54 ;  /* 0x000000361b197221 */ /* 0x000fe20000010000 */
[-CC-:B------:R-:W-:Y:S01]  /*13040*/  FFMA.FTZ R73, R73, R42.reuse, -R52.reuse ;  /* 0x0000002a49497223 */ /* 0x180fe20000010834 */
[--C-:B------:R-:W-:Y:S01]  /*13050*/  FFMA.FTZ R169, R169, R42, -R52.reuse ;  /* 0x0000002aa9a97223 */ /* 0x100fe20000010834 */
[----:B------:R-:W0:Y:S01]  /*13060*/  MUFU.EX2 R34, R34 ;  /* 0x0000002200227308 */ /* 0x000e220000000800 */
[----:B-1----:R-:W-:Y:S01]  /*13070*/  FFMA.FTZ R9, R6, R0, R181 ;  /* 0x0000000006097223 */ /* 0x002fe200000100b5 */
[----:B------:R-:W-:Y:S01]  /*13080*/  FADD.FTZ R0, R178, R25 ;  /* 0x00000019b2007221 */ /* 0x000fe20000010000 */
[----:B------:R-:W-:Y:S01]  /*13090*/  F2FP.F16.F32.PACK_AB R182, R15, R182 ;  /* 0x000000b60fb6723e */ /* 0x000fe200000000ff */
[-C--:B------:R-:W-:Y:S01]  /*130a0*/  FFMA.FTZ R70, R70, R42.reuse, -R52 ;  /* 0x0000002a46467223 */ /* 0x080fe20000010834 */
[----:B------:R-:W-:Y:S01]  /*130b0*/  FADD.FTZ R54, R32, R9 ;  /* 0x0000000920367221 */ /* 0x000fe20000010000 */
[----:B------:R-:W-:Y:S01]  /*130c0*/  FADD.FTZ R9, R31, R0 ;  /* 0x000000001f097221 */ /* 0x000fe20000010000 */
[-C--:B------:R-:W-:Y:S01]  /*130d0*/  FFMA.FTZ R0, R46, R42.reuse, -R52 ;  /* 0x0000002a2e007223 */ /* 0x080fe20000010834 */
[----:B------:R-:W-:Y:S01]  /*130e0*/  MUFU.EX2 R177, R177 ;  /* 0x000000b100b17308 */ /* 0x000fe20000000800 */
[----:B--2---:R-:W-:Y:S01]  /*130f0*/  FADD.FTZ R25, R183, R54 ;  /* 0x00000036b7197221 */ /* 0x004fe20000010000 */
[----:B------:R-:W-:Y:S01]  /*13100*/  FADD.FTZ R54, R172, R9 ;  /* 0x00000009ac367221 */ /* 0x000fe20000010000 */
[----:B------:R-:W-:Y:S01]  /*13110*/  @!P1 IADD3 R9, R29, 0x28840, RZ ;  /* 0x000288401d099810 */ /* 0x000fe20007ffe0ff */
[----:B------:R-:W-:Y:S01]  /*13120*/  FFMA.FTZ R26, R26, R42, -R52 ;  /* 0x0000002a1a1a7223 */ /* 0x000fe20000010834 */
[----:B------:R-:W-:-:S02]  /*13130*/  ISETP.GT.AND P2, PT, R12, R5, PT ;  /* 0x000000050c00720c */ /* 0x000fc40003f44270 */
[----:B------:R-:W-:Y:S01]  /*13140*/  @!P1 PRMT R9, RZ, 0x654, R9 ;  /* 0x00000654ff099816 */ /* 0x000fe20000000009 */
[----:B------:R-:W-:Y:S01]  /*13150*/  MUFU.EX2 R36, R36 ;  /* 0x0000002400247308 */ /* 0x000fe20000000800 */
[----:B0-----:R-:W-:Y:S01]  /*13160*/  FADD.FTZ R46, R34, R25 ;  /* 0x00000019222e7221 */ /* 0x001fe20000010000 */
[----:B------:R-:W-:Y:S01]  /*13170*/  FADD.FTZ R25, R33, R54 ;  /* 0x0000003621197221 */ /* 0x000fe20000010000 */
[----:B------:R-:W-:Y:S02]  /*13180*/  F2FP.F16.F32.PACK_AB R180, R57, R180 ;  /* 0x000000b439b4723e */ /* 0x000fe400000000ff */
[----:B------:R-:W-:Y:S02]  /*13190*/  F2FP.F16.F32.PACK_AB R176, R27, R176 ;  /* 0x000000b01bb0723e */ /* 0x000fe400000000ff */
[----:B------:R-:W-:Y:S01]  /*131a0*/  F2FP.F16.F32.PACK_AB R178, R31, R178 ;  /* 0x000000b21fb2723e */ /* 0x000fe200000000ff */
[----:B------:R-:W-:Y:S01]  /*131b0*/  MUFU.EX2 R179, R179 ;  /* 0x000000b300b37308 */ /* 0x000fe20000000800 */
[----:B------:R-:W-:-:S02]  /*131c0*/  F2FP.F16.F32.PACK_AB R172, R33, R172 ;  /* 0x000000ac21ac723e */ /* 0x000fc400000000ff */
[----:B------:R-:W-:Y:S02]  /*131d0*/  F2FP.F16.F32.PACK_AB R181, R32, R181 ;  /* 0x000000b520b5723e */ /* 0x000fe400000000ff */
[----:B------:R-:W-:Y:S02]  /*131e0*/  F2FP.F16.F32.PACK_AB R183, R34, R183 ;  /* 0x000000b722b7723e */ /* 0x000fe400000000ff */
[----:B------:R-:W-:Y:S01]  /*131f0*/  IADD3 R12, R12, -0x1, RZ ;  /* 0xffffffff0c0c7810 */ /* 0x000fe20007ffe0ff */
        /* <DEDUP_REMOVED lines=8> */
[----:B------:R-:W-:-:S04]  /*13280*/  FFMA.FTZ R161, R60, R42, -R52 ;  /* 0x0000002a3ca17223 */ /* 0x000fc80000010834 */
[----:B------:R-:W0:Y:S01]  /*13290*/  MUFU.EX2 R48, R48 ;  /* 0x0000003000307308 */ /* 0x000e220000000800 */
[----:B------:R-:W-:Y:S01]  /*132a0*/  FFMA.FTZ R163, R64, R42, -R52 ;  /* 0x0000002a40a37223 */ /* 0x000fe20000010834 */
[----:B------:R-:W-:Y:S01]  /*132b0*/  F2FP.F16.F32.PACK_AB R160, R77, R20 ;  /* 0x000000144da0723e */ /* 0x000fe200000000ff */
[----:B------:R-:W-:Y:S01]  /*132c0*/  HGMMA.64x128x16.F32 R88, R164, gdesc[UR8].tnspB, R88, gsb0 ;  /* 0x41e00008a4587df0 */ /* 0x000fe20008000858 */
[----:B------:R-:W-:-:S04]  /*132d0*/  F2FP.F16.F32.PACK_AB R162, R81, R24 ;  /* 0x0000001851a2723e */ /* 0x000fc800000000ff */
[----:B------:R-:W1:Y:S08]  /*132e0*/  MUFU.EX2 R171, R171 ;  /* 0x000000ab00ab7308 */ /* 0x000e700000000800 */
[----:B------:R-:W2:Y:S08]  /*132f0*/  MUFU.EX2 R8, R8 ;  /* 0x0000000800087308 */ /* 0x000eb00000000800 */
[----:B------:R-:W3:Y:S08]  /*13300*/  MUFU.EX2 R153, R153 ;  /* 0x0000009900997308 */ /* 0x000ef00000000800 */
[----:B------:R-:W4:Y:S08]  /*13310*/  MUFU.EX2 R10, R10 ;  /* 0x0000000a000a7308 */ /* 0x000f300000000800 */
[----:B------:R-:W5:Y:S08]  /*13320*/  MUFU.EX2 R155, R155 ;  /* 0x0000009b009b7308 */ /* 0x000f700000000800 */
[----:B------:R-:W5:Y:S08]  /*13330*/  MUFU.EX2 R0, R0 ;  /* 0x0000000000007308 */ /* 0x000f700000000800 */
[----:B------:R-:W5:Y:S08]  /*13340*/  MUFU.EX2 R157, R157 ;  /* 0x0000009d009d7308 */ /* 0x000f700000000800 */
[----:B------:R-:W-:Y:S08]  /*13350*/  MUFU.EX2 R159, R159 ;  /* 0x0000009f009f7308 */ /* 0x000ff00000000800 */
[----:B------:R-:W-:Y:S08]  /*13360*/  MUFU.EX2 R161, R161 ;  /* 0x000000a100a17308 */ /* 0x000ff00000000800 */
[----:B------:R-:W-:Y:S08]  /*13370*/  MUFU.EX2 R163, R163 ;  /* 0x000000a300a37308 */ /* 0x000ff00000000800 */
[----:B------:R0:W-:Y:S08]  /*13380*/  MUFU.EX2 R15, R169 ;  /* 0x000000a9000f7308 */ /* 0x0001f00000000800 */
[----:B------:R-:W-:Y:S01]  /*13390*/  MUFU.EX2 R70, R70 ;  /* 0x0000004600467308 */ /* 0x000fe20000000800 */
[----:B0-----:R-:W-:Y:S01]  /*133a0*/  F2FP.F16.F32.PACK_AB R169, R48, R21 ;  /* 0x0000001530a9723e */ /* 0x001fe200000000ff */
[----:B------:R-:W-:-:S02]  /*133b0*/  WARPGROUP.DEPBAR.LE gsb0, 0x0 ;  /* 0x00008000000079c5 */ /* 0x000fc40000010000 */
[----:B------:R0:W-:Y:S06]  /*133c0*/  BAR.ARV R3, 0x100 ;  /* 0x000400030000751d */ /* 0x0001ec0000002000 */
[----:B------:R1:W-:Y:S01]  /*133d0*/  @!P1 SYNCS.ARRIVE.TRANS64.RED.A1T0 RZ, [R9+URZ], RZ ;  /* 0x000000ff09ff99a7 */ /* 0x0003e2000810043f */
[----:B------:R-:W-:Y:S01]  /*133e0*/  MUFU.EX2 R167, R26 ;  /* 0x0000001a00a77308 */ /* 0x000fe20000000800 */
[----:B0-----:R-:W-:Y:S01]  /*133f0*/  FADD.FTZ R3, R177, R46 ;  /* 0x0000002eb1037221 */ /* 0x001fe20000010000 */
[----:B------:R-:W-:Y:S01]  /*13400*/  FADD.FTZ R46, R174, R25 ;  /* 0x00000019ae2e7221 */ /* 0x000fe20000010000 */
[-C--:B------:R-:W-:Y:S01]  /*13410*/  FMUL.FTZ R88, R88, R11.reuse ;  /* 0x0000000b58587220 */ /* 0x080fe20000410000 */
[-C--:B------:R-:W-:Y:S01]  /*13420*/  FMUL.FTZ R89, R89, R11.reuse ;  /* 0x0000000b59597220 */ /* 0x080fe20000410000 */
[----:B------:R-:W-:Y:S01]  /*13430*/  FADD.FTZ R50, R36, R3 ;  /* 0x0000000324327221 */ /* 0x000fe20000010000 */
[-C--:B------:R-:W-:Y:S01]  /*13440*/  FMUL.FTZ R92, R92, R11.reuse ;  /* 0x0000000b5c5c7220 */ /* 0x080fe20000410000 */
[----:B-1----:R-:W-:Y:S01]  /*13450*/  FADD.FTZ R9, R37, R46 ;  /* 0x0000002e25097221 */ /* 0x002fe20000010000 */
[----:B------:R0:W-:Y:S01]  /*13460*/  @!P1 SYNCS.ARRIVE.TRANS64.RED.A1T0 RZ, [R13+URZ], RZ ;  /* 0x000000ff0dff99a7 */ /* 0x0001e2000810043f */
[----:B------:R-:W-:Y:S01]  /*13470*/  FADD.FTZ R3, R179, R50 ;  /* 0x00000032b3037221 */ /* 0x000fe20000010000 */
[-C--:B------:R-:W-:Y:S01]  /*13480*/  FFMA.FTZ R46, R69, R42.reuse, -R52 ;  /* 0x0000002a452e7223 */ /* 0x080fe20000010834 */
        /* <DEDUP_REMOVED lines=9> */
[-C--:B------:R-:W-:Y:S01]  /*13520*/  FMUL.FTZ R100, R100, R11.reuse ;  /* 0x0000000b64647220 */ /* 0x080fe20000410000 */
[----:B------:R-:W-:Y:S01]  /*13530*/  FADD.FTZ R54, R40, R3 ;  /* 0x0000000328367221 */ /* 0x000fe20000010000 */
[-C--:B------:R-:W-:Y:S01]  /*13540*/  FMUL.FTZ R101, R101, R11.reuse ;  /* 0x0000000b65657220 */ /* 0x080fe20000410000 */
        /* <DEDUP_REMOVED lines=13> */
[-CC-:B------:R-:W-:Y:S01]  /*13620*/  FFMA.FTZ R3, R14, R42.reuse, -R52.reuse ;  /* 0x0000002a0e037223 */ /* 0x180fe20000010834 */
[----:B------:R-:W-:Y:S01]  /*13630*/  FADD.FTZ R14, R48, R9 ;  /* 0x00000009300e7221 */ /* 0x000fe20000010000 */
[----:B------:R-:W-:Y:S01]  /*13640*/  FFMA.FTZ R52, R72, R42, -R52 ;  /* 0x0000002a48347223 */ /* 0x000fe20000010834 */
[----:B0-----:R-:W-:Y:S01]  /*13650*/  FADD.FTZ R13, R53, R54 ;  /* 0x00000036350d7221 */ /* 0x001fe20000010000 */
[----:B------:R0:W-:Y:S01]  /*13660*/  MUFU.EX2 R165, R3 ;  /* 0x0000000300a57308 */ /* 0x0001e20000000800 */
[----:B------:R-:W-:Y:S01]  /*13670*/  FADD.FTZ R9, R171, R14 ;  /* 0x0000000eab097221 */ /* 0x000fe20000010000 */
[-C--:B------:R-:W-:Y:S01]  /*13680*/  FMUL.FTZ R112, R112, R11.reuse ;  /* 0x0000000b70707220 */ /* 0x080fe20000410000 */
[----:B------:R-:W-:Y:S01]  /*13690*/  FADD.FTZ R56, R156, R13 ;  /* 0x0000000d9c387221 */ /* 0x000fe20000010000 */
[-C--:B------:R-:W-:Y:S01]  /*136a0*/  FMUL.FTZ R113, R113, R11.reuse ;  /* 0x0000000b71717220 */ /* 0x080fe20000410000 */
[----:B--2---:R-:W-:Y:S01]  /*136b0*/  FADD.FTZ R54, R8, R9 ;  /* 0x0000000908367221 */ /* 0x004fe20000010000 */
[----:B------:R-:W-:Y:S01]  /*136c0*/  FMUL.FTZ R116, R116, R11 ;  /* 0x0000000b74747220 */ /* 0x000fe20000410000 */
[----:B------:R-:W-:Y:S01]  /*136d0*/  FADD.FTZ R13, R67, R56 ;  /* 0x00000038430d7221 */ /* 0x000fe20000010000 */
[----:B------:R-:W2:Y:S01]  /*136e0*/  MUFU.EX2 R14, R73 ;  /* 0x00000049000e7308 */ /* 0x000ea20000000800 */
[----:B---3--:R-:W-:Y:S01]  /*136f0*/  FADD.FTZ R9, R153, R54 ;  /* 0x0000003699097221 */ /* 0x008fe20000010000 */
[----:B----4-:R-:W-:Y:S01]  /*13700*/  F2FP.F16.F32.PACK_AB R153, R10, R153 ;  /* 0x000000990a99723e */ /* 0x010fe200000000ff */
[----:B------:R-:W-:Y:S01]  /*13710*/  FADD.FTZ R56, R158, R13 ;  /* 0x0000000d9e387221 */ /* 0x000fe20000010000 */
[-C--:B------:R-:W-:Y:S01]  /*13720*/  FMUL.FTZ R117, R117, R11.reuse ;  /* 0x0000000b75757220 */ /* 0x080fe20000410000 */
[----:B------:R-:W-:Y:S01]  /*13730*/  FADD.FTZ R54, R10, R9 ;  /* 0x000000090a367221 */ /* 0x000fe20000010000 */
[----:B------:R-:W-:Y:S01]  /*13740*/  FMUL.FTZ R120, R120, R11 ;  /* 0x0000000b78787220 */ /* 0x000fe20000410000 */
[----:B------:R-:W-:Y:S01]  /*13750*/  FADD.FTZ R13, R71, R56 ;  /* 0x00000038470d7221 */ /* 0x000fe20000010000 */
[----:B------:R-:W3:Y:S01]  /*13760*/  MUFU.EX2 R52, R52 ;  /* 0x0000003400347308 */ /* 0x000ee20000000800 */
[----:B-----5:R-:W-:Y:S01]  /*13770*/  FADD.FTZ R9, R155, R54 ;  /* 0x000000369b097221 */ /* 0x020fe20000010000 */
[----:B------:R-:W-:Y:S01]  /*13780*/  F2FP.F16.F32.PACK_AB R155, R0, R155 ;  /* 0x0000009b009b723e */ /* 0x000fe200000000ff */
        /* <DEDUP_REMOVED lines=10> */
[----:B-1----:R-:W-:Y:S01]  /*13830*/  FADD.FTZ R54, R46, R9 ;  /* 0x000000092e367221 */ /* 0x002fe20000010000 */
        /* <DEDUP_REMOVED lines=10> */
[----:B------:R-:W-:Y:S01]  /*138e0*/  FMUL.FTZ R141, R141, R11 ;  /* 0x0000000b8d8d7220 */ /* 0x000fe20000410000 */
[----:B0-----:R-:W-:Y:S01]  /*138f0*/  FADD.FTZ R3, R161, R54 ;  /* 0x00000036a1037221 */ /* 0x001fe20000010000 */
[----:B--2---:R-:W-:Y:S01]  /*13900*/  F2FP.F16.F32.PACK_AB R161, R14, R161 ;  /* 0x000000a10ea1723e */ /* 0x004fe200000000ff */
[----:B------:R-:W-:Y:S01]  /*13910*/  FADD.FTZ R24, R30, R9 ;  /* 0x000000091e187221 */ /* 0x000fe20000010000 */
[-C--:B------:R-:W-:Y:S01]  /*13920*/  FMUL.FTZ R144, R144, R11.reuse ;  /* 0x0000000b90907220 */ /* 0x080fe20000410000 */
[----:B------:R-:W-:Y:S01]  /*13930*/  FADD.FTZ R20, R14, R3 ;  /* 0x000000030e147221 */ /* 0x000fe20000010000 */
[-C--:B------:R-:W-:Y:S01]  /*13940*/  FMUL.FTZ R145, R145, R11.reuse ;  /* 0x0000000b91917220 */ /* 0x080fe20000410000 */
        /* <DEDUP_REMOVED lines=8> */
[----:B------:R-:W-:Y:S01]  /*139d0*/  FMUL.FTZ R90, R90, R6 ;  /* 0x000000065a5a7220 */ /* 0x000fe20000410000 */
        /* <DEDUP_REMOVED lines=11> */
[-C--:B------:R-:W-:Y:S01]  /*13a90*/  FMUL.FTZ R95, R95, R6.reuse ;  /* 0x000000065f5f7220 */ /* 0x080fe20000410000 */
[----:B------:R-:W-:Y:S01]  /*13aa0*/  F2FP.F16.F32.PACK_AB R177, R36, R177 ;  /* 0x000000b124b1723e */ /* 0x000fe200000000ff */
[----:B---3--:R-:W-:Y:S01]  /*13ab0*/  FADD.FTZ R0, R52, R20 ;  /* 0x0000001434007221 */ /* 0x008fe20000010000 */
        /* <DEDUP_REMOVED lines=41> */
[----:B------:R-:W-:Y:S06]  /*13d50*/  @P2 BRA `(.L_x_2419) ;  /* 0xffffffcc00582947 */ /* 0x000fec000383ffff */
.L_x_2409:
[----:B------:R-:W-:-:S13]  /*13d60*/  ISETP.GE.AND P2, PT, R12, RZ, PT ;  /* 0x000000ff0c00720c */ /* 0x000fda0003f46270 */
[----:B------:R-:W-:Y:S05]  /*13d70*/  @!P2 BRA `(.L_x_2420) ;  /* 0x000000280084a947 */ /* 0x000fea0003800000 */
[----:B------:R-:W-:Y:S01]  /*13d80*/  IMAD.MOV.U32 R5, RZ, RZ, R7 ;  /* 0x000000ffff057224 */ /* 0x000fe200078e0007 */
[----:B------:R-:W-:Y:S01]  /*13d90*/  MOV R10, R35 ;  /* 0x00000023000a7202 */ /* 0x000fe20000000f00 */
[----:B------:R-:W-:Y:S02]  /*13da0*/  IMAD.MOV.U32 R13, RZ, RZ, R190 ;  /* 0x000000ffff0d7224 */ /* 0x000fe400078e00be */
[----:B------:R-:W-:-:S07]  /*13db0*/  IMAD.MOV.U32 R11, RZ, RZ, R185 ;  /* 0x000000ffff0b7224 */ /* 0x000fce00078e00b9 */
.L_x_2430:
[----:B------:R-:W-:Y:S01]  /*13dc0*/  ISETP.NE.AND P2, PT, R192, RZ, PT ;  /* 0x000000ffc000720c */ /* 0x000fe20003f45270 */
[----:B------:R-:W-:Y:S05]  /*13dd0*/  YIELD ;  /* 0x0000000000007946 */ /* 0x000fea0003800000 */
[----:B------:R-:W-:-:S04]  /*13de0*/  IADD3 R185, R11, 0x1, RZ ;  /* 0x000000010bb97810 */ /* 0x000fc80007ffe0ff */
[----:B------:R-:W-:-:S04]  /*13df0*/  ISETP.NE.AND P3, PT, R185, 0x2, PT ;  /* 0x00000002b900780c */ /* 0x000fc80003f65270 */
[----:B------:R-:W-:Y:S02]  /*13e00*/  SEL R190, RZ, 0x1, P3 ;  /* 0x00000001ffbe7807 */ /* 0x000fe40001800000 */
[----:B------:R-:W-:Y:S02]  /*13e10*/  SEL R185, R185, RZ, P3 ;  /* 0x000000ffb9b97207 */ /* 0x000fe40001800000 */
[----:B------:R-:W-:Y:S01]  /*13e20*/  LOP3.LUT R190, R13, R190, RZ, 0x3c, !PT ;  /* 0x000000be0dbe7212 */ /* 0x000fe200078e3cff */
[----:B------:R-:W-:Y:S06]  /*13e30*/  @P2 BRA `(.L_x_2421) ;  /* 0x0000000000302947 */ /* 0x000fec0003800000 */
[----:B------:R-:W-:Y:S05]  /*13e40*/  @!P0 BRA `(.L_x_2422) ;  /* 0x0000000000048947 */ /* 0x000fea0003800000 */
[----:B------:R-:W-:Y:S01]  /*13e50*/  BPT.TRAP 0x1 ;  /* 0x000000040000795c */ /* 0x000fe20000300000 */
.L_x_2422:
[----:B------:R-:W-:Y:S01]  /*13e60*/  IMAD R6, R185, 0x8, R2 ;  /* 0x00000008b9067824 */ /* 0x000fe200078e0202 */
[----:B------:R-:W-:-:S04]  /*13e70*/  SHF.L.U32 R7, R190, 0x1f, RZ ;  /* 0x0000001fbe077819 */ /* 0x000fc800000006ff */
[----:B------:R0:W1:Y:S01]  /*13e80*/  SYNCS.PHASECHK.TRANS64.TRYWAIT P3, [R6+URZ+0x28830], R7 ;  /* 0x02883007060075a7 */ /* 0x000062000806017f */
[----:B------:R-:W-:Y:S05]  /*13e90*/  @!P0 BRA `(.L_x_2423) ;  /* 0x0000000000048947 */ /* 0x000fea0003800000 */
[----:B------:R-:W-:Y:S01]  /*13ea0*/  BPT.TRAP 0x1 ;  /* 0x000000040000795c */ /* 0x000fe20000300000 */
.L_x_2423:
[----:B------:R-:W-:Y:S04]  /*13eb0*/  BSSY B0, `(.L_x_2421) ;  /* 0x0000004000007945 */ /* 0x000fe80003800000 */
[----:B-1----:R-:W-:Y:S05]  /*13ec0*/  @P3 BRA `(.L_x_2424) ;  /* 0x0000000000083947 */ /* 0x002fea0003800000 */
[----:B------:R-:W1:Y:S02]  /*13ed0*/  SYNCS.PHASECHK.TRANS64.TRYWAIT P3, [R6+URZ+0x28830], R7 ;  /* 0x02883007060075a7 */ /* 0x000e64000806017f */
[----:B-1----:R-:W-:Y:S05]  /*13ee0*/  @!P3 BRA `(.L_x_2425) ;  /* 0x000000c40030b947 */ /* 0x002fea0003800000 */
.L_x_2424:
[----:B------:R-:W-:Y:S05]  /*13ef0*/  BSYNC B0 ;  /* 0x0000000000007941 */ /* 0x000fea0003800000 */
.L_x_2421:
[----:B------:R-:W2:Y:S01]  /*13f00*/  S2R R8, SR_TID.X ;  /* 0x0000000000087919 */ /* 0x000ea20000002100 */
[----:B01----:R-:W-:Y:S01]  /*13f10*/  MOV R7, 0x40000040 ;  /* 0x4000004000077802 */ /* 0x003fe20000000f00 */
[----:B------:R-:W-:Y:S05]  /*13f20*/  WARPSYNC.ALL ;  /* 0x0000000000007948 */ /* 0x000fea0003800000 */
[----:B------:R-:W-:Y:S01]  /*13f30*/  R2UR UR47, R7 ;  /* 0x00000000072f72ca */ /* 0x000fe200000e0000 */
[----:B------:R-:W-:Y:S01]  /*13f40*/  IMAD R6, R185, 0x800, R4 ;  /* 0x00000800b9067824 */ /* 0x000fe200078e0204 */
[----:B------:R-:W-:-:S04]  /*13f50*/  MOV R9, 0x40000040 ;  /* 0x4000004000097802 */ /* 0x000fc80000000f00 */
        /* <DEDUP_REMOVED lines=18> */
[----:B------:R-:W-:Y:S02]  /*14080*/  R2UR UR14, R8 ;  /* 0x00000000080e72ca */ /* 0x000fe400000e0000 */
[----:B------:R-:W-:Y:S02]  /*14090*/  IADD3 R8, R6, 0x6, RZ ;  /* 0x0000000606087810 */ /* 0x000fe40007ffe0ff */
[----:B0-----:R-:W-:Y:S02]  /*140a0*/  MOV R7, 0x40000040 ;  /* 0x4000004000077802 */ /* 0x001fe40000000f00 */
        /* <DEDUP_REMOVED lines=37> */
.L_x_2427:
[----:B------:R-:W-:Y:S01]  /*14300*/  SHF.L.U32 R6, R13, 0x1f, RZ ;  /* 0x0000001f0d067819 */ /* 0x000fe200000006ff */
[----:B------:R-:W-:-:S04]  /*14310*/  IMAD R7, R11, 0x8, R2 ;  /* 0x000000080b077824 */ /* 0x000fc800078e0202 */
[----:B------:R0:W1:Y:S01]  /*14320*/  SYNCS.PHASECHK.TRANS64.TRYWAIT P2, [R7+URZ+0x28850], R6 ;  /* 0x02885006070075a7 */ /* 0x000062000804017f */
[----:B------:R-:W-:Y:S05]  /*14330*/  @!P0 BRA `(.L_x_2428) ;  /* 0x0000000000048947 */ /* 0x000fea0003800000 */
[----:B------:R-:W-:Y:S01]  /*14340*/  BPT.TRAP 0x1 ;  /* 0x000000040000795c */ /* 0x000fe20000300000 */
.L_x_2428:
[----:B-1----:R-:W-:Y:S05]  /*14350*/  @P2 BRA `(.L_x_2426) ;  /* 0x0000000000082947 */ /* 0x002fea0003800000 */
[----:B------:R-:W1:Y:S02]  /*14360*/  SYNCS.PHASECHK.TRANS64.TRYWAIT P2, [R7+URZ+0x28850], R6 ;  /* 0x02885006070075a7 */ /* 0x000e64000804017f */
[----:B-1----:R-:W-:Y:S05]  /*14370*/  @!P2 BRA `(.L_x_2429) ;  /* 0x000000c00020a947 */ /* 0x002fea0003800000 */
.L_x_2426:
[----:B01----:R-:W-:Y:S01]  /*14380*/  VIADD R6, R2, 0x400 ;  /* 0x0000040002067836 */ /* 0x003fe20000000000 */
[----:B------:R-:W-:Y:S05]  /*14390*/  WARPSYNC.ALL ;  /* 0x0000000000007948 */ /* 0x000fea0003800000 */
[----:B------:R-:W-:Y:S01]  /*143a0*/  SHF.R.U32.HI R6, RZ, 0x4, R6 ;  /* 0x00000004ff067819 */ /* 0x000fe20000011606 */
[----:B------:R-:W-:Y:S01]  /*143b0*/  IMAD.MOV.U32 R7, RZ, RZ, 0x40000040 ;  /* 0x40000040ff077424 */ /* 0x000fe200078e00ff */
[----:B------:R-:W-:Y:S01]  /*143c0*/  WARPGROUP.ARRIVE ;  /* 0x00000000000079c5 */ /* 0x000fe20000000000 */
[----:B------:R-:W-:Y:S01]  /*143d0*/  MOV R9, 0x40000040 ;  /* 0x4000004000097802 */ /* 0x000fe20000000f00 */
[----:B------:R-:W-:Y:S01]  /*143e0*/  FMUL.FTZ R13, R24, UR6 ;  /* 0x00000006180d7c20 */ /* 0x000fe20008410000 */
[----:B------:R-:W-:Y:S01]  /*143f0*/  LOP3.LUT R6, R6, 0x3fff, RZ, 0xc0, !PT ;  /* 0x00003fff06067812 */ /* 0x000fe200078ec0ff */
[----:B------:R-:W-:Y:S01]  /*14400*/  FMUL.FTZ R20, R28, UR6 ;  /* 0x000000061c147c20 */ /* 0x000fe20008410000 */
[----:B------:R-:W-:Y:S01]  /*14410*/  R2UR UR11, R7 ;  /* 0x00000000070b72ca */ /* 0x000fe200000e0000 */
[----:B------:R-:W-:Y:S01]  /*14420*/  FMUL.FTZ R7, R25, UR6 ;  /* 0x0000000619077c20 */ /* 0x000fe20008410000 */
[----:B------:R-:W-:Y:S01]  /*14430*/  LOP3.LUT R6, R6, 0x4000000, RZ, 0xfc, !PT ;  /* 0x0400000006067812 */ /* 0x000fe200078efcff */
[----:B------:R-:W0:Y:S01]  /*14440*/  MUFU.TANH R13, R13 ;  /* 0x0000000d000d7308 */ /* 0x000e220000002400 */
[----:B------:R-:W-:Y:S01]  /*14450*/  FMUL.FTZ R25, R31, UR6 ;  /* 0x000000061f197c20 */ /* 0x000fe20008410000 */
[----:B------:R-:W-:Y:S01]  /*14460*/  FMUL.FTZ R31, R37, UR6 ;  /* 0x00000006251f7c20 */ /* 0x000fe20008410000 */
[----:B------:R-:W-:Y:S01]  /*14470*/  LEA R6, R11, R6, 0xb ;  /* 0x000000060b067211 */ /* 0x000fe200078e58ff */
[----:B------:R-:W-:Y:S01]  /*14480*/  FMUL.FTZ R37, R40, UR6 ;  /* 0x0000000628257c20 */ /* 0x000fe20008410000 */
[----:B------:R-:W-:Y:S01]  /*14490*/  FMUL.FTZ R21, R29, UR6 ;  /* 0x000000061d157c20 */ /* 0x000fe20008410000 */
[----:B------:R-:W-:Y:S01]  /*144a0*/  FMUL.FTZ R14, R26, UR6 ;  /* 0x000000061a0e7c20 */ /* 0x000fe20008410000 */
[C---:B------:R-:W-:Y:S01]  /*144b0*/  R2UR UR10, R6.reuse ;  /* 0x00000000060a72ca */ /* 0x040fe200000e0000 */
[----:B------:R-:W-:Y:S01]  /*144c0*/  VIADD R8, R6, 0x80 ;  /* 0x0000008006087836 */ /* 0x000fe20000000000 */
        /* <DEDUP_REMOVED lines=9> */
[----:B------:R-:W-:Y:S01]  /*14560*/  FMUL.FTZ R195, R53, UR6 ;  /* 0x0000000635c37c20 */ /* 0x000fe20008410000 */
[----:B------:R-:W-:Y:S01]  /*14570*/  FMUL.FTZ R235, R56, UR6 ;  /* 0x0000000638eb7c20 */ /* 0x000fe20008410000 */
[----:B------:R-:W-:Y:S01]  /*14580*/  HGMMA.64x128x16.F32 R88, R180, gdesc[UR8].tnspB, R88, gsb0 ;  /* 0x41e00008b4587df0 */ /* 0x000fe20008000858 */
[----:B------:R-:W-:Y:S01]  /*14590*/  R2UR UR10, R8 ;  /* 0x00000000080a72ca */ /* 0x000fe200000e0000 */
[----:B------:R-:W-:Y:S01]  /*145a0*/  FMUL.FTZ R237, R57, UR6 ;  /* 0x0000000639ed7c20 */ /* 0x000fe20008410000 */
[----:B------:R-:W-:Y:S01]  /*145b0*/  R2UR UR11, R9 ;  /* 0x00000000090b72ca */ /* 0x000fe200000e0000 */
[----:B------:R-:W-:Y:S01]  /*145c0*/  FMUL.FTZ R28, R34, UR6 ;  /* 0x00000006221c7c20 */ /* 0x000fe20008410000 */
[----:B0-----:R-:W-:Y:S01]  /*145d0*/  FMNMX.FTZ R8, R13, R10, !PT ;  /* 0x0000000a0d087209 */ /* 0x001fe20007810000 */
[----:B------:R-:W0:Y:S01]  /*145e0*/  MUFU.TANH R21, R21 ;  /* 0x0000001500157308 */ /* 0x000e220000002400 */
[----:B------:R-:W-:Y:S01]  /*145f0*/  FMUL.FTZ R34, R60, UR6 ;  /* 0x000000063c227c20 */ /* 0x000fe20008410000 */
[----:B------:R-:W-:Y:S01]  /*14600*/  FMUL.FTZ R36, R61, UR6 ;  /* 0x000000063d247c20 */ /* 0x000fe20008410000 */
[----:B-1----:R-:W-:Y:S01]  /*14610*/  FMNMX.FTZ R9, R7, R8, !PT ;  /* 0x0000000807097209 */ /* 0x002fe20007810000 */
[----:B------:R-:W-:-:S02]  /*14620*/  VIADD R8, R6, 0x100 ;  /* 0x0000010006087836 */ /* 0x000fc40000000000 */
[----:B------:R-:W-:Y:S01]  /*14630*/  FMUL.FTZ R32, R38, UR6 ;  /* 0x0000000626207c20 */ /* 0x000fe20008410000 */
[----:B------:R-:W-:Y:S01]  /*14640*/  FMUL.FTZ R38, R64, UR6 ;  /* 0x0000000640267c20 */ /* 0x000fe20008410000 */
[----:B------:R-:W-:Y:S01]  /*14650*/  FMUL.FTZ R65, R65, UR6 ;  /* 0x0000000641417c20 */ /* 0x000fe20008410000 */
[----:B--2---:R-:W-:Y:S01]  /*14660*/  FMNMX.FTZ R40, R20, R9, !PT ;  /* 0x0000000914287209 */ /* 0x004fe20007810000 */
[----:B------:R-:W-:Y:S01]  /*14670*/  IMAD.MOV.U32 R9, RZ, RZ, 0x40000040 ;  /* 0x40000040ff097424 */ /* 0x000fe200078e00ff */
[----:B------:R-:W1:Y:S01]  /*14680*/  MUFU.TANH R26, R26 ;  /* 0x0000001a001a7308 */ /* 0x000e620000002400 */
[----:B------:R-:W-:Y:S01]  /*14690*/  FMUL.FTZ R69, R69, UR6 ;  /* 0x0000000645457c20 */ /* 0x000fe20008410000 */
[----:B------:R-:W-:Y:S01]  /*146a0*/  FMUL.FTZ R73, R73, UR6 ;  /* 0x0000000649497c20 */ /* 0x000fe20008410000 */
[----:B------:R-:W-:Y:S01]  /*146b0*/  FMUL.FTZ R29, R35, UR6 ;  /* 0x00000006231d7c20 */ /* 0x000fe20008410000 */
[----:B------:R-:W-:Y:S01]  /*146c0*/  FMUL.FTZ R33, R39, UR6 ;  /* 0x0000000627217c20 */ /* 0x000fe20008410000 */
[----:B------:R-:W-:Y:S01]  /*146d0*/  FMUL.FTZ R39, R42, UR6 ;  /* 0x000000062a277c20 */ /* 0x000fe20008410000 */
[----:B------:R-:W-:-:S02]  /*146e0*/  IMAD.U32 R42, RZ, RZ, UR4 ;  /* 0x00000004ff2a7e24 */ /* 0x000fc4000f8e00ff */
        /* <DEDUP_REMOVED lines=20> */
[----:B------:R-:W5:Y:S01]  /*14830*/  S2R R194, SR_TID.X ;  /* 0x0000000000c27919 */ /* 0x000f620000002100 */
[----:B------:R-:W-:-:S02]  /*14840*/  ISETP.GT.AND P2, PT, R12, RZ, PT ;  /* 0x000000ff0c00720c */ /* 0x000fc40003f44270 */
[----:B------:R-:W-:Y:S02]  /*14850*/  IADD3 R12, R12, -0x1, RZ ;  /* 0xffffffff0c0c7810 */ /* 0x000fe40007ffe0ff */
[----:B------:R-:W4:Y:S08]  /*14860*/  MUFU.TANH R37, R37 ;  /* 0x0000002500257308 */ /* 0x000f300000002400 */
[----:B------:R-:W4:Y:S08]  /*14870*/  MUFU.TANH R41, R41 ;  /* 0x0000002900297308 */ /* 0x000f300000002400 */
[----:B------:R-:W-:Y:S08]  /*14880*/  MUFU.TANH R193, R193 ;  /* 0x000000c100c17308 */ /* 0x000ff00000002400 */
[----:B------:R-:W-:Y:S01]  /*14890*/  MUFU.TANH R195, R195 ;  /* 0x000000c300c37308 */ /* 0x000fe20000002400 */
[----:B-----5:R-:W-:-:S07]  /*148a0*/  SHF.R.U32.HI R194, RZ, 0x7, R194 ;  /* 0x00000007ffc27819 */ /* 0x020fce00000116c2 */
        /* <DEDUP_REMOVED lines=16> */
[----:B------:R-:W-:Y:S01]  /*149b0*/  R2UR UR10, R8 ;  /* 0x00000000080a72ca */ /* 0x000fe200000e0000 */
[----:B------:R-:W5:Y:S01]  /*149c0*/  MUFU.TANH R181, R181 ;  /* 0x000000b500b57308 */ /* 0x000f620000002400 */
[----:B------:R-:W-:Y:S01]  /*149d0*/  R2UR UR11, R9 ;  /* 0x00000000090b72ca */ /* 0x000fe200000e0000 */
[----:B------:R-:W-:Y:S01]  /*149e0*/  FMUL.FTZ R77, R81, UR6 ;  /* 0x00000006514d7c20 */ /* 0x000fe20008410000 */
[----:B0-----:R-:W-:Y:S01]  /*149f0*/  FMNMX.FTZ R9, R21, R40, !PT ;  /* 0x0000002815097209 */ /* 0x001fe20007810000 */
[----:B------:R-:W-:Y:S01]  /*14a00*/  FMUL.FTZ R40, R76, UR6 ;  /* 0x000000064c287c20 */ /* 0x000fe20008410000 */
[----:B------:R-:W-:Y:S01]  /*14a10*/  FMUL.FTZ R81, R85, UR6 ;  /* 0x0000000655517c20 */ /* 0x000fe20008410000 */
[----:B------:R-:W-:Y:S01]  /*14a20*/  FMUL.FTZ R85, R66, UR6 ;  /* 0x0000000642557c20 */ /* 0x000fe20008410000 */
[----:B-1----:R-:W-:Y:S01]  /*14a30*/  FMNMX.FTZ R8, R26, R9, !PT ;  /* 0x000000091a087209 */ /* 0x002fe20007810000 */
[----:B------:R-:W0:Y:S03]  /*14a40*/  MUFU.TANH R183, R183 ;  /* 0x000000b700b77308 */ /* 0x000e260000002400 */
[----:B--2---:R-:W-:-:S04]  /*14a50*/  FMNMX.FTZ R9, R27, R8, !PT ;  /* 0x000000081b097209 */ /* 0x004fc80007810000 */
[----:B---3--:R-:W-:Y:S01]  /*14a60*/  FMNMX.FTZ R8, R30, R9, !PT ;  /* 0x000000091e087209 */ /* 0x008fe20007810000 */
[----:B------:R-:W-:Y:S03]  /*14a70*/  MUFU.TANH R40, R40 ;  /* 0x0000002800287308 */ /* 0x000fe60000002400 */
[----:B----4-:R-:W-:-:S04]  /*14a80*/  FMNMX.FTZ R8, R31, R8, !PT ;  /* 0x000000081f087209 */ /* 0x010fc80007810000 */
[----:B------:R-:W-:Y:S01]  /*14a90*/  FMNMX.FTZ R8, R37, R8, !PT ;  /* 0x0000000825087209 */ /* 0x000fe20007810000 */
[----:B------:R-:W-:Y:S03]  /*14aa0*/  MUFU.TANH R44, R44 ;  /* 0x0000002c002c7308 */ /* 0x000fe60000002400 */
[----:B------:R-:W-:-:S04]  /*14ab0*/  FMNMX.FTZ R8, R41, R8, !PT ;  /* 0x0000000829087209 */ /* 0x000fc80007810000 */
[----:B-----5:R-:W-:Y:S01]  /*14ac0*/  FMNMX.FTZ R8, R181, R8, !PT ;  /* 0x00000008b5087209 */ /* 0x020fe20007810000 */
[----:B------:R-:W-:Y:S03]  /*14ad0*/  MUFU.TANH R46, R46 ;  /* 0x0000002e002e7308 */ /* 0x000fe60000002400 */
[----:B0-----:R-:W-:-:S05]  /*14ae0*/  FMNMX.FTZ R8, R183, R8, !PT ;  /* 0x00000008b7087209 */ /* 0x001fca0007810000 */
        /* <DEDUP_REMOVED lines=21> */
[----:B------:R-:W-:-:S06]  /*14c40*/  FMUL.FTZ R50, R78, UR6 ;  /* 0x000000064e327c20 */ /* 0x000fcc0008410000 */
[----:B------:R-:W0:Y:S08]  /*14c50*/  MUFU.TANH R177, R177 ;  /* 0x000000b100b17308 */ /* 0x000e300000002400 */
[----:B------:R-:W1:Y:S08]  /*14c60*/  MUFU.TANH R179, R179 ;  /* 0x000000b300b37308 */ /* 0x000e700000002400 */
[----:B------:R-:W-:Y:S01]  /*14c70*/  MUFU.TANH R48, R48 ;  /* 0x0000003000307308 */ /* 0x000fe20000002400 */
[----:B0-----:R-:W-:-:S07]  /*14c80*/  FMNMX.FTZ R8, R177, R8, !PT ;  /* 0x00000008b1087209 */ /* 0x001fce0007810000 */
[----:B------:R-:W-:Y:S01]  /*14c90*/  MUFU.TANH R49, R49 ;  /* 0x0000003100317308 */ /* 0x000fe20000002400 */
[----:B-1----:R-:W-:-:S04]  /*14ca0*/  FMNMX.FTZ R8, R179, R8, !PT ;  /* 0x00000008b3087209 */ /* 0x002fc80007810000 */
[----:B------:R-:W-:-:S03]  /*14cb0*/  FMNMX.FTZ R8, R193, R8, !PT ;  /* 0x00000008c1087209 */ /* 0x000fc60007810000 */
[----:B------:R-:W-:Y:S01]  /*14cc0*/  MUFU.TANH R51, R51 ;  /* 0x0000003300337308 */ /* 0x000fe20000002400 */
[----:B------:R-:W-:-:S04]  /*14cd0*/  FMNMX.FTZ R8, R195, R8, !PT ;  /* 0x00000008c3087209 */ /* 0x000fc80007810000 */
        /* <DEDUP_REMOVED lines=8> */
[----:B------:R-:W-:-:S07]  /*14d60*/  FMNMX.FTZ R8, R65, R8, !PT ;  /* 0x0000000841087209 */ /* 0x000fce0007810000 */
        /* <DEDUP_REMOVED lines=10> */
[----:B------:R-:W-:Y:S01]  /*14e10*/  FMUL.FTZ R173, R68, UR6 ;  /* 0x0000000644ad7c20 */ /* 0x000fe20008410000 */
[----:B------:R-:W-:Y:S01]  /*14e20*/  FMUL.FTZ R175, R72, UR6 ;  /* 0x0000000648af7c20 */ /* 0x000fe20008410000 */
[----:B------:R-:W-:-:S03]  /*14e30*/  WARPGROUP.ARRIVE ;  /* 0x00000000000079c5 */ /* 0x000fc60000000000 */
[----:B------:R-:W-:Y:S08]  /*14e40*/  MUFU.TANH R52, R52 ;  /* 0x0000003400347308 */ /* 0x000ff00000002400 */
[----:B------:R-:W0:Y:S08]  /*14e50*/  MUFU.TANH R173, R173 ;  /* 0x000000ad00ad7308 */ /* 0x000e300000002400 */
[----:B------:R-:W1:Y:S08]  /*14e60*/  MUFU.TANH R175, R175 ;  /* 0x000000af00af7308 */ /* 0x000e700000002400 */
[----:B------:R-:W-:Y:S01]  /*14e70*/  MUFU.TANH R83, R83 ;  /* 0x0000005300537308 */ /* 0x000fe20000002400 */
[----:B0-----:R-:W-:-:S04]  /*14e80*/  FMNMX.FTZ R8, R173, R8, !PT ;  /* 0x00000008ad087209 */ /* 0x001fc80007810000 */
[----:B------:R-:W-:-:S03]  /*14e90*/  FMNMX.FTZ R8, R69, R8, !PT ;  /* 0x0000000845087209 */ /* 0x000fc60007810000 */
[----:B------:R-:W-:Y:S01]  /*14ea0*/  MUFU.TANH R54, R54 ;  /* 0x0000003600367308 */ /* 0x000fe20000002400 */
[----:B-1----:R-:W-:-:S04]  /*14eb0*/  FMNMX.FTZ R8, R175, R8, !PT ;  /* 0x00000008af087209 */ /* 0x002fc80007810000 */
[----:B------:R-:W-:Y:S02]  /*14ec0*/  FMNMX.FTZ R9, R73, R8, !PT ;  /* 0x0000000849097209 */ /* 0x000fe40007810000 */
[----:B------:R-:W-:Y:S01]  /*14ed0*/  IADD3 R8, R6, 0x180, RZ ;  /* 0x0000018006087810 */ /* 0x000fe20007ffe0ff */
[----:B------:R-:W-:Y:S01]  /*14ee0*/  MUFU.TANH R87, R87 ;  /* 0x0000005700577308 */ /* 0x000fe20000002400 */
[----:B------:R-:W-:Y:S01]  /*14ef0*/  FMNMX.FTZ R35, R40, R9, !PT ;  /* 0x0000000928237209 */ /* 0x000fe20007810000 */
[----:B------:R-:W-:Y:S01]  /*14f00*/  IMAD.MOV.U32 R9, RZ, RZ, 0x40000040 ;  /* 0x40000040ff097424 */ /* 0x000fe200078e00ff */
[----:B------:R-:W-:Y:S02]  /*14f10*/  R2UR UR10, R8 ;  /* 0x00000000080a72ca */ /* 0x000fe400000e0000 */
[----:B------:R-:W-:Y:S02]  /*14f20*/  FMNMX.FTZ R35, R44, R35, !PT ;  /* 0x000000232c237209 */ /* 0x000fe40007810000 */
[----:B------:R-:W-:-:S02]  /*14f30*/  R2UR UR11, R9 ;  /* 0x00000000090b72ca */ /* 0x000fc400000e0000 */
[----:B------:R-:W-:-:S04]  /*14f40*/  FMNMX.FTZ R8, R46, R35, !PT ;  /* 0x000000232e087209 */ /* 0x000fc80007810000 */
[----:B------:R-:W-:-:S04]  /*14f50*/  FMNMX.FTZ R9, R77, R8, !PT ;  /* 0x000000084d097209 */ /* 0x000fc80007810000 */
[----:B------:R-:W-:-:S03]  /*14f60*/  FMNMX.FTZ R8, R48, R9, !PT ;  /* 0x0000000930087209 */ /* 0x000fc60007810000 */
[----:B------:R-:W-:Y:S01]  /*14f70*/  HGMMA.64x128x16.F32 R88, R168, gdesc[UR8].tnspB, R88, gsb0 ;  /* 0x41e00008a8587df0 */ /* 0x000fe20008000858 */
[----:B------:R-:W-:-:S05]  /*14f80*/  FMNMX.FTZ R8, R81, R8, !PT ;  /* 0x0000000851087209 */ /* 0x000fca0007810000 */
[----:B------:R-:W0:Y:S02]  /*14f90*/  SHFL.BFLY PT, R9, R8, 0x2, 0x1f ;  /* 0x0c401f0008097f89 */ /* 0x000e2400000e0000 */
[----:B0-----:R-:W-:-:S05]  /*14fa0*/  FMNMX.FTZ R9, R8, R9, !PT ;  /* 0x0000000908097209 */ /* 0x001fca0007810000 */
[----:B------:R-:W0:Y:S02]  /*14fb0*/  SHFL.BFLY PT, R8, R9, 0x1, 0x1f ;  /* 0x0c201f0009087f89 */ /* 0x000e2400000e0000 */
[----:B0-----:R-:W-:Y:S02]  /*14fc0*/  FMNMX.FTZ R35, R9, R8, !PT ;  /* 0x0000000809237209 */ /* 0x001fe40007810000 */
[----:B------:R-:W-:-:S03]  /*14fd0*/  IADD3 R8, R6, 0x200, RZ ;  /* 0x0000020006087810 */ /* 0x000fc60007ffe0ff */
[C---:B------:R-:W-:Y:S01]  /*14fe0*/  FADD.FTZ R9, -R35.reuse, R10 ;  /* 0x0000000a23097221 */ /* 0x040fe20000010100 */
[----:B------:R-:W-:Y:S01]  /*14ff0*/  R2UR UR10, R8 ;  /* 0x00000000080a72ca */ /* 0x000fe200000e0000 */
[-C--:B------:R-:W-:Y:S01]  /*15000*/  FMUL.FTZ R56, R35, R42.reuse ;  /* 0x0000002a23387220 */ /* 0x080fe20000410000 */
[----:B------:R-:W-:Y:S01]  /*15010*/  FMNMX.FTZ R8, R14, R5, !PT ;  /* 0x000000050e087209 */ /* 0x000fe20007810000 */
[-C--:B------:R-:W-:Y:S01]  /*15020*/  FMUL.FTZ R10, R9, R42.reuse ;  /* 0x0000002a090a7220 */ /* 0x080fe20000410000 */
[----:B------:R-:W-:Y:S02]  /*15030*/  IMAD.MOV.U32 R9, RZ, RZ, 0x40000040 ;  /* 0x40000040ff097424 */ /* 0x000fe400078e00ff */
[--C-:B------:R-:W-:Y:S01]  /*15040*/  FFMA.FTZ R180, R7, R42, -R56.reuse ;  /* 0x0000002a07b47223 */ /* 0x100fe20000010838 */
[----:B------:R-:W-:Y:S01]  /*15050*/  FMNMX.FTZ R7, R15, R8, !PT ;  /* 0x000000080f077209 */ /* 0x000fe20007810000 */
[-CC-:B------:R-:W-:Y:S01]  /*15060*/  FFMA.FTZ R182, R20, R42.reuse, -R56.reuse ;  /* 0x0000002a14b67223 */ /* 0x180fe20000010838 */
[-CC-:B------:R-:W-:Y:S01]  /*15070*/  FFMA.FTZ R176, R26, R42.reuse, -R56.reuse ;  /* 0x0000002a1ab07223 */ /* 0x180fe20000010838 */
[----:B------:R-:W-:Y:S01]  /*15080*/  R2UR UR11, R9 ;  /* 0x00000000090b72ca */ /* 0x000fe200000e0000 */
[-CC-:B------:R-:W-:Y:S01]  /*15090*/  FFMA.FTZ R178, R30, R42.reuse, -R56.reuse ;  /* 0x0000002a1eb27223 */ /* 0x180fe20000010838 */
[----:B------:R-:W-:Y:S01]  /*150a0*/  FMNMX.FTZ R8, R24, R7, !PT ;  /* 0x0000000718087209 */ /* 0x000fe20007810000 */
[-CC-:B------:R-:W-:Y:S01]  /*150b0*/  FFMA.FTZ R172, R37, R42.reuse, -R56.reuse ;  /* 0x0000002a25ac7223 */ /* 0x180fe20000010838 */
[----:B------:R-:W-:Y:S01]  /*150c0*/  MOV R9, 0x40000040 ;  /* 0x4000004000097802 */ /* 0x000fe20000000f00 */
        /* <DEDUP_REMOVED lines=10> */
[----:B------:R-:W-:Y:S01]  /*15170*/  FFMA.FTZ R77, R77, R42, -R56 ;  /* 0x0000002a4d4d7223 */ /* 0x000fe20000010838 */
[----:B------:R-:W-:Y:S02]  /*15180*/  MUFU.EX2 R10, R10 ;  /* 0x0000000a000a7308 */ /* 0x000fe40000000800 */
[----:B------:R-:W-:-:S04]  /*15190*/  FMNMX.FTZ R8, R32, R7, !PT ;  /* 0x0000000720087209 */ /* 0x000fc80007810000 */
[----:B------:R-:W-:Y:S02]  /*151a0*/  FMNMX.FTZ R8, R33, R8, !PT ;  /* 0x0000000821087209 */ /* 0x000fe40007810000 */
[----:B------:R-:W0:Y:S02]  /*151b0*/  MUFU.EX2 R13, R13 ;  /* 0x0000000d000d7308 */ /* 0x000e240000000800 */
[----:B------:R-:W-:-:S04]  /*151c0*/  FMNMX.FTZ R8, R39, R8, !PT ;  /* 0x0000000827087209 */ /* 0x000fc80007810000 */
[----:B------:R-:W-:Y:S02]  /*151d0*/  FMNMX.FTZ R8, R43, R8, !PT ;  /* 0x000000082b087209 */ /* 0x000fe40007810000 */
[----:B------:R-:W1:Y:S02]  /*151e0*/  MUFU.EX2 R180, R180 ;  /* 0x000000b400b47308 */ /* 0x000e640000000800 */
[----:B------:R-:W-:-:S04]  /*151f0*/  FMNMX.FTZ R8, R45, R8, !PT ;  /* 0x000000082d087209 */ /* 0x000fc80007810000 */
[----:B------:R-:W-:Y:S02]  /*15200*/  FMNMX.FTZ R8, R47, R8, !PT ;  /* 0x000000082f087209 */ /* 0x000fe40007810000 */
[----:B------:R-:W-:Y:S01]  /*15210*/  MUFU.EX2 R182, R182 ;  /* 0x000000b600b67308 */ /* 0x000fe20000000800 */
[----:B0-----:R-:W-:Y:S01]  /*15220*/  FFMA.FTZ R3, R10, R3, R13 ;  /* 0x000000030a037223 */ /* 0x001fe2000001000d */
[----:B------:R-:W-:-:S04]  /*15230*/  FMNMX.FTZ R8, R49, R8, !PT ;  /* 0x0000000831087209 */ /* 0x000fc80007810000 */
[----:B------:R-:W-:Y:S02]  /*15240*/  FMNMX.FTZ R8, R51, R8, !PT ;  /* 0x0000000833087209 */ /* 0x000fe40007810000 */
[----:B------:R-:W-:Y:S01]  /*15250*/  MUFU.EX2 R21, R21 ;  /* 0x0000001500157308 */ /* 0x000fe20000000800 */
[C---:B-1----:R-:W-:Y:S01]  /*15260*/  FADD.FTZ R3, R180.reuse, R3 ;  /* 0x00000003b4037221 */ /* 0x042fe20000010000 */
[----:B------:R-:W-:Y:S02]  /*15270*/  FMNMX.FTZ R8, R53, R8, !PT ;  /* 0x0000000835087209 */ /* 0x000fe40007810000 */
[----:B------:R-:W-:Y:S02]  /*15280*/  F2FP.F16.F32.PACK_AB R180, R180, R13 ;  /* 0x0000000db4b4723e */ /* 0x000fe400000000ff */
[----:B------:R-:W-:Y:S02]  /*15290*/  FMNMX.FTZ R8, R55, R8, !PT ;  /* 0x0000000837087209 */ /* 0x000fe40007810000 */
[----:B------:R-:W-:Y:S02]  /*152a0*/  MUFU.EX2 R176, R176 ;  /* 0x000000b000b07308 */ /* 0x000fe40000000800 */
[----:B------:R-:W-:-:S04]  /*152b0*/  FMNMX.FTZ R8, R57, R8, !PT ;  /* 0x0000000839087209 */ /* 0x000fc80007810000 */
[----:B------:R-:W-:Y:S01]  /*152c0*/  FMNMX.FTZ R20, R59, R8, !PT ;  /* 0x000000083b147209 */ /* 0x000fe20007810000 */
[----:B------:R-:W-:Y:S01]  /*152d0*/  VIADD R8, R6, 0x280 ;  /* 0x0000028006087836 */ /* 0x000fe20000000000 */
[----:B------:R-:W-:Y:S02]  /*152e0*/  MUFU.EX2 R178, R178 ;  /* 0x000000b200b27308 */ /* 0x000fe40000000800 */
[----:B------:R-:W-:Y:S01]  /*152f0*/  FMNMX.FTZ R20, R61, R20, !PT ;  /* 0x000000143d147209 */ /* 0x000fe20007810000 */
[----:B------:R-:W-:Y:S02]  /*15300*/  WARPGROUP.DEPBAR.LE gsb0, 0x0 ;  /* 0x00008000000079c5 */ /* 0x000fe40000010000 */
[----:B------:R-:W-:Y:S01]  /*15310*/  WARPGROUP.ARRIVE ;  /* 0x00000000000079c5 */ /* 0x000fe20000000000 */
[----:B------:R-:W-:Y:S01]  /*15320*/  FMUL.FTZ R169, R70, UR6 ;  /* 0x0000000646a97c20 */ /* 0x000fe20008410000 */
[----:B------:R-:W-:Y:S01]  /*15330*/  FMUL.FTZ R171, R74, UR6 ;  /* 0x000000064aab7c20 */ /* 0x000fe20008410000 */
[----:B------:R-:W-:Y:S01]  /*15340*/  FMNMX.FTZ R20, R63, R20, !PT ;  /* 0x000000143f147209 */ /* 0x000fe20007810000 */
[-CC-:B------:R-:W-:Y:S01]  /*15350*/  FFMA.FTZ R170, R193, R42.reuse, -R56.reuse ;  /* 0x0000002ac1aa7223 */ /* 0x180fe20000010838 */
[--C-:B------:R-:W-:Y:S01]  /*15360*/  FFMA.FTZ R168, R177, R42, -R56.reuse ;  /* 0x0000002ab1a87223 */ /* 0x100fe20000010838 */
[----:B------:R-:W-:Y:S01]  /*15370*/  HGMMA.64x128x16.F32 R88, R152, gdesc[UR8].tnspB, R88, gsb0 ;  /* 0x41e0000898587df0 */ /* 0x000fe20008000858 */
[----:B------:R-:W-:Y:S01]  /*15380*/  R2UR UR10, R8 ;  /* 0x00000000080a72ca */ /* 0x000fe200000e0000 */
[----:B------:R-:W0:Y:S01]  /*15390*/  MUFU.TANH R169, R169 ;  /* 0x000000a900a97308 */ /* 0x000e220000002400 */
[----:B------:R-:W-:Y:S01]  /*153a0*/  R2UR UR11, R9 ;  /* 0x00000000090b72ca */ /* 0x000fe200000e0000 */
[----:B------:R-:W-:Y:S01]  /*153b0*/  IMAD.MOV.U32 R9, RZ, RZ, 0x40000040 ;  /* 0x40000040ff097424 */ /* 0x000fe200078e00ff */
[----:B------:R-:W-:Y:S01]  /*153c0*/  FMNMX.FTZ R20, R85, R20, !PT ;  /* 0x0000001455147209 */ /* 0x000fe20007810000 */
[----:B------:R-:W-:-:S03]  /*153d0*/  FFMA.FTZ R193, R237, R42, -R56 ;  /* 0x0000002aedc17223 */ /* 0x000fc60000010838 */
[----:B------:R-:W-:Y:S01]  /*153e0*/  FMNMX.FTZ R20, R67, R20, !PT ;  /* 0x0000001443147209 */ /* 0x000fe20007810000 */
[----:B------:R-:W1:Y:S08]  /*153f0*/  MUFU.TANH R171, R171 ;  /* 0x000000ab00ab7308 */ /* 0x000e700000002400 */
[----:B------:R-:W-:Y:S01]  /*15400*/  MUFU.EX2 R172, R172 ;  /* 0x000000ac00ac7308 */ /* 0x000fe20000000800 */
[----:B0-----:R-:W-:-:S04]  /*15410*/  FMNMX.FTZ R20, R169, R20, !PT ;  /* 0x00000014a9147209 */ /* 0x001fc80007810000 */
[----:B------:R-:W-:-:S03]  /*15420*/  FMNMX.FTZ R20, R71, R20, !PT ;  /* 0x0000001447147209 */ /* 0x000fc60007810000 */
[----:B------:R-:W-:Y:S01]  /*15430*/  MUFU.EX2 R174, R174 ;  /* 0x000000ae00ae7308 */ /* 0x000fe20000000800 */
[----:B-1----:R-:W-:-:S04]  /*15440*/  FMNMX.FTZ R20, R171, R20, !PT ;  /* 0x00000014ab147209 */ /* 0x002fc80007810000 */
[----:B------:R-:W-:Y:S01]  /*15450*/  FMNMX.FTZ R7, R75, R20, !PT ;  /* 0x000000144b077209 */ /* 0x000fe20007810000 */
[----:B------:R-:W-:Y:S02]  /*15460*/  FFMA.FTZ R20, R175, R42, -R56 ;  /* 0x0000002aaf147223 */ /* 0x000fe40000010838 */
        /* <DEDUP_REMOVED lines=9> */
[----:B------:R-:W-:Y:S02]  /*15500*/  MUFU.EX2 R193, R193 ;  /* 0x000000c100c17308 */ /* 0x000fe40000000800 */
[----:B------:R-:W0:Y:S06]  /*15510*/  SHFL.BFLY PT, R7, R8, 0x2, 0x1f ;  /* 0x0c401f0008077f89 */ /* 0x000e2c00000e0000 */
[----:B------:R-:W-:Y:S08]  /*15520*/  MUFU.EX2 R65, R65 ;  /* 0x0000004100417308 */ /* 0x000ff00000000800 */
[----:B------:R-:W-:Y:S08]  /*15530*/  MUFU.EX2 R20, R20 ;  /* 0x0000001400147308 */ /* 0x000ff00000000800 */
[----:B------:R-:W-:Y:S01]  /*15540*/  MUFU.EX2 R26, R26 ;  /* 0x0000001a001a7308 */ /* 0x000fe20000000800 */
[----:B0-----:R-:W-:Y:S01]  /*15550*/  FMNMX.FTZ R7, R8, R7, !PT ;  /* 0x0000000708077209 */ /* 0x001fe20007810000 */
[----:B------:R-:W-:-:S06]  /*15560*/  VIADD R8, R6, 0x300 ;  /* 0x0000030006087836 */ /* 0x000fcc0000000000 */
[----:B------:R-:W-:Y:S08]  /*15570*/  MUFU.EX2 R30, R30 ;  /* 0x0000001e001e7308 */ /* 0x000ff00000000800 */
        /* <DEDUP_REMOVED lines=9> */
[----:B------:R-:W-:Y:S01]  /*15610*/  R2UR UR10, R8 ;  /* 0x00000000080a72ca */ /* 0x000fe200000e0000 */
[-CC-:B------:R-:W-:Y:S01]  /*15620*/  FFMA.FTZ R155, R195, R42.reuse, -R56.reuse ;  /* 0x0000002ac39b7223 */ /* 0x180fe20000010838 */
[----:B------:R-:W-:Y:S01]  /*15630*/  R2UR UR11, R9 ;  /* 0x00000000090b72ca */ /* 0x000fe200000e0000 */
[-CC-:B------:R-:W-:Y:S01]  /*15640*/  FFMA.FTZ R152, R235, R42.reuse, -R56.reuse ;  /* 0x0000002aeb987223 */ /* 0x180fe20000010838 */
[----:B------:R-:W-:Y:S01]  /*15650*/  FFMA.FTZ R34, R48, R42, -R56 ;  /* 0x0000002a30227223 */ /* 0x000fe20000010838 */
[----:B------:R-:W-:Y:S01]  /*15660*/  IADD3 R8, R6, 0x380, RZ ;  /* 0x0000038006087810 */ /* 0x000fe20007ffe0ff */
[----:B------:R-:W-:Y:S01]  /*15670*/  MUFU.EX2 R153, R153 ;  /* 0x0000009900997308 */ /* 0x000fe20000000800 */
[----:B------:R-:W-:Y:S01]  /*15680*/  FADD.FTZ R48, R182, R3 ;  /* 0x00000003b6307221 */ /* 0x000fe20000010000 */
[----:B------:R-:W-:-:S06]  /*15690*/  F2FP.F16.F32.PACK_AB R182, R21, R182 ;  /* 0x000000b615b6723e */ /* 0x000fcc00000000ff */
        /* <DEDUP_REMOVED lines=11> */
[----:B------:R-:W0:Y:S01]  /*15750*/  SHFL.BFLY PT, R36, R7, 0x1, 0x1f ;  /* 0x0c201f0007247f89 */ /* 0x000e2200000e0000 */
[-CC-:B------:R-:W-:Y:S01]  /*15760*/  FFMA.FTZ R69, R73, R42.reuse, -R56.reuse ;  /* 0x0000002a49457223 */ /* 0x180fe20000010838 */
[-CC-:B------:R-:W-:Y:S01]  /*15770*/  FFMA.FTZ R156, R38, R42.reuse, -R56.reuse ;  /* 0x0000002a269c7223 */ /* 0x180fe20000010838 */
[----:B------:R-:W-:Y:S01]  /*15780*/  HGMMA.64x128x16.F32 R88, R160, gdesc[UR8].tnspB, R88, gsb0 ;  /* 0x41e00008a0587df0 */ /* 0x000fe20008000858 */
[-CC-:B------:R-:W-:Y:S01]  /*15790*/  FFMA.FTZ R158, R173, R42.reuse, -R56.reuse ;  /* 0x0000002aad9e7223 */ /* 0x180fe20000010838 */
[-CC-:B------:R-:W-:Y:S01]  /*157a0*/  FFMA.FTZ R73, R44, R42.reuse, -R56.reuse ;  /* 0x0000002a2c497223 */ /* 0x180fe20000010838 */
[----:B------:R-:W-:Y:S01]  /*157b0*/  FFMA.FTZ R56, R81, R42, -R56 ;  /* 0x0000002a51387223 */ /* 0x000fe20000010838 */
[----:B------:R-:W-:Y:S01]  /*157c0*/  R2UR UR10, R8 ;  /* 0x00000000080a72ca */ /* 0x000fe200000e0000 */
[----:B------:R-:W-:Y:S08]  /*157d0*/  MUFU.EX2 R157, R157 ;  /* 0x0000009d009d7308 */ /* 0x000ff00000000800 */
[----:B------:R-:W-:Y:S01]  /*157e0*/  MUFU.EX2 R156, R156 ;  /* 0x0000009c009c7308 */ /* 0x000fe20000000800 */
[----:B0-----:R-:W-:-:S07]  /*157f0*/  FMNMX.FTZ R7, R7, R36, !PT ;  /* 0x0000002407077209 */ /* 0x001fce0007810000 */
[----:B------:R-:W-:Y:S01]  /*15800*/  MUFU.EX2 R158, R158 ;  /* 0x0000009e009e7308 */ /* 0x000fe20000000800 */
[C---:B------:R-:W-:Y:S01]  /*15810*/  FADD.FTZ R9, -R7.reuse, R5 ;  /* 0x0000000507097221 */ /* 0x040fe20000010100 */
[----:B------:R-:W-:-:S03]  /*15820*/  FMUL.FTZ R36, R7, R42 ;  /* 0x0000002a07247220 */ /* 0x000fc60000410000 */
[-C--:B------:R-:W-:Y:S01]  /*15830*/  FMUL.FTZ R9, R9, R42.reuse ;  /* 0x0000002a09097220 */ /* 0x080fe20000410000 */
[-CC-:B------:R-:W-:Y:S01]  /*15840*/  FFMA.FTZ R14, R14, R42.reuse, -R36.reuse ;  /* 0x0000002a0e0e7223 */ /* 0x180fe20000010824 */
[-CC-:B------:R-:W-:Y:S01]  /*15850*/  FFMA.FTZ R181, R15, R42.reuse, -R36.reuse ;  /* 0x0000002a0fb57223 */ /* 0x180fe20000010824 */
[-CC-:B------:R-:W-:Y:S01]  /*15860*/  FFMA.FTZ R183, R24, R42.reuse, -R36.reuse ;  /* 0x0000002a18b77223 */ /* 0x180fe20000010824 */
[----:B------:R0:W-:Y:S01]  /*15870*/  MUFU.EX2 R81, R9 ;  /* 0x0000000900517308 */ /* 0x0001e20000000800 */
[-C--:B------:R-:W-:Y:S01]  /*15880*/  FFMA.FTZ R24, R25, R42.reuse, -R36 ;  /* 0x0000002a19187223 */ /* 0x080fe20000010824 */
[----:B------:R-:W-:Y:S02]  /*15890*/  @!P1 IMAD R25, R185, 0x8, R2 ;  /* 0x00000008b9199824 */ /* 0x000fe400078e0202 */
[-CC-:B------:R-:W-:Y:S01]  /*158a0*/  FFMA.FTZ R177, R28, R42.reuse, -R36.reuse ;  /* 0x0000002a1cb17223 */ /* 0x180fe20000010824 */
[-CC-:B------:R-:W-:Y:S01]  /*158b0*/  FFMA.FTZ R28, R29, R42.reuse, -R36.reuse ;  /* 0x0000002a1d1c7223 */ /* 0x180fe20000010824 */
[-CC-:B------:R-:W-:Y:S01]  /*158c0*/  FFMA.FTZ R179, R32, R42.reuse, -R36.reuse ;  /* 0x0000002a20b37223 */ /* 0x180fe20000010824 */
[-CC-:B------:R-:W-:Y:S01]  /*158d0*/  FFMA.FTZ R32, R33, R42.reuse, -R36.reuse ;  /* 0x0000002a21207223 */ /* 0x180fe20000010824 */
[----:B------:R-:W-:Y:S01]  /*158e0*/  @!P1 IADD3 R29, R25, 0x28840, RZ ;  /* 0x00028840191d9810 */ /* 0x000fe20007ffe0ff */
[----:B------:R-:W1:Y:S01]  /*158f0*/  MUFU.EX2 R14, R14 ;  /* 0x0000000e000e7308 */ /* 0x000e620000000800 */
[----:B0-----:R-:W-:Y:S01]  /*15900*/  IMAD.MOV.U32 R9, RZ, RZ, 0x40000040 ;  /* 0x40000040ff097424 */ /* 0x001fe200078e00ff */
[----:B------:R-:W-:Y:S01]  /*15910*/  IADD3 R33, -R194, 0xb, RZ ;  /* 0x0000000bc2217810 */ /* 0x000fe20007ffe1ff */
[-CC-:B------:R-:W-:Y:S01]  /*15920*/  FFMA.FTZ R173, R39, R42.reuse, -R36.reuse ;  /* 0x0000002a27ad7223 */ /* 0x180fe20000010824 */
[----:B------:R-:W-:Y:S01]  /*15930*/  @!P1 PRMT R29, RZ, 0x654, R29 ;  /* 0x00000654ff1d9816 */ /* 0x000fe2000000001d */
[-CC-:B------:R-:W-:Y:S01]  /*15940*/  FFMA.FTZ R38, R43, R42.reuse, -R36.reuse ;  /* 0x0000002a2b267223 */ /* 0x180fe20000010824 */
[----:B------:R-:W-:Y:S01]  /*15950*/  R2UR UR11, R9 ;  /* 0x00000000090b72ca */ /* 0x000fe200000e0000 */
[-CC-:B------:R-:W-:Y:S01]  /*15960*/  FFMA.FTZ R175, R45, R42.reuse, -R36.reuse ;  /* 0x0000002a2daf7223 */ /* 0x180fe20000010824 */
[----:B------:R-:W0:Y:S01]  /*15970*/  MUFU.EX2 R181, R181 ;  /* 0x000000b500b57308 */ /* 0x000e220000000800 */
        /* <DEDUP_REMOVED lines=8> */
[----:B-1----:R-:W-:Y:S01]  /*15a00*/  FFMA.FTZ R46, R81, R0, R14 ;  /* 0x00000000512e7223 */ /* 0x002fe2000001000e */
[-CC-:B------:R-:W-:Y:S01]  /*15a10*/  FFMA.FTZ R61, R61, R42.reuse, -R36.reuse ;  /* 0x0000002a3d3d7223 */ /* 0x180fe20000010824 */
[-CC-:B------:R-:W-:Y:S01]  /*15a20*/  FFMA.FTZ R3, R63, R42.reuse, -R36.reuse ;  /* 0x0000002a3f037223 */ /* 0x180fe20000010824 */
[-CC-:B------:R-:W-:Y:S01]  /*15a30*/  FFMA.FTZ R75, R75, R42.reuse, -R36.reuse ;  /* 0x0000002a4b4b7223 */ /* 0x180fe20000010824 */
[-CC-:B------:R-:W-:Y:S01]  /*15a40*/  FFMA.FTZ R50, R50, R42.reuse, -R36.reuse ;  /* 0x0000002a32327223 */ /* 0x180fe20000010824 */
[-CC-:B------:R-:W-:Y:S01]  /*15a50*/  FFMA.FTZ R79, R79, R42.reuse, -R36.reuse ;  /* 0x0000002a4f4f7223 */ /* 0x180fe20000010824 */
[----:B------:R-:W-:Y:S01]  /*15a60*/  FFMA.FTZ R52, R52, R42, -R36 ;  /* 0x0000002a34347223 */ /* 0x000fe20000010824 */
[----:B------:R-:W-:Y:S01]  /*15a70*/  MUFU.EX2 R24, R24 ;  /* 0x0000001800187308 */ /* 0x000fe20000000800 */
[C---:B0-----:R-:W-:Y:S01]  /*15a80*/  FADD.FTZ R46, R181.reuse, R46 ;  /* 0x0000002eb52e7221 */ /* 0x041fe20000010000 */
[----:B------:R-:W-:Y:S01]  /*15a90*/  F2FP.F16.F32.PACK_AB R181, R181, R14 ;  /* 0x0000000eb5b5723e */ /* 0x000fe200000000ff */
[-CC-:B------:R-:W-:Y:S01]  /*15aa0*/  FFMA.FTZ R83, R83, R42.reuse, -R36.reuse ;  /* 0x0000002a53537223 */ /* 0x180fe20000010824 */
[----:B------:R-:W-:-:S04]  /*15ab0*/  FFMA.FTZ R54, R54, R42, -R36 ;  /* 0x0000002a36367223 */ /* 0x000fc80000010824 */
        /* <DEDUP_REMOVED lines=12> */
[----:B------:R-:W-:Y:S01]  /*15b80*/  MUFU.EX2 R15, R15 ;  /* 0x0000000f000f7308 */ /* 0x000fe20000000800 */
[----:B------:R-:W-:Y:S07]  /*15b90*/  HGMMA.64x128x16.F32 R88, R164, gdesc[UR8].tnspB, R88, gsb0 ;  /* 0x41e00008a4587df0 */ /* 0x000fee0008000858 */
[----:B------:R-:W-:Y:S08]  /*15ba0*/  MUFU.EX2 R44, R44 ;  /* 0x0000002c002c7308 */ /* 0x000ff00000000800 */
[----:B------:R-:W-:Y:S08]  /*15bb0*/  MUFU.EX2 R6, R6 ;  /* 0x0000000600067308 */ /* 0x000ff00000000800 */
[----:B------:R-:W0:Y:S08]  /*15bc0*/  MUFU.EX2 R9, R9 ;  /* 0x0000000900097308 */ /* 0x000e300000000800 */
[----:B------:R-:W-:Y:S08]  /*15bd0*/  MUFU.EX2 R8, R8 ;  /* 0x0000000800087308 */ /* 0x000ff00000000800 */
[----:B------:R-:W-:Y:S01]  /*15be0*/  MUFU.EX2 R25, R25 ;  /* 0x0000001900197308 */ /* 0x000fe20000000800 */
[----:B0-----:R-:W-:-:S07]  /*15bf0*/  F2FP.F16.F32.PACK_AB R171, R9, R6 ;  /* 0x0000000609ab723e */ /* 0x001fce00000000ff */
        /* <DEDUP_REMOVED lines=8> */
[----:B------:R-:W0:Y:S08]  /*15c80*/  MUFU.EX2 R79, R79 ;  /* 0x0000004f004f7308 */ /* 0x000e300000000800 */
[----:B------:R-:W-:Y:S01]  /*15c90*/  MUFU.EX2 R52, R52 ;  /* 0x0000003400347308 */ /* 0x000fe20000000800 */
[----:B-1----:R-:W-:-:S07]  /*15ca0*/  F2FP.F16.F32.PACK_AB R162, R73, R26 ;  /* 0x0000001a49a2723e */ /* 0x002fce00000000ff */
[----:B------:R-:W-:Y:S01]  /*15cb0*/  MUFU.EX2 R83, R83 ;  /* 0x0000005300537308 */ /* 0x000fe20000000800 */
[----:B0-----:R-:W-:-:S07]  /*15cc0*/  F2FP.F16.F32.PACK_AB R163, R79, R50 ;  /* 0x000000324fa3723e */ /* 0x001fce00000000ff */
[----:B------:R-:W-:Y:S01]  /*15cd0*/  MUFU.EX2 R54, R54 ;  /* 0x0000003600367308 */ /* 0x000fe20000000800 */
[----:B------:R-:W-:Y:S02]  /*15ce0*/  WARPGROUP.DEPBAR.LE gsb0, 0x0 ;  /* 0x00008000000079c5 */ /* 0x000fe40000010000 */
[----:B------:R0:W-:Y:S06]  /*15cf0*/  BAR.ARV R33, 0x100 ;  /* 0x000400210000751d */ /* 0x0001ec0000002000 */
[----:B------:R1:W-:Y:S01]  /*15d00*/  @!P1 SYNCS.ARRIVE.TRANS64.RED.A1T0 RZ, [R29+URZ], RZ ;  /* 0x000000ff1dff99a7 */ /* 0x0003e2000810043f */
[----:B------:R-:W-:Y:S01]  /*15d10*/  F2FP.F16.F32.PACK_AB R166, R5, R34 ;  /* 0x0000002205a6723e */ /* 0x000fe200000000ff */
[-C--:B------:R-:W-:Y:S01]  /*15d20*/  FMUL.FTZ R88, R88, R10.reuse ;  /* 0x0000000a58587220 */ /* 0x080fe20000410000 */
[-C--:B------:R-:W-:Y:S01]  /*15d30*/  FMUL.FTZ R89, R89, R10.reuse ;  /* 0x0000000a59597220 */ /* 0x080fe20000410000 */
[-C--:B------:R-:W-:Y:S01]  /*15d40*/  FMUL.FTZ R92, R92, R10.reuse ;  /* 0x0000000a5c5c7220 */ /* 0x080fe20000410000 */
[-C--:B------:R-:W-:Y:S01]  /*15d50*/  FMUL.FTZ R93, R93, R10.reuse ;  /* 0x0000000a5d5d7220 */ /* 0x080fe20000410000 */
[-C--:B------:R-:W-:Y:S01]  /*15d60*/  FMUL.FTZ R96, R96, R10.reuse ;  /* 0x0000000a60607220 */ /* 0x080fe20000410000 */
[----:B------:R-:W-:Y:S01]  /*15d70*/  FMUL.FTZ R97, R97, R10 ;  /* 0x0000000a61617220 */ /* 0x000fe20000410000 */
[----:B-1----:R-:W-:-:S02]  /*15d80*/  @!P1 IMAD R29, R11, 0x8, R2 ;  /* 0x000000080b1d9824 */ /* 0x002fc400078e0202 */
[----:B------:R-:W-:Y:S01]  /*15d90*/  FADD.FTZ R11, R183, R46 ;  /* 0x0000002eb70b7221 */ /* 0x000fe20000010000 */
[----:B------:R-:W-:Y:S01]  /*15da0*/  F2FP.F16.F32.PACK_AB R183, R24, R183 ;  /* 0x000000b718b7723e */ /* 0x000fe200000000ff */
[----:B------:R-:W-:Y:S01]  /*15db0*/  FMUL.FTZ R100, R100, R10 ;  /* 0x0000000a64647220 */ /* 0x000fe20000410000 */
[----:B------:R-:W-:Y:S02]  /*15dc0*/  @!P1 VIADD R29, R29, 0x28860 ;  /* 0x000288601d1d9836 */ /* 0x000fe40000000000 */
[----:B------:R-:W-:Y:S01]  /*15dd0*/  FADD.FTZ R46, R24, R11 ;  /* 0x0000000b182e7221 */ /* 0x000fe20000010000 */
[----:B------:R-:W-:Y:S01]  /*15de0*/  FFMA.FTZ R11, R85, R42, -R36 ;  /* 0x0000002a550b7223 */ /* 0x000fe20000010824 */
[-C--:B------:R-:W-:Y:S01]  /*15df0*/  FMUL.FTZ R101, R101, R10.reuse ;  /* 0x0000000a65657220 */ /* 0x080fe20000410000 */
[-C--:B------:R-:W-:Y:S01]  /*15e00*/  FMUL.FTZ R104, R104, R10.reuse ;  /* 0x0000000a68687220 */ /* 0x080fe20000410000 */
[----:B0-----:R-:W-:Y:S01]  /*15e10*/  @!P1 PRMT R33, RZ, 0x654, R29 ;  /* 0x00000654ff219816 */ /* 0x001fe2000000001d */
[----:B------:R-:W-:Y:S01]  /*15e20*/  FADD.FTZ R29, R21, R48 ;  /* 0x00000030151d7221 */ /* 0x000fe20000010000 */
[----:B------:R-:W-:Y:S01]  /*15e30*/  FMUL.FTZ R105, R105, R10 ;  /* 0x0000000a69697220 */ /* 0x000fe20000410000 */
[----:B------:R-:W-:Y:S01]  /*15e40*/  MUFU.EX2 R11, R11 ;  /* 0x0000000b000b7308 */ /* 0x000fe20000000800 */
[----:B------:R0:W-:Y:S01]  /*15e50*/  @!P1 SYNCS.ARRIVE.TRANS64.RED.A1T0 RZ, [R33+URZ], RZ ;  /* 0x000000ff21ff99a7 */ /* 0x0001e2000810043f */
[----:B------:R-:W-:Y:S01]  /*15e60*/  FADD.FTZ R48, R176, R29 ;  /* 0x0000001db0307221 */ /* 0x000fe20000010000 */
[----:B------:R-:W-:Y:S01]  /*15e70*/  FADD.FTZ R29, R177, R46 ;  /* 0x0000002eb11d7221 */ /* 0x000fe20000010000 */
[--C-:B------:R-:W-:Y:S01]  /*15e80*/  FFMA.FTZ R46, R67, R42, -R36.reuse ;  /* 0x0000002a432e7223 */ /* 0x100fe20000010824 */
[----:B------:R-:W-:Y:S01]  /*15e90*/  F2FP.F16.F32.PACK_AB R177, R28, R177 ;  /* 0x000000b11cb1723e */ /* 0x000fe200000000ff */
[----:B------:R-:W-:Y:S01]  /*15ea0*/  FMUL.FTZ R108, R108, R10 ;  /* 0x0000000a6c6c7220 */ /* 0x000fe20000410000 */
[----:B------:R-:W-:Y:S01]  /*15eb0*/  FADD.FTZ R56, R28, R29 ;  /* 0x0000001d1c387221 */ /* 0x000fe20000010000 */
[-C--:B------:R-:W-:Y:S01]  /*15ec0*/  FFMA.FTZ R29, R169, R42.reuse, -R36 ;  /* 0x0000002aa91d7223 */ /* 0x080fe20000010824 */
[----:B0-----:R-:W-:Y:S01]  /*15ed0*/  FADD.FTZ R33, R153, R48 ;  /* 0x0000003099217221 */ /* 0x001fe20000010000 */
[----:B------:R-:W0:Y:S01]  /*15ee0*/  MUFU.EX2 R46, R46 ;  /* 0x0000002e002e7308 */ /* 0x000e220000000800 */
[----:B------:R-:W-:Y:S01]  /*15ef0*/  FFMA.FTZ R48, R71, R42, -R36 ;  /* 0x0000002a47307223 */ /* 0x000fe20000010824 */
[----:B------:R-:W-:Y:S01]  /*15f00*/  F2FP.F16.F32.PACK_AB R169, R44, R15 ;  /* 0x0000000f2ca9723e */ /* 0x000fe200000000ff */
[----:B------:R-:W-:Y:S01]  /*15f10*/  FADD.FTZ R58, R178, R33 ;  /* 0x00000021b23a7221 */ /* 0x000fe20000010000 */
[----:B------:R-:W-:Y:S01]  /*15f20*/  FADD.FTZ R33, R179, R56 ;  /* 0x00000038b3217221 */ /* 0x000fe20000010000 */
[----:B------:R-:W-:Y:S01]  /*15f30*/  F2FP.F16.F32.PACK_AB R176, R153, R176 ;  /* 0x000000b099b0723e */ /* 0x000fe200000000ff */
[----:B------:R-:W-:Y:S01]  /*15f40*/  FFMA.FTZ R36, R87, R42, -R36 ;  /* 0x0000002a57247223 */ /* 0x000fe20000010824 */
[----:B------:R-:W-:Y:S01]  /*15f50*/  FADD.FTZ R39, R27, R58 ;  /* 0x0000003a1b277221 */ /* 0x000fe20000010000 */
[----:B------:R-:W-:Y:S01]  /*15f60*/  FADD.FTZ R56, R32, R33 ;  /* 0x0000002120387221 */ /* 0x000fe20000010000 */
[----:B------:R-:W1:Y:S01]  /*15f70*/  MUFU.EX2 R29, R29 ;  /* 0x0000001d001d7308 */ /* 0x000e620000000800 */
[----:B------:R-:W-:Y:S01]  /*15f80*/  F2FP.F16.F32.PACK_AB R153, R25, R8 ;  /* 0x000000081999723e */ /* 0x000fe200000000ff */
        /* <DEDUP_REMOVED lines=26> */
[----:B------:R-:W-:Y:S01]  /*16130*/  F2FP.F16.F32.PACK_AB R170, R155, R170 ;  /* 0x000000aa9baa723e */ /* 0x000fe200000000ff */
[----:B------:R-:W-:Y:S01]  /*16140*/  FMUL.FTZ R129, R129, R10 ;  /* 0x0000000a81817220 */ /* 0x000fe20000410000 */
[----:B------:R-:W-:Y:S01]  /*16150*/  FADD.FTZ R13, R155, R14 ;  /* 0x0000000e9b0d7221 */ /* 0x000fe20000010000 */
[----:B------:R-:W-:Y:S01]  /*16160*/  FADD.FTZ R21, R9, R24 ;  /* 0x0000001809157221 */ /* 0x000fe20000010000 */
[----:B------:R-:W3:Y:S01]  /*16170*/  MUFU.EX2 R14, R75 ;  /* 0x0000004b000e7308 */ /* 0x000ee20000000800 */
[----:B------:R-:W-:Y:S01]  /*16180*/  F2FP.F16.F32.PACK_AB R155, R3, R0 ;  /* 0x00000000039b723e */ /* 0x000fe200000000ff */
        /* <DEDUP_REMOVED lines=25> */
[----:B-1----:R-:W-:Y:S01]  /*16320*/  FADD.FTZ R9, R29, R24 ;  /* 0x000000181d097221 */ /* 0x002fe20000010000 */
[C---:B------:R-:W-:Y:S01]  /*16330*/  F2FP.F16.F32.PACK_AB R158, R159.reuse, R158 ;  /* 0x0000009e9f9e723e */ /* 0x040fe200000000ff */
[-C--:B------:R-:W-:Y:S01]  /*16340*/  FMUL.FTZ R90, R90, R81.reuse ;  /* 0x000000515a5a7220 */ /* 0x080fe20000410000 */
[----:B------:R-:W-:Y:S01]  /*16350*/  FADD.FTZ R13, R159, R28 ;  /* 0x0000001c9f0d7221 */ /* 0x000fe20000010000 */
[----:B--2---:R-:W-:Y:S01]  /*16360*/  FADD.FTZ R6, R48, R9 ;  /* 0x0000000930067221 */ /* 0x004fe20000010000 */
[----:B------:R-:W-:Y:S01]  /*16370*/  F2FP.F16.F32.PACK_AB R178, R27, R178 ;  /* 0x000000b21bb2723e */ /* 0x000fe200000000ff */
[----:B------:R-:W-:Y:S01]  /*16380*/  FMUL.FTZ R91, R91, R81 ;  /* 0x000000515b5b7220 */ /* 0x000fe20000410000 */
[----:B------:R-:W-:Y:S01]  /*16390*/  FADD.FTZ R8, R20, R13 ;  /* 0x0000000d14087221 */ /* 0x000fe20000010000 */
[----:B------:R-:W-:Y:S01]  /*163a0*/  FADD.FTZ R9, R161, R6 ;  /* 0x00000006a1097221 */ /* 0x000fe20000010000 */
[----:B------:R-:W-:Y:S01]  /*163b0*/  F2FP.F16.F32.PACK_AB R179, R32, R179 ;  /* 0x000000b320b3723e */ /* 0x000fe200000000ff */
[-C--:B------:R-:W-:Y:S01]  /*163c0*/  FMUL.FTZ R94, R94, R81.reuse ;  /* 0x000000515e5e7220 */ /* 0x080fe20000410000 */
[----:B------:R-:W-:Y:S01]  /*163d0*/  FADD.FTZ R3, R69, R8 ;  /* 0x0000000845037221 */ /* 0x000fe20000010000 */
[----:B---3--:R-:W-:Y:S01]  /*163e0*/  FADD.FTZ R9, R14, R9 ;  /* 0x000000090e097221 */ /* 0x008fe20000010000 */
        /* <DEDUP_REMOVED lines=58> */
.L_x_2420:
[----:B------:R-:W-:Y:S05]  /*16790*/  WARPSYNC.ALL ;  /* 0x0000000000007948 */ /* 0x000fea0003800000 */
[----:B------:R-:W-:Y:S06]  /*167a0*/  BAR.ARV 0x8, 0x120 ;  /* 0x0204800000007b1d */ /* 0x000fec0000002000 */
[----:B------:R-:W-:Y:S05]  /*167b0*/  @!P0 BRA `(.L_x_2431) ;  /* 0x0000000000048947 */ /* 0x000fea0003800000 */
[----:B------:R-:W-:Y:S01]  /*167c0*/  BPT.TRAP 0x1 ;  /* 0x000000040000795c */ /* 0x000fe20000300000 */
.L_x_2431:
[----:B------:R-:W-:Y:S01]  /*167d0*/  IMAD R11, R185, 0x8, R2 ;  /* 0x00000008b90b7824 */ /* 0x000fe200078e0202 */
[----:B------:R-:W-:-:S04]  /*167e0*/  SHF.L.U32 R4, R190, 0x1f, RZ ;  /* 0x0000001fbe047819 */ /* 0x000fc800000006ff */
[----:B------:R0:W1:Y:S01]  /*167f0*/  SYNCS.PHASECHK.TRANS64.TRYWAIT P2, [R11+URZ+0x28850], R4 ;  /* 0x028850040b0075a7 */ /* 0x000062000804017f */
[----:B------:R-:W-:Y:S05]  /*16800*/  @!P0 BRA `(.L_x_2432) ;  /* 0x0000000000048947 */ /* 0x000fea0003800000 */
[----:B------:R-:W-:Y:S01]  /*16810*/  BPT.TRAP 0x1 ;  /* 0x000000040000795c */ /* 0x000fe20000300000 */
.L_x_2432:
[----:B------:R-:W-:-:S04]  /*16820*/  IADD3 R2, R2, 0x400, RZ ;  /* 0x0000040002027810 */ /* 0x000fc80007ffe0ff */
[----:B------:R-:W-:-:S04]  /*16830*/  SHF.R.U32.HI R2, RZ, 0x4, R2 ;  /* 0x00000004ff027819 */ /* 0x000fc80000011602 */
[----:B------:R-:W-:-:S04]  /*16840*/  LOP3.LUT R2, R2, 0x3fff, RZ, 0xc0, !PT ;  /* 0x00003fff02027812 */ /* 0x000fc800078ec0ff */
[----:B------:R-:W-:Y:S01]  /*16850*/  LOP3.LUT R2, R2, 0x4000000, RZ, 0xfc, !PT ;  /* 0x0400000002027812 */ /* 0x000fe200078efcff */
[----:B-1----:R-:W-:Y:S06]  /*16860*/  @P2 BRA `(.L_x_2433) ;  /* 0x0000000000082947 */ /* 0x002fec0003800000 */
[----:B------:R-:W1:Y:S02]  /*16870*/  SYNCS.PHASECHK.TRANS64.TRYWAIT P0, [R11+URZ+0x28850], R4 ;  /* 0x028850040b0075a7 */ /* 0x000e64000800017f */
[----:B-1----:R-:W-:Y:S05]  /*16880*/  @!P0 BRA `(.L_x_2434) ;  /* 0x0000009800f08947 */ /* 0x002fea0003800000 */
.L_x_2433:
[----:B01----:R-:W-:Y:S01]  /*16890*/  IMAD R4, R185, 0x800, R2 ;  /* 0x00000800b9047824 */ /* 0x003fe200078e0202 */
[----:B------:R-:W-:Y:S05]  /*168a0*/  WARPSYNC.ALL ;  /* 0x0000000000007948 */ /* 0x000fea0003800000 */
[----:B------:R-:W-:Y:S01]  /*168b0*/  IMAD.MOV.U32 R5, RZ, RZ, 0x40000040 ;  /* 0x40000040ff057424 */ /* 0x000fe200078e00ff */
[C---:B------:R-:W-:Y:S01]  /*168c0*/  R2UR UR6, R4.reuse ;  /* 0x00000000040672ca */ /* 0x040fe200000e0000 */
[----:B------:R-:W-:Y:S01]  /*168d0*/  WARPGROUP.ARRIVE ;  /* 0x00000000000079c5 */ /* 0x000fe20000000000 */
[----:B------:R-:W-:Y:S01]  /*168e0*/  IMAD.MOV.U32 R9, RZ, RZ, 0x40000040 ;  /* 0x40000040ff097424 */ /* 0x000fe200078e00ff */
[----:B------:R-:W-:Y:S01]  /*168f0*/  IADD3 R8, R4, 0x80, RZ ;  /* 0x0000008004087810 */ /* 0x000fe20007ffe0ff */
[----:B------:R-:W0:Y:S01]  /*16900*/  SHFL.BFLY PT, R2, R3, 0x2, 0x1f ;  /* 0x0c401f0003027f89 */ /* 0x000e2200000e0000 */
[----:B------:R-:W-:Y:S01]  /*16910*/  R2UR UR7, R5 ;  /* 0x00000000050772ca */ /* 0x000fe200000e0000 */
[----:B------:R-:W-:Y:S01]  /*16920*/  IMAD.MOV.U32 R5, RZ, RZ, 0x40000040 ;  /* 0x40000040ff057424 */ /* 0x000fe200078e00ff */
[----:B------:R-:W-:Y:S01]  /*16930*/  MOV R37, RZ ;  /* 0x000000ff00257202 */ /* 0x000fe20000000f00 */
[----:B------:R-:W-:-:S02]  /*16940*/  VIADD R185, R185, 0x1 ;  /* 0x00000001b9b97836 */ /* 0x000fc40000000000 */
[----:B------:R-:W-:-:S03]  /*16950*/  VIADD R223, R223, 0x1 ;  /* 0x00000001dfdf7836 */ /* 0x000fc60000000000 */
[----:B------:R-:W-:-:S04]  /*16960*/  ISETP.NE.AND P0, PT, R185, 0x2, PT ;  /* 0x00000002b900780c */ /* 0x000fc80003f05270 */
[----:B------:R-:W-:Y:S01]  /*16970*/  SEL R185, R185, RZ, P0 ;  /* 0x000000ffb9b97207 */ /* 0x000fe20000000000 */
[----:B------:R-:W-:Y:S01]  /*16980*/  HGMMA.64x128x16.F32 R88, R180, gdesc[UR4].tnspB, R88, gsb0 ;  /* 0x41e00004b4587df0 */ /* 0x000fe20008000858 */
[----:B------:R-:W-:Y:S01]  /*16990*/  R2UR UR6, R8 ;  /* 0x00000000080672ca */ /* 0x000fe200000e0000 */
[----:B------:R-:W-:Y:S01]  /*169a0*/  VIADD R8, R4, 0x100 ;  /* 0x0000010004087836 */ /* 0x000fe20000000000 */
[----:B------:R-:W-:Y:S02]  /*169b0*/  R2UR UR7, R9 ;  /* 0x00000000090772ca */ /* 0x000fe400000e0000 */
[----:B------:R-:W-:Y:S01]  /*169c0*/  MOV R9, 0x40000040 ;  /* 0x4000004000097802 */ /* 0x000fe20000000f00 */
[----:B0-----:R-:W-:Y:S01]  /*169d0*/  FADD.FTZ R2, R2, R3 ;  /* 0x0000000302027221 */ /* 0x001fe20000010000 */
[----:B------:R-:W-:-:S04]  /*169e0*/  SEL R3, RZ, 0x1, P0 ;  /* 0x00000001ff037807 */ /* 0x000fc80000000000 */
[----:B------:R-:W-:Y:S01]  /*169f0*/  LOP3.LUT R190, R190, R3, RZ, 0x3c, !PT ;  /* 0x00000003bebe7212 */ /* 0x000fe200078e3cff */
[----:B------:R-:W-:Y:S01]  /*16a00*/  IMAD.MOV.U32 R3, RZ, RZ, -0x800000 ;  /* 0xff800000ff037424 */ /* 0x000fe200078e00ff */
        /* <DEDUP_REMOVED lines=32> */
[----:B------:R-:W-:Y:S01]  /*16c10*/  R2UR UR6, R8 ;  /* 0x00000000080672ca */ /* 0x000fe200000e0000 */
[----:B------:R-:W-:Y:S01]  /*16c20*/  @!P1 VIADD R8, R11, 0x28860 ;  /* 0x000288600b089836 */ /* 0x000fe20000000000 */
[----:B------:R-:W-:-:S04]  /*16c30*/  R2UR UR7, R9 ;  /* 0x00000000090772ca */ /* 0x000fc800000e0000 */
[----:B------:R-:W-:Y:S01]  /*16c40*/  @!P1 PRMT R8, RZ, 0x654, R8 ;  /* 0x00000654ff089816 */ /* 0x000fe20000000008 */
[----:B------:R-:W-:Y:S02]  /*16c50*/  WARPGROUP.DEPBAR.LE gsb0, 0x0 ;  /* 0x00008000000079c5 */ /* 0x000fe40000010000 */
[----:B------:R-:W-:-:S06]  /*16c60*/  WARPGROUP.ARRIVE ;  /* 0x00000000000079c5 */ /* 0x000fcc0000000000 */
[----:B------:R-:W-:Y:S01]  /*16c70*/  HGMMA.64x128x16.F32 R88, R160, gdesc[UR4].tnspB, R88, gsb0 ;  /* 0x41e00004a0587df0 */ /* 0x000fe20008000858 */
[----:B------:R-:W-:Y:S02]  /*16c80*/  R2UR UR6, R4 ;  /* 0x00000000040672ca */ /* 0x000fe400000e0000 */
[----:B------:R-:W-:Y:S02]  /*16c90*/  R2UR UR7, R5 ;  /* 0x00000000050772ca */ /* 0x000fe400000e0000 */
[----:B------:R-:W0:Y:S02]  /*16ca0*/  SHFL.BFLY PT, R5, R0, 0x2, 0x1f ;  /* 0x0c401f0000057f89 */ /* 0x000e2400000e0000 */
[----:B0-----:R-:W-:Y:S01]  /*16cb0*/  FADD.FTZ R4, R5, R0 ;  /* 0x0000000005047221 */ /* 0x001fe20000010000 */
[----:B------:R-:W-:Y:S01]  /*16cc0*/  IMAD.MOV.U32 R0, RZ, RZ, -0x800000 ;  /* 0xff800000ff007424 */ /* 0x000fe200078e00ff */
[----:B------:R-:W0:Y:S04]  /*16cd0*/  SHFL.BFLY PT, R5, R2, 0x1, 0x1f ;  /* 0x0c201f0002057f89 */ /* 0x000e2800000e0000 */
[----:B------:R-:W1:Y:S01]  /*16ce0*/  SHFL.BFLY PT, R9, R4, 0x1, 0x1f ;  /* 0x0c201f0004097f89 */ /* 0x000e6200000e0000 */
[----:B0-----:R-:W-:Y:S01]  /*16cf0*/  FADD.FTZ R10, R2, R5 ;  /* 0x00000005020a7221 */ /* 0x001fe20000010000 */
[----:B-1----:R-:W-:-:S04]  /*16d00*/  FADD.FTZ R9, R4, R9 ;  /* 0x0000000904097221 */ /* 0x002fc80000010000 */
[----:B------:R-:W-:Y:S02]  /*16d10*/  FSETP.NE.FTZ.AND P2, PT, R10, RZ, PT ;  /* 0x000000ff0a00720b */ /* 0x000fe40003f55000 */
[----:B------:R-:W-:Y:S02]  /*16d20*/  MOV R4, RZ ;  /* 0x000000ff00047202 */ /* 0x000fe40000000f00 */
[----:B------:R-:W-:-:S09]  /*16d30*/  FSETP.NE.FTZ.AND P3, PT, R9, RZ, PT ;  /* 0x000000ff0900720b */ /* 0x000fd20003f75000 */
[----:B------:R-:W0:Y:S01]  /*16d40*/  @P2 MUFU.LG2 R5, R10 ;  /* 0x0000000a00052308 */ /* 0x000e220000000c00 */
[----:B------:R-:W-:-:S03]  /*16d50*/  @P2 FMUL.FTZ R2, R42, 0.69314718246459960938 ;  /* 0x3f3172182a022820 */ /* 0x000fc60000410000 */
[----:B------:R-:W-:-:S04]  /*16d60*/  @P3 FMUL.FTZ R11, R42, 0.69314718246459960938 ;  /* 0x3f3172182a0b3820 */ /* 0x000fc80000410000 */
[----:B------:R-:W1:Y:S08]  /*16d70*/  @P3 MUFU.LG2 R6, R9 ;  /* 0x0000000900063308 */ /* 0x000e700000000c00 */
[----:B------:R-:W2:Y:S01]  /*16d80*/  @P2 MUFU.RCP R37, R10 ;  /* 0x0000000a00252308 */ /* 0x000ea20000001000 */
[----:B0-----:R-:W-:-:S04]  /*16d90*/  @P2 FMUL.FTZ R5, R5, 0.69314718246459960938 ;  /* 0x3f31721805052820 */ /* 0x001fc80000410000 */
[----:B------:R-:W-:-:S03]  /*16da0*/  @P2 FFMA.FTZ R3, R2, R35, R5 ;  /* 0x0000002302032223 */ /* 0x000fc60000010005 */
[----:B------:R-:W0:Y:S01]  /*16db0*/  @P3 MUFU.RCP R4, R9 ;  /* 0x0000000900043308 */ /* 0x000e220000001000 */
[----:B-1----:R-:W-:-:S04]  /*16dc0*/  @P3 FMUL.FTZ R6, R6, 0.69314718246459960938 ;  /* 0x3f31721806063820 */ /* 0x002fc80000410000 */
[----:B------:R-:W-:Y:S01]  /*16dd0*/  @P3 FFMA.FTZ R0, R11, R7, R6 ;  /* 0x000000070b003223 */ /* 0x000fe20000010006 */
        /* <DEDUP_REMOVED lines=37> */
[----:B------:R-:W-:Y:S01]  /*17030*/  PLOP3.LUT P1, PT, PT, PT, PT, 0x8, 0x0 ;  /* 0x000000000000781c */ /* 0x000fe20003f2e170 */
        /* <DEDUP_REMOVED lines=32> */
.L_x_2329:
[----:B------:R-:W-:Y:S05]  /*17240*/  WARPSYNC.ALL ;  /* 0x0000000000007948 */ /* 0x000fea0003800000 */
[----:B------:R-:W1:Y:S08]  /*17250*/  S2UR UR5, SR_CgaCtaId ;  /* 0x00000000000579c3 */ /* 0x000e700000008800 */
[----:B------:R-:W-:Y:S06]  /*17260*/  BAR.SYNC.DEFER_BLOCKING 0x5, 0x120 ;  /* 0x0144800000007b1d */ /* 0x000fec0000010000 */
[----:B------:R-:W-:Y:S01]  /*17270*/  UMOV UR4, 0x400 ;  /* 0x0000040000047882 */ /* 0x000fe20000000000 */
[----:B------:R-:W-:Y:S01]  /*17280*/  BSSY B0, `(.L_x_2435) ;  /* 0x00001c7000007945 */ /* 0x000fe20003800000 */
[----:B-1----:R-:W-:-:S06]  /*17290*/  ULEA UR4, UR5, UR4, 0x18 ;  /* 0x0000000405047291 */ /* 0x002fcc000f8ec03f */
[----:B------:R-:W-:-:S05]  /*172a0*/  MOV R2, UR4 ;  /* 0x0000000400027c02 */ /* 0x000fca0008000f00 */
[----:B------:R1:W2:Y:S01]  /*172b0*/  LDS.128 R192, [R2+0x288d0] ;  /* 0x0288d00002c07984 */ /* 0x0002a20000000c00 */
[----:B------:R-:W-:Y:S06]  /*172c0*/  BAR.ARV 0x4, 0x120 ;  /* 0x0104800000007b1d */ /* 0x000fec0000002000 */
[----:B------:R-:W-:Y:S05]  /*172d0*/  @P1 BRA `(.L_x_2436) ;  /* 0x0000001000a81947 */ /* 0x000fea0003800000 */
[----:B------:R-:W3:Y:S01]  /*172e0*/  S2R R5, SR_SWINHI ;  /* 0x0000000000057919 */ /* 0x000ee20000002f00 */
        /* <DEDUP_REMOVED lines=10> */
[----:B---3--:R-:W-:-:S03]  /*17390*/  MOV R21, R5 ;  /* 0x0000000500157202 */ /* 0x008fc60000000f00 */
[----:B------:R-:W-:-:S03]  /*173a0*/  IMAD.WIDE R8, R232, 0x2, R20 ;  /* 0x00000002e8087825 */ /* 0x000fc600078e0214 */
[C---:B------:R-:W-:Y:S02]  /*173b0*/  IADD3 R91, P5, R8.reuse, 0x20, RZ ;  /* 0x00000020085b7810 */ /* 0x040fe40007fbe0ff */
[C---:B------:R-:W-:Y:S02]  /*173c0*/  LOP3.LUT R29, R8.reuse, 0x380, RZ, 0xc0, !PT ;  /* 0x00000380081d7812 */ /* 0x040fe400078ec0ff */
[----:B------:R-:W-:Y:S01]  /*173d0*/  IADD3 R93, P0, R8, 0x40, RZ ;  /* 0x00000040085d7810 */ /* 0x000fe20007f1e0ff */
[--C-:B------:R-:W-:Y:S01]  /*173e0*/  IMAD.X R5, RZ, RZ, R9.reuse, P5 ;  /* 0x000000ffff057224 */ /* 0x100fe200028e0609 */
[----:B------:R-:W-:Y:S02]  /*173f0*/  LOP3.LUT R4, R91, 0x380, RZ, 0xc0, !PT ;  /* 0x000003805b047812 */ /* 0x000fe400078ec0ff */
[----:B------:R-:W-:Y:S01]  /*17400*/  SHF.R.U64 R29, R29, 0x3, RZ ;  /* 0x000000031d1d7819 */ /* 0x000fe200000012ff */
[----:B------:R-:W-:Y:S01]  /*17410*/  IMAD.X R7, RZ, RZ, R9, P0 ;  /* 0x000000ffff077224 */ /* 0x000fe200000e0609 */
[----:B------:R-:W-:-:S02]  /*17420*/  LOP3.LUT R6, R93, 0x380, RZ, 0xc0, !PT ;  /* 0x000003805d067812 */ /* 0x000fc400078ec0ff */
[C---:B------:R-:W-:Y:S02]  /*17430*/  IADD3 R95, P1, R8.reuse, 0x60, RZ ;  /* 0x00000060085f7810 */ /* 0x040fe40007f3e0ff */
[C---:B------:R-:W-:Y:S02]  /*17440*/  IADD3 R97, P2, R8.reuse, 0x4000, RZ ;  /* 0x0000400008617810 */ /* 0x040fe40007f5e0ff */
[C---:B------:R-:W-:Y:S02]  /*17450*/  IADD3 R99, P3, R8.reuse, 0x4020, RZ ;  /* 0x0000402008637810 */ /* 0x040fe40007f7e0ff */
[C---:B------:R-:W-:Y:S01]  /*17460*/  IADD3 R101, P4, R8.reuse, 0x4040, RZ ;  /* 0x0000404008657810 */ /* 0x040fe20007f9e0ff */
[--C-:B------:R-:W-:Y:S01]  /*17470*/  IMAD.X R15, RZ, RZ, R9.reuse, P2 ;  /* 0x000000ffff0f7224 */ /* 0x100fe200010e0609 */
[----:B------:R-:W-:Y:S01]  /*17480*/  IADD3 R103, P5, R8, 0x4060, RZ ;  /* 0x0000406008677810 */ /* 0x000fe20007fbe0ff */
[----:B------:R-:W-:Y:S01]  /*17490*/  IMAD.X R25, RZ, RZ, R9, P3 ;  /* 0x000000ffff197224 */ /* 0x000fe200018e0609 */
[----:B------:R-:W-:-:S02]  /*174a0*/  SHF.R.U64 R4, R4, 0x3, RZ ;  /* 0x0000000304047819 */ /* 0x000fc400000012ff */
[----:B------:R-:W-:Y:S01]  /*174b0*/  LOP3.LUT R8, R29, R8, RZ, 0x3c, !PT ;  /* 0x000000081d087212 */ /* 0x000fe200078e3cff */
[----:B------:R-:W-:Y:S01]  /*174c0*/  IMAD.X R29, RZ, RZ, R9, P5 ;  /* 0x000000ffff1d7224 */ /* 0x000fe200028e0609 */
[----:B------:R-:W-:Y:S02]  /*174d0*/  SHF.R.U64 R6, R6, 0x3, RZ ;  /* 0x0000000306067819 */ /* 0x000fe400000012ff */
[----:B------:R-:W-:Y:S02]  /*174e0*/  LOP3.LUT R4, R4, R91, RZ, 0x3c, !PT ;  /* 0x0000005b04047212 */ /* 0x000fe400078e3cff */
[----:B------:R-:W-:Y:S02]  /*174f0*/  LOP3.LUT R26, R101, 0x380, RZ, 0xc0, !PT ;  /* 0x00000380651a7812 */ /* 0x000fe400078ec0ff */
[----:B------:R-:W-:Y:S02]  /*17500*/  LOP3.LUT R12, R95, 0x380, RZ, 0xc0, !PT ;  /* 0x000003805f0c7812 */ /* 0x000fe400078ec0ff */
[----:B------:R-:W-:-:S02]  /*17510*/  LOP3.LUT R14, R97, 0x380, RZ, 0xc0, !PT ;  /* 0x00000380610e7812 */ /* 0x000fc400078ec0ff */
[----:B------:R-:W-:Y:S02]  /*17520*/  MOV R91, R8 ;  /* 0x00000008005b7202 */ /* 0x000fe40000000f00 */
[-C--:B------:R-:W-:Y:S02]  /*17530*/  IADD3.X R13, RZ, R9.reuse, RZ, P1, !PT ;  /* 0x00000009ff0d7210 */ /* 0x080fe40000ffe4ff */
[----:B------:R-:W-:Y:S02]  /*17540*/  IADD3.X R27, RZ, R9, RZ, P4, !PT ;  /* 0x00000009ff1b7210 */ /* 0x000fe400027fe4ff */
[----:B------:R-:W-:Y:S02]  /*17550*/  LOP3.LUT R24, R99, 0x380, RZ, 0xc0, !PT ;  /* 0x0000038063187812 */ /* 0x000fe400078ec0ff */
[----:B------:R-:W-:Y:S02]  /*17560*/  LOP3.LUT R28, R103, 0x380, RZ, 0xc0, !PT ;  /* 0x00000380671c7812 */ /* 0x000fe400078ec0ff */
[----:B------:R-:W-:-:S02]  /*17570*/  F2FP.F16.F32.PACK_AB R8, R58, R11 ;  /* 0x0000000b3a08723e */ /* 0x000fc400000000ff */
[----:B------:R-:W-:Y:S02]  /*17580*/  LOP3.LUT R6, R6, R93, RZ, 0x3c, !PT ;  /* 0x0000005d06067212 */ /* 0x000fe400078e3cff */
[----:B------:R-:W-:Y:S02]  /*17590*/  F2FP.F16.F32.PACK_AB R9, R89, R90 ;  /* 0x0000005a5909723e */ /* 0x000fe400000000ff */
[----:B------:R-:W-:Y:S02]  /*175a0*/  F2FP.F16.F32.PACK_AB R11, R87, R88 ;  /* 0x00000058570b723e */ /* 0x000fe400000000ff */
[----:B------:R-:W-:Y:S02]  /*175b0*/  SHF.R.U64 R26, R26, 0x3, RZ ;  /* 0x000000031a1a7819 */ /* 0x000fe400000012ff */
[----:B------:R-:W-:Y:S01]  /*175c0*/  SHF.R.U64 R12, R12, 0x3, RZ ;  /* 0x000000030c0c7819 */ /* 0x000fe200000012ff */
[----:B------:R3:W-:Y:S01]  /*175d0*/  STSM.16.M88.4 [R91], R8 ;  /* 0x000000085b007844 */ /* 0x0007e20000000200 */
[----:B------:R-:W-:-:S02]  /*175e0*/  SHF.R.U64 R14, R14, 0x3, RZ ;  /* 0x000000030e0e7819 */ /* 0x000fc400000012ff */
[----:B------:R-:W-:Y:S02]  /*175f0*/  SHF.R.U64 R24, R24, 0x3, RZ ;  /* 0x0000000318187819 */ /* 0x000fe400000012ff */
[----:B------:R-:W-:Y:S02]  /*17600*/  SHF.R.U64 R28, R28, 0x3, RZ ;  /* 0x000000031c1c7819 */ /* 0x000fe400000012ff */
[----:B------:R-:W-:Y:S02]  /*17610*/  MOV R90, R4 ;  /* 0x00000004005a7202 */ /* 0x000fe40000000f00 */
[----:B------:R-:W-:Y:S02]  /*17620*/  MOV R89, R6 ;  /* 0x0000000600597202 */ /* 0x000fe40000000f00 */
[----:B------:R-:W-:Y:S02]  /*17630*/  LOP3.LUT R26, R26, R101, RZ, 0x3c, !PT ;  /* 0x000000651a1a7212 */ /* 0x000fe400078e3cff */
[----:B------:R-:W-:Y:S01]  /*17640*/  F2FP.F16.F32.PACK_AB R4, R50, R49 ;  /* 0x000000313204723e */ /* 0x000fe200000000ff */
[----:B------:R-:W-:Y:S01]  /*17650*/  IMAD.MOV.U32 R49, RZ, RZ, RZ ;  /* 0x000000ffff317224 */ /* 0x000fe200078e00ff */
[----:B------:R-:W-:-:S02]  /*17660*/  F2FP.F16.F32.PACK_AB R5, R85, R86 ;  /* 0x000000565505723e */ /* 0x000fc400000000ff */
[----:B------:R-:W-:Y:S02]  /*17670*/  F2FP.F16.F32.PACK_AB R6, R57, R48 ;  /* 0x000000303906723e */ /* 0x000fe400000000ff */
[----:B------:R-:W-:Y:S02]  /*17680*/  F2FP.F16.F32.PACK_AB R7, R83, R84 ;  /* 0x000000545307723e */ /* 0x000fe400000000ff */
[----:B------:R-:W-:Y:S02]  /*17690*/  LOP3.LUT R12, R12, R95, RZ, 0x3c, !PT ;  /* 0x0000005f0c0c7212 */ /* 0x000fe400078e3cff */
[----:B------:R-:W-:Y:S01]  /*176a0*/  LOP3.LUT R14, R14, R97, RZ, 0x3c, !PT ;  /* 0x000000610e0e7212 */ /* 0x000fe200078e3cff */
[----:B------:R-:W-:Y:S01]  /*176b0*/  STSM.16.M88.4 [R90], R4 ;  /* 0x000000045a007844 */ /* 0x000fe20000000200 */
[----:B---3--:R-:W-:Y:S02]  /*176c0*/  F2FP.F16.F32.PACK_AB R8, R56, R47 ;  /* 0x0000002f3808723e */ /* 0x008fe400000000ff */
[----:B------:R-:W-:-:S02]  /*176d0*/  F2FP.F16.F32.PACK_AB R9, R81, R82 ;  /* 0x000000525109723e */ /* 0x000fc400000000ff */
[----:B------:R-:W-:Y:S02]  /*176e0*/  F2FP.F16.F32.PACK_AB R10, R55, R46 ;  /* 0x0000002e370a723e */ /* 0x000fe400000000ff */
[----:B------:R-:W-:Y:S02]  /*176f0*/  F2FP.F16.F32.PACK_AB R11, R79, R80 ;  /* 0x000000504f0b723e */ /* 0x000fe400000000ff */
[----:B------:R-:W-:Y:S02]  /*17700*/  LOP3.LUT R24, R24, R99, RZ, 0x3c, !PT ;  /* 0x0000006318187212 */ /* 0x000fe400078e3cff */
[----:B------:R-:W-:Y:S01]  /*17710*/  LOP3.LUT R28, R28, R103, RZ, 0x3c, !PT ;  /* 0x000000671c1c7212 */ /* 0x000fe200078e3cff */
[----:B------:R3:W-:Y:S01]  /*17720*/  STSM.16.M88.4 [R89], R8 ;  /* 0x0000000859007844 */ /* 0x0007e20000000200 */
[----:B------:R-:W-:Y:S02]  /*17730*/  MOV R58, R26 ;  /* 0x0000001a003a7202 */ /* 0x000fe40000000f00 */
[----:B------:R-:W-:-:S02]  /*17740*/  MOV R88, R12 ;  /* 0x0000000c00587202 */ /* 0x000fc40000000f00 */
[----:B------:R-:W-:Y:S02]  /*17750*/  MOV R87, R14 ;  /* 0x0000000e00577202 */ /* 0x000fe40000000f00 */
[----:B------:R-:W-:Y:S02]  /*17760*/  F2FP.F16.F32.PACK_AB R26, R51, R42 ;  /* 0x0000002a331a723e */ /* 0x000fe400000000ff */
[----:B------:R-:W-:Y:S02]  /*17770*/  MOV R59, R24 ;  /* 0x00000018003b7202 */ /* 0x000fe40000000f00 */
[----:B------:R-:W-:Y:S02]  /*17780*/  F2FP.F16.F32.PACK_AB R12, R54, R45 ;  /* 0x0000002d360c723e */ /* 0x000fe400000000ff */
[----:B------:R-:W-:Y:S02]  /*17790*/  F2FP.F16.F32.PACK_AB R13, R77, R78 ;  /* 0x0000004e4d0d723e */ /* 0x000fe400000000ff */
[----:B------:R-:W-:-:S02]  /*177a0*/  F2FP.F16.F32.PACK_AB R14, R53, R44 ;  /* 0x0000002c350e723e */ /* 0x000fc400000000ff */
[----:B------:R-:W-:Y:S02]  /*177b0*/  F2FP.F16.F32.PACK_AB R15, R75, R76 ;  /* 0x0000004c4b0f723e */ /* 0x000fe400000000ff */
[----:B------:R-:W-:Y:S02]  /*177c0*/  MOV R42, R28 ;  /* 0x0000001c002a7202 */ /* 0x000fe40000000f00 */
[----:B------:R-:W-:Y:S01]  /*177d0*/  F2FP.F16.F32.PACK_AB R24, R52, R43 ;  /* 0x0000002b3418723e */ /* 0x000fe200000000ff */
[----:B------:R-:W-:Y:S01]  /*177e0*/  STSM.16.M88.4 [R88], R12 ;  /* 0x0000000c58007844 */ /* 0x000fe20000000200 */
[----:B------:R-:W-:Y:S02]  /*177f0*/  F2FP.F16.F32.PACK_AB R25, R73, R74 ;  /* 0x0000004a4919723e */ /* 0x000fe400000000ff */
[----:B------:R-:W-:Y:S02]  /*17800*/  F2FP.F16.F32.PACK_AB R27, R71, R72 ;  /* 0x00000048471b723e */ /* 0x000fe400000000ff */
[----:B------:R-:W-:-:S02]  /*17810*/  F2FP.F16.F32.PACK_AB R28, R40, R31 ;  /* 0x0000001f281c723e */ /* 0x000fc400000000ff */
[----:B------:R-:W-:Y:S01]  /*17820*/  ISETP.NE.U32.AND P2, PT, RZ, UR4, PT ;  /* 0x00000004ff007c0c */ /* 0x000fe2000bf45070 */
[----:B------:R-:W-:Y:S01]  /*17830*/  STSM.16.M88.4 [R87], R24 ;  /* 0x0000001857007844 */ /* 0x000fe20000000200 */
[----:B---3--:R-:W-:Y:S02]  /*17840*/  IADD3 R8, P0, R220, UR4, RZ ;  /* 0x00000004dc087c10 */ /* 0x008fe4000ff1e0ff */
[----:B------:R-:W-:Y:S02]  /*17850*/  F2FP.F16.F32.PACK_AB R29, R69, R70 ;  /* 0x00000046451d723e */ /* 0x000fe400000000ff */
[----:B------:R-:W-:Y:S02]  /*17860*/  F2FP.F16.F32.PACK_AB R31, R67, R68 ;  /* 0x00000044431f723e */ /* 0x000fe400000000ff */
[----:B------:R-:W-:Y:S02]  /*17870*/  F2FP.F16.F32.PACK_AB R4, R39, R38 ;  /* 0x000000262704723e */ /* 0x000fe400000000ff */
[----:B------:R-:W-:Y:S01]  /*17880*/  F2FP.F16.F32.PACK_AB R5, R61, R62 ;  /* 0x0000003e3d05723e */ /* 0x000fe200000000ff */
[----:B------:R-:W-:Y:S01]  /*17890*/  STSM.16.M88.4 [R59], R28 ;  /* 0x0000001c3b007844 */ /* 0x000fe20000000200 */
[----:B------:R-:W-:-:S02]  /*178a0*/  F2FP.F16.F32.PACK_AB R6, R37, R36 ;  /* 0x000000242506723e */ /* 0x000fc400000000ff */
[----:B------:R-:W-:Y:S01]  /*178b0*/  F2FP.F16.F32.PACK_AB R7, R151, R60 ;  /* 0x0000003c9707723e */ /* 0x000fe200000000ff */
[----:B------:R-:W-:Y:S01]  /*178c0*/  STSM.16.M88.4 [R58], R32 ;  /* 0x000000203a007844 */ /* 0x000fe20000000200 */
[----:B------:R-:W-:Y:S02]  /*178d0*/  ISETP.NE.AND.EX P2, PT, RZ, UR5, PT, P2 ;  /* 0x00000005ff007c0c */ /* 0x000fe4000bf45320 */
[----:B------:R-:W-:Y:S01]  /*178e0*/  IADD3.X R9, R221, UR5, RZ, P0, !PT ;  /* 0x00000005dd097c10 */ /* 0x000fe200087fe4ff */
[----:B------:R-:W-:Y:S01]  /*178f0*/  ULDC.64 UR4, c[0x0][0xbe0] ;  /* 0x0002f80000047ab9 */ /* 0x000fe20000000a00 */
[----:B------:R3:W-:Y:S01]  /*17900*/  STSM.16.M88.4 [R42], R4 ;  /* 0x000000042a007844 */ /* 0x0007e20000000200 */
[----:B------:R-:W-:Y:S01]  /*17910*/  BAR.SYNC.DEFER_BLOCKING 0x1, 0x100 ;  /* 0x0044000000007b1d */ /* 0x000fe20000010000 */
[----:B------:R-:W-:-:S04]  /*17920*/  ISETP.NE.U32.AND P0, PT, RZ, UR4, PT ;  /* 0x00000004ff007c0c */ /* 0x000fc8000bf05070 */
[----:B------:R-:W-:-:S13]  /*17930*/  ISETP.NE.AND.EX P0, PT, RZ, UR5, PT, P0 ;  /* 0x00000005ff007c0c */ /* 0x000fda000bf05300 */
[----:B------:R-:W-:Y:S01]  /*17940*/  @P0 IADD3 R220, P1, R220, UR4, RZ ;  /* 0x00000004dcdc0c10 */ /* 0x000fe2000ff3e0ff */
[----:B------:R-:W-:Y:S02]  /*17950*/  ULDC UR4, c[0x0][0xa88] ;  /* 0x0002a20000047ab9 */ /* 0x000fe40000000800 */
[----:B------:R-:W-:Y:S01]  /*17960*/  IMAD.U32 R47, RZ, RZ, UR4 ;  /* 0x00000004ff2f7e24 */ /* 0x000fe2000f8e00ff */
[----:B------:R-:W-:Y:S01]  /*17970*/  @P0 IADD3.X R221, R221, UR5, RZ, P1, !PT ;  /* 0x00000005dddd0c10 */ /* 0x000fe20008ffe4ff */
[----:B------:R4:W5:Y:S01]  /*17980*/  @P2 LDG.E R49, desc[UR38][R8.64] ;  /* 0x0000002608312981 */ /* 0x000962000c1e1900 */
[----:B------:R-:W-:-:S03]  /*17990*/  IADD3 R11, R16, R202, RZ ;  /* 0x000000ca100b7210 */ /* 0x000fc60007ffe0ff */
[----:B------:R4:W5:Y:S02]  /*179a0*/  @P0 LDG.E R47, desc[UR38][R220.64] ;  /* 0x00000026dc2f0981 */ /* 0x000964000c1e1900 */
[----:B---3--:R-:W-:Y:S01]  /*179b0*/  IMAD.WIDE R4, R11, 0x2, R20 ;  /* 0x000000020b047825 */ /* 0x008fe200078e0214 */
[----:B------:R-:W-:Y:S06]  /*179c0*/  @P0 BRA `(.L_x_2437) ;  /* 0x0000000000100947 */ /* 0x000fec0003800000 */
[----:B------:R-:W-:Y:S05]  /*179d0*/  @!P2 BRA `(.L_x_2437) ;  /* 0x00000000000ca947 */ /* 0x000fea0003800000 */
[----:B------:R-:W3:Y:S04]  /*179e0*/  LDG.E R6, desc[UR38][R8.64] ;  /* 0x0000002608067981 */ /* 0x000ee8000c1e1900 */
[----:B-----5:R-:W3:Y:S02]  /*179f0*/  LDG.E R47, desc[UR38][R8.64+0x4] ;  /* 0x00000426082f7981 */ /* 0x020ee4000c1e1900 */
[----:B---3--:R-:W-:-:S07]  /*17a00*/  IMAD.IADD R47, R47, 0x1, -R6 ;  /* 0x000000012f2f7824 */ /* 0x008fce00078e0a06 */
.L_x_2437:
[----:B------:R-:W-:Y:S01]  /*17a10*/  SHF.R.S32.HI R48, RZ, 0x1f, R218 ;  /* 0x0000001fff307819 */ /* 0x000fe200000114da */
[----:B------:R-:W-:Y:S01]  /*17a20*/  ULDC.64 UR4, c[0x0][0xb70] ;  /* 0x0002dc0000047ab9 */ /* 0x000fe20000000a00 */
[----:B----4-:R-:W-:Y:S02]  /*17a30*/  IADD3 R9, P0, R4, 0x1000, RZ ;  /* 0x0000100004097810 */ /* 0x010fe40007f1e0ff */
[----:B-----5:R-:W-:Y:S01]  /*17a40*/  SHF.R.S32.HI R21, RZ, 0x1f, R49 ;  /* 0x0000001fff157819 */ /* 0x020fe20000011431 */
[----:B------:R-:W-:Y:S01]  /*17a50*/  IMAD R11, R48, UR4, RZ ;  /* 0x00000004300b7c24 */ /* 0x000fe2000f8e02ff */
[----:B------:R-:W-:Y:S02]  /*17a60*/  MOV R20, R49 ;  /* 0x0000003100147202 */ /* 0x000fe40000000f00 */
[----:B------:R-:W-:Y:S01]  /*17a70*/  LOP3.LUT R8, R9, 0x380, RZ, 0xc0, !PT ;  /* 0x0000038009087812 */ /* 0x000fe200078ec0ff */
[C---:B------:R-:W-:Y:S01]  /*17a80*/  IMAD R11, R218.reuse, UR5, R11 ;  /* 0x00000005da0b7c24 */ /* 0x040fe2000f8e020b */
[----:B------:R-:W-:Y:S01]  /*17a90*/  SEL R225, R225, RZ, !P2 ;  /* 0x000000ffe1e17207 */ /* 0x000fe20005000000 */
[----:B------:R-:W-:Y:S01]  /*17aa0*/  IMAD.WIDE.U32 R6, R218, UR4, R20 ;  /* 0x00000004da067c25 */ /* 0x000fe2000f8e0014 */
[----:B------:R-:W-:Y:S01]  /*17ab0*/  SHF.R.U64 R8, R8, 0x3, RZ ;  /* 0x0000000308087819 */ /* 0x000fe200000012ff */
[----:B------:R-:W-:Y:S01]  /*17ac0*/  ULDC.64 UR4, c[0x0][0xb78] ;  /* 0x0002de0000047ab9 */ /* 0x000fe20000000a00 */
[----:B------:R-:W-:Y:S01]  /*17ad0*/  SEL R51, R222, RZ, !P2 ;  /* 0x000000ffde337207 */ /* 0x000fe20005000000 */
[----:B------:R-:W-:Y:S01]  /*17ae0*/  IMAD.IADD R7, R7, 0x1, R11 ;  /* 0x0000000107077824 */ /* 0x000fe200078e020b */
[----:B------:R-:W-:Y:S01]  /*17af0*/  LOP3.LUT R8, R8, R9, RZ, 0x3c, !PT ;  /* 0x0000000908087212 */ /* 0x000fe200078e3cff */
[----:B------:R-:W-:Y:S01]  /*17b00*/  IMAD R9, R225, UR4, RZ ;  /* 0x00000004e1097c24 */ /* 0x000fe2000f8e02ff */
[----:B------:R-:W-:Y:S01]  /*17b10*/  IADD3 R25, P2, R4, 0x3000, RZ ;  /* 0x0000300004197810 */ /* 0x000fe20007f5e0ff */
[----:B------:R-:W-:Y:S01]  /*17b20*/  IMAD R11, R224, 0x80, R213 ;  /* 0x00000080e00b7824 */ /* 0x000fe200078e02d5 */
[----:B------:R-:W-:Y:S01]  /*17b30*/  IADD3 R13, P1, R4, 0x2000, RZ ;  /* 0x00002000040d7810 */ /* 0x000fe20007f3e0ff */
[----:B------:R-:W-:Y:S01]  /*17b40*/  IMAD.WIDE.U32 R6, R51, UR4, R6 ;  /* 0x0000000433067c25 */ /* 0x000fe2000f8e0006 */
[----:B------:R-:W-:-:S02]  /*17b50*/  LOP3.LUT R24, R25, 0x380, RZ, 0xc0, !PT ;  /* 0x0000038019187812 */ /* 0x000fc400078ec0ff */
[----:B------:R-:W-:Y:S01]  /*17b60*/  LOP3.LUT R12, R13, 0x380, RZ, 0xc0, !PT ;  /* 0x000003800d0c7812 */ /* 0x000fe200078ec0ff */
[----:B------:R-:W-:Y:S01]  /*17b70*/  IMAD R10, R51, UR5, R9 ;  /* 0x00000005330a7c24 */ /* 0x000fe2000f8e0209 */
[----:B------:R-:W-:Y:S01]  /*17b80*/  SHF.R.S32.HI R9, RZ, 0x1f, R11 ;  /* 0x0000001fff097819 */ /* 0x000fe2000001140b */
[----:B------:R-:W-:Y:S01]  /*17b90*/  ULDC.64 UR4, c[0x0][0xb40] ;  /* 0x0002d00000047ab9 */ /* 0x000fe20000000a00 */
[----:B------:R-:W-:Y:S02]  /*17ba0*/  IADD3 R6, P4, R11, R6, RZ ;  /* 0x000000060b067210 */ /* 0x000fe40007f9e0ff */
[----:B------:R-:W-:Y:S02]  /*17bb0*/  SHF.R.U64 R24, R24, 0x3, RZ ;  /* 0x0000000318187819 */ /* 0x000fe400000012ff */
[----:B------:R-:W-:Y:S02]  /*17bc0*/  IADD3.X R9, R9, R7, R10, P4, !PT ;  /* 0x0000000709097210 */ /* 0x000fe400027fe40a */
[----:B------:R-:W-:-:S02]  /*17bd0*/  LEA R44, P5, R6, UR4, 0x2 ;  /* 0x00000004062c7c11 */ /* 0x000fc4000f8a10ff */
[----:B------:R-:W-:Y:S02]  /*17be0*/  SHF.R.U64 R12, R12, 0x3, RZ ;  /* 0x000000030c0c7819 */ /* 0x000fe400000012ff */
[----:B------:R-:W-:Y:S01]  /*17bf0*/  LEA.HI.X R45, R6, UR5, R9, 0x2, P5 ;  /* 0x00000005062d7c11 */ /* 0x000fe2000a8f1409 */
[----:B------:R-:W-:Y:S01]  /*17c00*/  VIADD R6, R11, 0x8 ;  /* 0x000000080b067836 */ /* 0x000fe20000000000 */
[----:B------:R-:W-:Y:S01]  /*17c10*/  IADD3.X R9, RZ, R5, RZ, P0, !PT ;  /* 0x00000005ff097210 */ /* 0x000fe200007fe4ff */
[----:B------:R-:W-:Y:S01]  /*17c20*/  ULDC.64 UR4, c[0x0][0xaa0] ;  /* 0x0002a80000047ab9 */ /* 0x000fe20000000a00 */
[----:B------:R-:W-:Y:S02]  /*17c30*/  LOP3.LUT R24, R24, R25, RZ, 0x3c, !PT ;  /* 0x0000001918187212 */ /* 0x000fe400078e3cff */
[----:B------:R-:W-:Y:S02]  /*17c40*/  LOP3.LUT P0, RZ, R227, 0x3, RZ, 0xc0, !PT ;  /* 0x00000003e3ff7812 */ /* 0x000fe4000780c0ff */
[----:B------:R-:W-:-:S02]  /*17c50*/  IADD3 R29, P3, R4, 0x4000, RZ ;  /* 0x00004000041d7810 */ /* 0x000fc40007f7e0ff */
[C---:B------:R-:W-:Y:S02]  /*17c60*/  IADD3 R33, P4, R4.reuse, 0x5000, RZ ;  /* 0x0000500004217810 */ /* 0x040fe40007f9e0ff */
[----:B------:R-:W-:Y:S02]  /*17c70*/  IADD3 R37, P5, R4, 0x6000, RZ ;  /* 0x0000600004257810 */ /* 0x000fe40007fbe0ff */
[----:B------:R-:W-:Y:S02]  /*17c80*/  IADD3.X R25, RZ, R5, RZ, P2, !PT ;  /* 0x00000005ff197210 */ /* 0x000fe400017fe4ff */
[----:B------:R-:W-:Y:S01]  /*17c90*/  LOP3.LUT R12, R12, R13, RZ, 0x3c, !PT ;  /* 0x0000000d0c0c7212 */ /* 0x000fe200078e3cff */
[----:B------:R-:W-:Y:S01]  /*17ca0*/  IMAD.X R13, RZ, RZ, R5, P1 ;  /* 0x000000ffff0d7224 */ /* 0x000fe200008e0605 */
[----:B------:R-:W-:Y:S02]  /*17cb0*/  IADD3 R7, P2, R4, 0x7000, RZ ;  /* 0x0000700004077810 */ /* 0x000fe40007f5e0ff */
[----:B------:R-:W-:-:S02]  /*17cc0*/  ISETP.GE.OR P1, PT, R11, R47, P0 ;  /* 0x0000002f0b00720c */ /* 0x000fc40000726670 */
[----:B------:R-:W-:Y:S01]  /*17cd0*/  LOP3.LUT R28, R29, 0x380, RZ, 0xc0, !PT ;  /* 0x000003801d1c7812 */ /* 0x000fe200078ec0ff */
[----:B------:R-:W-:Y:S01]  /*17ce0*/  IMAD.X R41, RZ, RZ, R5, P2 ;  /* 0x000000ffff297224 */ /* 0x000fe200010e0605 */
[----:B------:R-:W-:Y:S02]  /*17cf0*/  LOP3.LUT R32, R33, 0x380, RZ, 0xc0, !PT ;  /* 0x0000038021207812 */ /* 0x000fe400078ec0ff */
[----:B------:R-:W-:Y:S02]  /*17d00*/  LOP3.LUT R36, R37, 0x380, RZ, 0xc0, !PT ;  /* 0x0000038025247812 */ /* 0x000fe400078ec0ff */
[----:B------:R-:W-:Y:S02]  /*17d10*/  ISETP.GE.OR P0, PT, R6, R47, P0 ;  /* 0x0000002f0600720c */ /* 0x000fe40000706670 */
[----:B------:R-:W-:Y:S02]  /*17d20*/  LOP3.LUT R11, R4, 0x380, RZ, 0xc0, !PT ;  /* 0x00000380040b7812 */ /* 0x000fe400078ec0ff */
[----:B------:R-:W-:Y:S01]  /*17d30*/  LOP3.LUT R6, R7, 0x380, RZ, 0xc0, !PT ;  /* 0x0000038007067812 */ /* 0x000fe200078ec0ff */
[----:B------:R3:W-:Y:S01]  /*17d40*/  @!P1 STG.E desc[UR38][R44.64], R3 ;  /* 0x000000032c009986 */ /* 0x0007e2000c101926 */
[----:B------:R-:W-:-:S02]  /*17d50*/  SHF.R.U64 R28, R28, 0x3, RZ ;  /* 0x000000031c1c7819 */ /* 0x000fc400000012ff */
[----:B------:R-:W-:Y:S02]  /*17d60*/  SHF.R.U64 R32, R32, 0x3, RZ ;  /* 0x0000000320207819 */ /* 0x000fe400000012ff */
[----:B------:R-:W-:Y:S02]  /*17d70*/  SHF.R.U64 R36, R36, 0x3, RZ ;  /* 0x0000000324247819 */ /* 0x000fe400000012ff */
[----:B------:R-:W-:Y:S01]  /*17d80*/  SHF.R.U64 R11, R11, 0x3, RZ ;  /* 0x000000030b0b7819 */ /* 0x000fe200000012ff */
[----:B------:R4:W-:Y:S01]  /*17d90*/  @!P0 STG.E desc[UR38][R44.64+0x20], R0 ;  /* 0x000020002c008986 */ /* 0x0009e2000c101926 */
[----:B------:R-:W-:Y:S02]  /*17da0*/  SHF.R.U64 R6, R6, 0x3, RZ ;  /* 0x0000000306067819 */ /* 0x000fe400000012ff */
[----:B------:R-:W-:Y:S01]  /*17db0*/  LOP3.LUT R28, R28, R29, RZ, 0x3c, !PT ;  /* 0x0000001d1c1c7212 */ /* 0x000fe200078e3cff */
[--C-:B------:R-:W-:Y:S01]  /*17dc0*/  IMAD.X R29, RZ, RZ, R5.reuse, P3 ;  /* 0x000000ffff1d7224 */ /* 0x100fe200018e0605 */
[----:B------:R-:W-:Y:S01]  /*17dd0*/  LOP3.LUT R32, R32, R33, RZ, 0x3c, !PT ;  /* 0x0000002120207212 */ /* 0x000fe200078e3cff */
[----:B------:R-:W-:Y:S01]  /*17de0*/  IMAD.X R33, RZ, RZ, R5, P4 ;  /* 0x000000ffff217224 */ /* 0x000fe200020e0605 */
[----:B------:R-:W-:Y:S01]  /*17df0*/  LOP3.LUT R36, R36, R37, RZ, 0x3c, !PT ;  /* 0x0000002524247212 */ /* 0x000fe200078e3cff */
[----:B------:R-:W5:Y:S01]  /*17e00*/  LD.E.128 R12, desc[UR38][R12.64] ;  /* 0x000000260c0c7980 */ /* 0x000f62000c101d00 */
[----:B------:R-:W-:-:S02]  /*17e10*/  LOP3.LUT R4, R11, R4, RZ, 0x3c, !PT ;  /* 0x000000040b047212 */ /* 0x000fc400078e3cff */
[----:B------:R-:W-:Y:S01]  /*17e20*/  IADD3.X R37, RZ, R5, RZ, P5, !PT ;  /* 0x00000005ff257210 */ /* 0x000fe20002ffe4ff */
[----:B------:R-:W5:Y:S01]  /*17e30*/  LD.E.128 R8, desc[UR38][R8.64] ;  /* 0x0000002608087980 */ /* 0x000f62000c101d00 */
[----:B------:R-:W-:Y:S01]  /*17e40*/  LOP3.LUT R40, R6, R7, RZ, 0x3c, !PT ;  /* 0x0000000706287212 */ /* 0x000fe200078e3cff */
[----:B------:R-:W-:Y:S02]  /*17e50*/  IMAD R46, R21, UR4, RZ ;  /* 0x00000004152e7c24 */ /* 0x000fe4000f8e02ff */
[----:B------:R-:W5:Y:S01]  /*17e60*/  LD.E.128 R4, desc[UR38][R4.64] ;  /* 0x0000002604047980 */ /* 0x000f62000c101d00 */
[----:B------:R-:W-:-:S03]  /*17e70*/  MOV R21, R17 ;  /* 0x0000001100157202 */ /* 0x000fc60000000f00 */
[----:B------:R-:W5:Y:S01]  /*17e80*/  LD.E.128 R24, desc[UR38][R24.64] ;  /* 0x0000002618187980 */ /* 0x000f62000c101d00 */
[----:B------:R-:W-:-:S03]  /*17e90*/  IMAD.MOV.U32 R20, RZ, RZ, R16 ;  /* 0x000000ffff147224 */ /* 0x000fc600078e0010 */
        /* <DEDUP_REMOVED lines=9> */
[----:B0-----:R-:W0:Y:S01]  /*17f30*/  FENCE.VIEW.ASYNC.S ;  /* 0x00000000000073c6 */ /* 0x001e220000000000 */
[----:B------:R-:W-:-:S04]  /*17f40*/  IMAD.WIDE.U32 R20, R49, UR4, R20 ;  /* 0x0000000431147c25 */ /* 0x000fc8000f8e0014 */
[----:B------:R-:W-:Y:S01]  /*17f50*/  IMAD R49, R49, UR5, R46 ;  /* 0x0000000531317c24 */ /* 0x000fe2000f8e022e */
[----:B------:R-:W-:Y:S01]  /*17f60*/  ULDC.64 UR4, c[0x0][0xae0] ;  /* 0x0002b80000047ab9 */ /* 0x000fe20000000a00 */
[----:B------:R-:W-:Y:S02]  /*17f70*/  IMAD R47, R224, -0x80, R47 ;  /* 0xffffff80e02f7824 */ /* 0x000fe400078e022f */
[----:B------:R-:W-:Y:S02]  /*17f80*/  IMAD.IADD R21, R21, 0x1, R49 ;  /* 0x0000000115157824 */ /* 0x000fe400078e0231 */
[----:B---3--:R-:W-:Y:S01]  /*17f90*/  IMAD R3, R48, UR4, RZ ;  /* 0x0000000430037c24 */ /* 0x008fe2000f8e02ff */
[----:B------:R-:W-:Y:S01]  /*17fa0*/  ISETP.GE.AND P3, PT, R18, R47, PT ;  /* 0x0000002f1200720c */ /* 0x000fe20003f66270 */
[----:B------:R-:W-:Y:S01]  /*17fb0*/  IMAD.WIDE.U32 R20, R218, UR4, R20 ;  /* 0x00000004da147c25 */ /* 0x000fe2000f8e0014 */
[----:B----4-:R-:W-:-:S03]  /*17fc0*/  IADD3 R0, R2, 0x28820, RZ ;  /* 0x0002882002007810 */ /* 0x010fc60007ffe0ff */
[----:B------:R-:W-:Y:S01]  /*17fd0*/  IMAD R3, R218, UR5, R3 ;  /* 0x00000005da037c24 */ /* 0x000fe2000f8e0203 */
[----:B------:R-:W-:Y:S01]  /*17fe0*/  ULDC.64 UR4, c[0x0][0xae8] ;  /* 0x0002ba0000047ab9 */ /* 0x000fe20000000a00 */
[----:B------:R-:W-:Y:S01]  /*17ff0*/  PRMT R0, RZ, 0x654, R0 ;  /* 0x00000654ff007816 */ /* 0x000fe20000000000 */
[----:B------:R-:W-:Y:S02]  /*18000*/  IMAD R44, R225, UR4, RZ ;  /* 0x00000004e12c7c24 */ /* 0x000fe4000f8e02ff */
[----:B------:R-:W-:Y:S01]  /*18010*/  IMAD.IADD R21, R21, 0x1, R3 ;  /* 0x0000000115157824 */ /* 0x000fe200078e0203 */
[-C--:B------:R-:W-:Y:S01]  /*18020*/  ISETP.GE.AND P0, PT, R188, R47.reuse, PT ;  /* 0x0000002fbc00720c */ /* 0x080fe20003f06270 */
[----:B------:R-:W-:Y:S01]  /*18030*/  IMAD R3, R51, UR5, R44 ;  /* 0x0000000533037c24 */ /* 0x000fe2000f8e022c */
[-C--:B------:R-:W-:Y:S01]  /*18040*/  ISETP.GE.AND P1, PT, R187, R47.reuse, PT ;  /* 0x0000002fbb00720c */ /* 0x080fe20003f26270 */
[----:B0-----:R0:W-:Y:S01]  /*18050*/  SYNCS.ARRIVE.TRANS64.RED.A1T0 RZ, [R0+URZ], RZ ;  /* 0x000000ff00ff79a7 */ /* 0x0011e2000810043f */
[----:B------:R-:W-:Y:S01]  /*18060*/  ISETP.GE.AND P2, PT, R189, R47, PT ;  /* 0x0000002fbd00720c */ /* 0x000fe20003f46270 */
[----:B------:R-:W-:Y:S01]  /*18070*/  IMAD.WIDE.U32 R46, R51, UR4, R20 ;  /* 0x00000004332e7c25 */ /* 0x000fe2000f8e0014 */
[----:B------:R-:W-:Y:S03]  /*18080*/  BSSY B1, `(.L_x_2438) ;  /* 0x0000013000017945 */ /* 0x000fe60003800000 */
[----:B------:R-:W-:-:S04]  /*18090*/  IMAD.WIDE R44, R224, 0x80, R18 ;  /* 0x00000080e02c7825 */ /* 0x000fc800078e0212 */
[----:B------:R-:W-:Y:S01]  /*180a0*/  IMAD.IADD R51, R47, 0x1, R3 ;  /* 0x000000012f337824 */ /* 0x000fe200078e0203 */
[----:B0-----:R-:W-:Y:S06]  /*180b0*/  @P3 BRA `(.L_x_2439) ;  /* 0x00000000003c3947 */ /* 0x001fec0003800000 */
[----:B------:R-:W-:Y:S01]  /*180c0*/  ULDC.64 UR6, c[0x0][0xad8] ;  /* 0x0002b60000067ab9 */ /* 0x000fe20000000a00 */
[----:B------:R-:W-:Y:S01]  /*180d0*/  MOV R21, R51 ;  /* 0x0000003300157202 */ /* 0x000fe20000000f00 */
[----:B------:R-:W-:Y:S01]  /*180e0*/  IMAD R3, R45, UR6, RZ ;  /* 0x000000062d037c24 */ /* 0x000fe2000f8e02ff */
[----:B------:R-:W-:Y:S01]  /*180f0*/  ULDC UR4, c[0x0][0xa8c] ;  /* 0x0002a30000047ab9 */ /* 0x000fe20000000800 */
[----:B------:R-:W-:Y:S01]  /*18100*/  IMAD.MOV.U32 R20, RZ, RZ, R46 ;  /* 0x000000ffff147224 */ /* 0x000fe200078e002e */
[----:B------:R-:W-:Y:S01]  /*18110*/  ISETP.GE.AND P3, PT, R16, UR4, PT ;  /* 0x0000000410007c0c */ /* 0x000fe2000bf66270 */
[----:B------:R-:W-:Y:S01]  /*18120*/  IMAD R3, R44, UR7, R3 ;  /* 0x000000072c037c24 */ /* 0x000fe2000f8e0203 */
[----:B------:R-:W-:Y:S01]  /*18130*/  ISETP.GE.AND P4, PT, R196, UR4, PT ;  /* 0x00000004c4007c0c */ /* 0x000fe2000bf86270 */
[----:B------:R-:W-:Y:S01]  /*18140*/  IMAD.WIDE.U32 R20, R44, UR6, R20 ;  /* 0x000000062c147c25 */ /* 0x000fe2000f8e0014 */
[----:B------:R-:W-:-:S03]  /*18150*/  ULDC.64 UR6, c[0x0][0xa80] ;  /* 0x0002a00000067ab9 */ /* 0x000fc60000000a00 */
[----:B------:R-:W-:Y:S01]  /*18160*/  IMAD.IADD R3, R21, 0x1, R3 ;  /* 0x0000000115037824 */ /* 0x000fe200078e0203 */
[----:B------:R-:W-:-:S04]  /*18170*/  LEA R48, P5, R20, UR6, 0x1 ;  /* 0x0000000614307c11 */ /* 0x000fc8000f8a08ff */
[----:B------:R-:W-:-:S05]  /*18180*/  LEA.HI.X R49, R20, UR7, R3, 0x1, P5 ;  /* 0x0000000714317c11 */ /* 0x000fca000a8f0c03 */
[----:B-----5:R0:W-:Y:S04]  /*18190*/  @!P3 STG.E.128 desc[UR38][R48.64], R4 ;  /* 0x000000043000b986 */ /* 0x0201e8000c101d26 */
[----:B------:R0:W-:Y:S02]  /*181a0*/  @!P4 STG.E.128 desc[UR38][R48.64+0x80], R28 ;  /* 0x0000801c3000c986 */ /* 0x0001e4000c101d26 */
.L_x_2439:
[----:B------:R-:W-:Y:S05]  /*181b0*/  BSYNC B1 ;  /* 0x0000000000017941 */ /* 0x000fea0003800000 */
.L_x_2438:
        /* <DEDUP_REMOVED lines=19> */
.L_x_2441:
[----:B------:R-:W-:Y:S05]  /*182f0*/  BSYNC B1 ;  /* 0x0000000000017941 */ /* 0x000fea0003800000 */
.L_x_2440:
        /* <DEDUP_REMOVED lines=14> */
[----:B---3--:R-:W-:Y:S02]  /*183e0*/  LEA R6, P0, R4, UR6, 0x1 ;  /* 0x0000000604067c11 */ /* 0x008fe4000f8008ff */
[----:B------:R-:W-:-:S04]  /*183f0*/  IADD3 R3, R5, R3, RZ ;  /* 0x0000000305037210 */ /* 0x000fc80007ffe0ff */
[----:B------:R-:W-:-:S05]  /*18400*/  LEA.HI.X R7, R4, UR7, R3, 0x1, P0 ;  /* 0x0000000704077c11 */ /* 0x000fca00080f0c03 */
[----:B------:R4:W-:Y:S04]  /*18410*/  @!P1 STG.E.128 desc[UR38][R6.64], R12 ;  /* 0x0000000c06009986 */ /* 0x0009e8000c101d26 */
[----:B------:R4:W-:Y:S02]  /*18420*/  @!P3 STG.E.128 desc[UR38][R6.64+0x80], R36 ;  /* 0x000080240600b986 */ /* 0x0009e4000c101d26 */
.L_x_2443:
[----:B------:R-:W-:Y:S05]  /*18430*/  BSYNC B1 ;  /* 0x0000000000017941 */ /* 0x000fea0003800000 */
.L_x_2442:
        /* <DEDUP_REMOVED lines=20> */
.L_x_2436:
[----:B------:R-:W-:Y:S01]  /*18580*/  ULDC.64 UR4, c[0x0][0xbd8] ;  /* 0x0002f60000047ab9 */ /* 0x000fe20000000a00 */
[----:B------:R-:W-:Y:S01]  /*18590*/  IMAD.MOV.U32 R9, RZ, RZ, RZ ;  /* 0x000000ffff097224 */ /* 0x000fe200078e00ff */
[----:B------:R-:W-:Y:S02]  /*185a0*/  ISETP.NE.U32.AND P0, PT, RZ, UR4, PT ;  /* 0x00000004ff007c0c */ /* 0x000fe4000bf05070 */
[----:B------:R-:W-:Y:S02]  /*185b0*/  IADD3 R4, P1, R220, UR4, RZ ;  /* 0x00000004dc047c10 */ /* 0x000fe4000ff3e0ff */
        /* <DEDUP_REMOVED lines=8> */
[----:B------:R-:W-:Y:S02]  /*18640*/  MOV R3, UR4 ;  /* 0x0000000400037c02 */ /* 0x000fe40008000f00 */
[----:B------:R-:W-:-:S05]  /*18650*/  @P1 IADD3.X R221, R221, UR5, RZ, P2, !PT ;  /* 0x00000005dddd1c10 */ /* 0x000fca00097fe4ff */
[----:B------:R3:W5:Y:S01]  /*18660*/  @P1 LDG.E R3, desc[UR38][R220.64] ;  /* 0x00000026dc031981 */ /* 0x000762000c1e1900 */
[----:B------:R-:W-:Y:S01]  /*18670*/  ISETP.GT.AND P2, PT, R233, 0x7f, PT ;  /* 0x0000007fe900780c */ /* 0x000fe20003f44270 */
[----:B------:R-:W-:-:S12]  /*18680*/  @P1 BRA `(.L_x_2445) ;  /* 0x0000000000101947 */ /* 0x000fd80003800000 */
[----:B------:R-:W-:Y:S05]  /*18690*/  @!P0 BRA `(.L_x_2445) ;  /* 0x00000000000c8947 */ /* 0x000fea0003800000 */
[----:B------:R-:W4:Y:S04]  /*186a0*/  LDG.E R0, desc[UR38][R4.64] ;  /* 0x0000002604007981 */ /* 0x000f28000c1e1900 */
[----:B-----5:R-:W4:Y:S02]  /*186b0*/  LDG.E R3, desc[UR38][R4.64+0x4] ;  /* 0x0000042604037981 */ /* 0x020f24000c1e1900 */
[----:B----4-:R-:W-:-:S07]  /*186c0*/  IMAD.IADD R3, R3, 0x1, -R0 ;  /* 0x0000000103037824 */ /* 0x010fce00078e0a00 */
.L_x_2445:
[----:B------:R-:W-:Y:S01]  /*186d0*/  BSSY B1, `(.L_x_2446) ;  /* 0x000001c000017945 */ /* 0x000fe20003800000 */
[----:B------:R-:W-:Y:S02]  /*186e0*/  SHF.R.S32.HI R10, RZ, 0x1f, R218 ;  /* 0x0000001fff0a7819 */ /* 0x000fe400000114da */
[----:B------:R-:W-:Y:S02]  /*186f0*/  SEL R11, R222, RZ, !P0 ;  /* 0x000000ffde0b7207 */ /* 0x000fe40004000000 */
[----:B------:R-:W-:Y:S02]  /*18700*/  SEL R225, R225, RZ, !P0 ;  /* 0x000000ffe1e17207 */ /* 0x000fe40004000000 */
[----:B-----5:R-:W-:Y:S01]  /*18710*/  SHF.R.S32.HI R8, RZ, 0x1f, R9 ;  /* 0x0000001fff087819 */ /* 0x020fe20000011409 */
[----:B------:R-:W-:Y:S06]  /*18720*/  @P2 BRA `(.L_x_2447) ;  /* 0x0000000000582947 */ /* 0x000fec0003800000 */
[----:B---3--:R-:W3:Y:S02]  /*18730*/  S2R R5, SR_TID.X ;  /* 0x0000000000057919 */ /* 0x008ee40000002100 */
[----:B---3--:R-:W-:-:S05]  /*18740*/  IMAD R0, R224, 0x80, R5 ;  /* 0x00000080e0007824 */ /* 0x008fca00078e0205 */
[----:B------:R-:W-:-:S04]  /*18750*/  IADD3 R0, R0, -0x80, RZ ;  /* 0xffffff8000007810 */ /* 0x000fc80007ffe0ff */
        /* <DEDUP_REMOVED lines=19> */
.L_x_2447:
[----:B------:R-:W-:Y:S05]  /*18890*/  BSYNC B1 ;  /* 0x0000000000017941 */ /* 0x000fea0003800000 */
.L_x_2446:
[----:B------:R-:W-:Y:S01]  /*188a0*/  ULDC.64 UR4, c[0x0][0xaa0] ;  /* 0x0002a80000047ab9 */ /* 0x000fe20000000a00 */
[----:B---3--:R-:W-:Y:S01]  /*188b0*/  IMAD.MOV.U32 R4, RZ, RZ, R16 ;  /* 0x000000ffff047224 */ /* 0x008fe200078e0010 */
[----:B------:R-:W-:Y:S01]  /*188c0*/  BSSY B1, `(.L_x_2448) ;  /* 0x0000028000017945 */ /* 0x000fe20003800000 */
[----:B----4-:R-:W-:Y:S02]  /*188d0*/  IMAD.MOV.U32 R5, RZ, RZ, R17 ;  /* 0x000000ffff057224 */ /* 0x010fe400078e0011 */
[----:B------:R-:W-:Y:S02]  /*188e0*/  IMAD R0, R8, UR4, RZ ;  /* 0x0000000408007c24 */ /* 0x000fe4000f8e02ff */
[----:B------:R-:W-:-:S04]  /*188f0*/  IMAD.WIDE.U32 R4, R9, UR4, R4 ;  /* 0x0000000409047c25 */ /* 0x000fc8000f8e0004 */
[----:B------:R-:W-:Y:S01]  /*18900*/  IMAD R9, R9, UR5, R0 ;  /* 0x0000000509097c24 */ /* 0x000fe2000f8e0200 */
[----:B------:R-:W-:Y:S01]  /*18910*/  ULDC.64 UR4, c[0x0][0xae0] ;  /* 0x0002b80000047ab9 */ /* 0x000fe20000000a00 */
[----:B------:R-:W-:Y:S02]  /*18920*/  IMAD R3, R224, -0x80, R3 ;  /* 0xffffff80e0037824 */ /* 0x000fe400078e0203 */
[----:B------:R-:W-:Y:S01]  /*18930*/  IMAD R7, R10, UR4, RZ ;  /* 0x000000040a077c24 */ /* 0x000fe2000f8e02ff */
[----:B------:R-:W-:Y:S02]  /*18940*/  IADD3 R5, R5, R9, RZ ;  /* 0x0000000905057210 */ /* 0x000fe40007ffe0ff */
[-C--:B------:R-:W-:Y:S01]  /*18950*/  ISETP.GE.AND P3, PT, R18, R3.reuse, PT ;  /* 0x000000031200720c */ /* 0x080fe20003f66270 */
[----:B------:R-:W-:Y:S01]  /*18960*/  IMAD R7, R218, UR5, R7 ;  /* 0x00000005da077c24 */ /* 0x000fe2000f8e0207 */
        /* <DEDUP_REMOVED lines=29> */
.L_x_2449:
[----:B------:R-:W-:Y:S05]  /*18b40*/  BSYNC B1 ;  /* 0x0000000000017941 */ /* 0x000fea0003800000 */
.L_x_2448:
        /* <DEDUP_REMOVED lines=14> */
[----:B---3--:R-:W-:Y:S01]  /*18c30*/  LEA R12, P2, R4, UR6, 0x1 ;  /* 0x00000006040c7c11 */ /* 0x008fe2000f8408ff */
[----:B------:R-:W-:-:S05]  /*18c40*/  IMAD.IADD R3, R5, 0x1, R3 ;  /* 0x0000000105037824 */ /* 0x000fca00078e0203 */
[----:B------:R-:W-:-:S05]  /*18c50*/  LEA.HI.X R13, R4, UR7, R3, 0x1, P2 ;  /* 0x00000007040d7c11 */ /* 0x000fca00090f0c03 */
[----:B------:R4:W-:Y:S04]  /*18c60*/  @!P3 STG.E.128 desc[UR38][R12.64], RZ ;  /* 0x000000ff0c00b986 */ /* 0x0009e8000c101d26 */
[----:B------:R4:W-:Y:S02]  /*18c70*/  @!P4 STG.E.128 desc[UR38][R12.64+0x80], RZ ;  /* 0x000080ff0c00c986 */ /* 0x0009e4000c101d26 */
.L_x_2451:
[----:B------:R-:W-:Y:S05]  /*18c80*/  BSYNC B1 ;  /* 0x0000000000017941 */ /* 0x000fea0003800000 */
.L_x_2450:
        /* <DEDUP_REMOVED lines=14> */
[----:B---34-:R-:W-:Y:S02]  /*18d70*/  LEA R12, P0, R4, UR6, 0x1 ;  /* 0x00000006040c7c11 */ /* 0x018fe4000f8008ff */
[----:B------:R-:W-:-:S04]  /*18d80*/  IADD3 R3, R5, R3, RZ ;  /* 0x0000000305037210 */ /* 0x000fc80007ffe0ff */
[----:B------:R-:W-:-:S05]  /*18d90*/  LEA.HI.X R13, R4, UR7, R3, 0x1, P0 ;  /* 0x00000007040d7c11 */ /* 0x000fca00080f0c03 */
[----:B------:R3:W-:Y:S04]  /*18da0*/  @!P2 STG.E.128 desc[UR38][R12.64], RZ ;  /* 0x000000ff0c00a986 */ /* 0x0007e8000c101d26 */
[----:B------:R3:W-:Y:S02]  /*18db0*/  @!P3 STG.E.128 desc[UR38][R12.64+0x80], RZ ;  /* 0x000080ff0c00b986 */ /* 0x0007e4000c101d26 */
.L_x_2453:
[----:B------:R-:W-:Y:S05]  /*18dc0*/  BSYNC B1 ;  /* 0x0000000000017941 */ /* 0x000fea0003800000 */
.L_x_2452:
        /* <DEDUP_REMOVED lines=18> */
.L_x_2444:
[----:B------:R-:W-:Y:S05]  /*18ef0*/  BSYNC B0 ;  /* 0x0000000000007941 */ /* 0x000fea0003800000 */
.L_x_2435:
[----:B------:R-:W-:Y:S02]  /*18f00*/  ULDC UR4, c[0x0][0xc14] ;  /* 0x0003050000047ab9 */ /* 0x000fe40000000800 */
[----:B--2---:R-:W-:-:S13]  /*18f10*/  ISETP.GE.AND P0, PT, R195, UR4, PT ;  /* 0x00000004c3007c0c */ /* 0x004fda000bf06270 */
[----:B------:R-:W-:Y:S05]  /*18f20*/  @!P0 BRA `(.L_x_2454) ;  /* 0xfffffe8000788947 */ /* 0x000fea000383ffff */
[----:B------:R-:W-:Y:S05]  /*18f30*/  BRA `(.L_x_2233) ;  /* 0x0000005c00347947 */ /* 0x000fea0003800000 */
.L_x_2231:
[----:B------:R-:W-:-:S08]  /*18f40*/  NOP ;  /* 0x0000000000007918 */ /* 0x000fd00000000000 */
[----:B--2---:R-:W0:-:S00]  /*18f50*/  USETMAXREG.DEALLOC.CTAPOOL 0x18 ;  /* 0x00000018000079c8 */ /* 0x004e0000080e0500 */
[----:B0-----:R-:W-:-:S06]  /*18f60*/  LOP3.LUT R0, R0, 0x3, RZ, 0xc0, !PT ;  /* 0x0000000300007812 */ /* 0x001fcc00078ec0ff */
[----:B------:R-:W0:Y:S02]  /*18f70*/  SHFL.IDX PT, R0, R0, RZ, 0x1f ;  /* 0x00001fff00007589 */ /* 0x000e2400000e0000 */
[----:B0-----:R-:W-:-:S13]  /*18f80*/  ISETP.NE.AND P0, PT, R0, RZ, PT ;  /* 0x000000ff0000720c */ /* 0x001fda0003f05270 */
[----:B------:R-:W-:Y:S05]  /*18f90*/  @P0 BRA `(.L_x_2233) ;  /* 0x0000005c001c0947 */ /* 0x000fea0003800000 */
[----:B------:R-:W-:Y:S01]  /*18fa0*/  LOP3.LUT R7, R3, 0x1f, RZ, 0xc0, !PT ;  /* 0x0000001f03077812 */ /* 0x000fe200078ec0ff */
[----:B------:R-:W-:Y:S01]  /*18fb0*/  ULDC UR5, c[0x0][0xc14] ;  /* 0x0003050000057ab9 */ /* 0x000fe20000000800 */
[----:B------:R-:W-:Y:S01]  /*18fc0*/  LOP3.LUT R0, R0, 0xffffffdf, RZ, 0xc0, !PT ;  /* 0xffffffdf00007812 */ /* 0x000fe200078ec0ff */
[----:B------:R-:W-:Y:S01]  /*18fd0*/  IMAD.MOV.U32 R10, RZ, RZ, RZ ;  /* 0x000000ffff0a7224 */ /* 0x000fe200078e00ff */
[----:B------:R-:W-:Y:S01]  /*18fe0*/  ISETP.NE.AND P0, PT, R7, 0x1f, PT ;  /* 0x0000001f0700780c */ /* 0x000fe20003f05270 */
[----:B------:R-:W0:Y:S01]  /*18ff0*/  S2UR UR6, SR_CTAID.X ;  /* 0x00000000000679c3 */ /* 0x000e220000002500 */
[----:B------:R-:W-:-:S11]  /*19000*/  ULDC UR4, c[0x0][0xc10] ;  /* 0x0003040000047ab9 */ /* 0x000fd60000000800 */
        /* <DEDUP_REMOVED lines=14> */
[----:B-1----:R-:W-:-:S04]  /*190f0*/  SEL R5, R4, RZ, P1 ;  /* 0x000000ff04057207 */ /* 0x002fc80000800000 */
[----:B------:R-:W-:-:S05]  /*19100*/  IADD3 R5, R10, R5, RZ ;  /* 0x000000050a057210 */ /* 0x000fca0007ffe0ff */
        /* <DEDUP_REMOVED lines=27> */
[----:B------:R-:W-:Y:S01]  /*192c0*/  MOV R6, RZ ;  /* 0x000000ff00067202 */ /* 0x000fe20000000f00 */
[----:B------:R-:W-:Y:S01]  /*192d0*/  ULDC UR5, c[0x0][0xc14] ;  /* 0x0003050000057ab9 */ /* 0x000fe20000000800 */
[----:B------:R-:W-:Y:S01]  /*192e0*/  ULDC UR7, c[0x0][0xc14] ;  /* 0x0003050000077ab9 */ /* 0x000fe20000000800 */
[----:B------:R-:W-:-:S05]  /*192f0*/  ULDC UR4, c[0x0][0xc10] ;  /* 0x0003040000047ab9 */ /* 0x000fca0000000800 */
.L_x_2459:
        /* <DEDUP_REMOVED lines=8> */
[C---:B------:R-:W-:Y:S02]  /*19380*/  ISETP.NE.AND P1, PT, R8.reuse, 0x1f, PT ;  /* 0x0000001f0800780c */ /* 0x040fe40003f25270 */
[----:B------:R-:W-:-:S04]  /*19390*/  IADD3 R7, R8, R6, RZ ;  /* 0x0000000608077210 */ /* 0x000fc80007ffe0ff */
[----:B------:R-:W-:-:S13]  /*193a0*/  ISETP.GE.OR P0, PT, R7, UR5, !P1 ;  /* 0x0000000507007c0c */ /* 0x000fda000cf06670 */
[----:B------:R-:W-:Y:S05]  /*193b0*/  @P0 BRA `(.L_x_2458) ;  /* 0x00000000000c0947 */ /* 0x000fea0003800000 */
[----:B------:R-:W0:Y:S02]  /*193c0*/  LDC.64 R2, c[0x0][0xc58] ;  /* 0x00031600ff027b82 */ /* 0x000e240000000a00 */
[----:B0-----:R-:W-:-:S05]  /*193d0*/  IMAD.WIDE R2, R7, 0x4, R2 ;  /* 0x0000000407027825 */ /* 0x001fca00078e0202 */
[----:B------:R0:W5:Y:S02]  /*193e0*/  LDG.E R10, desc[UR38][R2.64] ;  /* 0x00000026020a7981 */ /* 0x000164000c1e1900 */
.L_x_2458:
[----:B------:R-:W-:Y:S05]  /*193f0*/  BSYNC B0 ;  /* 0x0000000000007941 */ /* 0x000fea0003800000 */
.L_x_2457:
[----:B0----5:R-:W0:Y:S01]  /*19400*/  SHFL.UP PT, R2, R10, 0x1, RZ ;  /* 0x042000000a027989 */ /* 0x021e2200000e00ff */
[C---:B------:R-:W-:Y:S02]  /*19410*/  ISETP.NE.AND P0, PT, R8.reuse, RZ, PT ;  /* 0x000000ff0800720c */ /* 0x040fe40003f05270 */
[----:B------:R-:W-:Y:S02]  /*19420*/  ISETP.GE.U32.AND P1, PT, R8, 0x2, PT ;  /* 0x000000020800780c */ /* 0x000fe40003f26070 */
        /* <DEDUP_REMOVED lines=15> */
[----:B0-----:R-:W-:-:S04]  /*19520*/  SEL R9, R8, RZ, P0 ;  /* 0x000000ff08097207 */ /* 0x001fc80000000000 */
[----:B------:R-:W-:-:S05]  /*19530*/  IADD3 R4, R4, R9, RZ ;  /* 0x0000000904047210 */ /* 0x000fca0007ffe0ff */
[----:B------:R-:W0:Y:S02]  /*19540*/  SHFL.IDX PT, R3, R4, 0x1f, 0x1f ;  /* 0x03e01f0004037f89 */ /* 0x000e2400000e0000 */
[----:B0-----:R-:W-:-:S04]  /*19550*/  IMAD R2, R3, UR4, RZ ;  /* 0x0000000403027c24 */ /* 0x001fc8000f8e02ff */
[----:B------:R-:W-:-:S05]  /*19560*/  IMAD.IADD R5, R2, 0x1, R5 ;  /* 0x0000000102057824 */ /* 0x000fca00078e0205 */
[----:B------:R-:W-:-:S13]  /*19570*/  ISETP.GT.AND P0, PT, R5, UR6, PT ;  /* 0x0000000605007c0c */ /* 0x000fda000bf04270 */
[----:B------:R-:W-:Y:S05]  /*19580*/  @!P0 BRA `(.L_x_2459) ;  /* 0xfffffffc005c8947 */ /* 0x000fea000383ffff */
.L_x_2455:
[----:B------:R-:W-:-:S04]  /*19590*/  IMAD.IADD R7, R5, 0x1, -R2 ;  /* 0x0000000105077824 */ /* 0x000fc800078e0a02 */
[----:B------:R-:W-:-:S05]  /*195a0*/  IMAD R2, R4, UR4, R7 ;  /* 0x0000000404027c24 */ /* 0x000fca000f8e0207 */
[----:B------:R-:W-:Y:S02]  /*195b0*/  ISETP.GT.AND P0, PT, R2, UR6, PT ;  /* 0x0000000602007c0c */ /* 0x000fe4000bf04270 */
[----:B------:R-:W0:Y:S11]  /*195c0*/  LDC.64 R2, c[0x0][0xc68] ;  /* 0x00031a00ff027b82 */ /* 0x000e360000000a00 */
[----:B------:R-:W-:-:S04]  /*195d0*/  VOTE.ANY R9, PT, !P0 ;  /* 0x0000000000097806 */ /* 0x000fc800040e0100 */
[----:B------:R-:W1:Y:S02]  /*195e0*/  POPC R5, R9 ;  /* 0x0000000900057309 */ /* 0x000e640000000000 */
[----:B-1----:R-:W-:-:S05]  /*195f0*/  IADD3 R19, R5, R6, RZ ;  /* 0x0000000605137210 */ /* 0x002fca0007ffe0ff */
        /* <DEDUP_REMOVED lines=13> */
.L_x_2460:
[----:B-1----:R-:W-:Y:S01]  /*196d0*/  IADD3 R2, RZ, -R3, RZ ;  /* 0x80000003ff027210 */ /* 0x002fe20007ffe0ff */
[----:B---3--:R-:W-:Y:S01]  /*196e0*/  IMAD R16, R16, UR4, R7 ;  /* 0x0000000410107c24 */ /* 0x008fe2000f8e0207 */
[----:B--2---:R-:W-:-:S03]  /*196f0*/  IABS R4, R6 ;  /* 0x0000000600047213 */ /* 0x004fc60000000000 */
[----:B------:R-:W-:Y:S02]  /*19700*/  IMAD R5, R2, R11, RZ ;  /* 0x0000000b02057224 */ /* 0x000fe400078e02ff */
[----:B------:R-:W-:Y:S02]  /*19710*/  IMAD.MOV.U32 R2, RZ, RZ, RZ ;  /* 0x000000ffff027224 */ /* 0x000fe400078e00ff */
[----:B------:R-:W-:Y:S02]  /*19720*/  IMAD.MOV R4, RZ, RZ, -R4 ;  /* 0x000000ffff047224 */ /* 0x000fe400078e0a04 */
[----:B------:R-:W-:Y:S01]  /*19730*/  IMAD.HI.U32 R2, R3, R5, R2 ;  /* 0x0000000503027227 */ /* 0x000fe200078e0002 */
[----:B------:R-:W-:-:S04]  /*19740*/  IADD3 R5, -R16, UR6, RZ ;  /* 0x0000000610057c10 */ /* 0x000fc8000fffe1ff */
[----:B------:R-:W-:-:S05]  /*19750*/  IABS R3, R5 ;  /* 0x0000000500037213 */ /* 0x000fca0000000000 */
        /* <DEDUP_REMOVED lines=9> */
[----:B------:R-:W-:Y:S02]  /*197f0*/  @!P0 IADD3 R9, -R9, RZ, RZ ;  /* 0x000000ff09098210 */ /* 0x000fe40007ffe1ff */
[----:B------:R-:W-:-:S13]  /*19800*/  ISETP.NE.AND P0, PT, R6, RZ, PT ;  /* 0x000000ff0600720c */ /* 0x000fda0003f05270 */
[----:B------:R-:W-:-:S05]  /*19810*/  @!P0 LOP3.LUT R9, RZ, R6, RZ, 0x33, !PT ;  /* 0x00000006ff098212 */ /* 0x000fca00078e33ff */
[----:B------:R-:W-:Y:S01]  /*19820*/  IMAD R4, R8, R9, RZ ;  /* 0x0000000908047224 */ /* 0x000fe200078e02ff */
[----:B------:R-:W-:-:S03]  /*19830*/  IADD3 R9, -R9, RZ, RZ ;  /* 0x000000ff09097210 */ /* 0x000fc60007ffe1ff */
[----:B------:R-:W-:Y:S02]  /*19840*/  IMAD.MOV R3, RZ, RZ, -R4 ;  /* 0x000000ffff037224 */ /* 0x000fe400078e0a04 */
[----:B------:R-:W-:-:S03]  /*19850*/  IMAD R5, R6, R9, R5 ;  /* 0x0000000906057224 */ /* 0x000fc600078e0205 */
[----:B------:R-:W-:Y:S01]  /*19860*/  VIADDMNMX R8, R3, UR4, R8, PT ;  /* 0x0000000403087c46 */ /* 0x000fe2000b800108 */
[----:B------:R-:W-:-:S03]  /*19870*/  IMAD.IADD R4, R5, 0x1, R4 ;  /* 0x0000000105047824 */ /* 0x000fc600078e0204 */
[----:B------:R-:W-:-:S04]  /*19880*/  IABS R7, R8 ;  /* 0x0000000800077213 */ /* 0x000fc80000000000 */
[----:B------:R-:W1:Y:S08]  /*19890*/  I2F.RP R10, R7 ;  /* 0x00000007000a7306 */ /* 0x000e700000209400 */
[----:B-1----:R-:W1:Y:S02]  /*198a0*/  MUFU.RCP R10, R10 ;  /* 0x0000000a000a7308 */ /* 0x002e640000001000 */
[----:B-1----:R-:W-:-:S06]  /*198b0*/  VIADD R2, R10, 0xffffffe ;  /* 0x0ffffffe0a027836 */ /* 0x002fcc0000000000 */
[----:B------:R1:W2:Y:S02]  /*198c0*/  F2I.FTZ.U32.TRUNC.NTZ R3, R2 ;  /* 0x0000000200037305 */ /* 0x0002a4000021f000 */
[----:B-1----:R-:W-:Y:S02]  /*198d0*/  IMAD.MOV.U32 R2, RZ, RZ, RZ ;  /* 0x000000ffff027224 */ /* 0x002fe400078e00ff */
[----:B--2---:R-:W-:-:S04]  /*198e0*/  IMAD.MOV R6, RZ, RZ, -R3 ;  /* 0x000000ffff067224 */ /* 0x004fc800078e0a03 */
[----:B------:R-:W-:Y:S01]  /*198f0*/  IMAD R9, R6, R7, RZ ;  /* 0x0000000706097224 */ /* 0x000fe200078e02ff */
[----:B------:R-:W-:-:S03]  /*19900*/  IABS R6, R5 ;  /* 0x0000000500067213 */ /* 0x000fc60000000000 */
[----:B------:R-:W-:Y:S01]  /*19910*/  IMAD.HI.U32 R3, R3, R9, R2 ;  /* 0x0000000903037227 */ /* 0x000fe200078e0002 */
[----:B------:R-:W-:-:S04]  /*19920*/  IABS R9, R8 ;  /* 0x0000000800097213 */ /* 0x000fc80000000000 */
[----:B------:R-:W-:Y:S01]  /*19930*/  IADD3 R2, RZ, -R9, RZ ;  /* 0x80000009ff027210 */ /* 0x000fe20007ffe0ff */
[----:B------:R-:W-:-:S04]  /*19940*/  IMAD.HI.U32 R3, R3, R6, RZ ;  /* 0x0000000603037227 */ /* 0x000fc800078e00ff */
[----:B------:R-:W-:-:S05]  /*19950*/  IMAD R2, R3, R2, R6 ;  /* 0x0000000203027224 */ /* 0x000fca00078e0206 */
[----:B------:R-:W-:-:S13]  /*19960*/  ISETP.GT.U32.AND P0, PT, R7, R2, PT ;  /* 0x000000020700720c */ /* 0x000fda0003f04070 */
[----:B------:R-:W-:Y:S02]  /*19970*/  @!P0 IMAD.IADD R2, R2, 0x1, -R7 ;  /* 0x0000000102028824 */ /* 0x000fe400078e0a07 */
[----:B------:R-:W-:-:S03]  /*19980*/  @!P0 VIADD R3, R3, 0x1 ;  /* 0x0000000103038836 */ /* 0x000fc60000000000 */
[----:B------:R-:W-:Y:S02]  /*19990*/  ISETP.GE.U32.AND P0, PT, R2, R7, PT ;  /* 0x000000070200720c */ /* 0x000fe40003f06070 */
[----:B------:R-:W-:-:S11]  /*199a0*/  LOP3.LUT R2, R5, R8, RZ, 0x3c, !PT ;  /* 0x0000000805027212 */ /* 0x000fd600078e3cff */
[----:B------:R-:W-:Y:S02]  /*199b0*/  @P0 IADD3 R3, R3, 0x1, RZ ;  /* 0x0000000103030810 */ /* 0x000fe40007ffe0ff */
        /* <DEDUP_REMOVED lines=9> */
.L_x_2456:
[----:B------:R-:W-:Y:S01]  /*19a50*/  IMAD.MOV.U32 R17, RZ, RZ, RZ ;  /* 0x000000ffff117224 */ /* 0x000fe200078e00ff */
[----:B------:R-:W-:Y:S01]  /*19a60*/  MOV R16, UR6 ;  /* 0x0000000600107c02 */ /* 0x000fe20008000f00 */
[----:B------:R-:W-:-:S07]  /*19a70*/  IMAD.MOV.U32 R18, RZ, RZ, RZ ;  /* 0x000000ffff127224 */ /* 0x000fce00078e00ff */
.L_x_2461:
        /* <DEDUP_REMOVED lines=14> */
[----:B-1----:R-:W-:Y:S01]  /*19b60*/  MOV R0, 0x1 ;  /* 0x0000000100007802 */ /* 0x002fe20000000f00 */
[----:B------:R1:W-:Y:S01]  /*19b70*/  STL [R1], RZ ;  /* 0x000000ff01007387 */ /* 0x0003e20000100800 */
[----:B------:R-:W-:Y:S01]  /*19b80*/  ULDC.64 UR40, c[0x0][0x198] ;  /* 0x0000660000287ab9 */ /* 0x000fe20000000a00 */
[----:B------:R-:W-:Y:S02]  /*19b90*/  ULDC UR36, c[0x0][0xc] ;  /* 0x0000030000247ab9 */ /* 0x000fe40000000800 */
[----:B------:R1:W-:Y:S04]  /*19ba0*/  STL [R1+0x8], R0 ;  /* 0x0000080001007387 */ /* 0x0003e80000100800 */
[----:B------:R1:W-:Y:S04]  /*19bb0*/  STL [R1+0xc], RZ ;  /* 0x00000cff01007387 */ /* 0x0003e80000100800 */
[----:B------:R1:W-:Y:S04]  /*19bc0*/  STL [R1+0x10], R0 ;  /* 0x0000100001007387 */ /* 0x0003e80000100800 */
[----:B------:R1:W-:Y:S02]  /*19bd0*/  STL [R1+0x28], RZ ;  /* 0x000028ff01007387 */ /* 0x0003e40000100800 */
.L_x_2547:
[----:B--2---:R-:W2:Y:S02]  /*19be0*/  LDC.64 R2, c[0x0][0xc60] ;  /* 0x00031800ff027b82 */ /* 0x004ea40000000a00 */
[----:B--2---:R-:W-:-:S05]  /*19bf0*/  IMAD.WIDE R2, R19, 0x4, R2 ;  /* 0x0000000413027825 */ /* 0x004fca00078e0202 */
[----:B------:R-:W1:Y:S01]  /*19c00*/  LDG.E R11, desc[UR38][R2.64] ;  /* 0x00000026020b7981 */ /* 0x000e62000c1e1900 */
[----:B------:R-:W-:Y:S05]  /*19c10*/  YIELD ;  /* 0x0000000000007946 */ /* 0x000fea0003800000 */
[----:B------:R-:W-:Y:S01]  /*19c20*/  ULDC.64 UR4, c[0x0][0xa28] ;  /* 0x00028a0000047ab9 */ /* 0x000fe20000000a00 */
[----:B------:R-:W-:Y:S02]  /*19c30*/  CS2R R8, SRZ ;  /* 0x0000000000087805 */ /* 0x000fe4000001ff00 */
[----:B------:R-:W-:Y:S01]  /*19c40*/  ISETP.NE.U32.AND P0, PT, RZ, UR4, PT ;  /* 0x00000004ff007c0c */ /* 0x000fe2000bf05070 */
[----:B------:R-:W-:Y:S01]  /*19c50*/  ULDC.64 UR8, c[0x0][0xa08] ;  /* 0x0002820000087ab9 */ /* 0x000fe20000000a00 */
[----:B------:R-:W-:-:S02]  /*19c60*/  ULDC.64 UR10, c[0x0][0xa10] ;  /* 0x00028400000a7ab9 */ /* 0x000fc40000000a00 */
[----:B------:R-:W-:Y:S02]  /*19c70*/  ISETP.NE.AND.EX P0, PT, RZ, UR5, PT, P0 ;  /* 0x00000005ff007c0c */ /* 0x000fe4000bf05300 */
[----:B-1----:R-:W-:Y:S01]  /*19c80*/  SHF.R.S32.HI R0, RZ, 0x1f, R11 ;  /* 0x0000001fff007819 */ /* 0x002fe2000001140b */
[----:B------:R-:W-:-:S10]  /*19c90*/  IMAD.SHL.U32 R15, R11, 0x4, RZ ;  /* 0x000000040b0f7824 */ /* 0x000fd400078e00ff */
[C---:B------:R-:W-:Y:S01]  /*19ca0*/  @P0 LEA R2, P1, R11.reuse, UR4, 0x2 ;  /* 0x000000040b020c11 */ /* 0x040fe2000f8210ff */
[----:B------:R-:W-:Y:S03]  /*19cb0*/  STL [R1+0x18], R11 ;  /* 0x0000180b01007387 */ /* 0x000fe60000100800 */
[----:B------:R-:W-:Y:S01]  /*19cc0*/  @P0 LEA.HI.X R3, R11, UR5, R0, 0x2, P1 ;  /* 0x000000050b030c11 */ /* 0x000fe200088f1400 */
[----:B------:R-:W-:-:S04]  /*19cd0*/  ULDC.64 UR4, c[0x0][0xa18] ;  /* 0x0002860000047ab9 */ /* 0x000fc80000000a00 */
[----:B------:R1:W5:Y:S01]  /*19ce0*/  @P0 LDG.E R8, desc[UR38][R2.64] ;  /* 0x0000002602080981 */ /* 0x000362000c1e1900 */
[----:B------:R-:W-:Y:S02]  /*19cf0*/  ISETP.NE.U32.AND P0, PT, RZ, UR4, PT ;  /* 0x00000004ff007c0c */ /* 0x000fe4000bf05070 */
[----:B------:R-:W-:Y:S01]  /*19d00*/  SHF.L.U64.HI R14, R11, 0x2, R0 ;  /* 0x000000020b0e7819 */ /* 0x000fe20000010200 */
[----:B------:R-:W-:Y:S01]  /*19d10*/  STL [R1+0x20], R15 ;  /* 0x0000200f01007387 */ /* 0x000fe20000100800 */
[----:B------:R-:W-:Y:S01]  /*19d20*/  ISETP.NE.AND.EX P0, PT, RZ, UR5, PT, P0 ;  /* 0x00000005ff007c0c */ /* 0x000fe2000bf05300 */
[----:B------:R-:W-:Y:S02]  /*19d30*/  ULDC UR6, c[0x0][0x338] ;  /* 0x0000ce0000067ab9 */ /* 0x000fe40000000800 */
[----:B------:R-:W-:Y:S10]  /*19d40*/  STL [R1+0x24], R14 ;  /* 0x0000240e01007387 */ /* 0x000ff40000100800 */
[----:B------:R-:W-:-:S04]  /*19d50*/  @P0 IADD3 R12, P1, R15, UR4, RZ ;  /* 0x000000040f0c0c10 */ /* 0x000fc8000ff3e0ff */
[C---:B0-----:R-:W-:Y:S01]  /*19d60*/  @P0 IADD3.X R13, R14.reuse, UR5, RZ, P1, !PT ;  /* 0x000000050e0d0c10 */ /* 0x041fe20008ffe4ff */
[----:B------:R-:W-:Y:S02]  /*19d70*/  ULDC.64 UR4, c[0x0][0xa00] ;  /* 0x0002800000047ab9 */ /* 0x000fe40000000a00 */
[----:B------:R-:W-:Y:S02]  /*19d80*/  ISETP.NE.U32.AND P2, PT, RZ, UR4, PT ;  /* 0x00000004ff007c0c */ /* 0x000fe4000bf45070 */
[C---:B-1----:R-:W-:Y:S02]  /*19d90*/  IADD3 R2, P1, R15.reuse, UR4, RZ ;  /* 0x000000040f027c10 */ /* 0x042fe4000ff3e0ff */
[----:B------:R-:W-:Y:S02]  /*19da0*/  ISETP.NE.AND.EX P2, PT, RZ, UR5, PT, P2 ;  /* 0x00000005ff007c0c */ /* 0x000fe4000bf45320 */
[----:B------:R-:W-:Y:S01]  /*19db0*/  IADD3.X R3, R14, UR5, RZ, P1, !PT ;  /* 0x000000050e037c10 */ /* 0x000fe20008ffe4ff */
[----:B------:R-:W-:Y:S01]  /*19dc0*/  ULDC UR4, c[0x0][0x288] ;  /* 0x0000a20000047ab9 */ /* 0x000fe20000000800 */
[----:B------:R-:W-:Y:S01]  /*19dd0*/  IADD3 R6, P1, R15, UR8, RZ ;  /* 0x000000080f067c10 */ /* 0x000fe2000ff3e0ff */
[----:B------:R-:W-:Y:S01]  /*19de0*/  IMAD.U32 R10, RZ, RZ, UR4 ;  /* 0x00000004ff0a7e24 */ /* 0x000fe2000f8e00ff */
[----:B------:R-:W-:-:S02]  /*19df0*/  ULDC.64 UR4, c[0x0][0x3f8] ;  /* 0x0000fe0000047ab9 */ /* 0x000fc40000000a00 */
[----:B------:R-:W-:-:S03]  /*19e00*/  IADD3.X R7, R14, UR9, RZ, P1, !PT ;  /* 0x000000090e077c10 */ /* 0x000fc60008ffe4ff */
[----:B------:R0:W5:Y:S04]  /*19e10*/  @P0 LDG.E R10, desc[UR38][R12.64] ;  /* 0x000000260c0a0981 */ /* 0x000168000c1e1900 */
[----:B------:R-:W2:Y:S01]  /*19e20*/  @P2 LDG.E R9, desc[UR38][R2.64] ;  /* 0x0000002602092981 */ /* 0x000ea2000c1e1900 */
[----:B------:R-:W-:Y:S01]  /*19e30*/  UISETP.NE.U32.AND UP0, UPT, UR4, URZ, UPT ;  /* 0x0000003f0400728c */ /* 0x000fe2000bf05070 */
[----:B------:R-:W-:Y:S02]  /*19e40*/  IADD3 R4, P1, R15, UR10, RZ ;  /* 0x0000000a0f047c10 */ /* 0x000fe4000ff3e0ff */
[----:B------:R-:W-:Y:S01]  /*19e50*/  ULDC UR4, c[0x0][0x404] ;  /* 0x0001010000047ab9 */ /* 0x000fe20000000800 */
[----:B------:R-:W-:Y:S01]  /*19e60*/  UISETP.NE.AND.EX UP0, UPT, UR5, URZ, UPT, UP0 ;  /* 0x0000003f0500728c */ /* 0x000fe2000bf05300 */
[----:B------:R-:W-:-:S02]  /*19e70*/  IADD3.X R5, R14, UR11, RZ, P1, !PT ;  /* 0x0000000b0e057c10 */ /* 0x000fc40008ffe4ff */
[----:B------:R-:W-:Y:S01]  /*19e80*/  ISETP.NE.U32.AND P1, PT, RZ, UR8, PT ;  /* 0x00000008ff007c0c */ /* 0x000fe2000bf25070 */
[----:B------:R-:W-:Y:S01]  /*19e90*/  USEL UR4, UR4, 0x1, UP0 ;  /* 0x0000000104047887 */ /* 0x000fe20008000000 */
[----:B------:R-:W-:Y:S02]  /*19ea0*/  ULDC UR5, c[0x0][0x2e0] ;  /* 0x0000b80000057ab9 */ /* 0x000fe40000000800 */
[----:B------:R-:W-:Y:S01]  /*19eb0*/  ISETP.NE.AND.EX P3, PT, RZ, UR9, PT, P1 ;  /* 0x00000009ff007c0c */ /* 0x000fe2000bf65310 */
[----:B------:R-:W-:Y:S01]  /*19ec0*/  UIMAD UR4, UR4, UR5, URZ ;  /* 0x00000005040472a4 */ /* 0x000fe2000f8e023f */
[----:B------:R-:W-:Y:S02]  /*19ed0*/  ISETP.NE.U32.AND P1, PT, RZ, UR10, PT ;  /* 0x0000000aff007c0c */ /* 0x000fe4000bf25070 */
[----:B------:R-:W-:Y:S02]  /*19ee0*/  MOV R0, UR6 ;  /* 0x0000000600007c02 */ /* 0x000fe40008000f00 */
[----:B------:R-:W-:Y:S01]  /*19ef0*/  ISETP.NE.AND.EX P1, PT, RZ, UR11, PT, P1 ;  /* 0x0000000bff007c0c */ /* 0x000fe2000bf25310 */
[----:B--2---:R1:W-:Y:S02]  /*19f00*/  STL [R1+0x2c], R9 ;  /* 0x00002c0901007387 */ /* 0x0043e40000100800 */
[----:B-1----:R-:W-:Y:S01]  /*19f10*/  IMAD.U32 R9, RZ, RZ, UR4 ;  /* 0x00000004ff097e24 */ /* 0x002fe2000f8e00ff */
[----:B0-----:R-:W-:Y:S09]  /*19f20*/  @P0 BRA `(.L_x_2463) ;  /* 0x0000000000100947 */ /* 0x001ff20003800000 */
[----:B------:R-:W-:Y:S05]  /*19f30*/  @!P2 BRA `(.L_x_2463) ;  /* 0x00000000000ca947 */ /* 0x000fea0003800000 */
[----:B-----5:R-:W2:Y:S04]  /*19f40*/  LDG.E R10, desc[UR38][R2.64] ;  /* 0x00000026020a7981 */ /* 0x020ea8000c1e1900 */
[----:B------:R-:W2:Y:S02]  /*19f50*/  LDG.E R2, desc[UR38][R2.64+0x4] ;  /* 0x0000042602027981 */ /* 0x000ea4000c1e1900 */
[----:B--2---:R-:W-:-:S07]  /*19f60*/  IMAD.IADD R10, R2, 0x1, -R10 ;  /* 0x00000001020a7824 */ /* 0x004fce00078e0a0a */
.L_x_2463:
[----:B------:R-:W-:Y:S01]  /*19f70*/  MOV R2, RZ ;  /* 0x000000ff00027202 */ /* 0x000fe20000000f00 */
[----:B------:R-:W-:Y:S01]  /*19f80*/  IMAD.MOV.U32 R20, RZ, RZ, RZ ;  /* 0x000000ffff147224 */ /* 0x000fe200078e00ff */
[----:B------:R-:W-:-:S04]  /*19f90*/  ULDC.64 UR4, c[0x0][0xa20] ;  /* 0x0002880000047ab9 */ /* 0x000fc80000000a00 */
[----:B------:R-:W2:Y:S04]  /*19fa0*/  @P3 LDG.E R2, desc[UR38][R6.64] ;  /* 0x0000002606023981 */ /* 0x000ea8000c1e1900 */
[----:B------:R0:W5:Y:S01]  /*19fb0*/  @P1 LDG.E R20, desc[UR38][R4.64] ;  /* 0x0000002604141981 */ /* 0x000162000c1e1900 */
[----:B------:R-:W-:-:S04]  /*19fc0*/  ISETP.NE.U32.AND P0, PT, RZ, UR4, PT ;  /* 0x00000004ff007c0c */ /* 0x000fc8000bf05070 */
[----:B------:R-:W-:Y:S01]  /*19fd0*/  ISETP.NE.AND.EX P0, PT, RZ, UR5, PT, P0 ;  /* 0x00000005ff007c0c */ /* 0x000fe2000bf05300 */
[----:B--2--5:R-:W-:-:S05]  /*19fe0*/  IMAD.IADD R2, R2, 0x1, R8 ;  /* 0x0000000102027824 */ /* 0x024fca00078e0208 */
[----:B------:R0:W-:Y:S07]  /*19ff0*/  STL [R1+0x4], R2 ;  /* 0x0000040201007387 */ /* 0x0001ee0000100800 */
[----:B------:R-:W-:Y:S05]  /*1a000*/  @!P0 BRA `(.L_x_2464) ;  /* 0x0000000000108947 */ /* 0x000fea0003800000 */
[----:B0-----:R-:W-:-:S04]  /*1a010*/  IADD3 R2, P0, R15, UR4, RZ ;  /* 0x000000040f027c10 */ /* 0x001fc8000ff1e0ff */
[----:B------:R-:W-:-:S05]  /*1a020*/  IADD3.X R3, R14, UR5, RZ, P0, !PT ;  /* 0x000000050e037c10 */ /* 0x000fca00087fe4ff */
[----:B------:R1:W5:Y:S01]  /*1a030*/  LDG.E R9, desc[UR38][R2.64] ;  /* 0x0000002602097981 */ /* 0x000362000c1e1900 */
[----:B------:R-:W-:Y:S05]  /*1a040*/  BRA `(.L_x_2465) ;  /* 0x0000000000107947 */ /* 0x000fea0003800000 */
.L_x_2464:
[----:B------:R-:W-:Y:S05]  /*1a050*/  @!P3 BRA `(.L_x_2465) ;  /* 0x00000000000cb947 */ /* 0x000fea0003800000 */
[----:B------:R-:W2:Y:S04]  /*1a060*/  LDG.E R9, desc[UR38][R6.64] ;  /* 0x0000002606097981 */ /* 0x000ea8000c1e1900 */
[----:B------:R-:W2:Y:S02]  /*1a070*/  LDG.E R6, desc[UR38][R6.64+0x4] ;  /* 0x0000042606067981 */ /* 0x000ea4000c1e1900 */
[----:B--2---:R-:W-:-:S07]  /*1a080*/  IADD3 R9, -R9, R6, RZ ;  /* 0x0000000609097210 */ /* 0x004fce0007ffe1ff */
.L_x_2465:
[----:B01----:R-:W2:Y:S01]  /*1a090*/  @P1 LDG.E R2, desc[UR38][R4.64] ;  /* 0x0000002604021981 */ /* 0x003ea2000c1e1900 */
[----:B-----5:R-:W-:-:S03]  /*1a0a0*/  IMAD.IADD R9, R9, 0x1, -R8 ;  /* 0x0000000109097824 */ /* 0x020fc600078e0a08 */
[----:B------:R-:W2:Y:S01]  /*1a0b0*/  @P1 LDG.E R4, desc[UR38][R4.64+0x4] ;  /* 0x0000042604041981 */ /* 0x000ea2000c1e1900 */
[----:B------:R-:W-:Y:S01]  /*1a0c0*/  LEA R3, R17, 0xff, 0x7 ;  /* 0x000000ff11037811 */ /* 0x000fe200078e38ff */
[----:B------:R-:W-:Y:S01]  /*1a0d0*/  BSSY B0, `(.L_x_2466) ;  /* 0x00000e2000007945 */ /* 0x000fe20003800000 */
[----:B------:R-:W-:Y:S01]  /*1a0e0*/  PLOP3.LUT P2, PT, PT, PT, PT, 0x80, 0x0 ;  /* 0x000000000000781c */ /* 0x000fe20003f4f070 */
[----:B--2---:R-:W-:-:S05]  /*1a0f0*/  @P1 IMAD.IADD R0, R4, 0x1, -R2 ;  /* 0x0000000104001824 */ /* 0x004fca00078e0a02 */
[----:B------:R-:W-:-:S04]  /*1a100*/  IADD3 R2, R9, R0, RZ ;  /* 0x0000000009027210 */ /* 0x000fc80007ffe0ff */
[C---:B------:R-:W-:Y:S01]  /*1a110*/  IADD3 R3, R2.reuse, R3, -R10 ;  /* 0x0000000302037210 */ /* 0x040fe20007ffe80a */
[----:B------:R-:W-:-:S05]  /*1a120*/  VIADD R2, R2, 0x7f ;  /* 0x0000007f02027836 */ /* 0x000fca0000000000 */
[----:B------:R-:W-:-:S04]  /*1a130*/  SHF.R.S32.HI R4, RZ, 0x1f, R2 ;  /* 0x0000001fff047819 */ /* 0x000fc80000011402 */
[----:B------:R-:W-:Y:S02]  /*1a140*/  LEA.HI R4, R4, R2, RZ, 0x7 ;  /* 0x0000000204047211 */ /* 0x000fe400078f38ff */
[----:B------:R-:W-:-:S04]  /*1a150*/  SHF.R.S32.HI R2, RZ, 0x1f, R3 ;  /* 0x0000001fff027819 */ /* 0x000fc80000011403 */
[----:B------:R-:W-:Y:S02]  /*1a160*/  LEA.HI R2, R2, R3, RZ, 0x7 ;  /* 0x0000000302027211 */ /* 0x000fe400078f38ff */
[----:B------:R-:W-:Y:S02]  /*1a170*/  SHF.R.S32.HI R4, RZ, 0x7, R4 ;  /* 0x00000007ff047819 */ /* 0x000fe40000011404 */
[----:B------:R-:W-:-:S04]  /*1a180*/  SHF.R.S32.HI R2, RZ, 0x7, R2 ;  /* 0x00000007ff027819 */ /* 0x000fc80000011402 */
[----:B------:R-:W-:-:S05]  /*1a190*/  VIMNMX R6, R4, R2, PT ;  /* 0x0000000204067248 */ /* 0x000fca0003fe0100 */
[----:B------:R-:W-:Y:S01]  /*1a1a0*/  IMAD R2, R6, 0x80, -R9 ;  /* 0x0000008006027824 */ /* 0x000fe200078e0a09 */
[----:B------:R-:W-:-:S04]  /*1a1b0*/  IADD3 R9, -R9, RZ, RZ ;  /* 0x000000ff09097210 */ /* 0x000fc80007ffe1ff */
[----:B------:R-:W-:Y:S02]  /*1a1c0*/  VIMNMX R2, R2, R0, PT ;  /* 0x0000000002027248 */ /* 0x000fe40003fe0100 */
[----:B------:R-:W-:-:S04]  /*1a1d0*/  VIMNMX R9, RZ, R9, !PT ;  /* 0x00000009ff097248 */ /* 0x000fc80007fe0100 */
[----:B------:R-:W-:Y:S02]  /*1a1e0*/  ISETP.GT.AND P0, PT, R2, R9, PT ;  /* 0x000000090200720c */ /* 0x000fe40003f04270 */
[----:B------:R-:W-:-:S11]  /*1a1f0*/  SHF.R.U32.HI R0, RZ, 0x7, R9 ;  /* 0x00000007ff007819 */ /* 0x000fd60000011609 */
[----:B------:R-:W-:-:S05]  /*1a200*/  @P0 VIADD R2, R2, 0x7f ;  /* 0x0000007f02020836 */ /* 0x000fca0000000000 */
[----:B------:R-:W-:Y:S01]  /*1a210*/  @P0 SHF.R.S32.HI R3, RZ, 0x1f, R2 ;  /* 0x0000001fff030819 */ /* 0x000fe20000011402 */
[----:B------:R0:W-:Y:S03]  /*1a220*/  STL [R1+0x1c], R6 ;  /* 0x00001c0601007387 */ /* 0x0001e60000100800 */
[----:B------:R-:W-:Y:S01]  /*1a230*/  @P0 LEA.HI R3, R3, R2, RZ, 0x7 ;  /* 0x0000000203030211 */ /* 0x000fe200078f38ff */
[----:B------:R-:W-:-:S03]  /*1a240*/  IMAD.MOV.U32 R2, RZ, RZ, R0 ;  /* 0x000000ffff027224 */ /* 0x000fc600078e0000 */
[----:B------:R-:W-:-:S04]  /*1a250*/  @P0 SHF.R.S32.HI R2, RZ, 0x7, R3 ;  /* 0x00000007ff020819 */ /* 0x000fc80000011403 */
[----:B------:R-:W-:-:S13]  /*1a260*/  ISETP.GT.AND P0, PT, R2, R0, PT ;  /* 0x000000000200720c */ /* 0x000fda0003f04270 */
[----:B0-----:R-:W-:Y:S05]  /*1a270*/  @!P0 BRA `(.L_x_2467) ;  /* 0x0000000c001c8947 */ /* 0x001fea0003800000 */
[----:B------:R-:W0:Y:S01]  /*1a280*/  LDC R3, c[0x0][0x428] ;  /* 0x00010a00ff037b82 */ /* 0x000e220000000800 */
[----:B------:R-:W-:Y:S01]  /*1a290*/  UMOV UR4, 0xffffffff ;  /* 0xffffffff00047882 */ /* 0x000fe20000000000 */
[----:B0-----:R-:W-:Y:S02]  /*1a2a0*/  ISETP.NE.AND P0, PT, R3, 0x1, PT ;  /* 0x000000010300780c */ /* 0x001fe40003f05270 */
[----:B------:R-:W-:-:S11]  /*1a2b0*/  MOV R3, R18 ;  /* 0x0000001200037202 */ /* 0x000fd60000000f00 */
[----:B------:R-:W0:Y:S08]  /*1a2c0*/  @P0 LDC R4, c[0x0][0x42c] ;  /* 0x00010b00ff040b82 */ /* 0x000e300000000800 */
[----:B------:R-:W1:Y:S01]  /*1a2d0*/  @P0 LDC R5, c[0x0][0x430] ;  /* 0x00010c00ff050b82 */ /* 0x000e620000000800 */
[----:B0-----:R-:W-:-:S05]  /*1a2e0*/  @P0 IMAD.HI.U32 R4, R18, R4, RZ ;  /* 0x0000000412040227 */ /* 0x001fca00078e00ff */
[----:B-1----:R-:W-:Y:S02]  /*1a2f0*/  @P0 SHF.R.U32.HI R3, RZ, R5, R4 ;  /* 0x00000005ff030219 */ /* 0x002fe40000011604 */
[----:B------:R-:W-:Y:S01]  /*1a300*/  SEL R4, R11, RZ, !P1 ;  /* 0x000000ff0b047207 */ /* 0x000fe20004800000 */
[----:B------:R-:W-:Y:S06]  /*1a310*/  BRA.DIV UR4, `(.L_x_2468) ;  /* 0x0000006204607947 */ /* 0x000fec000b800000 */
.L_x_2665:
[----:B------:R-:W-:-:S03]  /*1a320*/  UMOV UR4, 0xffffffff ;  /* 0xffffffff00047882 */ /* 0x000fc60000000000 */
[----:B------:R-:W-:Y:S05]  /*1a330*/  BRA.DIV UR4, `(.L_x_2469) ;  /* 0x00000062048c7947 */ /* 0x000fea000b800000 */
[----:B------:R-:W-:-:S13]  /*1a340*/  ELECT P6, URZ, PT ;  /* 0x00000000003f782f */ /* 0x000fda00038c0000 */
.L_x_2668:
[----:B------:R-:W2:Y:S01]  /*1a350*/  LDL R5, [R1+0x28] ;  /* 0x0000280001057983 */ /* 0x000ea20000100800 */
[----:B------:R-:W-:Y:S01]  /*1a360*/  BSSY B1, `(.L_x_2470) ;  /* 0x000000b000017945 */ /* 0x000fe20003800000 */
[----:B------:R-:W0:Y:S01]  /*1a370*/  S2R R9, SR_CgaCtaId ;  /* 0x0000000000097919 */ /* 0x000e220000008800 */
[----:B--2---:R-:W-:-:S05]  /*1a380*/  VIADD R5, R5, 0x1 ;  /* 0x0000000105057836 */ /* 0x004fca0000000000 */
[----:B------:R-:W-:-:S04]  /*1a390*/  LEA.HI R6, R5, R5, RZ, 0x1 ;  /* 0x0000000505067211 */ /* 0x000fc800078f08ff */
[----:B------:R-:W-:-:S05]  /*1a3a0*/  LOP3.LUT R6, R6, 0xfffffffe, RZ, 0xc0, !PT ;  /* 0xfffffffe06067812 */ /* 0x000fca00078ec0ff */
[----:B------:R-:W-:Y:S01]  /*1a3b0*/  IMAD.IADD R5, R5, 0x1, -R6 ;  /* 0x0000000105057824 */ /* 0x000fe200078e0a06 */
[----:B------:R-:W-:-:S04]  /*1a3c0*/  MOV R6, 0x400 ;  /* 0x0000040000067802 */ /* 0x000fc80000000f00 */
[----:B0-----:R-:W-:Y:S02]  /*1a3d0*/  LEA R9, R9, R6, 0x18 ;  /* 0x0000000609097211 */ /* 0x001fe400078ec0ff */
[----:B------:R-:W-:-:S04]  /*1a3e0*/  SHF.L.U32 R5, R5, 0x1f, RZ ;  /* 0x0000001f05057819 */ /* 0x000fc800000006ff */
[----:B------:R-:W0:Y:S02]  /*1a3f0*/  SYNCS.PHASECHK.TRANS64.TRYWAIT P0, [R9+URZ+0x28820], R5 ;  /* 0x02882005090075a7 */ /* 0x000e24000800017f */
[----:B0-----:R-:W-:Y:S05]  /*1a400*/  @!P0 BRA `(.L_x_2471) ;  /* 0x0000006000788947 */ /* 0x001fea0003800000 */
.L_x_2669:
[----:B------:R-:W-:Y:S05]  /*1a410*/  BSYNC B1 ;  /* 0x0000000000017941 */ /* 0x000fea0003800000 */
.L_x_2470:
[----:B------:R-:W-:Y:S04]  /*1a420*/  BSSY B1, `(.L_x_2472) ;  /* 0x0000049000017945 */ /* 0x000fe80003800000 */
[----:B------:R-:W-:Y:S05]  /*1a430*/  @!P6 BRA `(.L_x_2473) ;  /* 0x00000004001ce947 */ /* 0x000fea0003800000 */
[----:B------:R-:W0:Y:S04]  /*1a440*/  LDL R7, [R1+0xc] ;  /* 0x00000c0001077983 */ /* 0x000e280000100800 */
[----:B------:R-:W2:Y:S01]  /*1a450*/  LDL R6, [R1+0x10] ;  /* 0x0000100001067983 */ /* 0x000ea20000100800 */
[----:B0-----:R-:W-:Y:S02]  /*1a460*/  LEA R5, R7, R9, 0x3 ;  /* 0x0000000907057211 */ /* 0x001fe400078e18ff */
[----:B--2---:R-:W-:-:S04]  /*1a470*/  SHF.L.U32 R7, R6, 0x1f, RZ ;  /* 0x0000001f06077819 */ /* 0x004fc800000006ff */
[----:B------:R-:W0:Y:S02]  /*1a480*/  SYNCS.PHASECHK.TRANS64.TRYWAIT P0, [R5+URZ+0x288a0], R7 ;  /* 0x0288a007050075a7 */ /* 0x000e24000800017f */
[----:B0-----:R-:W-:Y:S05]  /*1a490*/  @!P0 BRA `(.L_x_2474) ;  /* 0x0000006000688947 */ /* 0x001fea0003800000 */
.L_x_2670:
        /* <DEDUP_REMOVED lines=11> */
.L_x_2475:
[----:B-1----:R-:W2:Y:S01]  /*1a550*/  LDL R6, [R1+0xc] ;  /* 0x00000c0001067983 */ /* 0x002ea20000100800 */
        /* <DEDUP_REMOVED lines=10> */
[----:B------:R-:W-:Y:S02]  /*1a600*/  R2UR UR6, R6 ;  /* 0x00000000060672ca */ /* 0x000fe400000e0000 */
[----:B------:R-:W-:-:S05]  /*1a610*/  LEA R6, R2, R20, 0x7 ;  /* 0x0000001402067211 */ /* 0x000fca00078e38ff */
[----:B------:R-:W-:-:S05]  /*1a620*/  VIADD R6, R6, 0xffffff80 ;  /* 0xffffff8006067836 */ /* 0x000fca0000000000 */
[----:B------:R-:W-:Y:S01]  /*1a630*/  R2UR UR11, R6 ;  /* 0x00000000060b72ca */ /* 0x000fe200000e0000 */
[----:B------:R-:W-:Y:S02]  /*1a640*/  UIADD3 UR8, UR6, 0x18400, URZ ;  /* 0x0001840006087890 */ /* 0x000fe4000fffe03f */
[----:B------:R-:W-:-:S03]  /*1a650*/  UIADD3 UR14, UR6, 0x1c400, URZ ;  /* 0x0001c400060e7890 */ /* 0x000fc6000fffe03f */
[----:B------:R-:W-:-:S07]  /*1a660*/  UMOV UR6, 0x0 ;  /* 0x0000000000067882 */ /* 0x000fce0000000000 */
[----:B------:R1:W-:Y:S02]  /*1a670*/  UTMALDG.4D [UR8], [UR4], desc[UR6] ;  /* 0x00000608040075b4 */ /* 0x0003e40008019000 */
[----:B-1----:R-:W-:Y:S01]  /*1a680*/  UMOV UR8, UR14 ;  /* 0x0000000e00087c82 */ /* 0x002fe20008000000 */
[----:B------:R-:W-:Y:S02]  /*1a690*/  UMOV UR10, UR15 ;  /* 0x0000000f000a7c82 */ /* 0x000fe40008000000 */
[----:B------:R1:W-:Y:S01]  /*1a6a0*/  UTMALDG.4D [UR8], [UR4], desc[UR6] ;  /* 0x00000608040075b4 */ /* 0x0003e20008019000 */
[----:B------:R-:W2:Y:S02]  /*1a6b0*/  SYNCS.PHASECHK.TRANS64.TRYWAIT P0, [R5+URZ+0x288c0], R7 ;  /* 0x0288c007050075a7 */ /* 0x000ea4000800017f */
[----:B-12---:R-:W-:Y:S05]  /*1a6c0*/  @!P0 BRA `(.L_x_2476) ;  /* 0x0000005c00f08947 */ /* 0x006fea0003800000 */
.L_x_2671:
[----:B------:R-:W0:Y:S02]  /*1a6d0*/  LDL R8, [R1+0xc] ;  /* 0x00000c0001087983 */ /* 0x000e240000100800 */
[----:B01----:R-:W-:Y:S01]  /*1a6e0*/  IMAD.SHL.U32 R7, R8, 0x4000, RZ ;  /* 0x0000400008077824 */ /* 0x003fe200078e00ff */
[----:B------:R-:W-:Y:S06]  /*1a6f0*/  @P1 BRA `(.L_x_2477) ;  /* 0x00000000001c1947 */ /* 0x000fec0003800000 */
[----:B------:R-:W0:Y:S02]  /*1a700*/  S2R R8, SR_TID.X ;  /* 0x0000000000087919 */ /* 0x000e240000002100 */
[----:B0-----:R-:W-:-:S04]  /*1a710*/  LOP3.LUT R8, R8, 0x1f, RZ, 0xc0, !PT ;  /* 0x0000001f08087812 */ /* 0x001fc800078ec0ff */
[----:B------:R-:W-:Y:S02]  /*1a720*/  ISETP.NE.AND P0, PT, R8, RZ, PT ;  /* 0x000000ff0800720c */ /* 0x000fe40003f05270 */
[----:B------:R-:W-:-:S04]  /*1a730*/  MOV R8, 0x8000 ;  /* 0x0000800000087802 */ /* 0x000fc80000000f00 */
[----:B------:R0:W-:Y:S07]  /*1a740*/  SYNCS.ARRIVE.TRANS64 RZ, [R5+URZ+0x288b0], R8 ;  /* 0x0288b00805ff79a7 */ /* 0x0001ee000800003f */
[----:B------:R-:W-:Y:S05]  /*1a750*/  @!P0 BRA `(.L_x_2477) ;  /* 0x0000000000048947 */ /* 0x000fea0003800000 */
[----:B------:R-:W-:Y:S01]  /*1a760*/  BPT.TRAP 0x1 ;  /* 0x000000040000795c */ /* 0x000fe20000300000 */
.L_x_2477:
        /* <DEDUP_REMOVED lines=20> */
.L_x_2473:
[----:B------:R-:W-:Y:S05]  /*1a8b0*/  BSYNC B1 ;  /* 0x0000000000017941 */ /* 0x000fea0003800000 */
.L_x_2472:
[----:B0-----:R-:W2:Y:S04]  /*1a8c0*/  LDL.LU R5, [R1+0xc] ;  /* 0x00000c0001057983 */ /* 0x001ea80000300800 */
        /* <DEDUP_REMOVED lines=12> */
[C---:B------:R-:W-:Y:S02]  /*1a990*/  IMAD R5, R2.reuse, 0x80, R20 ;  /* 0x0000008002057824 */ /* 0x040fe400078e0214 */
[----:B------:R-:W-:-:S03]  /*1a9a0*/  VIADD R2, R2, 0xffffffff ;  /* 0xffffffff02027836 */ /* 0x000fc60000000000 */
[----:B------:R-:W-:-:S07]  /*1a9b0*/  IADD3 R5, R5, -0x100, RZ ;  /* 0xffffff0005057810 */ /* 0x000fce0007ffe0ff */
.L_x_2484:
[----:B------:R-:W-:Y:S05]  /*1a9c0*/  YIELD ;  /* 0x0000000000007946 */ /* 0x000fea0003800000 */
[----:B------:R-:W-:Y:S04]  /*1a9d0*/  BSSY B1, `(.L_x_2478) ;  /* 0x0000044000017945 */ /* 0x000fe80003800000 */
[----:B0-----:R-:W-:Y:S05]  /*1a9e0*/  @!P6 BRA `(.L_x_2479) ;  /* 0x000000040008e947 */ /* 0x001fea0003800000 */
[----:B------:R-:W2:Y:S04]  /*1a9f0*/  LDL R6, [R1+0xc] ;  /* 0x00000c0001067983 */ /* 0x000ea80000100800 */
[----:B------:R-:W3:Y:S01]  /*1aa00*/  LDL R7, [R1+0x10] ;  /* 0x0000100001077983 */ /* 0x000ee20000100800 */
[----:B--2---:R-:W-:Y:S01]  /*1aa10*/  IMAD R6, R6, 0x8, R9 ;  /* 0x0000000806067824 */ /* 0x004fe200078e0209 */
[----:B---3--:R-:W-:-:S04]  /*1aa20*/  SHF.L.U32 R7, R7, 0x1f, RZ ;  /* 0x0000001f07077819 */ /* 0x008fc800000006ff */
[----:B------:R-:W0:Y:S02]  /*1aa30*/  SYNCS.PHASECHK.TRANS64.TRYWAIT P0, [R6+URZ+0x288a0], R7 ;  /* 0x0288a007060075a7 */ /* 0x000e24000800017f */
[----:B0-----:R-:W-:Y:S05]  /*1aa40*/  @!P0 BRA `(.L_x_2480) ;  /* 0x0000005c00248947 */ /* 0x001fea0003800000 */
.L_x_2672:
        /* <DEDUP_REMOVED lines=11> */
.L_x_2481:
        /* <DEDUP_REMOVED lines=12> */
[----:B--2---:R-:W-:-:S04]  /*1abc0*/  LEA R8, R8, R9, 0xf ;  /* 0x0000000908087211 */ /* 0x004fc800078e78ff */
        /* <DEDUP_REMOVED lines=9> */
.L_x_2673:
        /* <DEDUP_REMOVED lines=8> */
.L_x_2483:
        /* <DEDUP_REMOVED lines=19> */
.L_x_2479:
[----:B------:R-:W-:Y:S05]  /*1ae10*/  BSYNC B1 ;  /* 0x0000000000017941 */ /* 0x000fea0003800000 */
.L_x_2478:
[----:B01----:R-:W2:Y:S04]  /*1ae20*/  LDL.LU R6, [R1+0xc] ;  /* 0x00000c0001067983 */ /* 0x003ea80000300800 */
[----:B------:R-:W3:Y:S01]  /*1ae30*/  LDL.LU R7, [R1+0x10] ;  /* 0x0000100001077983 */ /* 0x000ee20000300800 */
[----:B------:R-:W-:Y:S01]  /*1ae40*/  IADD3 R2, R2, -0x1, RZ ;  /* 0xffffffff02027810 */ /* 0x000fe20007ffe0ff */
[----:B------:R-:W-:Y:S02]  /*1ae50*/  VIADD R5, R5, 0xffffff80 ;  /* 0xffffff8005057836 */ /* 0x000fe40000000000 */
[----:B--2---:R-:W-:-:S05]  /*1ae60*/  VIADD R6, R6, 0x1 ;  /* 0x0000000106067836 */ /* 0x004fca0000000000 */
        /* <DEDUP_REMOVED lines=8> */
.L_x_2467:
[----:B------:R-:W-:Y:S05]  /*1aef0*/  BSYNC B0 ;  /* 0x0000000000007941 */ /* 0x000fea0003800000 */
.L_x_2466:
        /* <DEDUP_REMOVED lines=10> */
[----:B0-----:R-:W0:Y:S01]  /*1afa0*/  S2R R7, SR_LANEID ;  /* 0x0000000000077919 */ /* 0x001e220000000000 */
[----:B------:R-:W-:Y:S01]  /*1afb0*/  VOTEU.ANY UR4, UPT, PT ;  /* 0x0000000000047886 */ /* 0x000fe200038e0100 */
[----:B------:R-:W1:Y:S01]  /*1afc0*/  LDC.64 R2, c[0x0][0xc38] ;  /* 0x00030e00ff027b82 */ /* 0x000e620000000a00 */
[----:B------:R-:W0:Y:S08]  /*1afd0*/  FLO.U32 R0, UR4 ;  /* 0x0000000400007d00 */ /* 0x000e3000080e0000 */
        /* <DEDUP_REMOVED lines=9> */
.L_x_2486:
        /* <DEDUP_REMOVED lines=15> */
[----:B0-----:R-:W-:Y:S01]  /*1b160*/  MOV R7, UR9 ;  /* 0x0000000900077c02 */ /* 0x001fe20008000f00 */
[----:B------:R-:W-:Y:S01]  /*1b170*/  IMAD.U32 R10, RZ, RZ, UR4 ;  /* 0x00000004ff0a7e24 */ /* 0x000fe2000f8e00ff */
[----:B------:R-:W-:Y:S01]  /*1b180*/  MOV R8, 0x70 ;  /* 0x0000007000087802 */ /* 0x000fe20000000f00 */
[----:B------:R-:W-:-:S02]  /*1b190*/  IMAD.U32 R11, RZ, RZ, UR5 ;  /* 0x00000005ff0b7e24 */ /* 0x000fc4000f8e00ff */
[----:B------:R-:W-:Y:S02]  /*1b1a0*/  IMAD.MOV.U32 R12, RZ, RZ, 0x1 ;  /* 0x00000001ff0c7424 */ /* 0x000fe400078e00ff */
[----:B------:R-:W-:-:S07]  /*1b1b0*/  IMAD.MOV.U32 R13, RZ, RZ, RZ ;  /* 0x000000ffff0d7224 */ /* 0x000fce00078e00ff */
[----:B------:R-:W-:-:S07]  /*1b1c0*/  LEPC R20, `(.L_x_2488) ;  /* 0x000000001014794e */ /* 0x000fce0000000000 */
[----:B-1----:R-:W-:Y:S05]  /*1b1d0*/  CALL.ABS.NOINC R2 ;  /* 0x0000000002007343 */ /* 0x002fea0003c00000 */
.L_x_2488:
[----:B------:R-:W2:Y:S02]  /*1b1e0*/  LDL R2, [R1+0x14] ;  /* 0x0000140001027983 */ /* 0x000ea40000100800 */
[----:B--2---:R-:W-:-:S04]  /*1b1f0*/  IADD3 R0, R2, 0x400, RZ ;  /* 0x0000040002007810 */ /* 0x004fc80007ffe0ff */
        /* <DEDUP_REMOVED lines=11> */
[----:B0-----:R-:W-:Y:S01]  /*1b2b0*/  IMAD.U32 R7, RZ, RZ, UR9 ;  /* 0x00000009ff077e24 */ /* 0x001fe2000f8e00ff */
[----:B------:R-:W-:Y:S01]  /*1b2c0*/  MOV R13, RZ ;  /* 0x000000ff000d7202 */ /* 0x000fe20000000f00 */
[----:B------:R-:W-:-:S02]  /*1b2d0*/  IMAD.U32 R10, RZ, RZ, UR4 ;  /* 0x00000004ff0a7e24 */ /* 0x000fc4000f8e00ff */
[----:B------:R-:W-:Y:S02]  /*1b2e0*/  IMAD.MOV.U32 R8, RZ, RZ, 0x70 ;  /* 0x00000070ff087424 */ /* 0x000fe400078e00ff */
[----:B-1----:R-:W-:-:S07]  /*1b2f0*/  IMAD.MOV.U32 R12, RZ, RZ, 0x1 ;  /* 0x00000001ff0c7424 */ /* 0x002fce00078e00ff */
[----:B------:R-:W-:-:S07]  /*1b300*/  LEPC R20, `(.L_x_2490) ;  /* 0x000000001014794e */ /* 0x000fce0000000000 */
[----:B--2---:R-:W-:Y:S05]  /*1b310*/  CALL.ABS.NOINC R2 ;  /* 0x0000000002007343 */ /* 0x004fea0003c00000 */
.L_x_2490:
        /* <DEDUP_REMOVED lines=15> */
[----:B0-----:R-:W-:Y:S05]  /*1b410*/  CALL.ABS.NOINC R2 ;  /* 0x0000000002007343 */ /* 0x001fea0003c00000 */
.L_x_2489:
[----:B------:R-:W2:Y:S01]  /*1b420*/  LDL.LU R2, [R1+0x20] ;  /* 0x0000200001027983 */ /* 0x000ea20000300800 */
[----:B------:R-:W-:-:S03]  /*1b430*/  ULDC.64 UR4, c[0x0][0x9f8] ;  /* 0x00027e0000047ab9 */ /* 0x000fc60000000a00 */
[----:B------:R-:W3:Y:S04]  /*1b440*/  LDL.LU R0, [R1+0x24] ;  /* 0x0000240001007983 */ /* 0x000ee80000300800 */
[----:B------:R-:W4:Y:S04]  /*1b450*/  LDL.LU R4, [R1+0x2c] ;  /* 0x00002c0001047983 */ /* 0x000f280000300800 */
[----:B------:R-:W4:Y:S01]  /*1b460*/  LDL.LU R6, [R1+0x18] ;  /* 0x0000180001067983 */ /* 0x000f220000300800 */
[----:B------:R-:W-:-:S04]  /*1b470*/  ISETP.NE.U32.AND P0, PT, RZ, UR4, PT ;  /* 0x00000004ff007c0c */ /* 0x000fc8000bf05070 */
[----:B------:R-:W-:Y:S01]  /*1b480*/  ISETP.NE.AND.EX P0, PT, RZ, UR5, PT, P0 ;  /* 0x00000005ff007c0c */ /* 0x000fe2000bf05300 */
[----:B0-----:R-:W0:Y:S02]  /*1b490*/  S2R R8, SR_TID.X ;  /* 0x0000000000087919 */ /* 0x001e240000002100 */
        /* <DEDUP_REMOVED lines=9> */
[----:B----4-:R-:W-:-:S06]  /*1b530*/  IMAD.MOV.U32 R0, RZ, RZ, R6 ;  /* 0x000000ffff007224 */ /* 0x010fcc00078e0006 */
[----:B------:R0:W5:Y:S01]  /*1b540*/  @P0 LDG.E R0, desc[UR38][R2.64] ;  /* 0x0000002602000981 */ /* 0x000162000c1e1900 */
[----:B------:R-:W-:Y:S01]  /*1b550*/  PLOP3.LUT P1, PT, P6, PT, PT, 0x8, 0x0 ;  /* 0x000000000000781c */ /* 0x000fe2000372e170 */
[----:B0-----:R-:W-:Y:S02]  /*1b560*/  IMAD R2, R17, 0x80, R4 ;  /* 0x0000008011027824 */ /* 0x001fe400078e0204 */
[----:B------:R-:W0:Y:S02]  /*1b570*/  LDC R4, c[0x0][0x428] ;  /* 0x00010a00ff047b82 */ /* 0x000e240000000800 */
[----:B0-----:R-:W-:-:S13]  /*1b580*/  ISETP.NE.AND P0, PT, R4, 0x1, PT ;  /* 0x000000010400780c */ /* 0x001fda0003f05270 */
[----:B------:R-:W0:Y:S08]  /*1b590*/  @P0 LDC R5, c[0x0][0x42c] ;  /* 0x00010b00ff050b82 */ /* 0x000e300000000800 */
[----:B------:R-:W1:Y:S01]  /*1b5a0*/  @P0 LDC R4, c[0x0][0x430] ;  /* 0x00010c00ff040b82 */ /* 0x000e620000000800 */
[----:B0-----:R-:W-:Y:S01]  /*1b5b0*/  @P0 IMAD.HI.U32 R7, R18, R5, RZ ;  /* 0x0000000512070227 */ /* 0x001fe200078e00ff */
[----:B------:R-:W-:-:S04]  /*1b5c0*/  MOV R5, R18 ;  /* 0x0000001200057202 */ /* 0x000fc80000000f00 */
[----:B-1----:R-:W-:Y:S02]  /*1b5d0*/  @P0 SHF.R.U32.HI R5, RZ, R4, R7 ;  /* 0x00000004ff050219 */ /* 0x002fe40000011607 */
[----:B------:R-:W-:-:S04]  /*1b5e0*/  ISETP.NE.U32.AND P0, PT, RZ, UR4, PT ;  /* 0x00000004ff007c0c */ /* 0x000fc8000bf05070 */
[----:B------:R-:W-:-:S04]  /*1b5f0*/  ISETP.NE.AND.EX P0, PT, RZ, UR5, PT, P0 ;  /* 0x00000005ff007c0c */ /* 0x000fc8000bf05300 */
[----:B------:R-:W-:-:S09]  /*1b600*/  SEL R3, R6, RZ, !P0 ;  /* 0x000000ff06037207 */ /* 0x000fd20004000000 */
.L_x_2491:
        /* <DEDUP_REMOVED lines=16> */
.L_x_2492:
        /* <DEDUP_REMOVED lines=9> */
[----:B------:R-:W2:Y:S01]  /*1b7a0*/  LDL R4, [R1+0x1c] ;  /* 0x00001c0001047983 */ /* 0x000ea20000100800 */
[----:B------:R-:W0:Y:S01]  /*1b7b0*/  LDC.64 R8, c[0x0][0x3f8] ;  /* 0x0000fe00ff087b82 */ /* 0x000e220000000a00 */
[----:B------:R-:W-:Y:S02]  /*1b7c0*/  ULDC.64 UR4, c[0x0][0xa08] ;  /* 0x0002820000047ab9 */ /* 0x000fe40000000a00 */
[----:B0-----:R-:W-:Y:S01]  /*1b7d0*/  LOP3.LUT P0, RZ, R8, UR4, RZ, 0xfc, !PT ;  /* 0x0000000408ff7c12 */ /* 0x001fe2000f80fcff */
[----:B------:R-:W-:-:S03]  /*1b7e0*/  UMOV UR4, 0xffffffff ;  /* 0xffffffff00047882 */ /* 0x000fc60000000000 */
[----:B------:R-:W-:-:S04]  /*1b7f0*/  LOP3.LUT P0, RZ, R9, UR5, RZ, 0xfc, P0 ;  /* 0x0000000509ff7c12 */ /* 0x000fc8000800fcff */
[----:B-----5:R-:W-:Y:S01]  /*1b800*/  SEL R6, R0, RZ, !P0 ;  /* 0x000000ff00067207 */ /* 0x020fe20004000000 */
[----:B--2---:R-:W-:Y:S01]  /*1b810*/  VIADD R4, R4, 0xffffffff ;  /* 0xffffffff04047836 */ /* 0x004fe20000000000 */
[----:B------:R-:W-:Y:S07]  /*1b820*/  BRA.DIV UR4, `(.L_x_2493) ;  /* 0x0000004e04d47947 */ /* 0x000fee000b800000 */
.L_x_2676:
[----:B------:R-:W-:Y:S01]  /*1b830*/  UMOV UR4, 0xffffffff ;  /* 0xffffffff00047882 */ /* 0x000fe20000000000 */
[----:B------:R-:W-:Y:S02]  /*1b840*/  SHF.R.S32.HI R17, RZ, 0x1f, R0 ;  /* 0x0000001fff117819 */ /* 0x000fe40000011400 */
[----:B------:R-:W-:Y:S05]  /*1b850*/  BRA.DIV UR4, `(.L_x_2494) ;  /* 0x0000004e04fc7947 */ /* 0x000fea000b800000 */
[----:B------:R-:W-:-:S13]  /*1b860*/  ELECT P6, URZ, PT ;  /* 0x00000000003f782f */ /* 0x000fda00038c0000 */
.L_x_2679:
        /* <DEDUP_REMOVED lines=18> */
[----:B------:R-:W-:-:S04]  /*1b990*/  LEA R10, P0, R6, R8, 0x2 ;  /* 0x00000008060a7211 */ /* 0x000fc800078010ff */
[----:B------:R-:W-:-:S05]  /*1b9a0*/  LEA.HI.X R11, R6, R9, R7, 0x2, P0 ;  /* 0x00000009060b7211 */ /* 0x000fca00000f1407 */
[----:B------:R0:W5:Y:S04]  /*1b9b0*/  LDG.E R6, desc[UR38][R10.64] ;  /* 0x000000260a067981 */ /* 0x000168000c1e1900 */
.L_x_2496:
        /* <DEDUP_REMOVED lines=9> */
.L_x_2680:
        /* <DEDUP_REMOVED lines=11> */
.L_x_2498:
        /* <DEDUP_REMOVED lines=27> */
.L_x_2495:
        /* <DEDUP_REMOVED lines=31> */
[----:B--2---:R-:W-:-:S04]  /*1bea0*/  IADD3 R12, R12, 0x1, RZ ;  /* 0x000000010c0c7810 */ /* 0x004fc80007ffe0ff */
[----:B------:R-:W-:Y:S01]  /*1beb0*/  LEA.HI R2, R12, R12, RZ, 0x1 ;  /* 0x0000000c0c027211 */ /* 0x000fe200078f08ff */
[----:B------:R0:W-:Y:S03]  /*1bec0*/  STL [R1+0x28], R12 ;  /* 0x0000280c01007387 */ /* 0x0001e60000100800 */
[----:B------:R-:W-:-:S05]  /*1bed0*/  LOP3.LUT R2, R2, 0xfffffffe, RZ, 0xc0, !PT ;  /* 0xfffffffe02027812 */ /* 0x000fca00078ec0ff */
[----:B------:R-:W-:-:S05]  /*1bee0*/  IMAD.IADD R2, R12, 0x1, -R2 ;  /* 0x000000010c027824 */ /* 0x000fca00078e0a02 */
[----:B------:R-:W-:-:S04]  /*1bef0*/  SHF.L.U32 R2, R2, 0x1f, RZ ;  /* 0x0000001f02027819 */ /* 0x000fc800000006ff */
[----:B------:R-:W1:Y:S02]  /*1bf00*/  SYNCS.PHASECHK.TRANS64.TRYWAIT P0, [R10+URZ+0x28820], R2 ;  /* 0x028820020a0075a7 */ /* 0x000e64000800017f */
[----:B01----:R-:W-:Y:S05]  /*1bf10*/  @!P0 BRA `(.L_x_2500) ;  /* 0x0000004800808947 */ /* 0x003fea0003800000 */
.L_x_2681:
[----:B------:R-:W-:Y:S05]  /*1bf20*/  BSYNC B0 ;  /* 0x0000000000007941 */ /* 0x000fea0003800000 */
.L_x_2499:
[----:B0-----:R-:W2:Y:S01]  /*1bf30*/  LDL R3, [R1+0x1c] ;  /* 0x00001c0001037983 */ /* 0x001ea20000100800 */
[----:B------:R-:W-:Y:S01]  /*1bf40*/  BSSY B0, `(.L_x_2501) ;  /* 0x0000183000007945 */ /* 0x000fe20003800000 */
[----:B--2---:R-:W-:-:S13]  /*1bf50*/  ISETP.GE.AND P0, PT, R3, 0x2, PT ;  /* 0x000000020300780c */ /* 0x004fda0003f06270 */
[----:B------:R-:W-:Y:S05]  /*1bf60*/  @!P0 BRA `(.L_x_2502) ;  /* 0x0000001800008947 */ /* 0x000fea0003800000 */
[C---:B------:R-:W-:Y:S01]  /*1bf70*/  LOP3.LUT R2, R3.reuse, 0x1, RZ, 0xc0, !PT ;  /* 0x0000000103027812 */ /* 0x040fe200078ec0ff */
[----:B------:R-:W-:Y:S01]  /*1bf80*/  VIADD R10, R3, 0xfffffffe ;  /* 0xfffffffe030a7836 */ /* 0x000fe20000000000 */
[----:B------:R-:W-:Y:S02]  /*1bf90*/  BSSY B1, `(.L_x_2503) ;  /* 0x0000087000017945 */ /* 0x000fe40003800000 */
[----:B------:R-:W-:Y:S02]  /*1bfa0*/  ISETP.NE.U32.AND P0, PT, R2, 0x1, PT ;  /* 0x000000010200780c */ /* 0x000fe40003f05070 */
[----:B------:R-:W-:-:S11]  /*1bfb0*/  MOV R7, R10 ;  /* 0x0000000a00077202 */ /* 0x000fd60000000f00 */
        /* <DEDUP_REMOVED lines=11> */
[----:B------:R-:W-:Y:S01]  /*1c070*/  IMAD.MOV.U32 R2, RZ, RZ, R6 ;  /* 0x000000ffff027224 */ /* 0x000fe200078e0006 */
        /* <DEDUP_REMOVED lines=11> */
[--C-:B------:R-:W-:Y:S01]  /*1c130*/  SHF.R.S32.HI R3, RZ, 0x1f, R2.reuse ;  /* 0x0000001fff037819 */ /* 0x100fe20000011402 */
[C---:B------:R-:W-:Y:S02]  /*1c140*/  IMAD R7, R0.reuse, UR5, R7 ;  /* 0x0000000500077c24 */ /* 0x040fe4000f8e0207 */
[----:B------:R-:W-:Y:S01]  /*1c150*/  IMAD.WIDE.U32 R12, R0, UR4, R2 ;  /* 0x00000004000c7c25 */ /* 0x000fe2000f8e0002 */
[----:B------:R-:W-:-:S03]  /*1c160*/  IADD3 R3, -R2, RZ, RZ ;  /* 0x000000ff02037210 */ /* 0x000fc60007ffe1ff */
[----:B------:R-:W-:Y:S01]  /*1c170*/  IMAD.IADD R7, R7, 0x1, R13 ;  /* 0x0000000107077824 */ /* 0x000fe200078e020d */
[----:B------:R-:W-:Y:S01]  /*1c180*/  LEA R8, P0, R12, R8, 0x2 ;  /* 0x000000080c087211 */ /* 0x000fe200078010ff */
[----:B------:R-:W-:-:S03]  /*1c190*/  IMAD R3, R15, R3, R10 ;  /* 0x000000030f037224 */ /* 0x000fc600078e020a */
[----:B------:R-:W-:-:S05]  /*1c1a0*/  LEA.HI.X R9, R12, R9, R7, 0x2, P0 ;  /* 0x000000090c097211 */ /* 0x000fca00000f1407 */
[----:B------:R0:W5:Y:S04]  /*1c1b0*/  LDG.E R2, desc[UR38][R8.64] ;  /* 0x0000002608027981 */ /* 0x000168000c1e1900 */
.L_x_2507:
[----:B0-----:R-:W0:Y:S01]  /*1c1c0*/  S2R R8, SR_CgaCtaId ;  /* 0x0000000000087919 */ /* 0x001e220000008800 */
[----:B------:R-:W-:-:S04]  /*1c1d0*/  MOV R7, 0x400 ;  /* 0x0000040000077802 */ /* 0x000fc80000000f00 */
[----:B0-----:R-:W-:Y:S02]  /*1c1e0*/  LEA R7, R8, R7, 0x18 ;  /* 0x0000000708077211 */ /* 0x001fe400078ec0ff */
[----:B------:R-:W-:-:S03]  /*1c1f0*/  SHF.L.U32 R8, R14, 0x1f, RZ ;  /* 0x0000001f0e087819 */ /* 0x000fc600000006ff */
[----:B------:R-:W-:-:S04]  /*1c200*/  IMAD R7, R11, 0x8, R7 ;  /* 0x000000080b077824 */ /* 0x000fc800078e0207 */
[----:B------:R-:W0:Y:S02]  /*1c210*/  SYNCS.PHASECHK.TRANS64.TRYWAIT P0, [R7+URZ+0x28840], R8 ;  /* 0x02884008070075a7 */ /* 0x000e24000800017f */
[----:B0-----:R-:W-:Y:S05]  /*1c220*/  @!P0 BRA `(.L_x_2508) ;  /* 0x0000004400dc8947 */ /* 0x001fea0003800000 */
.L_x_2682:
        /* <DEDUP_REMOVED lines=11> */
.L_x_2509:
        /* <DEDUP_REMOVED lines=11> */
[----:B0-----:R-:W-:-:S04]  /*1c390*/  LEA R8, R13, R8, 0x18 ;  /* 0x000000080d087211 */ /* 0x001fc800078ec0ff */
[----:B------:R-:W-:-:S04]  /*1c3a0*/  LEA R7, R11, R8, 0xf ;  /* 0x000000080b077211 */ /* 0x000fc800078e78ff */
        /* <DEDUP_REMOVED lines=20> */
.L_x_2683:
        /* <DEDUP_REMOVED lines=8> */
[----:B---3--:R-:W-:-:S04]  /*1c570*/  LEA R12, R13, R12, 0x18 ;  /* 0x0000000c0d0c7211 */ /* 0x008fc800078ec0ff */
[----:B--2---:R-:W-:-:S04]  /*1c580*/  LEA R7, R9, R12, 0x3 ;  /* 0x0000000c09077211 */ /* 0x004fc800078e18ff */
[----:B------:R1:W-:Y:S03]  /*1c590*/  SYNCS.ARRIVE.TRANS64 RZ, [R7+URZ+0x28850], R8 ;  /* 0x0288500807ff79a7 */ /* 0x0003e6000800003f */
[----:B------:R-:W-:Y:S05]  /*1c5a0*/  @!P0 BRA `(.L_x_2511) ;  /* 0x0000000000048947 */ /* 0x000fea0003800000 */
[----:B------:R-:W-:Y:S01]  /*1c5b0*/  BPT.TRAP 0x1 ;  /* 0x000000040000795c */ /* 0x000fe20000300000 */
.L_x_2511:
[----:B01----:R-:W2:Y:S01]  /*1c5c0*/  LDL.LU R7, [R1] ;  /* 0x0000000001077983 */ /* 0x003ea20000300800 */
[----:B------:R-:W-:Y:S01]  /*1c5d0*/  MOV R9, 0x400 ;  /* 0x0000040000097802 */ /* 0x000fe20000000f00 */
[----:B------:R-:W0:Y:S01]  /*1c5e0*/  S2R R12, SR_CgaCtaId ;  /* 0x00000000000c7919 */ /* 0x000e220000008800 */
[----:B------:R-:W-:Y:S01]  /*1c5f0*/  R2UR UR11, R4 ;  /* 0x00000000040b72ca */ /* 0x000fe200000e0000 */
[----:B------:R-:W-:Y:S01]  /*1c600*/  UIADD3 UR4, UP0, UR40, 0x470, URZ ;  /* 0x0000047028047890 */ /* 0x000fe2000ff1e03f */
[----:B------:R-:W-:Y:S02]  /*1c610*/  R2UR UR13, R6 ;  /* 0x00000000060d72ca */ /* 0x000fe400000e0000 */
[----:B------:R-:W-:Y:S02]  /*1c620*/  R2UR UR12, R5 ;  /* 0x00000000050c72ca */ /* 0x000fe400000e0000 */
[----:B0-----:R-:W-:Y:S01]  /*1c630*/  LEA R9, R12, R9, 0x18 ;  /* 0x000000090c097211 */ /* 0x001fe200078ec0ff */
[----:B--2---:R-:W-:-:S02]  /*1c640*/  IMAD.MOV.U32 R8, RZ, RZ, R7 ;  /* 0x000000ffff087224 */ /* 0x004fc400078e0007 */
[----:B------:R-:W2:Y:S01]  /*1c650*/  LDL R7, [R1+0x4] ;  /* 0x0000040001077983 */ /* 0x000ea20000100800 */
[----:B------:R-:W-:Y:S01]  /*1c660*/  UMOV UR10, URZ ;  /* 0x0000003f000a7c82 */ /* 0x000fe20008000000 */
[----:B------:R-:W-:Y:S01]  /*1c670*/  UMOV UR6, 0x0 ;  /* 0x0000000000067882 */ /* 0x000fe20000000000 */
[----:B------:R-:W-:Y:S01]  /*1c680*/  LEA R4, R8, R9, 0x3 ;  /* 0x0000000908047211 */ /* 0x000fe200078e18ff */
[----:B------:R-:W-:Y:S01]  /*1c690*/  UMOV UR7, 0x14f00000 ;  /* 0x14f0000000077882 */ /* 0x000fe20000000000 */
[----:B------:R-:W-:Y:S01]  /*1c6a0*/  UMOV UR15, 0x40 ;  /* 0x00000040000f7882 */ /* 0x000fe20000000000 */
[----:B------:R-:W-:Y:S01]  /*1c6b0*/  IMAD.MOV.U32 R6, RZ, RZ, R2 ;  /* 0x000000ffff067224 */ /* 0x000fe200078e0002 */
[----:B------:R-:W-:Y:S01]  /*1c6c0*/  R2UR UR9, R4 ;  /* 0x00000000040972ca */ /* 0x000fe200000e0000 */
[----:B------:R-:W-:-:S05]  /*1c6d0*/  IMAD R4, R8, 0x8000, R9 ;  /* 0x0000800008047824 */ /* 0x000fca00078e0209 */
[----:B------:R-:W-:Y:S02]  /*1c6e0*/  R2UR UR14, R4 ;  /* 0x00000000040e72ca */ /* 0x000fe400000e0000 */
[----:B------:R-:W-:-:S05]  /*1c6f0*/  MOV R4, R3 ;  /* 0x0000000300047202 */ /* 0x000fca0000000f00 */
[----:B------:R-:W-:-:S06]  /*1c700*/  UIADD3 UR9, UR9, 0x28850, URZ ;  /* 0x0002885009097890 */ /* 0x000fcc000fffe03f */
[----:B------:R-:W-:Y:S02]  /*1c710*/  UIADD3 UR8, UR14, 0x400, URZ ;  /* 0x000004000e087890 */ /* 0x000fe4000fffe03f */
[----:B------:R-:W-:Y:S01]  /*1c720*/  UIADD3 UR14, UR14, 0x4400, URZ ;  /* 0x000044000e0e7890 */ /* 0x000fe2000fffe03f */
[----:B--2---:R-:W-:-:S13]  /*1c730*/  R2UR UR5, R7 ;  /* 0x00000000070572ca */ /* 0x004fda00000e0000 */
[----:B------:R-:W-:Y:S02]  /*1c740*/  ULEA UR11, UR11, UR5, 0x7 ;  /* 0x000000050b0b7291 */ /* 0x000fe4000f8e383f */
[----:B------:R-:W-:-:S09]  /*1c750*/  UIADD3.X UR5, URZ, UR41, URZ, UP0, !UPT ;  /* 0x000000293f057290 */ /* 0x000fd200087fe43f */
[----:B------:R0:W-:Y:S02]  /*1c760*/  UTMALDG.4D [UR8], [UR4], desc[UR6] ;  /* 0x00000608040075b4 */ /* 0x0001e40008019000 */
[----:B0-----:R-:W-:Y:S01]  /*1c770*/  UMOV UR8, UR14 ;  /* 0x0000000e00087c82 */ /* 0x001fe20008000000 */
[----:B------:R-:W-:Y:S02]  /*1c780*/  UMOV UR10, UR15 ;  /* 0x0000000f000a7c82 */ /* 0x000fe40008000000 */
[----:B------:R0:W-:Y:S02]  /*1c790*/  UTMALDG.4D [UR8], [UR4], desc[UR6] ;  /* 0x00000608040075b4 */ /* 0x0001e40008019000 */
[----:B0-----:R-:W-:Y:S01]  /*1c7a0*/  NOP ;  /* 0x0000000000007918 */ /* 0x001fe20000000000 */
.L_x_2506:
[----:B------:R-:W-:Y:S05]  /*1c7b0*/  BSYNC B2 ;  /* 0x0000000000027941 */ /* 0x000fea0003800000 */
.L_x_2505:
[----:B------:R-:W2:Y:S04]  /*1c7c0*/  LDL.LU R2, [R1+0x1c] ;  /* 0x00001c0001027983 */ /* 0x000ea80000300800 */
[----:B------:R0:W-:Y:S04]  /*1c7d0*/  STL [R1], R11 ;  /* 0x0000000b01007387 */ /* 0x0001e80000100800 */
[----:B------:R0:W-:Y:S02]  /*1c7e0*/  STL [R1+0x8], R14 ;  /* 0x0000080e01007387 */ /* 0x0001e40000100800 */
[----:B0-2---:R-:W-:-:S07]  /*1c7f0*/  VIADD R7, R2, 0xfffffffd ;  /* 0xfffffffd02077836 */ /* 0x005fce0000000000 */
.L_x_2504:
[----:B------:R-:W-:Y:S05]  /*1c800*/  BSYNC B1 ;  /* 0x0000000000017941 */ /* 0x000fea0003800000 */
.L_x_2503:
[----:B------:R-:W-:-:S13]  /*1c810*/  ISETP.NE.AND P0, PT, R10, RZ, PT ;  /* 0x000000ff0a00720c */ /* 0x000fda0003f05270 */
[----:B------:R-:W-:Y:S05]  /*1c820*/  @!P0 BRA `(.L_x_2502) ;  /* 0x0000000c00d08947 */ /* 0x000fea0003800000 */
[----:B------:R-:W-:-:S07]  /*1c830*/  IMAD.MOV.U32 R11, RZ, RZ, R6 ;  /* 0x000000ffff0b7224 */ /* 0x000fce00078e0006 */
.L_x_2526:
        /* <DEDUP_REMOVED lines=30> */
[----:B------:R-:W-:-:S06]  /*1ca20*/  LEA.HI.X R11, R2, UR5, R3, 0x2, P0 ;  /* 0x00000005020b7c11 */ /* 0x000fcc00080f1403 */
[----:B------:R0:W5:Y:S03]  /*1ca30*/  LDG.E R11, desc[UR38][R10.64] ;  /* 0x000000260a0b7981 */ /* 0x000166000c1e1900 */
.L_x_2514:
[----:B------:R-:W1:Y:S01]  /*1ca40*/  S2R R3, SR_CgaCtaId ;  /* 0x0000000000037919 */ /* 0x000e620000008800 */
[----:B------:R-:W-:-:S04]  /*1ca50*/  MOV R2, 0x400 ;  /* 0x0000040000027802 */ /* 0x000fc80000000f00 */
[----:B-1----:R-:W-:Y:S02]  /*1ca60*/  LEA R2, R3, R2, 0x18 ;  /* 0x0000000203027211 */ /* 0x002fe400078ec0ff */
[----:B------:R-:W-:-:S03]  /*1ca70*/  SHF.L.U32 R3, R9, 0x1f, RZ ;  /* 0x0000001f09037819 */ /* 0x000fc600000006ff */
[----:B------:R-:W-:-:S04]  /*1ca80*/  IMAD R2, R8, 0x8, R2 ;  /* 0x0000000808027824 */ /* 0x000fc800078e0202 */
[----:B------:R-:W1:Y:S02]  /*1ca90*/  SYNCS.PHASECHK.TRANS64.TRYWAIT P0, [R2+URZ+0x28840], R3 ;  /* 0x02884003020075a7 */ /* 0x000e64000800017f */
[----:B-1----:R-:W-:Y:S05]  /*1caa0*/  @!P0 BRA `(.L_x_2515) ;  /* 0x0000003c00e48947 */ /* 0x002fea0003800000 */
.L_x_2684:
        /* <DEDUP_REMOVED lines=11> */
.L_x_2516:
        /* <DEDUP_REMOVED lines=33> */
.L_x_2685:
        /* <DEDUP_REMOVED lines=8> */
.L_x_2518:
        /* <DEDUP_REMOVED lines=14> */
[----:B------:R-:W-:Y:S01]  /*1ced0*/  MOV R4, R12 ;  /* 0x0000000c00047202 */ /* 0x000fe20000000f00 */
        /* <DEDUP_REMOVED lines=14> */
.L_x_2513:
[----:B------:R-:W-:Y:S05]  /*1cfc0*/  BSYNC B1 ;  /* 0x0000000000017941 */ /* 0x000fea0003800000 */
.L_x_2512:
        /* <DEDUP_REMOVED lines=31> */
.L_x_2521:
[----:B------:R-:W2:Y:S01]  /*1d1c0*/  S2R R3, SR_CgaCtaId ;  /* 0x0000000000037919 */ /* 0x000ea20000008800 */
[----:B------:R-:W-:-:S04]  /*1d1d0*/  MOV R2, 0x400 ;  /* 0x0000040000027802 */ /* 0x000fc80000000f00 */
[----:B--2---:R-:W-:Y:S02]  /*1d1e0*/  LEA R2, R3, R2, 0x18 ;  /* 0x0000000203027211 */ /* 0x004fe400078ec0ff */
[----:B------:R-:W-:-:S03]  /*1d1f0*/  SHF.L.U32 R3, R14, 0x1f, RZ ;  /* 0x0000001f0e037819 */ /* 0x000fc600000006ff */
[----:B------:R-:W-:-:S04]  /*1d200*/  IMAD R2, R15, 0x8, R2 ;  /* 0x000000080f027824 */ /* 0x000fc800078e0202 */
[----:B------:R-:W2:Y:S02]  /*1d210*/  SYNCS.PHASECHK.TRANS64.TRYWAIT P0, [R2+URZ+0x28840], R3 ;  /* 0x02884003020075a7 */ /* 0x000ea4000800017f */
[----:B--2---:R-:W-:Y:S05]  /*1d220*/  @!P0 BRA `(.L_x_2522) ;  /* 0x00000038002c8947 */ /* 0x004fea0003800000 */
.L_x_2686:
        /* <DEDUP_REMOVED lines=11> */
.L_x_2523:
[----:B------:R-:W3:Y:S01]  /*1d2e0*/  LDL R13, [R1] ;  /* 0x00000000010d7983 */ /* 0x000ee20000100800 */
[----:B0-----:R-:W-:-:S03]  /*1d2f0*/  MOV R14, 0x400 ;  /* 0x00000400000e7802 */ /* 0x001fc60000000f00 */
        /* <DEDUP_REMOVED lines=23> */
[----:B------:R-:W-:-:S04]  /*1d470*/  LEA R2, R8, R2, 0x3 ;  /* 0x0000000208027211 */ /* 0x000fc800078e18ff */
[----:B------:R-:W-:Y:S02]  /*1d480*/  UMOV UR8, UR14 ;  /* 0x0000000e00087c82 */ /* 0x000fe40008000000 */
[----:B------:R0:W-:Y:S02]  /*1d490*/  UTMALDG.4D [UR8], [UR4], desc[UR6] ;  /* 0x00000608040075b4 */ /* 0x0001e40008019000 */
[----:B0-----:R-:W-:Y:S01]  /*1d4a0*/  UMOV UR8, UR15 ;  /* 0x0000000f00087c82 */ /* 0x001fe20008000000 */
[----:B------:R-:W-:Y:S02]  /*1d4b0*/  UMOV UR10, UR16 ;  /* 0x00000010000a7c82 */ /* 0x000fe40008000000 */
[----:B------:R0:W-:Y:S01]  /*1d4c0*/  UTMALDG.4D [UR8], [UR4], desc[UR6] ;  /* 0x00000608040075b4 */ /* 0x0001e20008019000 */
[----:B------:R-:W1:Y:S02]  /*1d4d0*/  SYNCS.PHASECHK.TRANS64.TRYWAIT P1, [R2+URZ+0x60], R9 ;  /* 0x00006009020075a7 */ /* 0x000e64000802017f */
[----:B01----:R-:W-:Y:S05]  /*1d4e0*/  @!P1 BRA `(.L_x_2524) ;  /* 0x0000003400909947 */ /* 0x003fea0003800000 */
.L_x_2687:
        /* <DEDUP_REMOVED lines=8> */
.L_x_2525:
        /* <DEDUP_REMOVED lines=18> */
[----:B------:R-:W-:Y:S01]  /*1d690*/  MOV R4, R10 ;  /* 0x0000000a00047202 */ /* 0x000fe20000000f00 */
        /* <DEDUP_REMOVED lines=9> */
.L_x_2520:
[----:B------:R-:W-:Y:S05]  /*1d730*/  BSYNC B1 ;  /* 0x0000000000017941 */ /* 0x000fea0003800000 */
.L_x_2519:
[C---:B------:R-:W-:Y:S01]  /*1d740*/  ISETP.GT.AND P0, PT, R7.reuse, 0x1, PT ;  /* 0x000000010700780c */ /* 0x040fe20003f04270 */
[----:B------:R-:W-:-:S12]  /*1d750*/  VIADD R7, R7, 0xfffffffe ;  /* 0xfffffffe07077836 */ /* 0x000fd80000000000 */
[----:B------:R-:W-:Y:S05]  /*1d760*/  @P0 BRA `(.L_x_2526) ;  /* 0xfffffff000340947 */ /* 0x000fea000383ffff */
.L_x_2502:
[----:B------:R-:W-:Y:S05]  /*1d770*/  BSYNC B0 ;  /* 0x0000000000007941 */ /* 0x000fea0003800000 */
.L_x_2501:
[----:B------:R-:W1:Y:S01]  /*1d780*/  S2R R2, SR_TID.X ;  /* 0x0000000000027919 */ /* 0x000e620000002100 */
[----:B------:R-:W-:Y:S01]  /*1d790*/  BSSY B0, `(.L_x_2527) ;  /* 0x0000010000007945 */ /* 0x000fe20003800000 */
[----:B-1----:R-:W-:-:S04]  /*1d7a0*/  LOP3.LUT R2, R2, 0x1f, RZ, 0xc0, !PT ;  /* 0x0000001f02027812 */ /* 0x002fc800078ec0ff */
[----:B------:R-:W-:-:S13]  /*1d7b0*/  ISETP.NE.AND P0, PT, R2, RZ, PT ;  /* 0x000000ff0200720c */ /* 0x000fda0003f05270 */
[----:B------:R-:W-:Y:S05]  /*1d7c0*/  @P0 BRA `(.L_x_2528) ;  /* 0x0000000000300947 */ /* 0x000fea0003800000 */
[----:B------:R-:W1:Y:S01]  /*1d7d0*/  S2R R3, SR_LANEID ;  /* 0x0000000000037919 */ /* 0x000e620000000000 */
[----:B------:R-:W-:Y:S02]  /*1d7e0*/  VOTEU.ANY UR4, UPT, PT ;  /* 0x0000000000047886 */ /* 0x000fe400038e0100 */
[----:B------:R-:W1:Y:S08]  /*1d7f0*/  FLO.U32 R0, UR4 ;  /* 0x0000000400007d00 */ /* 0x000e7000080e0000 */
[----:B------:R-:W2:Y:S01]  /*1d800*/  POPC R7, UR4 ;  /* 0x0000000400077d09 */ /* 0x000ea20008000000 */
[----:B-1----:R-:W-:-:S02]  /*1d810*/  ISETP.EQ.U32.AND P0, PT, R0, R3, PT ;  /* 0x000000030000720c */ /* 0x002fc40003f02070 */
[----:B------:R-:W2:Y:S11]  /*1d820*/  LDC.64 R2, c[0x0][0xc38] ;  /* 0x00030e00ff027b82 */ /* 0x000eb60000000a00 */
[----:B--2---:R-:W2:Y:S01]  /*1d830*/  @P0 ATOMG.E.ADD.STRONG.GPU PT, R3, desc[UR38][R2.64], R7 ;  /* 0x00000007020309a8 */ /* 0x004ea200081ee1e6 */
[----:B------:R-:W1:Y:S02]  /*1d840*/  S2R R8, SR_LTMASK ;  /* 0x0000000000087919 */ /* 0x000e640000003900 */
[----:B-1----:R-:W-:-:S04]  /*1d850*/  LOP3.LUT R8, R8, UR4, RZ, 0xc0, !PT ;  /* 0x0000000408087c12 */ /* 0x002fc8000f8ec0ff */
[----:B------:R-:W1:Y:S01]  /*1d860*/  POPC R9, R8 ;  /* 0x0000000800097309 */ /* 0x000e620000000000 */
[----:B--2---:R-:W1:Y:S02]  /*1d870*/  SHFL.IDX PT, R0, R3, R0, 0x1f ;  /* 0x00001f0003007589 */ /* 0x004e6400000e0000 */
[----:B-1----:R-:W-:-:S07]  /*1d880*/  IADD3 R16, R0, UR36, R9 ;  /* 0x0000002400107c10 */ /* 0x002fce000fffe009 */
.L_x_2528:
[----:B------:R-:W-:Y:S05]  /*1d890*/  BSYNC B0 ;  /* 0x0000000000007941 */ /* 0x000fea0003800000 */
.L_x_2527:
        /* <DEDUP_REMOVED lines=11> */
.L_x_2688:
        /* <DEDUP_REMOVED lines=11> */
.L_x_2532:
        /* <DEDUP_REMOVED lines=27> */
.L_x_2530:
[----:B------:R-:W-:Y:S05]  /*1dbb0*/  BSYNC B0 ;  /* 0x0000000000007941 */ /* 0x000fea0003800000 */
.L_x_2529:
[----:B------:R-:W2:Y:S04]  /*1dbc0*/  LDL.LU R0, [R1] ;  /* 0x0000000001007983 */ /* 0x000ea80000300800 */
[----:B------:R-:W3:Y:S01]  /*1dbd0*/  LDL.LU R3, [R1+0x8] ;  /* 0x0000080001037983 */ /* 0x000ee20000300800 */
[----:B--2---:R-:W-:-:S04]  /*1dbe0*/  IADD3 R0, R0, 0x1, RZ ;  /* 0x0000000100007810 */ /* 0x004fc80007ffe0ff */
[----:B------:R-:W-:-:S04]  /*1dbf0*/  ISETP.NE.AND P0, PT, R0, 0x2, PT ;  /* 0x000000020000780c */ /* 0x000fc80003f05270 */
[----:B------:R-:W-:Y:S02]  /*1dc00*/  SEL R2, RZ, 0x1, P0 ;  /* 0x00000001ff027807 */ /* 0x000fe40000000000 */
[----:B------:R-:W-:Y:S02]  /*1dc10*/  SEL R0, R0, RZ, P0 ;  /* 0x000000ff00007207 */ /* 0x000fe40000000000 */
[----:B---3--:R-:W-:-:S05]  /*1dc20*/  LOP3.LUT R3, R3, R2, RZ, 0x3c, !PT ;  /* 0x0000000203037212 */ /* 0x008fca00078e3cff */
[----:B------:R1:W-:Y:S04]  /*1dc30*/  STL [R1+0x8], R3 ;  /* 0x0000080301007387 */ /* 0x0003e80000100800 */
[----:B------:R1:W-:Y:S02]  /*1dc40*/  STL [R1], R0 ;  /* 0x0000000001007387 */ /* 0x0003e40000100800 */
.L_x_2487:
[----:B------:R-:W-:Y:S05]  /*1dc50*/  BSYNC B6 ;  /* 0x0000000000067941 */ /* 0x000fea0003800000 */
.L_x_2485:
[----:B------:R-:W-:-:S03]  /*1dc60*/  UMOV UR4, 0xffffffff ;  /* 0xffffffff00047882 */ /* 0x000fc60000000000 */
[----:B------:R-:W-:Y:S05]  /*1dc70*/  BRA.DIV UR4, `(.L_x_2533) ;  /* 0x0000002e04d47947 */ /* 0x000fea000b800000 */
[----:B------:R2:W3:Y:S04]  /*1dc80*/  SHFL.IDX PT, R4, R16, RZ, 0x1f ;  /* 0x00001fff10047589 */ /* 0x0004e800000e0000 */
[----:B------:R-:W4:Y:S02]  /*1dc90*/  SHFL.IDX PT, R16, R16, 0x1, 0x1f ;  /* 0x00201f0010107f89 */ /* 0x000f2400000e0000 */
.L_x_2692:
[----:B0-----:R-:W0:Y:S01]  /*1dca0*/  S2R R7, SR_TID.X ;  /* 0x0000000000077919 */ /* 0x001e220000002100 */
[----:B------:R-:W-:Y:S01]  /*1dcb0*/  ULDC UR4, c[0x0][0xc14] ;  /* 0x0003050000047ab9 */ /* 0x000fe20000000800 */
[----:B------:R-:W-:Y:S01]  /*1dcc0*/  BSSY B0, `(.L_x_2534) ;  /* 0x000000b000007945 */ /* 0x000fe20003800000 */
[----:B-1----:R-:W-:Y:S01]  /*1dcd0*/  IMAD.U32 R0, RZ, RZ, UR4 ;  /* 0x00000004ff007e24 */ /* 0x002fe2000f8e00ff */
[----:B------:R-:W-:Y:S02]  /*1dce0*/  MOV R17, RZ ;  /* 0x000000ff00117202 */ /* 0x000fe40000000f00 */
        /* <DEDUP_REMOVED lines=8> */
.L_x_2535:
[----:B------:R-:W-:Y:S05]  /*1dd70*/  BSYNC B0 ;  /* 0x0000000000007941 */ /* 0x000fea0003800000 */
.L_x_2534:
        /* <DEDUP_REMOVED lines=11> */
[----:B0-----:R-:W-:-:S05]  /*1de30*/  IMAD.IADD R3, R13, 0x1, R14 ;  /* 0x000000010d037824 */ /* 0x001fca00078e020e */
        /* <DEDUP_REMOVED lines=11> */
.L_x_2700:
[----:B------:R-:W-:Y:S02]  /*1def0*/  ULDC UR4, c[0x0][0xc10] ;  /* 0x0003040000047ab9 */ /* 0x000fe40000000800 */
[----:B------:R-:W-:-:S05]  /*1df00*/  MOV R5, UR4 ;  /* 0x0000000400057c02 */ /* 0x000fca0008000f00 */
[----:B-1----:R-:W-:-:S04]  /*1df10*/  IMAD R3, R14, R5, RZ ;  /* 0x000000050e037224 */ /* 0x002fc800078e02ff */
[----:B--2-4-:R-:W-:-:S05]  /*1df20*/  IMAD.IADD R16, R16, 0x1, R3 ;  /* 0x0000000110107824 */ /* 0x014fca00078e0203 */
[----:B---3--:R-:W-:-:S13]  /*1df30*/  ISETP.GT.AND P0, PT, R16, R4, PT ;  /* 0x000000041000720c */ /* 0x008fda0003f04270 */
[----:B------:R-:W-:Y:S05]  /*1df40*/  @P0 BRA `(.L_x_2537) ;  /* 0x0000000000b40947 */ /* 0x000fea0003800000 */
[----:B------:R-:W1:Y:S02]  /*1df50*/  LDC R0, c[0x0][0xc14] ;  /* 0x00030500ff007b82 */ /* 0x000e640000000800 */
.L_x_2542:
[----:B------:R-:W-:-:S05]  /*1df60*/  VIADD R19, R19, 0x1f ;  /* 0x0000001f13137836 */ /* 0x000fca0000000000 */
[----:B-1----:R-:W-:-:S13]  /*1df70*/  ISETP.GE.AND P0, PT, R19, R0, PT ;  /* 0x000000001300720c */ /* 0x002fda0003f06270 */
[----:B------:R-:W-:Y:S05]  /*1df80*/  @P0 BRA `(.L_x_2538) ;  /* 0x0000000400ec0947 */ /* 0x000fea0003800000 */
[----:B------:R-:W1:Y:S01]  /*1df90*/  S2R R7, SR_TID.X ;  /* 0x0000000000077919 */ /* 0x000e620000002100 */
[----:B------:R-:W-:Y:S01]  /*1dfa0*/  BSSY B0, `(.L_x_2539) ;  /* 0x000000a000007945 */ /* 0x000fe20003800000 */
[----:B------:R-:W-:Y:S01]  /*1dfb0*/  IMAD.MOV.U32 R17, RZ, RZ, RZ ;  /* 0x000000ffff117224 */ /* 0x000fe200078e00ff */
[----:B-1----:R-:W-:-:S04]  /*1dfc0*/  LOP3.LUT R7, R7, 0x1f, RZ, 0xc0, !PT ;  /* 0x0000001f07077812 */ /* 0x002fc800078ec0ff */
[C---:B------:R-:W-:Y:S02]  /*1dfd0*/  ISETP.NE.AND P1, PT, R7.reuse, 0x1f, PT ;  /* 0x0000001f0700780c */ /* 0x040fe40003f25270 */
[----:B------:R-:W-:-:S04]  /*1dfe0*/  IADD3 R5, R7, R19, RZ ;  /* 0x0000001307057210 */ /* 0x000fc80007ffe0ff */
[----:B------:R-:W-:-:S13]  /*1dff0*/  ISETP.GE.OR P0, PT, R5, R0, !P1 ;  /* 0x000000000500720c */ /* 0x000fda0004f06670 */
[----:B------:R-:W-:Y:S05]  /*1e000*/  @P0 BRA `(.L_x_2540) ;  /* 0x00000000000c0947 */ /* 0x000fea0003800000 */
[----:B0-----:R-:W0:Y:S02]  /*1e010*/  LDC.64 R2, c[0x0][0xc58] ;  /* 0x00031600ff027b82 */ /* 0x001e240000000a00 */
[----:B0-----:R-:W-:-:S05]  /*1e020*/  IMAD.WIDE R2, R5, 0x4, R2 ;  /* 0x0000000405027825 */ /* 0x001fca00078e0202 */
[----:B------:R1:W5:Y:S02]  /*1e030*/  LDG.E R17, desc[UR38][R2.64] ;  /* 0x0000002602117981 */ /* 0x000364000c1e1900 */
.L_x_2540:
[----:B------:R-:W-:Y:S05]  /*1e040*/  BSYNC B0 ;  /* 0x0000000000007941 */ /* 0x000fea0003800000 */
.L_x_2539:
[----:B------:R-:W-:-:S03]  /*1e050*/  UMOV UR4, 0xffffffff ;  /* 0xffffffff00047882 */ /* 0x000fc60000000000 */
[----:B------:R-:W-:Y:S05]  /*1e060*/  BRA.DIV UR4, `(.L_x_2541) ;  /* 0x0000002e04f47947 */ /* 0x000fea000b800000 */
[----:B-----5:R-:W2:Y:S01]  /*1e070*/  SHFL.UP PT, R14, R17, 0x1, RZ ;  /* 0x04200000110e7989 */ /* 0x020ea200000e00ff */
[C---:B------:R-:W-:Y:S02]  /*1e080*/  ISETP.NE.AND P0, PT, R7.reuse, RZ, PT ;  /* 0x000000ff0700720c */ /* 0x040fe40003f05270 */
[C---:B------:R-:W-:Y:S02]  /*1e090*/  ISETP.GE.U32.AND P1, PT, R7.reuse, 0x2, PT ;  /* 0x000000020700780c */ /* 0x040fe40003f26070 */
[----:B--2---:R-:W-:Y:S02]  /*1e0a0*/  SEL R14, R14, RZ, P0 ;  /* 0x000000ff0e0e7207 */ /* 0x004fe40000000000 */
[----:B------:R-:W-:-:S03]  /*1e0b0*/  ISETP.GE.U32.AND P0, PT, R7, 0x4, PT ;  /* 0x000000040700780c */ /* 0x000fc60003f06070 */
[----:B------:R-:W-:-:S05]  /*1e0c0*/  IMAD.IADD R13, R17, 0x1, R14 ;  /* 0x00000001110d7824 */ /* 0x000fca00078e020e */
[----:B------:R-:W2:Y:S02]  /*1e0d0*/  SHFL.UP PT, R14, R13, 0x2, RZ ;  /* 0x044000000d0e7989 */ /* 0x000ea400000e00ff */
[----:B--2---:R-:W-:Y:S02]  /*1e0e0*/  SEL R14, R14, RZ, P1 ;  /* 0x000000ff0e0e7207 */ /* 0x004fe40000800000 */
[----:B------:R-:W-:Y:S02]  /*1e0f0*/  ISETP.GE.U32.AND P1, PT, R7, 0x8, PT ;  /* 0x000000080700780c */ /* 0x000fe40003f26070 */
[----:B-1----:R-:W-:-:S05]  /*1e100*/  IADD3 R3, R13, R14, RZ ;  /* 0x0000000e0d037210 */ /* 0x002fca0007ffe0ff */
        /* <DEDUP_REMOVED lines=8> */
[----:B-1----:R-:W-:-:S04]  /*1e190*/  SEL R7, R14, RZ, P0 ;  /* 0x000000ff0e077207 */ /* 0x002fc80000000000 */
[----:B0-----:R-:W-:-:S05]  /*1e1a0*/  IADD3 R2, R6, R7, RZ ;  /* 0x0000000706027210 */ /* 0x001fca0007ffe0ff */
[----:B------:R0:W1:Y:S02]  /*1e1b0*/  SHFL.IDX PT, R14, R2, 0x1f, 0x1f ;  /* 0x03e01f00020e7f89 */ /* 0x00006400000e0000 */
.L_x_2708:
[----:B------:R-:W-:Y:S02]  /*1e1c0*/  ULDC UR4, c[0x0][0xc10] ;  /* 0x0003040000047ab9 */ /* 0x000fe40000000800 */
[----:B------:R-:W-:-:S04]  /*1e1d0*/  IMAD.U32 R5, RZ, RZ, UR4 ;  /* 0x00000004ff057e24 */ /* 0x000fc8000f8e00ff */
[----:B-1----:R-:W-:-:S04]  /*1e1e0*/  IMAD R3, R14, R5, RZ ;  /* 0x000000050e037224 */ /* 0x002fc800078e02ff */
[----:B------:R-:W-:-:S05]  /*1e1f0*/  IMAD.IADD R16, R3, 0x1, R16 ;  /* 0x0000000103107824 */ /* 0x000fca00078e0210 */
[----:B------:R-:W-:-:S13]  /*1e200*/  ISETP.GT.AND P0, PT, R16, R4, PT ;  /* 0x000000041000720c */ /* 0x000fda0003f04270 */
[----:B------:R-:W-:Y:S05]  /*1e210*/  @!P0 BRA `(.L_x_2542) ;  /* 0xfffffffc00508947 */ /* 0x000fea000383ffff */
.L_x_2537:
[----:B------:R-:W-:Y:S01]  /*1e220*/  IADD3 R16, -R3, R16, RZ ;  /* 0x0000001003107210 */ /* 0x000fe20007ffe1ff */
[----:B------:R-:W-:-:S04]  /*1e230*/  UMOV UR4, 0xffffffff ;  /* 0xffffffff00047882 */ /* 0x000fc80000000000 */
[----:B------:R-:W-:-:S05]  /*1e240*/  IMAD R3, R2, R5, R16 ;  /* 0x0000000502037224 */ /* 0x000fca00078e0210 */
[----:B------:R-:W-:Y:S01]  /*1e250*/  ISETP.GT.AND P6, PT, R3, R4, PT ;  /* 0x000000040300720c */ /* 0x000fe20003fc4270 */
[----:B------:R-:W-:-:S12]  /*1e260*/  BRA.DIV UR4, `(.L_x_2543) ;  /* 0x0000003204447947 */ /* 0x000fd8000b800000 */
[----:B------:R-:W-:-:S04]  /*1e270*/  VOTE.ANY R3, PT, !P6 ;  /* 0x0000000000037806 */ /* 0x000fc800070e0100 */
[----:B------:R-:W1:Y:S02]  /*1e280*/  POPC R6, R3 ;  /* 0x0000000300067309 */ /* 0x000e640000000000 */
[----:B-1----:R1:W2:Y:S02]  /*1e290*/  SHFL.IDX PT, R17, R17, R6, 0x1f ;  /* 0x00001f0611117589 */ /* 0x0022a400000e0000 */
.L_x_2712:
[----:B------:R-:W-:Y:S01]  /*1e2a0*/  ISETP.NE.AND P0, PT, R3, RZ, PT ;  /* 0x000000ff0300720c */ /* 0x000fe20003f05270 */
[----:B------:R-:W-:-:S12]  /*1e2b0*/  IMAD.MOV.U32 R7, RZ, RZ, RZ ;  /* 0x000000ffff077224 */ /* 0x000fd800078e00ff */
[----:B------:R-:W-:Y:S05]  /*1e2c0*/  @!P0 BRA `(.L_x_2544) ;  /* 0x0000000000108947 */ /* 0x000fea0003800000 */
[----:B------:R-:W-:Y:S01]  /*1e2d0*/  UMOV UR4, 0xffffffff ;  /* 0xffffffff00047882 */ /* 0x000fe20000000000 */
[----:B------:R-:W-:Y:S02]  /*1e2e0*/  VIADD R12, R6, 0xffffffff ;  /* 0xffffffff060c7836 */ /* 0x000fe40000000000 */
[----:B------:R-:W-:Y:S05]  /*1e2f0*/  BRA.DIV UR4, `(.L_x_2545) ;  /* 0x0000003204687947 */ /* 0x000fea000b800000 */
[----:B------:R3:W4:Y:S02]  /*1e300*/  SHFL.IDX PT, R7, R2, R12, 0x1f ;  /* 0x00001f0c02077589 */ /* 0x00072400000e0000 */
.L_x_2544:
[----:B0--3--:R-:W0:Y:S01]  /*1e310*/  LDC.64 R2, c[0x0][0xc68] ;  /* 0x00031a00ff027b82 */ /* 0x009e220000000a00 */
[----:B------:R-:W-:-:S05]  /*1e320*/  IADD3 R19, R6, R19, RZ ;  /* 0x0000001306137210 */ /* 0x000fca0007ffe0ff */
[----:B0-----:R-:W-:-:S05]  /*1e330*/  IMAD.WIDE R2, R19, 0x4, R2 ;  /* 0x0000000413027825 */ /* 0x001fca00078e0202 */
[----:B------:R-:W1:Y:S01]  /*1e340*/  LDG.E R9, desc[UR38][R2.64] ;  /* 0x0000002602097981 */ /* 0x000e62000c1e1900 */
[----:B----4-:R-:W-:-:S04]  /*1e350*/  IMAD R16, R7, R5, R16 ;  /* 0x0000000507107224 */ /* 0x010fc800078e0210 */
[----:B------:R-:W-:Y:S02]  /*1e360*/  IMAD.IADD R7, R4, 0x1, -R16 ;  /* 0x0000000104077824 */ /* 0x000fe400078e0a10 */
[----:B-12---:R-:W-:-:S05]  /*1e370*/  IMAD R6, R17, R9, RZ ;  /* 0x0000000911067224 */ /* 0x006fca00078e02ff */
[----:B------:R-:W-:-:S04]  /*1e380*/  IABS R8, R6 ;  /* 0x0000000600087213 */ /* 0x000fc80000000000 */
[----:B------:R-:W0:Y:S08]  /*1e390*/  I2F.RP R11, R8 ;  /* 0x00000008000b7306 */ /* 0x000e300000209400 */
[----:B0-----:R-:W0:Y:S02]  /*1e3a0*/  MUFU.RCP R11, R11 ;  /* 0x0000000b000b7308 */ /* 0x001e240000001000 */
[----:B0-----:R-:W-:-:S06]  /*1e3b0*/  VIADD R12, R11, 0xffffffe ;  /* 0x0ffffffe0b0c7836 */ /* 0x001fcc0000000000 */
[----:B------:R-:W0:Y:S02]  /*1e3c0*/  F2I.FTZ.U32.TRUNC.NTZ R3, R12 ;  /* 0x0000000c00037305 */ /* 0x000e24000021f000 */
[----:B0-----:R-:W-:-:S04]  /*1e3d0*/  IMAD.MOV R2, RZ, RZ, -R3 ;  /* 0x000000ffff027224 */ /* 0x001fc800078e0a03 */
[----:B------:R-:W-:Y:S01]  /*1e3e0*/  IMAD R10, R2, R8, RZ ;  /* 0x00000008020a7224 */ /* 0x000fe200078e02ff */
[----:B------:R-:W-:-:S05]  /*1e3f0*/  MOV R2, RZ ;  /* 0x000000ff00027202 */ /* 0x000fca0000000f00 */
[----:B------:R-:W-:Y:S01]  /*1e400*/  IMAD.HI.U32 R10, R3, R10, R2 ;  /* 0x0000000a030a7227 */ /* 0x000fe200078e0002 */
[----:B------:R-:W-:Y:S02]  /*1e410*/  IABS R3, R7 ;  /* 0x0000000700037213 */ /* 0x000fe40000000000 */
[----:B------:R-:W-:-:S03]  /*1e420*/  IABS R2, R6 ;  /* 0x0000000600027213 */ /* 0x000fc60000000000 */
[----:B------:R-:W-:-:S04]  /*1e430*/  IMAD.HI.U32 R10, R10, R3, RZ ;  /* 0x000000030a0a7227 */ /* 0x000fc800078e00ff */
[----:B------:R-:W-:-:S04]  /*1e440*/  IMAD.MOV R2, RZ, RZ, -R2 ;  /* 0x000000ffff027224 */ /* 0x000fc800078e0a02 */
[----:B------:R-:W-:-:S05]  /*1e450*/  IMAD R3, R10, R2, R3 ;  /* 0x000000020a037224 */ /* 0x000fca00078e0203 */
[----:B------:R-:W-:-:S13]  /*1e460*/  ISETP.GT.U32.AND P0, PT, R8, R3, PT ;  /* 0x000000030800720c */ /* 0x000fda0003f04070 */
[----:B------:R-:W-:Y:S01]  /*1e470*/  @!P0 IADD3 R3, R3, -R8, RZ ;  /* 0x8000000803038210 */ /* 0x000fe20007ffe0ff */
[----:B------:R-:W-:-:S03]  /*1e480*/  @!P0 VIADD R10, R10, 0x1 ;  /* 0x000000010a0a8836 */ /* 0x000fc60000000000 */
[----:B------:R-:W-:Y:S02]  /*1e490*/  ISETP.GE.U32.AND P0, PT, R3, R8, PT ;  /* 0x000000080300720c */ /* 0x000fe40003f06070 */
[----:B------:R-:W-:-:S11]  /*1e4a0*/  LOP3.LUT R3, R7, R6, RZ, 0x3c, !PT ;  /* 0x0000000607037212 */ /* 0x000fd600078e3cff */
[----:B------:R-:W-:Y:S01]  /*1e4b0*/  @P0 VIADD R10, R10, 0x1 ;  /* 0x000000010a0a0836 */ /* 0x000fe20000000000 */
[----:B------:R-:W-:-:S04]  /*1e4c0*/  ISETP.GE.AND P0, PT, R3, RZ, PT ;  /* 0x000000ff0300720c */ /* 0x000fc80003f06270 */
[----:B------:R-:W-:-:S09]  /*1e4d0*/  MOV R2, R10 ;  /* 0x0000000a00027202 */ /* 0x000fd20000000f00 */
[----:B------:R-:W-:Y:S01]  /*1e4e0*/  @!P0 IMAD.MOV R2, RZ, RZ, -R2 ;  /* 0x000000ffff028224 */ /* 0x000fe200078e0a02 */
[----:B------:R-:W-:-:S13]  /*1e4f0*/  ISETP.NE.AND P0, PT, R6, RZ, PT ;  /* 0x000000ff0600720c */ /* 0x000fda0003f05270 */
[----:B------:R-:W-:-:S05]  /*1e500*/  @!P0 LOP3.LUT R2, RZ, R6, RZ, 0x33, !PT ;  /* 0x00000006ff028212 */ /* 0x000fca00078e33ff */
[----:B------:R-:W-:Y:S02]  /*1e510*/  IMAD R4, R9, R2, RZ ;  /* 0x0000000209047224 */ /* 0x000fe400078e02ff */
[----:B------:R-:W-:Y:S02]  /*1e520*/  IMAD.MOV R2, RZ, RZ, -R2 ;  /* 0x000000ffff027224 */ /* 0x000fe400078e0a02 */
[----:B------:R-:W-:Y:S02]  /*1e530*/  IMAD.MOV R8, RZ, RZ, -R4 ;  /* 0x000000ffff087224 */ /* 0x000fe400078e0a04 */
[----:B------:R-:W-:-:S03]  /*1e540*/  IMAD R6, R6, R2, R7 ;  /* 0x0000000206067224 */ /* 0x000fc600078e0207 */
[----:B------:R-:W-:-:S04]  /*1e550*/  VIADDMNMX R9, R8, R5, R9, PT ;  /* 0x0000000508097246 */ /* 0x000fc80003800109 */
[----:B------:R-:W-:-:S04]  /*1e560*/  IABS R5, R9 ;  /* 0x0000000900057213 */ /* 0x000fc80000000000 */
[----:B------:R-:W0:Y:S08]  /*1e570*/  I2F.RP R8, R5 ;  /* 0x0000000500087306 */ /* 0x000e300000209400 */
[----:B0-----:R-:W0:Y:S02]  /*1e580*/  MUFU.RCP R8, R8 ;  /* 0x0000000800087308 */ /* 0x001e240000001000 */
[----:B0-----:R-:W-:-:S06]  /*1e590*/  IADD3 R10, R8, 0xffffffe, RZ ;  /* 0x0ffffffe080a7810 */ /* 0x001fcc0007ffe0ff */
        /* <DEDUP_REMOVED lines=9> */
[----:B------:R-:W-:Y:S01]  /*1e630*/  IMAD R8, R2, R8, R3 ;  /* 0x0000000802087224 */ /* 0x000fe200078e0203 */
[----:B------:R-:W-:-:S04]  /*1e640*/  LOP3.LUT R3, R6, R9, RZ, 0x3c, !PT ;  /* 0x0000000906037212 */ /* 0x000fc800078e3cff */
[----:B------:R-:W-:-:S13]  /*1e650*/  ISETP.GT.U32.AND P0, PT, R5, R8, PT ;  /* 0x000000080500720c */ /* 0x000fda0003f04070 */
[----:B------:R-:W-:Y:S01]  /*1e660*/  @!P0 IMAD.IADD R8, R8, 0x1, -R5 ;  /* 0x0000000108088824 */ /* 0x000fe200078e0a05 */
[----:B------:R-:W-:-:S04]  /*1e670*/  @!P0 IADD3 R2, R2, 0x1, RZ ;  /* 0x0000000102028810 */ /* 0x000fc80007ffe0ff */
[----:B------:R-:W-:-:S13]  /*1e680*/  ISETP.GE.U32.AND P0, PT, R8, R5, PT ;  /* 0x000000050800720c */ /* 0x000fda0003f06070 */
[----:B------:R-:W-:Y:S01]  /*1e690*/  @P0 VIADD R2, R2, 0x1 ;  /* 0x0000000102020836 */ /* 0x000fe20000000000 */
[----:B------:R-:W-:Y:S02]  /*1e6a0*/  ISETP.GE.AND P0, PT, R3, RZ, PT ;  /* 0x000000ff0300720c */ /* 0x000fe40003f06270 */
[----:B------:R-:W-:-:S11]  /*1e6b0*/  IADD3 R3, R6, R4, RZ ;  /* 0x0000000406037210 */ /* 0x000fd60007ffe0ff */
        /* <DEDUP_REMOVED lines=8> */
.L_x_2538:
[----:B------:R-:W-:Y:S01]  /*1e740*/  UMOV UR4, URZ ;  /* 0x0000003f00047c82 */ /* 0x000fe20008000000 */
[----:B------:R-:W-:Y:S01]  /*1e750*/  UMOV UR5, URZ ;  /* 0x0000003f00057c82 */ /* 0x000fe20008000000 */
[----:B------:R-:W-:Y:S01]  /*1e760*/  ULDC UR6, c[0x0][0xc14] ;  /* 0x0003050000067ab9 */ /* 0x000fe20000000800 */
[----:B------:R-:W-:Y:S01]  /*1e770*/  MOV R16, R4 ;  /* 0x0000000400107202 */ /* 0x000fe20000000f00 */
[----:B------:R-:W-:Y:S01]  /*1e780*/  IMAD.U32 R17, RZ, RZ, UR4 ;  /* 0x00000004ff117e24 */ /* 0x000fe2000f8e00ff */
[----:B------:R-:W-:Y:S01]  /*1e790*/  MOV R19, UR6 ;  /* 0x0000000600137c02 */ /* 0x000fe20008000f00 */
[----:B------:R-:W-:-:S07]  /*1e7a0*/  IMAD.U32 R18, RZ, RZ, UR5 ;  /* 0x00000005ff127e24 */ /* 0x000fce000f8e00ff */
.L_x_2546:
        /* <DEDUP_REMOVED lines=12> */
.L_x_2462:
        /* <DEDUP_REMOVED lines=12> */
.L_x_2715:
[----:B------:R-:W-:Y:S05]  /*1e930*/  BSYNC B0 ;  /* 0x0000000000007941 */ /* 0x000fea0003800000 */
.L_x_2548:
[----:B------:R-:W-:-:S03]  /*1e940*/  UMOV UR4, 0xffffffff ;  /* 0xffffffff00047882 */ /* 0x000fc60000000000 */
[----:B------:R-:W-:Y:S05]  /*1e950*/  BRA.DIV UR4, `(.L_x_2550) ;  /* 0x0000002e040c7947 */ /* 0x000fea000b800000 */
[----:B------:R-:W2:Y:S02]  /*1e960*/  S2R R2, SR_TID.X ;  /* 0x0000000000027919 */ /* 0x000ea40000002100 */
[----:B--2---:R-:W-:-:S04]  /*1e970*/  SHF.R.U32.HI R2, RZ, 0x5, R2 ;  /* 0x00000005ff027819 */ /* 0x004fc80000011602 */
[----:B------:R-:W-:-:S05]  /*1e980*/  LOP3.LUT R2, R2, 0x3, RZ, 0xc0, !PT ;  /* 0x0000000302027812 */ /* 0x000fca00078ec0ff */
[----:B------:R2:W3:Y:S02]  /*1e990*/  SHFL.IDX PT, R14, R2, RZ, 0x1f ;  /* 0x00001fff020e7589 */ /* 0x0004e400000e0000 */
.L_x_2718:
[----:B---3--:R-:W-:-:S13]  /*1e9a0*/  ISETP.NE.AND P0, PT, R14, RZ, PT ;  /* 0x000000ff0e00720c */ /* 0x008fda0003f05270 */
[----:B------:R-:W-:Y:S05]  /*1e9b0*/  @P0 BRA `(.L_x_2233) ;  /* 0x0000000000940947 */ /* 0x000fea0003800000 */
[----:B------:R-:W-:-:S03]  /*1e9c0*/  UMOV UR4, 0xffffffff ;  /* 0xffffffff00047882 */ /* 0x000fc60000000000 */
[----:B------:R-:W-:Y:S05]  /*1e9d0*/  BRA.DIV UR4, `(.L_x_2551) ;  /* 0x0000002e04207947 */ /* 0x000fea000b800000 */
[----:B------:R-:W-:-:S13]  /*1e9e0*/  ELECT P6, URZ, PT ;  /* 0x00000000003f782f */ /* 0x000fda00038c0000 */
.L_x_2721:
[----:B------:R-:W-:Y:S05]  /*1e9f0*/  @!P6 BRA `(.L_x_2233) ;  /* 0x000000000084e947 */ /* 0x000fea0003800000 */
[----:B--2---:R-:W2:Y:S02]  /*1ea00*/  LDL.LU R2, [R1+0x30] ;  /* 0x0000300001027983 */ /* 0x004ea40000300800 */
[----:B--2---:R-:W-:-:S04]  /*1ea10*/  LOP3.LUT R2, R2, 0x2, RZ, 0xfc, !PT ;  /* 0x0000000202027812 */ /* 0x004fc800078efcff */
[----:B------:R-:W-:-:S13]  /*1ea20*/  ISETP.NE.AND P2, PT, R2, 0x3, PT ;  /* 0x000000030200780c */ /* 0x000fda0003f45270 */
[----:B------:R-:W-:Y:S05]  /*1ea30*/  @!P2 BRA `(.L_x_2552) ;  /* 0x000000000004a947 */ /* 0x000fea0003800000 */
[----:B------:R-:W-:Y:S01]  /*1ea40*/  BPT.TRAP 0x1 ;  /* 0x000000040000795c */ /* 0x000fe20000300000 */
.L_x_2552:
[----:B-1----:R-:W2:Y:S04]  /*1ea50*/  LDL R3, [R1] ;  /* 0x0000000001037983 */ /* 0x002ea80000100800 */
[----:B------:R-:W3:Y:S01]  /*1ea60*/  LDL.LU R7, [R1+0x8] ;  /* 0x0000080001077983 */ /* 0x000ee20000300800 */
[----:B------:R-:W-:-:S05]  /*1ea70*/  IADD3 R2, R0, 0x28840, RZ ;  /* 0x0002884000027810 */ /* 0x000fca0007ffe0ff */
[C---:B--2---:R-:W-:Y:S02]  /*1ea80*/  IMAD R6, R3.reuse, 0x8, R2 ;  /* 0x0000000803067824 */ /* 0x044fe400078e0202 */
[----:B------:R-:W-:Y:S01]  /*1ea90*/  VIADD R3, R3, 0x1 ;  /* 0x0000000103037836 */ /* 0x000fe20000000000 */
[----:B---3--:R-:W-:-:S04]  /*1eaa0*/  SHF.L.U32 R5, R7, 0x1f, RZ ;  /* 0x0000001f07057819 */ /* 0x008fc800000006ff */
        /* <DEDUP_REMOVED lines=8> */
.L_x_2722:
[----:B------:R-:W2:Y:S02]  /*1eb30*/  SYNCS.PHASECHK.TRANS64.TRYWAIT P0, [R7+URZ], R2 ;  /* 0x00000002070075a7 */ /* 0x000ea4000800017f */
[----:B--2---:R-:W-:Y:S05]  /*1eb40*/  @!P0 BRA `(.L_x_2554) ;  /* 0x0000002800f88947 */ /* 0x004fea0003800000 */
.L_x_2723:
[----:B------:R-:W-:Y:S05]  /*1eb50*/  @!P2 BRA `(.L_x_2555) ;  /* 0x000000000004a947 */ /* 0x000fea0003800000 */
[----:B------:R-:W-:Y:S01]  /*1eb60*/  BPT.TRAP 0x1 ;  /* 0x000000040000795c */ /* 0x000fe20000300000 */
.L_x_2555:
[----:B------:R-:W3:Y:S01]  /*1eb70*/  LDL.LU R4, [R1] ;  /* 0x0000000001047983 */ /* 0x000ee20000300800 */
[----:B------:R-:W-:-:S04]  /*1eb80*/  VIADD R0, R0, 0x28860 ;  /* 0x0002886000007836 */ /* 0x000fc80000000000 */
[----:B---3--:R-:W-:-:S04]  /*1eb90*/  IMAD R4, R4, 0x8, R0 ;  /* 0x0000000804047824 */ /* 0x008fc800078e0200 */
[----:B------:R-:W3:Y:S02]  /*1eba0*/  SYNCS.PHASECHK.TRANS64.TRYWAIT P0, [R4+URZ], R5 ;  /* 0x00000005040075a7 */ /* 0x000ee4000800017f */
[----:B---3--:R-:W-:Y:S05]  /*1ebb0*/  @!P0 BRA `(.L_x_2556) ;  /* 0x0000002800f08947 */ /* 0x008fea0003800000 */
.L_x_2724:
[----:B------:R-:W-:-:S07]  /*1ebc0*/  LEA R3, R3, R0, 0x3 ;  /* 0x0000000003037211 */ /* 0x000fce00078e18ff */
.L_x_2557:
[----:B----4-:R4:W0:Y:S02]  /*1ebd0*/  SYNCS.PHASECHK.TRANS64.TRYWAIT P0, [R3+URZ], R2 ;  /* 0x00000002030075a7 */ /* 0x010824000800017f */
[----:B0-----:R-:W-:Y:S05]  /*1ebe0*/  @!P0 NANOSLEEP.SYNCS 0x989680 ;  /* 0x009896800000895d */ /* 0x001fea0003900000 */
[----:B------:R-:W0:Y:S02]  /*1ebf0*/  @!P0 SYNCS.PHASECHK.TRANS64 P0, [R3+URZ], R2 ;  /* 0x00000002030085a7 */ /* 0x000e24000800007f */
[----:B0-----:R-:W-:Y:S05]  /*1ec00*/  @!P0 BRA `(.L_x_2557) ;  /* 0xfffffffc00f08947 */ /* 0x001fea000383ffff */
.L_x_2233:
[----:B------:R-:W-:Y:S05]  /*1ec10*/  BSYNC B7 ;  /* 0x0000000000077941 */ /* 0x000fea0003800000 */
.L_x_2230:
[----:B------:R-:W-:Y:S05]  /*1ec20*/  EXIT ;  /* 0x000000000000794d */ /* 0x000fea0003800000 */
.L_x_2255:
[----:B0-----:R0:W1:Y:S02]  /*1ec30*/  SYNCS.PHASECHK.TRANS64.TRYWAIT P6, [R105+URZ+0x28890], R122 ;  /* 0x0288907a690075a7 */ /* 0x00106400080c017f */
[----:B-1----:R-:W-:Y:S05]  /*1ec40*/  @!P6 NANOSLEEP.SYNCS 0x989680 ;  /* 0x009896800000e95d */ /* 0x002fea0003900000 */
[----:B------:R-:W1:Y:S02]  /*1ec50*/  @!P6 SYNCS.PHASECHK.TRANS64 P6, [R105+URZ+0x28890], R122 ;  /* 0x0288907a6900e5a7 */ /* 0x000e6400080c007f */
[----:B-1----:R-:W-:Y:S05]  /*1ec60*/  @!P6 BRA `(.L_x_2255) ;  /* 0xfffffffc00f0e947 */ /* 0x002fea000383ffff */
[----:B------:R-:W-:Y:S05]  /*1ec70*/  BRA `(.L_x_2558) ;  /* 0xfffffe4000f87947 */ /* 0x000fea000383ffff */
.L_x_2291:
[----:B0-----:R0:W1:Y:S02]  /*1ec80*/  SYNCS.PHASECHK.TRANS64.TRYWAIT P4, [R105+URZ+0x28890], R122 ;  /* 0x0288907a690075a7 */ /* 0x001064000808017f */
[----:B-1----:R-:W-:Y:S05]  /*1ec90*/  @!P4 NANOSLEEP.SYNCS 0x989680 ;  /* 0x009896800000c95d */ /* 0x002fea0003900000 */
[----:B------:R-:W1:Y:S02]  /*1eca0*/  @!P4 SYNCS.PHASECHK.TRANS64 P4, [R105+URZ+0x28890], R122 ;  /* 0x0288907a6900c5a7 */ /* 0x000e64000808007f */
[----:B-1----:R-:W-:Y:S05]  /*1ecb0*/  @!P4 BRA `(.L_x_2291) ;  /* 0xfffffffc00f0c947 */ /* 0x002fea000383ffff */
[----:B------:R-:W-:Y:S05]  /*1ecc0*/  BRA `(.L_x_2559) ;  /* 0xfffffe6800447947 */ /* 0x000fea000383ffff */
.L_x_2308:
[----:B0-----:R0:W1:Y:S02]  /*1ecd0*/  SYNCS.PHASECHK.TRANS64.TRYWAIT P3, [R105+URZ+0x28890], R122 ;  /* 0x0288907a690075a7 */ /* 0x001064000806017f */
[----:B-1----:R-:W-:Y:S05]  /*1ece0*/  @!P3 NANOSLEEP.SYNCS 0x989680 ;  /* 0x009896800000b95d */ /* 0x002fea0003900000 */
[----:B------:R-:W1:Y:S02]  /*1ecf0*/  @!P3 SYNCS.PHASECHK.TRANS64 P3, [R105+URZ+0x28890], R122 ;  /* 0x0288907a6900b5a7 */ /* 0x000e64000806007f */
[----:B-1----:R-:W-:Y:S05]  /*1ed00*/  @!P3 BRA `(.L_x_2308) ;  /* 0xfffffffc00f0b947 */ /* 0x002fea000383ffff */
[----:B------:R-:W-:Y:S05]  /*1ed10*/  BRA `(.L_x_2560) ;  /* 0xfffffe8800687947 */ /* 0x000fea000383ffff */
.L_x_2318:
[----:B--2---:R2:W3:Y:S02]  /*1ed20*/  SYNCS.PHASECHK.TRANS64.TRYWAIT P0, [R105+URZ+0x288b0], R122 ;  /* 0x0288b07a690075a7 */ /* 0x0044e4000800017f */
[----:B---3--:R-:W-:Y:S05]  /*1ed30*/  @!P0 NANOSLEEP.SYNCS 0x989680 ;  /* 0x009896800000895d */ /* 0x008fea0003900000 */
[----:B------:R-:W3:Y:S02]  /*1ed40*/  @!P0 SYNCS.PHASECHK.TRANS64 P0, [R105+URZ+0x288b0], R122 ;  /* 0x0288b07a690085a7 */ /* 0x000ee4000800007f */
[----:B---3--:R-:W-:Y:S05]  /*1ed50*/  @!P0 BRA `(.L_x_2318) ;  /* 0xfffffffc00f08947 */ /* 0x008fea000383ffff */
[----:B------:R-:W-:Y:S05]  /*1ed60*/  BRA `(.L_x_2561) ;  /* 0xfffffe9000047947 */ /* 0x000fea000383ffff */
.L_x_2330:
[----:B------:R-:W-:Y:S01]  /*1ed70*/  BSSY B0, `(.L_x_2562) ;  /* 0x0000008000007945 */ /* 0x000fe20003800000 */
[----:B------:R-:W-:Y:S01]  /*1ed80*/  IMAD.MOV.U32 R13, RZ, RZ, R231 ;  /* 0x000000ffff0d7224 */ /* 0x000fe200078e00e7 */
[----:B------:R-:W-:Y:S01]  /*1ed90*/  MOV R11, 0x1f ;  /* 0x0000001f000b7802 */ /* 0x000fe20000000f00 */
[----:B------:R-:W-:Y:S02]  /*1eda0*/  IMAD.MOV.U32 R12, RZ, RZ, RZ ;  /* 0x000000ffff0c7224 */ /* 0x000fe400078e00ff */
[----:B------:R-:W-:-:S07]  /*1edb0*/  IMAD.MOV.U32 R15, RZ, RZ, -0x1 ;  /* 0xffffffffff0f7424 */ /* 0x000fce00078e00ff */
[----:B0----5:R-:W-:Y:S05]  /*1edc0*/  WARPSYNC.COLLECTIVE R15, `(.L_x_2563) ;  /* 0x000000000f087348 */ /* 0x021fea0003c00000 */
[----:B------:R1:W2:Y:S02]  /*1edd0*/  SHFL.IDX P6, R14, R13, R12, R11 ;  /* 0x0000000c0d0e7389 */ /* 0x0002a400000c000b */
[----:B012--5:R-:W-:Y:S01]  /*1ede0*/  ENDCOLLECTIVE ;  /* 0x000000000000791b */ /* 0x027fe20003800000 */
.L_x_2563:
[----:B------:R-:W-:Y:S05]  /*1edf0*/  BSYNC B0 ;  /* 0x0000000000007941 */ /* 0x000fea0003800000 */
.L_x_2562:
[----:B------:R-:W-:Y:S01]  /*1ee00*/  IMAD.MOV.U32 R192, RZ, RZ, R14 ;  /* 0x000000ffffc07224 */ /* 0x000fe200078e000e */
[----:B------:R-:W-:Y:S06]  /*1ee10*/  BRA `(.L_x_2564) ;  /* 0xfffffe98002c7947 */ /* 0x000fec000383ffff */
.L_x_2348:
[----:B------:R-:W-:Y:S01]  /*1ee20*/  BSSY B1, `(.L_x_2565) ;  /* 0x0000008000017945 */ /* 0x000fe20003800000 */
[----:B------:R-:W-:Y:S01]  /*1ee30*/  MOV R13, R5 ;  /* 0x00000005000d7202 */ /* 0x000fe20000000f00 */
[----:B------:R-:W-:Y:S01]  /*1ee40*/  IMAD.MOV.U32 R12, RZ, RZ, RZ ;  /* 0x000000ffff0c7224 */ /* 0x000fe200078e00ff */
[----:B------:R-:W-:Y:S01]  /*1ee50*/  MOV R15, 0xffffffff ;  /* 0xffffffff000f7802 */ /* 0x000fe20000000f00 */
[----:B------:R-:W-:-:S07]  /*1ee60*/  IMAD.MOV.U32 R11, RZ, RZ, 0x181f ;  /* 0x0000181fff0b7424 */ /* 0x000fce00078e00ff */
[----:B012--5:R-:W-:Y:S05]  /*1ee70*/  WARPSYNC.COLLECTIVE R15, `(.L_x_2566) ;  /* 0x000000000f087348 */ /* 0x027fea0003c00000 */
[----:B------:R3:W4:Y:S02]  /*1ee80*/  SHFL.IDX P6, R14, R13, R12, R11 ;  /* 0x0000000c0d0e7389 */ /* 0x00072400000c000b */
[----:B012345:R-:W-:Y:S01]  /*1ee90*/  ENDCOLLECTIVE ;  /* 0x000000000000791b */ /* 0x03ffe20003800000 */
.L_x_2566:
[----:B------:R-:W-:Y:S05]  /*1eea0*/  BSYNC B1 ;  /* 0x0000000000017941 */ /* 0x000fea0003800000 */
.L_x_2565:
[----:B------:R-:W-:Y:S05]  /*1eeb0*/  BRA `(.L_x_2567) ;  /* 0xfffffea800a87947 */ /* 0x000fea000383ffff */
.L_x_2349:
[----:B------:R-:W-:Y:S01]  /*1eec0*/  BSSY B1, `(.L_x_2568) ;  /* 0x0000008000017945 */ /* 0x000fe20003800000 */
[----:B------:R-:W-:Y:S01]  /*1eed0*/  IMAD.MOV.U32 R13, RZ, RZ, R4 ;  /* 0x000000ffff0d7224 */ /* 0x000fe200078e0004 */
[----:B------:R-:W-:Y:S01]  /*1eee0*/  MOV R11, 0x181f ;  /* 0x0000181f000b7802 */ /* 0x000fe20000000f00 */
[----:B------:R-:W-:Y:S02]  /*1eef0*/  IMAD.MOV.U32 R12, RZ, RZ, RZ ;  /* 0x000000ffff0c7224 */ /* 0x000fe400078e00ff */
[----:B------:R-:W-:-:S07]  /*1ef00*/  IMAD.MOV.U32 R15, RZ, RZ, -0x1 ;  /* 0xffffffffff0f7424 */ /* 0x000fce00078e00ff */
[----:B012--5:R-:W-:Y:S05]  /*1ef10*/  WARPSYNC.COLLECTIVE R15, `(.L_x_2569) ;  /* 0x000000000f087348 */ /* 0x027fea0003c00000 */
[----:B------:R3:W4:Y:S02]  /*1ef20*/  SHFL.IDX P6, R14, R13, R12, R11 ;  /* 0x0000000c0d0e7389 */ /* 0x00072400000c000b */
[----:B012345:R-:W-:Y:S01]  /*1ef30*/  ENDCOLLECTIVE ;  /* 0x000000000000791b */ /* 0x03ffe20003800000 */
.L_x_2569:
[----:B------:R-:W-:Y:S05]  /*1ef40*/  BSYNC B1 ;  /* 0x0000000000017941 */ /* 0x000fea0003800000 */
.L_x_2568:
[----:B------:R-:W-:Y:S05]  /*1ef50*/  BRA `(.L_x_2570) ;  /* 0xfffffea800887947 */ /* 0x000fea000383ffff */
.L_x_2350:
[----:B------:R-:W-:Y:S01]  /*1ef60*/  BSSY B1, `(.L_x_2571) ;  /* 0x0000008000017945 */ /* 0x000fe20003800000 */
[----:B------:R-:W-:Y:S01]  /*1ef70*/  IMAD.MOV.U32 R13, RZ, RZ, R3 ;  /* 0x000000ffff0d7224 */ /* 0x000fe200078e0003 */
[----:B------:R-:W-:Y:S01]  /*1ef80*/  MOV R12, RZ ;  /* 0x000000ff000c7202 */ /* 0x000fe20000000f00 */
[----:B------:R-:W-:Y:S02]  /*1ef90*/  IMAD.MOV.U32 R11, RZ, RZ, 0x181f ;  /* 0x0000181fff0b7424 */ /* 0x000fe400078e00ff */
[----:B------:R-:W-:-:S07]  /*1efa0*/  IMAD.MOV.U32 R15, RZ, RZ, -0x1 ;  /* 0xffffffffff0f7424 */ /* 0x000fce00078e00ff */
[----:B012--5:R-:W-:Y:S05]  /*1efb0*/  WARPSYNC.COLLECTIVE R15, `(.L_x_2572) ;  /* 0x000000000f087348 */ /* 0x027fea0003c00000 */
[----:B------:R3:W4:Y:S02]  /*1efc0*/  SHFL.IDX P6, R14, R13, R12, R11 ;  /* 0x0000000c0d0e7389 */ /* 0x00072400000c000b */
[----:B012345:R-:W-:Y:S01]  /*1efd0*/  ENDCOLLECTIVE ;  /* 0x000000000000791b */ /* 0x03ffe20003800000 */
.L_x_2572:
[----:B------:R-:W-:Y:S05]  /*1efe0*/  BSYNC B1 ;  /* 0x0000000000017941 */ /* 0x000fea0003800000 */
.L_x_2571:
[----:B------:R-:W-:Y:S05]  /*1eff0*/  BRA `(.L_x_2573) ;  /* 0xfffffea800687947 */ /* 0x000fea000383ffff */
.L_x_2351:
        /* <DEDUP_REMOVED lines=8> */
.L_x_2575:
[----:B------:R-:W-:Y:S05]  /*1f080*/  BSYNC B1 ;  /* 0x0000000000017941 */ /* 0x000fea0003800000 */
.L_x_2574:
[----:B------:R-:W-:Y:S05]  /*1f090*/  BRA `(.L_x_2576) ;  /* 0xfffffea800487947 */ /* 0x000fea000383ffff */
.L_x_2352:
[----:B------:R-:W-:Y:S01]  /*1f0a0*/  BSSY B1, `(.L_x_2577) ;  /* 0x0000008000017945 */ /* 0x000fe20003800000 */
[----:B------:R-:W-:Y:S01]  /*1f0b0*/  IMAD.MOV.U32 R13, RZ, RZ, R5 ;  /* 0x000000ffff0d7224 */ /* 0x000fe200078e0005 */
[----:B------:R-:W-:Y:S01]  /*1f0c0*/  MOV R11, 0x181f ;  /* 0x0000181f000b7802 */ /* 0x000fe20000000f00 */
[----:B------:R-:W-:Y:S02]  /*1f0d0*/  IMAD.MOV.U32 R12, RZ, RZ, 0x1 ;  /* 0x00000001ff0c7424 */ /* 0x000fe400078e00ff */
[----:B------:R-:W-:-:S07]  /*1f0e0*/  IMAD.MOV.U32 R15, RZ, RZ, -0x1 ;  /* 0xffffffffff0f7424 */ /* 0x000fce00078e00ff */
[----:B012--5:R-:W-:Y:S05]  /*1f0f0*/  WARPSYNC.COLLECTIVE R15, `(.L_x_2578) ;  /* 0x000000000f087348 */ /* 0x027fea0003c00000 */
[----:B------:R3:W4:Y:S02]  /*1f100*/  SHFL.IDX P6, R14, R13, R12, R11 ;  /* 0x0000000c0d0e7389 */ /* 0x00072400000c000b */
[----:B012345:R-:W-:Y:S01]  /*1f110*/  ENDCOLLECTIVE ;  /* 0x000000000000791b */ /* 0x03ffe20003800000 */
.L_x_2578:
[----:B------:R-:W-:Y:S05]  /*1f120*/  BSYNC B1 ;  /* 0x0000000000017941 */ /* 0x000fea0003800000 */
.L_x_2577:
[----:B------:R-:W-:Y:S05]  /*1f130*/  BRA `(.L_x_2579) ;  /* 0xfffffea800287947 */ /* 0x000fea000383ffff */
.L_x_2353:
        /* <DEDUP_REMOVED lines=8> */
.L_x_2581:
[----:B------:R-:W-:Y:S05]  /*1f1c0*/  BSYNC B1 ;  /* 0x0000000000017941 */ /* 0x000fea0003800000 */
.L_x_2580:
[----:B------:R-:W-:Y:S05]  /*1f1d0*/  BRA `(.L_x_2582) ;  /* 0xfffffea800087947 */ /* 0x000fea000383ffff */
.L_x_2354:
[----:B------:R-:W-:Y:S01]  /*1f1e0*/  BSSY B1, `(.L_x_2583) ;  /* 0x0000008000017945 */ /* 0x000fe20003800000 */
[----:B------:R-:W-:Y:S01]  /*1f1f0*/  MOV R13, R3 ;  /* 0x00000003000d7202 */ /* 0x000fe20000000f00 */
[----:B------:R-:W-:Y:S01]  /*1f200*/  IMAD.MOV.U32 R12, RZ, RZ, 0x1 ;  /* 0x00000001ff0c7424 */ /* 0x000fe200078e00ff */
[----:B------:R-:W-:Y:S01]  /*1f210*/  MOV R15, 0xffffffff ;  /* 0xffffffff000f7802 */ /* 0x000fe20000000f00 */
[----:B------:R-:W-:-:S07]  /*1f220*/  IMAD.MOV.U32 R11, RZ, RZ, 0x181f ;  /* 0x0000181fff0b7424 */ /* 0x000fce00078e00ff */
[----:B012--5:R-:W-:Y:S05]  /*1f230*/  WARPSYNC.COLLECTIVE R15, `(.L_x_2584) ;  /* 0x000000000f087348 */ /* 0x027fea0003c00000 */
[----:B------:R3:W4:Y:S02]  /*1f240*/  SHFL.IDX P6, R14, R13, R12, R11 ;  /* 0x0000000c0d0e7389 */ /* 0x00072400000c000b */
[----:B012345:R-:W-:Y:S01]  /*1f250*/  ENDCOLLECTIVE ;  /* 0x000000000000791b */ /* 0x03ffe20003800000 */
.L_x_2584:
[----:B------:R-:W-:Y:S05]  /*1f260*/  BSYNC B1 ;  /* 0x0000000000017941 */ /* 0x000fea0003800000 */
.L_x_2583:
[----:B------:R-:W-:Y:S05]  /*1f270*/  BRA `(.L_x_2585) ;  /* 0xfffffea400e87947 */ /* 0x000fea000383ffff */
.L_x_2355:
        /* <DEDUP_REMOVED lines=8> */
.L_x_2587:
[----:B------:R-:W-:Y:S05]  /*1f300*/  BSYNC B1 ;  /* 0x0000000000017941 */ /* 0x000fea0003800000 */
.L_x_2586:
[----:B------:R-:W-:Y:S05]  /*1f310*/  BRA `(.L_x_2588) ;  /* 0xfffffea400c87947 */ /* 0x000fea000383ffff */
.L_x_2356:
        /* <DEDUP_REMOVED lines=8> */
.L_x_2590:
[----:B------:R-:W-:Y:S05]  /*1f3a0*/  BSYNC B1 ;  /* 0x0000000000017941 */ /* 0x000fea0003800000 */
.L_x_2589:
[----:B------:R-:W-:Y:S05]  /*1f3b0*/  BRA `(.L_x_2591) ;  /* 0xfffffea400a87947 */ /* 0x000fea000383ffff */
.L_x_2357:
        /* <DEDUP_REMOVED lines=8> */
.L_x_2593:
[----:B------:R-:W-:Y:S05]  /*1f440*/  BSYNC B1 ;  /* 0x0000000000017941 */ /* 0x000fea0003800000 */
.L_x_2592:
[----:B------:R-:W-:Y:S05]  /*1f450*/  BRA `(.L_x_2594) ;  /* 0xfffffea400887947 */ /* 0x000fea000383ffff */
.L_x_2358:
        /* <DEDUP_REMOVED lines=8> */
.L_x_2596:
[----:B------:R-:W-:Y:S05]  /*1f4e0*/  BSYNC B1 ;  /* 0x0000000000017941 */ /* 0x000fea0003800000 */
.L_x_2595:
[----:B------:R-:W-:Y:S05]  /*1f4f0*/  BRA `(.L_x_2597) ;  /* 0xfffffea400687947 */ /* 0x000fea000383ffff */
.L_x_2359:
        /* <DEDUP_REMOVED lines=8> */
.L_x_2599:
[----:B------:R-:W-:Y:S05]  /*1f580*/  BSYNC B1 ;  /* 0x0000000000017941 */ /* 0x000fea0003800000 */
.L_x_2598:
[----:B------:R-:W-:Y:S05]  /*1f590*/  BRA `(.L_x_2600) ;  /* 0xfffffea400487947 */ /* 0x000fea000383ffff */
.L_x_2360:
        /* <DEDUP_REMOVED lines=8> */
.L_x_2602:
[----:B------:R-:W-:Y:S05]  /*1f620*/  BSYNC B1 ;  /* 0x0000000000017941 */ /* 0x000fea0003800000 */
.L_x_2601:
[----:B------:R-:W-:Y:S05]  /*1f630*/  BRA `(.L_x_2603) ;  /* 0xfffffea400287947 */ /* 0x000fea000383ffff */
.L_x_2361:
        /* <DEDUP_REMOVED lines=8> */
.L_x_2605:
[----:B------:R-:W-:Y:S05]  /*1f6c0*/  BSYNC B1 ;  /* 0x0000000000017941 */ /* 0x000fea0003800000 */
.L_x_2604:
[----:B------:R-:W-:Y:S05]  /*1f6d0*/  BRA `(.L_x_2606) ;  /* 0xfffffea4000c7947 */ /* 0x000fea000383ffff */
.L_x_2362:
        /* <DEDUP_REMOVED lines=8> */
.L_x_2608:
[----:B------:R-:W-:Y:S05]  /*1f760*/  BSYNC B1 ;  /* 0x0000000000017941 */ /* 0x000fea0003800000 */
.L_x_2607:
[----:B------:R-:W-:Y:S05]  /*1f770*/  BRA `(.L_x_2609) ;  /* 0xfffffea000f07947 */ /* 0x000fea000383ffff */
.L_x_2363:
        /* <DEDUP_REMOVED lines=8> */
.L_x_2611:
[----:B------:R-:W-:Y:S05]  /*1f800*/  BSYNC B1 ;  /* 0x0000000000017941 */ /* 0x000fea0003800000 */
.L_x_2610:
[----:B------:R-:W-:Y:S05]  /*1f810*/  BRA `(.L_x_2612) ;  /* 0xfffffea000d47947 */ /* 0x000fea000383ffff */
.L_x_2365:
[----:B---3--:R3:W4:Y:S02]  /*1f820*/  SYNCS.PHASECHK.TRANS64.TRYWAIT P4, [R2+URZ+0x28800], R3 ;  /* 0x02880003020075a7 */ /* 0x008724000808017f */
[----:B----4-:R-:W-:Y:S05]  /*1f830*/  @!P4 NANOSLEEP.SYNCS 0x989680 ;  /* 0x009896800000c95d */ /* 0x010fea0003900000 */
[----:B------:R-:W4:Y:S02]  /*1f840*/  @!P4 SYNCS.PHASECHK.TRANS64 P4, [R2+URZ+0x28800], R3 ;  /* 0x028800030200c5a7 */ /* 0x000f24000808007f */
[----:B----4-:R-:W-:Y:S05]  /*1f850*/  @!P4 BRA `(.L_x_2365) ;  /* 0xfffffffc00f0c947 */ /* 0x010fea000383ffff */
[----:B------:R-:W-:Y:S05]  /*1f860*/  BRA `(.L_x_2613) ;  /* 0xfffffea400387947 */ /* 0x000fea000383ffff */
.L_x_2381:
        /* <DEDUP_REMOVED lines=8> */
.L_x_2615:
[----:B------:R-:W-:Y:S05]  /*1f8f0*/  BSYNC B1 ;  /* 0x0000000000017941 */ /* 0x000fea0003800000 */
.L_x_2614:
[----:B------:R-:W-:Y:S05]  /*1f900*/  BRA `(.L_x_2616) ;  /* 0xfffffec000b07947 */ /* 0x000fea000383ffff */
.L_x_2382:
        /* <DEDUP_REMOVED lines=8> */
.L_x_2618:
[----:B------:R-:W-:Y:S05]  /*1f990*/  BSYNC B1 ;  /* 0x0000000000017941 */ /* 0x000fea0003800000 */
.L_x_2617:
[----:B------:R-:W-:Y:S05]  /*1f9a0*/  BRA `(.L_x_2619) ;  /* 0xfffffec000907947 */ /* 0x000fea000383ffff */
.L_x_2383:
[----:B------:R-:W-:Y:S01]  /*1f9b0*/  BSSY B1, `(.L_x_2620) ;  /* 0x0000008000017945 */ /* 0x000fe20003800000 */
[----:B------:R-:W-:Y:S01]  /*1f9c0*/  MOV R13, R3 ;  /* 0x00000003000d7202 */ /* 0x000fe20000000f00 */
[----:B------:R-:W-:Y:S01]  /*1f9d0*/  IMAD.MOV.U32 R12, RZ, RZ, RZ ;  /* 0x000000ffff0c7224 */ /* 0x000fe200078e00ff */
[----:B------:R-:W-:Y:S01]  /*1f9e0*/  MOV R15, 0xffffffff ;  /* 0xffffffff000f7802 */ /* 0x000fe20000000f00 */
[----:B------:R-:W-:-:S07]  /*1f9f0*/  IMAD.MOV.U32 R11, RZ, RZ, 0x181f ;  /* 0x0000181fff0b7424 */ /* 0x000fce00078e00ff */
[----:B0----5:R-:W-:Y:S05]  /*1fa00*/  WARPSYNC.COLLECTIVE R15, `(.L_x_2621) ;  /* 0x000000000f087348 */ /* 0x021fea0003c00000 */
[----:B------:R1:W2:Y:S02]  /*1fa10*/  SHFL.IDX P6, R14, R13, R12, R11 ;  /* 0x0000000c0d0e7389 */ /* 0x0002a400000c000b */
[----:B012--5:R-:W-:Y:S01]  /*1fa20*/  ENDCOLLECTIVE ;  /* 0x000000000000791b */ /* 0x027fe20003800000 */
.L_x_2621:
[----:B------:R-:W-:Y:S05]  /*1fa30*/  BSYNC B1 ;  /* 0x0000000000017941 */ /* 0x000fea0003800000 */
.L_x_2620:
[----:B------:R-:W-:Y:S05]  /*1fa40*/  BRA `(.L_x_2622) ;  /* 0xfffffec000707947 */ /* 0x000fea000383ffff */
.L_x_2384:
        /* <DEDUP_REMOVED lines=8> */
.L_x_2624:
[----:B------:R-:W-:Y:S05]  /*1fad0*/  BSYNC B1 ;  /* 0x0000000000017941 */ /* 0x000fea0003800000 */
.L_x_2623:
[----:B------:R-:W-:Y:S05]  /*1fae0*/  BRA `(.L_x_2625) ;  /* 0xfffffec000507947 */ /* 0x000fea000383ffff */
.L_x_2385:
        /* <DEDUP_REMOVED lines=8> */
.L_x_2627:
[----:B------:R-:W-:Y:S05]  /*1fb70*/  BSYNC B1 ;  /* 0x0000000000017941 */ /* 0x000fea0003800000 */
.L_x_2626:
[----:B------:R-:W-:Y:S05]  /*1fb80*/  BRA `(.L_x_2628) ;  /* 0xfffffec000307947 */ /* 0x000fea000383ffff */
.L_x_2386:
[----:B------:R-:W-:Y:S01]  /*1fb90*/  BSSY B1, `(.L_x_2629) ;  /* 0x0000008000017945 */ /* 0x000fe20003800000 */
[----:B------:R-:W-:Y:S01]  /*1fba0*/  MOV R13, R8 ;  /* 0x00000008000d7202 */ /* 0x000fe20000000f00 */
[----:B------:R-:W-:Y:S01]  /*1fbb0*/  IMAD.MOV.U32 R12, RZ, RZ, 0x1 ;  /* 0x00000001ff0c7424 */ /* 0x000fe200078e00ff */
[----:B------:R-:W-:Y:S01]  /*1fbc0*/  MOV R15, 0xffffffff ;  /* 0xffffffff000f7802 */ /* 0x000fe20000000f00 */
[----:B------:R-:W-:-:S07]  /*1fbd0*/  IMAD.MOV.U32 R11, RZ, RZ, 0x181f ;  /* 0x0000181fff0b7424 */ /* 0x000fce00078e00ff */
[----:B0----5:R-:W-:Y:S05]  /*1fbe0*/  WARPSYNC.COLLECTIVE R15, `(.L_x_2630) ;  /* 0x000000000f087348 */ /* 0x021fea0003c00000 */
[----:B------:R1:W2:Y:S02]  /*1fbf0*/  SHFL.IDX P6, R14, R13, R12, R11 ;  /* 0x0000000c0d0e7389 */ /* 0x0002a400000c000b */
[----:B012--5:R-:W-:Y:S01]  /*1fc00*/  ENDCOLLECTIVE ;  /* 0x000000000000791b */ /* 0x027fe20003800000 */
.L_x_2630:
[----:B------:R-:W-:Y:S05]  /*1fc10*/  BSYNC B1 ;  /* 0x0000000000017941 */ /* 0x000fea0003800000 */
.L_x_2629:
[----:B------:R-:W-:Y:S05]  /*1fc20*/  BRA `(.L_x_2631) ;  /* 0xfffffec000107947 */ /* 0x000fea000383ffff */
.L_x_2387:
        /* <DEDUP_REMOVED lines=8> */
.L_x_2633:
[----:B------:R-:W-:Y:S05]  /*1fcb0*/  BSYNC B1 ;  /* 0x0000000000017941 */ /* 0x000fea0003800000 */
.L_x_2632:
[----:B------:R-:W-:Y:S05]  /*1fcc0*/  BRA `(.L_x_2634) ;  /* 0xfffffebc00f07947 */ /* 0x000fea000383ffff */
.L_x_2388:
        /* <DEDUP_REMOVED lines=8> */
.L_x_2636:
[----:B------:R-:W-:Y:S05]  /*1fd50*/  BSYNC B1 ;  /* 0x0000000000017941 */ /* 0x000fea0003800000 */
.L_x_2635:
[----:B------:R-:W-:Y:S05]  /*1fd60*/  BRA `(.L_x_2637) ;  /* 0xfffffebc00d07947 */ /* 0x000fea000383ffff */
.L_x_2389:
        /* <DEDUP_REMOVED lines=8> */
.L_x_2639:
[----:B------:R-:W-:Y:S05]  /*1fdf0*/  BSYNC B1 ;  /* 0x0000000000017941 */ /* 0x000fea0003800000 */
.L_x_2638:
[----:B------:R-:W-:Y:S05]  /*1fe00*/  BRA `(.L_x_2640) ;  /* 0xfffffebc00b07947 */ /* 0x000fea000383ffff */
.L_x_2390:
        /* <DEDUP_REMOVED lines=8> */
.L_x_2642:
[----:B------:R-:W-:Y:S05]  /*1fe90*/  BSYNC B1 ;  /* 0x0000000000017941 */ /* 0x000fea0003800000 */
.L_x_2641:
[----:B------:R-:W-:Y:S05]  /*1fea0*/  BRA `(.L_x_2643) ;  /* 0xfffffebc00907947 */ /* 0x000fea000383ffff */
.L_x_2391:
        /* <DEDUP_REMOVED lines=8> */
.L_x_2645:
[----:B------:R-:W-:Y:S05]  /*1ff30*/  BSYNC B1 ;  /* 0x0000000000017941 */ /* 0x000fea0003800000 */
.L_x_2644:
[----:B------:R-:W-:Y:S05]  /*1ff40*/  BRA `(.L_x_2646) ;  /* 0xfffffebc00707947 */ /* 0x000fea000383ffff */
.L_x_2392:
        /* <DEDUP_REMOVED lines=8> */
.L_x_2648:
[----:B------:R-:W-:Y:S05]  /*1ffd0*/  BSYNC B1 ;  /* 0x0000000000017941 */ /* 0x000fea0003800000 */
.L_x_2647:
[----:B------:R-:W-:Y:S05]  /*1ffe0*/  BRA `(.L_x_2649) ;  /* 0xfffffebc00507947 */ /* 0x000fea000383ffff */
.L_x_2393:
        /* <DEDUP_REMOVED lines=8> */
.L_x_2651:
[----:B------:R-:W-:Y:S05]  /*20070*/  BSYNC B1 ;  /* 0x0000000000017941 */ /* 0x000fea0003800000 */
.L_x_2650:
[----:B------:R-:W-:Y:S05]  /*20080*/  BRA `(.L_x_2652) ;  /* 0xfffffebc00307947 */ /* 0x000fea000383ffff */
.L_x_2394:
        /* <DEDUP_REMOVED lines=8> */
.L_x_2654:
[----:B------:R-:W-:Y:S05]  /*20110*/  BSYNC B1 ;  /* 0x0000000000017941 */ /* 0x000fea0003800000 */
.L_x_2653:
[----:B------:R-:W-:Y:S05]  /*20120*/  BRA `(.L_x_2655) ;  /* 0xfffffebc00107947 */ /* 0x000fea000383ffff */
.L_x_2395:
        /* <DEDUP_REMOVED lines=8> */
.L_x_2657:
[----:B------:R-:W-:Y:S05]  /*201b0*/  BSYNC B1 ;  /* 0x0000000000017941 */ /* 0x000fea0003800000 */
.L_x_2656:
[----:B------:R-:W-:Y:S05]  /*201c0*/  BRA `(.L_x_2658) ;  /* 0xfffffeb800f07947 */ /* 0x000fea000383ffff */
.L_x_2396:
        /* <DEDUP_REMOVED lines=8> */
.L_x_2660:
[----:B------:R-:W-:Y:S05]  /*20250*/  BSYNC B1 ;  /* 0x0000000000017941 */ /* 0x000fea0003800000 */
.L_x_2659:
[----:B------:R-:W-:Y:S05]  /*20260*/  BRA `(.L_x_2661) ;  /* 0xfffffeb800d07947 */ /* 0x000fea000383ffff */
.L_x_2398:
[----:B0-----:R0:W1:Y:S02]  /*20270*/  SYNCS.PHASECHK.TRANS64.TRYWAIT P4, [R2+URZ+0x28800], R9 ;  /* 0x02880009020075a7 */ /* 0x001064000808017f */
[----:B-1----:R-:W-:Y:S05]  /*20280*/  @!P4 NANOSLEEP.SYNCS 0x989680 ;  /* 0x009896800000c95d */ /* 0x002fea0003900000 */
[----:B------:R-:W1:Y:S02]  /*20290*/  @!P4 SYNCS.PHASECHK.TRANS64 P4, [R2+URZ+0x28800], R9 ;  /* 0x028800090200c5a7 */ /* 0x000e64000808007f */
[----:B-1----:R-:W-:Y:S05]  /*202a0*/  @!P4 BRA `(.L_x_2398) ;  /* 0xfffffffc00f0c947 */ /* 0x002fea000383ffff */
[----:B------:R-:W-:Y:S05]  /*202b0*/  BRA `(.L_x_2662) ;  /* 0xfffffebc00ac7947 */ /* 0x000fea000383ffff */
.L_x_2408:
[----:B-1----:R1:W2:Y:S02]  /*202c0*/  SYNCS.PHASECHK.TRANS64.TRYWAIT P2, [R0+URZ+0x28830], R3 ;  /* 0x02883003000075a7 */ /* 0x0022a4000804017f */
[----:B--2---:R-:W-:Y:S05]  /*202d0*/  @!P2 NANOSLEEP.SYNCS 0x989680 ;  /* 0x009896800000a95d */ /* 0x004fea0003900000 */
[----:B------:R-:W2:Y:S02]  /*202e0*/  @!P2 SYNCS.PHASECHK.TRANS64 P2, [R0+URZ+0x28830], R3 ;  /* 0x028830030000a5a7 */ /* 0x000ea4000804007f */
[----:B--2---:R-:W-:Y:S05]  /*202f0*/  @!P2 BRA `(.L_x_2408) ;  /* 0xfffffffc00f0a947 */ /* 0x004fea000383ffff */
[----:B------:R-:W-:Y:S05]  /*20300*/  BRA `(.L_x_2407) ;  /* 0xfffffed8000c7947 */ /* 0x000fea000383ffff */
.L_x_2414:
[----:B-1----:R1:W2:Y:S02]  /*20310*/  SYNCS.PHASECHK.TRANS64.TRYWAIT P3, [R6+URZ+0x28830], R7 ;  /* 0x02883007060075a7 */ /* 0x0022a4000806017f */
[----:B--2---:R-:W-:Y:S05]  /*20320*/  @!P3 NANOSLEEP.SYNCS 0x989680 ;  /* 0x009896800000b95d */ /* 0x004fea0003900000 */
[----:B------:R-:W2:Y:S02]  /*20330*/  @!P3 SYNCS.PHASECHK.TRANS64 P3, [R6+URZ+0x28830], R7 ;  /* 0x028830070600b5a7 */ /* 0x000ea4000806007f */
[----:B--2---:R-:W-:Y:S05]  /*20340*/  @!P3 BRA `(.L_x_2414) ;  /* 0xfffffffc00f0b947 */ /* 0x004fea000383ffff */
[----:B------:R-:W-:Y:S05]  /*20350*/  BRA `(.L_x_2413) ;  /* 0xffffff0800247947 */ /* 0x000fea000383ffff */
.L_x_2418:
[----:B-1----:R1:W2:Y:S02]  /*20360*/  SYNCS.PHASECHK.TRANS64.TRYWAIT P2, [R7+URZ+0x28850], R6 ;  /* 0x02885006070075a7 */ /* 0x0022a4000804017f */
[----:B--2---:R-:W-:Y:S05]  /*20370*/  @!P2 NANOSLEEP.SYNCS 0x989680 ;  /* 0x009896800000a95d */ /* 0x004fea0003900000 */
[----:B------:R-:W2:Y:S02]  /*20380*/  @!P2 SYNCS.PHASECHK.TRANS64 P2, [R7+URZ+0x28850], R6 ;  /* 0x028850060700a5a7 */ /* 0x000ea4000804007f */
[----:B--2---:R-:W-:Y:S05]  /*20390*/  @!P2 BRA `(.L_x_2418) ;  /* 0xfffffffc00f0a947 */ /* 0x004fea000383ffff */
[----:B------:R-:W-:Y:S05]  /*203a0*/  BRA `(.L_x_2415) ;  /* 0xffffff0c00347947 */ /* 0x000fea000383ffff */
.L_x_2425:
[----:B-1----:R1:W2:Y:S02]  /*203b0*/  SYNCS.PHASECHK.TRANS64.TRYWAIT P3, [R6+URZ+0x28830], R7 ;  /* 0x02883007060075a7 */ /* 0x0022a4000806017f */
[----:B--2---:R-:W-:Y:S05]  /*203c0*/  @!P3 NANOSLEEP.SYNCS 0x989680 ;  /* 0x009896800000b95d */ /* 0x004fea0003900000 */
[----:B------:R-:W2:Y:S02]  /*203d0*/  @!P3 SYNCS.PHASECHK.TRANS64 P3, [R6+URZ+0x28830], R7 ;  /* 0x028830070600b5a7 */ /* 0x000ea4000806007f */
[----:B--2---:R-:W-:Y:S05]  /*203e0*/  @!P3 BRA `(.L_x_2425) ;  /* 0xfffffffc00f0b947 */ /* 0x004fea000383ffff */
[----:B------:R-:W-:Y:S05]  /*203f0*/  BRA `(.L_x_2424) ;  /* 0xffffff3800bc7947 */ /* 0x000fea000383ffff */
.L_x_2429:
[----:B-1----:R1:W2:Y:S02]  /*20400*/  SYNCS.PHASECHK.TRANS64.TRYWAIT P2, [R7+URZ+0x28850], R6 ;  /* 0x02885006070075a7 */ /* 0x0022a4000804017f */
[----:B--2---:R-:W-:Y:S05]  /*20410*/  @!P2 NANOSLEEP.SYNCS 0x989680 ;  /* 0x009896800000a95d */ /* 0x004fea0003900000 */
[----:B------:R-:W2:Y:S02]  /*20420*/  @!P2 SYNCS.PHASECHK.TRANS64 P2, [R7+URZ+0x28850], R6 ;  /* 0x028850060700a5a7 */ /* 0x000ea4000804007f */
[----:B--2---:R-:W-:Y:S05]  /*20430*/  @!P2 BRA `(.L_x_2429) ;  /* 0xfffffffc00f0a947 */ /* 0x004fea000383ffff */
[----:B------:R-:W-:Y:S05]  /*20440*/  BRA `(.L_x_2426) ;  /* 0xffffff3c00cc7947 */ /* 0x000fea000383ffff */
.L_x_2434:
[----:B-1----:R1:W2:Y:S02]  /*20450*/  SYNCS.PHASECHK.TRANS64.TRYWAIT P0, [R11+URZ+0x28850], R4 ;  /* 0x028850040b0075a7 */ /* 0x0022a4000800017f */
[----:B--2---:R-:W-:Y:S05]  /*20460*/  @!P0 NANOSLEEP.SYNCS 0x989680 ;  /* 0x009896800000895d */ /* 0x004fea0003900000 */
[----:B------:R-:W2:Y:S02]  /*20470*/  @!P0 SYNCS.PHASECHK.TRANS64 P0, [R11+URZ+0x28850], R4 ;  /* 0x028850040b0085a7 */ /* 0x000ea4000800007f */
[----:B--2---:R-:W-:Y:S05]  /*20480*/  @!P0 BRA `(.L_x_2434) ;  /* 0xfffffffc00f08947 */ /* 0x004fea000383ffff */
[----:B------:R-:W-:Y:S05]  /*20490*/  BRA `(.L_x_2433) ;  /* 0xffffff6000fc7947 */ /* 0x000fea000383ffff */
.L_x_2468:
        /* <DEDUP_REMOVED lines=11> */
.L_x_2664:
[----:B------:R-:W-:Y:S05]  /*20550*/  BSYNC B1 ;  /* 0x0000000000017941 */ /* 0x000fea0003800000 */
.L_x_2663:
[----:B------:R-:W-:Y:S05]  /*20560*/  BRA `(.L_x_2665) ;  /* 0xffffff9c006c7947 */ /* 0x000fea000383ffff */
.L_x_2469:
[----:B------:R-:W-:Y:S01]  /*20570*/  BSSY B1, `(.L_x_2666) ;  /* 0x0000006000017945 */ /* 0x000fe20003800000 */
[----:B------:R-:W-:-:S07]  /*20580*/  MOV R15, 0xffffffff ;  /* 0xffffffff000f7802 */ /* 0x000fce0000000f00 */
[----:B------:R-:W-:Y:S05]  /*20590*/  WARPSYNC.COLLECTIVE R15, `(.L_x_2667) ;  /* 0x000000000f0c7348 */ /* 0x000fea0003c00000 */
[----:B------:R-:W-:Y:S02]  /*205a0*/  ELECT P6, UR62, PT ;  /* 0x00000000003e782f */ /* 0x000fe400038c0000 */
[----:B------:R-:W-:Y:S01]  /*205b0*/  MOV R14, UR62 ;  /* 0x0000003e000e7c02 */ /* 0x000fe20008000f00 */
[----:B------:R-:W-:Y:S10]  /*205c0*/  ENDCOLLECTIVE ;  /* 0x000000000000791b */ /* 0x000ff40003800000 */
.L_x_2667:
[----:B------:R-:W-:Y:S05]  /*205d0*/  BSYNC B1 ;  /* 0x0000000000017941 */ /* 0x000fea0003800000 */
.L_x_2666:
[----:B------:R-:W-:Y:S05]  /*205e0*/  BRA `(.L_x_2668) ;  /* 0xffffff9c00587947 */ /* 0x000fea000383ffff */
.L_x_2471:
[----:B0-----:R0:W1:Y:S02]  /*205f0*/  SYNCS.PHASECHK.TRANS64.TRYWAIT P0, [R9+URZ+0x28820], R5 ;  /* 0x02882005090075a7 */ /* 0x001064000800017f */
[----:B-1----:R-:W-:Y:S05]  /*20600*/  @!P0 NANOSLEEP.SYNCS 0x989680 ;  /* 0x009896800000895d */ /* 0x002fea0003900000 */
[----:B------:R-:W1:Y:S02]  /*20610*/  @!P0 SYNCS.PHASECHK.TRANS64 P0, [R9+URZ+0x28820], R5 ;  /* 0x02882005090085a7 */ /* 0x000e64000800007f */
[----:B-1----:R-:W-:Y:S05]  /*20620*/  @!P0 BRA `(.L_x_2471) ;  /* 0xfffffffc00f08947 */ /* 0x002fea000383ffff */
[----:B------:R-:W-:Y:S05]  /*20630*/  BRA `(.L_x_2669) ;  /* 0xffffff9c00747947 */ /* 0x000fea000383ffff */
.L_x_2474:
[----:B0-----:R0:W1:Y:S02]  /*20640*/  SYNCS.PHASECHK.TRANS64.TRYWAIT P0, [R5+URZ+0x288a0], R7 ;  /* 0x0288a007050075a7 */ /* 0x001064000800017f */
[----:B-1----:R-:W-:Y:S05]  /*20650*/  @!P0 NANOSLEEP.SYNCS 0x989680 ;  /* 0x009896800000895d */ /* 0x002fea0003900000 */
[----:B------:R-:W1:Y:S02]  /*20660*/  @!P0 SYNCS.PHASECHK.TRANS64 P0, [R5+URZ+0x288a0], R7 ;  /* 0x0288a007050085a7 */ /* 0x000e64000800007f */
[----:B-1----:R-:W-:Y:S05]  /*20670*/  @!P0 BRA `(.L_x_2474) ;  /* 0xfffffffc00f08947 */ /* 0x002fea000383ffff */
[----:B------:R-:W-:Y:S05]  /*20680*/  BRA `(.L_x_2670) ;  /* 0xffffff9c00847947 */ /* 0x000fea000383ffff */
.L_x_2476:
[----:B-1----:R1:W2:Y:S02]  /*20690*/  SYNCS.PHASECHK.TRANS64.TRYWAIT P0, [R5+URZ+0x288c0], R7 ;  /* 0x0288c007050075a7 */ /* 0x0022a4000800017f */
[----:B--2---:R-:W-:Y:S05]  /*206a0*/  @!P0 NANOSLEEP.SYNCS 0x989680 ;  /* 0x009896800000895d */ /* 0x004fea0003900000 */
[----:B------:R-:W2:Y:S02]  /*206b0*/  @!P0 SYNCS.PHASECHK.TRANS64 P0, [R5+URZ+0x288c0], R7 ;  /* 0x0288c007050085a7 */ /* 0x000ea4000800007f */
[----:B--2---:R-:W-:Y:S05]  /*206c0*/  @!P0 BRA `(.L_x_2476) ;  /* 0xfffffffc00f08947 */ /* 0x004fea000383ffff */
[----:B------:R-:W-:Y:S05]  /*206d0*/  BRA `(.L_x_2671) ;  /* 0xffffff9c00fc7947 */ /* 0x000fea000383ffff */
.L_x_2480:
[----:B0-----:R0:W1:Y:S02]  /*206e0*/  SYNCS.PHASECHK.TRANS64.TRYWAIT P0, [R6+URZ+0x288a0], R7 ;  /* 0x0288a007060075a7 */ /* 0x001064000800017f */
[----:B-1----:R-:W-:Y:S05]  /*206f0*/  @!P0 NANOSLEEP.SYNCS 0x989680 ;  /* 0x009896800000895d */ /* 0x002fea0003900000 */
[----:B------:R-:W1:Y:S02]  /*20700*/  @!P0 SYNCS.PHASECHK.TRANS64 P0, [R6+URZ+0x288a0], R7 ;  /* 0x0288a007060085a7 */ /* 0x000e64000800007f */
[----:B-1----:R-:W-:Y:S05]  /*20710*/  @!P0 BRA `(.L_x_2480) ;  /* 0xfffffffc00f08947 */ /* 0x002fea000383ffff */
[----:B------:R-:W-:Y:S05]  /*20720*/  BRA `(.L_x_2672) ;  /* 0xffffffa000c87947 */ /* 0x000fea000383ffff */
.L_x_2482:
[----:B-1----:R1:W2:Y:S02]  /*20730*/  SYNCS.PHASECHK.TRANS64.TRYWAIT P1, [R6+URZ+0x288c0], R7 ;  /* 0x0288c007060075a7 */ /* 0x0022a4000802017f */
[----:B--2---:R-:W-:Y:S05]  /*20740*/  @!P1 NANOSLEEP.SYNCS 0x989680 ;  /* 0x009896800000995d */ /* 0x004fea0003900000 */
[----:B------:R-:W2:Y:S02]  /*20750*/  @!P1 SYNCS.PHASECHK.TRANS64 P1, [R6+URZ+0x288c0], R7 ;  /* 0x0288c007060095a7 */ /* 0x000ea4000802007f */
[----:B--2---:R-:W-:Y:S05]  /*20760*/  @!P1 BRA `(.L_x_2482) ;  /* 0xfffffffc00f09947 */ /* 0x004fea000383ffff */
[----:B------:R-:W-:Y:S05]  /*20770*/  BRA `(.L_x_2673) ;  /* 0xffffffa400387947 */ /* 0x000fea000383ffff */
.L_x_2493:
        /* <DEDUP_REMOVED lines=11> */
.L_x_2675:
[----:B------:R-:W-:Y:S05]  /*20830*/  BSYNC B0 ;  /* 0x0000000000007941 */ /* 0x000fea0003800000 */
.L_x_2674:
[----:B------:R-:W-:Y:S05]  /*20840*/  BRA `(.L_x_2676) ;  /* 0xffffffac00f87947 */ /* 0x000fea000383ffff */
.L_x_2494:
[----:B------:R-:W-:Y:S01]  /*20850*/  BSSY B0, `(.L_x_2677) ;  /* 0x0000006000007945 */ /* 0x000fe20003800000 */
[----:B------:R-:W-:-:S07]  /*20860*/  IMAD.MOV.U32 R15, RZ, RZ, -0x1 ;  /* 0xffffffffff0f7424 */ /* 0x000fce00078e00ff */
[----:B------:R-:W-:Y:S05]  /*20870*/  WARPSYNC.COLLECTIVE R15, `(.L_x_2678) ;  /* 0x000000000f0c7348 */ /* 0x000fea0003c00000 */
[----:B------:R-:W-:Y:S02]  /*20880*/  ELECT P6, UR62, PT ;  /* 0x00000000003e782f */ /* 0x000fe400038c0000 */
[----:B------:R-:W-:Y:S01]  /*20890*/  MOV R14, UR62 ;  /* 0x0000003e000e7c02 */ /* 0x000fe20008000f00 */
[----:B------:R-:W-:Y:S10]  /*208a0*/  ENDCOLLECTIVE ;  /* 0x000000000000791b */ /* 0x000ff40003800000 */
.L_x_2678:
[----:B------:R-:W-:Y:S05]  /*208b0*/  BSYNC B0 ;  /* 0x0000000000007941 */ /* 0x000fea0003800000 */
.L_x_2677:
[----:B------:R-:W-:Y:S05]  /*208c0*/  BRA `(.L_x_2679) ;  /* 0xffffffac00e87947 */ /* 0x000fea000383ffff */
.L_x_2497:
[----:B0-----:R0:W1:Y:S02]  /*208d0*/  SYNCS.PHASECHK.TRANS64.TRYWAIT P0, [R7+URZ+0x28840], R10 ;  /* 0x0288400a070075a7 */ /* 0x001064000800017f */
[----:B-1----:R-:W-:Y:S05]  /*208e0*/  @!P0 NANOSLEEP.SYNCS 0x989680 ;  /* 0x009896800000895d */ /* 0x002fea0003900000 */
[----:B------:R-:W1:Y:S02]  /*208f0*/  @!P0 SYNCS.PHASECHK.TRANS64 P0, [R7+URZ+0x28840], R10 ;  /* 0x0288400a070085a7 */ /* 0x000e64000800007f */
[----:B-1----:R-:W-:Y:S05]  /*20900*/  @!P0 BRA `(.L_x_2497) ;  /* 0xfffffffc00f08947 */ /* 0x002fea000383ffff */
[----:B------:R-:W-:Y:S05]  /*20910*/  BRA `(.L_x_2680) ;  /* 0xffffffb0004c7947 */ /* 0x000fea000383ffff */
.L_x_2500:
        /* <DEDUP_REMOVED lines=8> */
.L_x_2508:
[----:B0-----:R0:W1:Y:S02]  /*209a0*/  SYNCS.PHASECHK.TRANS64.TRYWAIT P0, [R7+URZ+0x28840], R8 ;  /* 0x02884008070075a7 */ /* 0x001064000800017f */
[----:B-1----:R-:W-:Y:S05]  /*209b0*/  @!P0 NANOSLEEP.SYNCS 0x989680 ;  /* 0x009896800000895d */ /* 0x002fea0003900000 */
[----:B------:R-:W1:Y:S02]  /*209c0*/  @!P0 SYNCS.PHASECHK.TRANS64 P0, [R7+URZ+0x28840], R8 ;  /* 0x02884008070085a7 */ /* 0x000e64000800007f */
[----:B-1----:R-:W-:Y:S05]  /*209d0*/  @!P0 BRA `(.L_x_2508) ;  /* 0xfffffffc00f08947 */ /* 0x002fea000383ffff */
[----:B------:R-:W-:Y:S05]  /*209e0*/  BRA `(.L_x_2682) ;  /* 0xffffffb800107947 */ /* 0x000fea000383ffff */
.L_x_2510:
[----:B0-----:R0:W1:Y:S02]  /*209f0*/  SYNCS.PHASECHK.TRANS64.TRYWAIT P0, [R8+URZ+0x60], R7 ;  /* 0x00006007080075a7 */ /* 0x001064000800017f */
[----:B-1----:R-:W-:Y:S05]  /*20a00*/  @!P0 NANOSLEEP.SYNCS 0x989680 ;  /* 0x009896800000895d */ /* 0x002fea0003900000 */
[----:B------:R-:W1:Y:S02]  /*20a10*/  @!P0 SYNCS.PHASECHK.TRANS64 P0, [R8+URZ+0x60], R7 ;  /* 0x00006007080085a7 */ /* 0x000e64000800007f */
[----:B-1----:R-:W-:Y:S05]  /*20a20*/  @!P0 BRA `(.L_x_2510) ;  /* 0xfffffffc00f08947 */ /* 0x002fea000383ffff */
[----:B------:R-:W-:Y:S05]  /*20a30*/  BRA `(.L_x_2683) ;  /* 0xffffffb800ac7947 */ /* 0x000fea000383ffff */
.L_x_2515:
[----:B-1----:R1:W2:Y:S02]  /*20a40*/  SYNCS.PHASECHK.TRANS64.TRYWAIT P0, [R2+URZ+0x28840], R3 ;  /* 0x02884003020075a7 */ /* 0x0022a4000800017f */
[----:B--2---:R-:W-:Y:S05]  /*20a50*/  @!P0 NANOSLEEP.SYNCS 0x989680 ;  /* 0x009896800000895d */ /* 0x004fea0003900000 */
[----:B------:R-:W2:Y:S02]  /*20a60*/  @!P0 SYNCS.PHASECHK.TRANS64 P0, [R2+URZ+0x28840], R3 ;  /* 0x02884003020085a7 */ /* 0x000ea4000800007f */
[----:B--2---:R-:W-:Y:S05]  /*20a70*/  @!P0 BRA `(.L_x_2515) ;  /* 0xfffffffc00f08947 */ /* 0x004fea000383ffff */
[----:B------:R-:W-:Y:S05]  /*20a80*/  BRA `(.L_x_2684) ;  /* 0xffffffc000087947 */ /* 0x000fea000383ffff */
.L_x_2517:
[----:B0-----:R0:W1:Y:S02]  /*20a90*/  SYNCS.PHASECHK.TRANS64.TRYWAIT P1, [R2+URZ+0x60], R3 ;  /* 0x00006003020075a7 */ /* 0x001064000802017f */
[----:B-1----:R-:W-:Y:S05]  /*20aa0*/  @!P1 NANOSLEEP.SYNCS 0x989680 ;  /* 0x009896800000995d */ /* 0x002fea0003900000 */
[----:B------:R-:W1:Y:S02]  /*20ab0*/  @!P1 SYNCS.PHASECHK.TRANS64 P1, [R2+URZ+0x60], R3 ;  /* 0x00006003020095a7 */ /* 0x000e64000802007f */
[----:B-1----:R-:W-:Y:S05]  /*20ac0*/  @!P1 BRA `(.L_x_2517) ;  /* 0xfffffffc00f09947 */ /* 0x002fea000383ffff */
[----:B------:R-:W-:Y:S05]  /*20ad0*/  BRA `(.L_x_2685) ;  /* 0xffffffc000a47947 */ /* 0x000fea000383ffff */
.L_x_2522:
[----:B--2---:R2:W3:Y:S02]  /*20ae0*/  SYNCS.PHASECHK.TRANS64.TRYWAIT P0, [R2+URZ+0x28840], R3 ;  /* 0x02884003020075a7 */ /* 0x0044e4000800017f */
[----:B---3--:R-:W-:Y:S05]  /*20af0*/  @!P0 NANOSLEEP.SYNCS 0x989680 ;  /* 0x009896800000895d */ /* 0x008fea0003900000 */
[----:B------:R-:W3:Y:S02]  /*20b00*/  @!P0 SYNCS.PHASECHK.TRANS64 P0, [R2+URZ+0x28840], R3 ;  /* 0x02884003020085a7 */ /* 0x000ee4000800007f */
[----:B---3--:R-:W-:Y:S05]  /*20b10*/  @!P0 BRA `(.L_x_2522) ;  /* 0xfffffffc00f08947 */ /* 0x008fea000383ffff */
[----:B------:R-:W-:Y:S05]  /*20b20*/  BRA `(.L_x_2686) ;  /* 0xffffffc400c07947 */ /* 0x000fea000383ffff */
.L_x_2524:
[----:B0-----:R0:W1:Y:S02]  /*20b30*/  SYNCS.PHASECHK.TRANS64.TRYWAIT P1, [R2+URZ+0x60], R9 ;  /* 0x00006009020075a7 */ /* 0x001064000802017f */
[----:B-1----:R-:W-:Y:S05]  /*20b40*/  @!P1 NANOSLEEP.SYNCS 0x989680 ;  /* 0x009896800000995d */ /* 0x002fea0003900000 */
[----:B------:R-:W1:Y:S02]  /*20b50*/  @!P1 SYNCS.PHASECHK.TRANS64 P1, [R2+URZ+0x60], R9 ;  /* 0x00006009020095a7 */ /* 0x000e64000802007f */
[----:B-1----:R-:W-:Y:S05]  /*20b60*/  @!P1 BRA `(.L_x_2524) ;  /* 0xfffffffc00f09947 */ /* 0x002fea000383ffff */
[----:B------:R-:W-:Y:S05]  /*20b70*/  BRA `(.L_x_2687) ;  /* 0xffffffc8005c7947 */ /* 0x000fea000383ffff */
.L_x_2531:
[----:B-1----:R1:W2:Y:S02]  /*20b80*/  SYNCS.PHASECHK.TRANS64.TRYWAIT P0, [R3+URZ+0x28860], R0 ;  /* 0x02886000030075a7 */ /* 0x0022a4000800017f */
[----:B--2---:R-:W-:Y:S05]  /*20b90*/  @!P0 NANOSLEEP.SYNCS 0x989680 ;  /* 0x009896800000895d */ /* 0x004fea0003900000 */
[----:B------:R-:W2:Y:S02]  /*20ba0*/  @!P0 SYNCS.PHASECHK.TRANS64 P0, [R3+URZ+0x28860], R0 ;  /* 0x02886000030085a7 */ /* 0x000ea4000800007f */
[----:B--2---:R-:W-:Y:S05]  /*20bb0*/  @!P0 BRA `(.L_x_2531) ;  /* 0xfffffffc00f08947 */ /* 0x004fea000383ffff */
[----:B------:R-:W-:Y:S05]  /*20bc0*/  BRA `(.L_x_2688) ;  /* 0xffffffcc00607947 */ /* 0x000fea000383ffff */
.L_x_2533:
[----:B------:R-:W-:Y:S01]  /*20bd0*/  BSSY B0, `(.L_x_2689) ;  /* 0x0000008000007945 */ /* 0x000fe20003800000 */
[----:B------:R-:W-:Y:S01]  /*20be0*/  MOV R13, R16 ;  /* 0x00000010000d7202 */ /* 0x000fe20000000f00 */
[----:B------:R-:W-:Y:S01]  /*20bf0*/  IMAD.MOV.U32 R12, RZ, RZ, RZ ;  /* 0x000000ffff0c7224 */ /* 0x000fe200078e00ff */
[----:B0-----:R-:W-:Y:S01]  /*20c00*/  MOV R15, 0xffffffff ;  /* 0xffffffff000f7802 */ /* 0x001fe20000000f00 */
[----:B------:R-:W-:-:S07]  /*20c10*/  IMAD.MOV.U32 R11, RZ, RZ, 0x1f ;  /* 0x0000001fff0b7424 */ /* 0x000fce00078e00ff */
[----:B-1----:R-:W-:Y:S05]  /*20c20*/  WARPSYNC.COLLECTIVE R15, `(.L_x_2690) ;  /* 0x000000000f087348 */ /* 0x002fea0003c00000 */
[----:B------:R0:W2:Y:S02]  /*20c30*/  SHFL.IDX P6, R14, R13, R12, R11 ;  /* 0x0000000c0d0e7389 */ /* 0x0000a400000c000b */
[----:B012---:R-:W-:Y:S01]  /*20c40*/  ENDCOLLECTIVE ;  /* 0x000000000000791b */ /* 0x007fe20003800000 */
.L_x_2690:
[----:B------:R-:W-:Y:S05]  /*20c50*/  BSYNC B0 ;  /* 0x0000000000007941 */ /* 0x000fea0003800000 */
.L_x_2689:
[----:B------:R-:W-:Y:S01]  /*20c60*/  IMAD.MOV.U32 R13, RZ, RZ, R16 ;  /* 0x000000ffff0d7224 */ /* 0x000fe200078e0010 */
[----:B------:R-:W-:Y:S01]  /*20c70*/  MOV R12, 0x1 ;  /* 0x00000001000c7802 */ /* 0x000fe20000000f00 */
[----:B------:R-:W-:Y:S02]  /*20c80*/  IMAD.MOV.U32 R11, RZ, RZ, 0x1f ;  /* 0x0000001fff0b7424 */ /* 0x000fe400078e00ff */
[----:B------:R-:W-:Y:S02]  /*20c90*/  IMAD.MOV.U32 R15, RZ, RZ, -0x1 ;  /* 0xffffffffff0f7424 */ /* 0x000fe400078e00ff */
[----:B------:R-:W-:-:S07]  /*20ca0*/  IMAD.MOV.U32 R4, RZ, RZ, R14 ;  /* 0x000000ffff047224 */ /* 0x000fce00078e000e */
[----:B------:R-:W-:Y:S05]  /*20cb0*/  WARPSYNC.COLLECTIVE R15, `(.L_x_2691) ;  /* 0x000000000f087348 */ /* 0x000fea0003c00000 */
[----:B------:R0:W1:Y:S02]  /*20cc0*/  SHFL.IDX P6, R14, R13, R12, R11 ;  /* 0x0000000c0d0e7389 */ /* 0x00006400000c000b */
[----:B01----:R-:W-:Y:S01]  /*20cd0*/  ENDCOLLECTIVE ;  /* 0x000000000000791b */ /* 0x003fe20003800000 */
.L_x_2691:
[----:B------:R-:W-:Y:S01]  /*20ce0*/  MOV R16, R14 ;  /* 0x0000000e00107202 */ /* 0x000fe20000000f00 */
[----:B------:R-:W-:Y:S06]  /*20cf0*/  BRA `(.L_x_2692) ;  /* 0xffffffcc00e87947 */ /* 0x000fec000383ffff */
.L_x_2536:
        /* <DEDUP_REMOVED lines=8> */
.L_x_2694:
[----:B------:R-:W-:Y:S05]  /*20d80*/  BSYNC B0 ;  /* 0x0000000000007941 */ /* 0x000fea0003800000 */
.L_x_2693:
        /* <DEDUP_REMOVED lines=10> */
.L_x_2695:
        /* <DEDUP_REMOVED lines=8> */
.L_x_2696:
        /* <DEDUP_REMOVED lines=8> */
.L_x_2697:
        /* <DEDUP_REMOVED lines=8> */
.L_x_2698:
[----:B------:R-:W-:Y:S01]  /*20fb0*/  IMAD.MOV.U32 R12, RZ, RZ, 0x1f ;  /* 0x0000001fff0c7424 */ /* 0x000fe200078e00ff */
[----:B------:R-:W-:Y:S02]  /*20fc0*/  MOV R11, 0x1f ;  /* 0x0000001f000b7802 */ /* 0x000fe40000000f00 */
[----:B------:R-:W-:-:S04]  /*20fd0*/  SEL R3, R14, RZ, P0 ;  /* 0x000000ff0e037207 */ /* 0x000fc80000000000 */
[----:B------:R-:W-:-:S05]  /*20fe0*/  IADD3 R2, R6, R3, RZ ;  /* 0x0000000306027210 */ /* 0x000fca0007ffe0ff */
[----:B------:R-:W-:-:S07]  /*20ff0*/  IMAD.MOV.U32 R13, RZ, RZ, R2 ;  /* 0x000000ffff0d7224 */ /* 0x000fce00078e0002 */
[----:B------:R-:W-:Y:S05]  /*21000*/  WARPSYNC.COLLECTIVE R15, `(.L_x_2699) ;  /* 0x000000000f087348 */ /* 0x000fea0003c00000 */
[----:B------:R0:W1:Y:S02]  /*21010*/  SHFL.IDX P6, R14, R13, R12, R11 ;  /* 0x0000000c0d0e7389 */ /* 0x00006400000c000b */
[----:B01----:R-:W-:Y:S01]  /*21020*/  ENDCOLLECTIVE ;  /* 0x000000000000791b */ /* 0x003fe20003800000 */
.L_x_2699:
[----:B------:R-:W-:Y:S05]  /*21030*/  BRA `(.L_x_2700) ;  /* 0xffffffcc00ac7947 */ /* 0x000fea000383ffff */
.L_x_2541:
[----:B------:R-:W-:Y:S01]  /*21040*/  BSSY B0, `(.L_x_2701) ;  /* 0x0000008000007945 */ /* 0x000fe20003800000 */
[----:B-----5:R-:W-:Y:S01]  /*21050*/  IMAD.MOV.U32 R13, RZ, RZ, R17 ;  /* 0x000000ffff0d7224 */ /* 0x020fe200078e0011 */
[----:B------:R-:W-:Y:S01]  /*21060*/  MOV R11, RZ ;  /* 0x000000ff000b7202 */ /* 0x000fe20000000f00 */
[----:B------:R-:W-:Y:S02]  /*21070*/  IMAD.MOV.U32 R12, RZ, RZ, 0x1 ;  /* 0x00000001ff0c7424 */ /* 0x000fe400078e00ff */
[----:B------:R-:W-:-:S07]  /*21080*/  IMAD.MOV.U32 R15, RZ, RZ, -0x1 ;  /* 0xffffffffff0f7424 */ /* 0x000fce00078e00ff */
[----:B01----:R-:W-:Y:S05]  /*21090*/  WARPSYNC.COLLECTIVE R15, `(.L_x_2702) ;  /* 0x000000000f087348 */ /* 0x003fea0003c00000 */
[----:B------:R2:W3:Y:S02]  /*210a0*/  SHFL.UP P6, R14, R13, R12, R11 ;  /* 0x0400000c0d0e7389 */ /* 0x0004e400000c000b */
[----:B0123--:R-:W-:Y:S01]  /*210b0*/  ENDCOLLECTIVE ;  /* 0x000000000000791b */ /* 0x00ffe20003800000 */
.L_x_2702:
[----:B------:R-:W-:Y:S05]  /*210c0*/  BSYNC B0 ;  /* 0x0000000000007941 */ /* 0x000fea0003800000 */
.L_x_2701:
        /* <DEDUP_REMOVED lines=10> */
.L_x_2703:
        /* <DEDUP_REMOVED lines=8> */
.L_x_2704:
        /* <DEDUP_REMOVED lines=8> */
.L_x_2705:
        /* <DEDUP_REMOVED lines=8> */
.L_x_2706:
        /* <DEDUP_REMOVED lines=8> */
.L_x_2707:
[----:B------:R-:W-:Y:S05]  /*21370*/  BRA `(.L_x_2708) ;  /* 0xffffffcc00907947 */ /* 0x000fea000383ffff */
.L_x_2543:
[----:B------:R-:W-:Y:S01]  /*21380*/  BSSY B0, `(.L_x_2709) ;  /* 0x0000006000007945 */ /* 0x000fe20003800000 */
[----:B------:R-:W-:Y:S01]  /*21390*/  PLOP3.LUT P6, PT, P6, PT, PT, 0x8, 0x0 ;  /* 0x000000000000781c */ /* 0x000fe200037ce170 */
[----:B------:R-:W-:-:S12]  /*213a0*/  IMAD.MOV.U32 R15, RZ, RZ, -0x1 ;  /* 0xffffffffff0f7424 */ /* 0x000fd800078e00ff */
[----:B0-----:R-:W-:Y:S05]  /*213b0*/  WARPSYNC.COLLECTIVE R15, `(.L_x_2710) ;  /* 0x000000000f087348 */ /* 0x001fea0003c00000 */
[----:B------:R-:W-:Y:S01]  /*213c0*/  VOTE.ANY R14, PT, P6 ;  /* 0x00000000000e7806 */ /* 0x000fe200030e0100 */
[----:B0-----:R-:W-:Y:S06]  /*213d0*/  ENDCOLLECTIVE ;  /* 0x000000000000791b */ /* 0x001fec0003800000 */
.L_x_2710:
[----:B------:R-:W-:Y:S05]  /*213e0*/  BSYNC B0 ;  /* 0x0000000000007941 */ /* 0x000fea0003800000 */
.L_x_2709:
[----:B------:R-:W-:Y:S01]  /*213f0*/  IMAD.MOV.U32 R3, RZ, RZ, R14 ;  /* 0x000000ffff037224 */ /* 0x000fe200078e000e */
[----:B------:R-:W-:Y:S01]  /*21400*/  MOV R13, R17 ;  /* 0x00000011000d7202 */ /* 0x000fe20000000f00 */
[----:B------:R-:W-:Y:S01]  /*21410*/  IMAD.MOV.U32 R11, RZ, RZ, 0x1f ;  /* 0x0000001fff0b7424 */ /* 0x000fe200078e00ff */
[----:B------:R-:W-:Y:S01]  /*21420*/  MOV R15, 0xffffffff ;  /* 0xffffffff000f7802 */ /* 0x000fe20000000f00 */
[----:B------:R-:W0:Y:S02]  /*21430*/  POPC R6, R3 ;  /* 0x0000000300067309 */ /* 0x000e240000000000 */
[----:B0-----:R-:W-:-:S07]  /*21440*/  IMAD.MOV.U32 R12, RZ, RZ, R6 ;  /* 0x000000ffff0c7224 */ /* 0x001fce00078e0006 */
[----:B------:R-:W-:Y:S05]  /*21450*/  WARPSYNC.COLLECTIVE R15, `(.L_x_2711) ;  /* 0x000000000f087348 */ /* 0x000fea0003c00000 */
[----:B------:R0:W1:Y:S02]  /*21460*/  SHFL.IDX P6, R14, R13, R12, R11 ;  /* 0x0000000c0d0e7389 */ /* 0x00006400000c000b */
[----:B01----:R-:W-:Y:S01]  /*21470*/  ENDCOLLECTIVE ;  /* 0x000000000000791b */ /* 0x003fe20003800000 */
.L_x_2711:
[----:B------:R-:W-:Y:S01]  /*21480*/  IMAD.MOV.U32 R17, RZ, RZ, R14 ;  /* 0x000000ffff117224 */ /* 0x000fe200078e000e */
[----:B------:R-:W-:Y:S06]  /*21490*/  BRA `(.L_x_2712) ;  /* 0xffffffcc00807947 */ /* 0x000fec000383ffff */
.L_x_2545:
[----:B------:R-:W-:Y:S01]  /*214a0*/  BSSY B0, `(.L_x_2713) ;  /* 0x0000007000007945 */ /* 0x000fe20003800000 */
[----:B------:R-:W-:Y:S01]  /*214b0*/  IMAD.MOV.U32 R13, RZ, RZ, R2 ;  /* 0x000000ffff0d7224 */ /* 0x000fe200078e0002 */
[----:B------:R-:W-:Y:S01]  /*214c0*/  MOV R11, 0x1f ;  /* 0x0000001f000b7802 */ /* 0x000fe20000000f00 */
[----:B------:R-:W-:-:S07]  /*214d0*/  IMAD.MOV.U32 R15, RZ, RZ, -0x1 ;  /* 0xffffffffff0f7424 */ /* 0x000fce00078e00ff */
[----:B012---:R-:W-:Y:S05]  /*214e0*/  WARPSYNC.COLLECTIVE R15, `(.L_x_2714) ;  /* 0x000000000f087348 */ /* 0x007fea0003c00000 */
[----:B------:R3:W4:Y:S02]  /*214f0*/  SHFL.IDX P6, R14, R13, R12, R11 ;  /* 0x0000000c0d0e7389 */ /* 0x00072400000c000b */
[----:B01234-:R-:W-:Y:S01]  /*21500*/  ENDCOLLECTIVE ;  /* 0x000000000000791b */ /* 0x01ffe20003800000 */
.L_x_2714:
[----:B------:R-:W-:Y:S05]  /*21510*/  BSYNC B0 ;  /* 0x0000000000007941 */ /* 0x000fea0003800000 */
.L_x_2713:
[----:B------:R-:W-:Y:S01]  /*21520*/  IMAD.MOV.U32 R7, RZ, RZ, R14 ;  /* 0x000000ffff077224 */ /* 0x000fe200078e000e */
[----:B------:R-:W-:Y:S06]  /*21530*/  BRA `(.L_x_2544) ;  /* 0xffffffcc00747947 */ /* 0x000fec000383ffff */
.L_x_2549:
[----:B-1----:R1:W2:Y:S02]  /*21540*/  SYNCS.PHASECHK.TRANS64.TRYWAIT P0, [R0+URZ+0x28820], R3 ;  /* 0x02882003000075a7 */ /* 0x0022a4000800017f */
[----:B--2---:R-:W-:Y:S05]  /*21550*/  @!P0 NANOSLEEP.SYNCS 0x989680 ;  /* 0x009896800000895d */ /* 0x004fea0003900000 */
[----:B------:R-:W2:Y:S02]  /*21560*/  @!P0 SYNCS.PHASECHK.TRANS64 P0, [R0+URZ+0x28820], R3 ;  /* 0x02882003000085a7 */ /* 0x000ea4000800007f */
[----:B--2---:R-:W-:Y:S05]  /*21570*/  @!P0 BRA `(.L_x_2549) ;  /* 0xfffffffc00f08947 */ /* 0x004fea000383ffff */
[----:B------:R-:W-:Y:S05]  /*21580*/  BRA `(.L_x_2715) ;  /* 0xffffffd000e87947 */ /* 0x000fea000383ffff */
.L_x_2550:
[----:B------:R-:W2:Y:S01]  /*21590*/  S2R R2, SR_TID.X ;  /* 0x0000000000027919 */ /* 0x000ea20000002100 */
[----:B------:R-:W-:Y:S01]  /*215a0*/  BSSY B0, `(.L_x_2716) ;  /* 0x000000a000007945 */ /* 0x000fe20003800000 */
[----:B------:R-:W-:Y:S01]  /*215b0*/  IMAD.MOV.U32 R12, RZ, RZ, RZ ;  /* 0x000000ffff0c7224 */ /* 0x000fe200078e00ff */
[----:B------:R-:W-:Y:S01]  /*215c0*/  MOV R15, 0xffffffff ;  /* 0xffffffff000f7802 */ /* 0x000fe20000000f00 */
[----:B------:R-:W-:Y:S01]  /*215d0*/  IMAD.MOV.U32 R11, RZ, RZ, 0x1f ;  /* 0x0000001fff0b7424 */ /* 0x000fe200078e00ff */
[----:B--2---:R-:W-:-:S04]  /*215e0*/  SHF.R.U32.HI R2, RZ, 0x5, R2 ;  /* 0x00000005ff027819 */ /* 0x004fc80000011602 */
[----:B------:R-:W-:-:S04]  /*215f0*/  LOP3.LUT R2, R2, 0x3, RZ, 0xc0, !PT ;  /* 0x0000000302027812 */ /* 0x000fc800078ec0ff */
[----:B0-----:R-:W-:-:S07]  /*21600*/  MOV R13, R2 ;  /* 0x00000002000d7202 */ /* 0x001fce0000000f00 */
[----:B-1----:R-:W-:Y:S05]  /*21610*/  WARPSYNC.COLLECTIVE R15, `(.L_x_2717) ;  /* 0x000000000f087348 */ /* 0x002fea0003c00000 */
[----:B------:R0:W2:Y:S02]  /*21620*/  SHFL.IDX P6, R14, R13, R12, R11 ;  /* 0x0000000c0d0e7389 */ /* 0x0000a400000c000b */
[----:B012---:R-:W-:Y:S01]  /*21630*/  ENDCOLLECTIVE ;  /* 0x000000000000791b */ /* 0x007fe20003800000 */
.L_x_2717:
[----:B------:R-:W-:Y:S05]  /*21640*/  BSYNC B0 ;  /* 0x0000000000007941 */ /* 0x000fea0003800000 */
.L_x_2716:
[----:B------:R-:W-:Y:S05]  /*21650*/  BRA `(.L_x_2718) ;  /* 0xffffffd000d07947 */ /* 0x000fea000383ffff */
.L_x_2551:
[----:B------:R-:W-:Y:S01]  /*21660*/  BSSY B0, `(.L_x_2719) ;  /* 0x0000006000007945 */ /* 0x000fe20003800000 */
[----:B------:R-:W-:-:S07]  /*21670*/  IMAD.MOV.U32 R15, RZ, RZ, -0x1 ;  /* 0xffffffffff0f7424 */ /* 0x000fce00078e00ff */
[----:B012---:R-:W-:Y:S05]  /*21680*/  WARPSYNC.COLLECTIVE R15, `(.L_x_2720) ;  /* 0x000000000f0c7348 */ /* 0x007fea0003c00000 */
[----:B------:R-:W-:Y:S02]  /*21690*/  ELECT P6, UR62, PT ;  /* 0x00000000003e782f */ /* 0x000fe400038c0000 */
[----:B------:R-:W-:Y:S01]  /*216a0*/  MOV R14, UR62 ;  /* 0x0000003e000e7c02 */ /* 0x000fe20008000f00 */
[----:B012---:R-:W-:Y:S10]  /*216b0*/  ENDCOLLECTIVE ;  /* 0x000000000000791b */ /* 0x007ff40003800000 */
.L_x_2720:
[----:B------:R-:W-:Y:S05]  /*216c0*/  BSYNC B0 ;  /* 0x0000000000007941 */ /* 0x000fea0003800000 */
.L_x_2719:
[----:B------:R-:W-:Y:S05]  /*216d0*/  BRA `(.L_x_2721) ;  /* 0xffffffd000c47947 */ /* 0x000fea000383ffff */
.L_x_2553:
[----:B-1----:R1:W2:Y:S02]  /*216e0*/  SYNCS.PHASECHK.TRANS64.TRYWAIT P0, [R6+URZ], R5 ;  /* 0x00000005060075a7 */ /* 0x0022a4000800017f */
[----:B--2---:R-:W-:Y:S05]  /*216f0*/  @!P0 NANOSLEEP.SYNCS 0x989680 ;  /* 0x009896800000895d */ /* 0x004fea0003900000 */
[----:B------:R-:W2:Y:S02]  /*21700*/  @!P0 SYNCS.PHASECHK.TRANS64 P0, [R6+URZ], R5 ;  /* 0x00000005060085a7 */ /* 0x000ea4000800007f */
[----:B--2---:R-:W-:Y:S05]  /*21710*/  @!P0 BRA `(.L_x_2553) ;  /* 0xfffffffc00f08947 */ /* 0x004fea000383ffff */
[----:B------:R-:W-:Y:S05]  /*21720*/  BRA `(.L_x_2722) ;  /* 0xffffffd400007947 */ /* 0x000fea000383ffff */
.L_x_2554:
[----:B--2---:R2:W3:Y:S02]  /*21730*/  SYNCS.PHASECHK.TRANS64.TRYWAIT P0, [R7+URZ], R2 ;  /* 0x00000002070075a7 */ /* 0x0044e4000800017f */
[----:B---3--:R-:W-:Y:S05]  /*21740*/  @!P0 NANOSLEEP.SYNCS 0x989680 ;  /* 0x009896800000895d */ /* 0x008fea0003900000 */
[----:B------:R-:W3:Y:S02]  /*21750*/  @!P0 SYNCS.PHASECHK.TRANS64 P0, [R7+URZ], R2 ;  /* 0x00000002070085a7 */ /* 0x000ee4000800007f */
[----:B---3--:R-:W-:Y:S05]  /*21760*/  @!P0 BRA `(.L_x_2554) ;  /* 0xfffffffc00f08947 */ /* 0x008fea000383ffff */
[----:B------:R-:W-:Y:S05]  /*21770*/  BRA `(.L_x_2723) ;  /* 0xffffffd000f47947 */ /* 0x000fea000383ffff */
.L_x_2556:
[----:B---3--:R3:W4:Y:S02]  /*21780*/  SYNCS.PHASECHK.TRANS64.TRYWAIT P0, [R4+URZ], R5 ;  /* 0x00000005040075a7 */ /* 0x008724000800017f */
[----:B----4-:R-:W-:Y:S05]  /*21790*/  @!P0 NANOSLEEP.SYNCS 0x989680 ;  /* 0x009896800000895d */ /* 0x010fea0003900000 */
[----:B------:R-:W4:Y:S02]  /*217a0*/  @!P0 SYNCS.PHASECHK.TRANS64 P0, [R4+URZ], R5 ;  /* 0x00000005040085a7 */ /* 0x000f24000800007f */
[----:B----4-:R-:W-:Y:S05]  /*217b0*/  @!P0 BRA `(.L_x_2556) ;  /* 0xfffffffc00f08947 */ /* 0x010fea000383ffff */
[----:B------:R-:W-:Y:S05]  /*217c0*/  BRA `(.L_x_2724) ;  /* 0xffffffd000fc7947 */ /* 0x000fea000383ffff */
.L_x_2725:
        /* <DEDUP_REMOVED lines=11> */
.L_x_2735:


//--------------------- .nv.global.init           --------------------------
	.section	.nv.global.init,"aw",@progbits
.nv.global.init:
	.type		$str$23,@object
	.size		$str$23,($str$24 - $str$23)
$str$23:
        /*0000*/ 	.byte	0x28, 0x61, 0x64, 0x64, 0x72, 0x65, 0x73, 0x73, 0x20, 0x26, 0x20, 0x6d, 0x61, 0x73, 0x6b, 0x29
        /*0010*/ 	.byte	0x20, 0x3d, 0x3d, 0x20, 0x30, 0x00
	.type		$str$24,@object
	.size		$str$24,(__unnamed_4 - $str$24)
$str$24:
        /*0016*/ 	.byte	0x2f, 0x74, 0x6d, 0x70, 0x2f, 0x6f, 0x73, 0x73, 0x5f, 0x6b, 0x65, 0x72, 0x6e, 0x65, 0x6c, 0x73
        /*0026*/ 	.byte	0x5f, 0x73, 0x72, 0x63, 0x2f, 0x66, 0x6c, 0x61, 0x73, 0x68, 0x5f, 0x61, 0x74, 0x74, 0x65, 0x6e
        /*0036*/ 	.byte	0x74, 0x69, 0x6f, 0x6e, 0x2f, 0x63, 0x73, 0x72, 0x63, 0x2f, 0x63, 0x75, 0x74, 0x6c, 0x61, 0x73
        /*0046*/ 	.byte	0x73, 0x2f, 0x69, 0x6e, 0x63, 0x6c, 0x75, 0x64, 0x65, 0x2f, 0x63, 0x75, 0x74, 0x65, 0x2f, 0x70
        /*0056*/ 	.byte	0x6f, 0x69, 0x6e, 0x74, 0x65, 0x72, 0x5f, 0x66, 0x6c, 0x61, 0x67, 0x67, 0x65, 0x64, 0x2e, 0x68
        /*0066*/ 	.byte	0x70, 0x70, 0x00
	.type		__unnamed_4,@object
	.size		__unnamed_4,(__unnamed_8 - __unnamed_4)
__unnamed_4:
        /* <DEDUP_REMOVED lines=24> */
	.type		__unnamed_8,@object
	.size		__unnamed_8,(__unnamed_3 - __unnamed_8)
__unnamed_8:
        /* <DEDUP_REMOVED lines=24> */
        /*0369*/ 	.byte	0x00
	.type		__unnamed_3,@object
	.size		__unnamed_3,(__unnamed_2 - __unnamed_3)
__unnamed_3:
        /* <DEDUP_REMOVED lines=29> */
	.type		__unnamed_2,@object
	.size		__unnamed_2,(__unnamed_7 - __unnamed_2)
__unnamed_2:
        /* <DEDUP_REMOVED lines=29> */
	.type		__unnamed_7,@object
	.size		__unnamed_7,(__unnamed_6 - __unnamed_7)
__unnamed_7:
        /* <DEDUP_REMOVED lines=28> */
        /*08c2*/ 	.byte	0x3c, 0x32, 0x32, 0x35, 0x32, 0x38, 0x3e, 0x3e, 0x3e, 0x3e, 0x3e, 0x5d, 0x00
	.type		__unnamed_6,@object
	.size		__unnamed_6,(__unnamed_1 - __unnamed_6)
__unnamed_6:
        /* <DEDUP_REMOVED lines=29> */
	.type		__unnamed_1,@object
	.size		__unnamed_1,(__unnamed_5 - __unnamed_1)
__unnamed_1:
        /* <DEDUP_REMOVED lines=28> */
        /*0c5c*/ 	.byte	0x31, 0x36, 0x33, 0x38, 0x34, 0x3e, 0x3e, 0x3e, 0x3e, 0x3e, 0x20, 0x26, 0x5d, 0x00
	.type		__unnamed_5,@object
	.size		__unnamed_5,(.L_4 - __unnamed_5)
__unnamed_5:
        /* <DEDUP_REMOVED lines=28> */
        /*0e2a*/ 	.byte	0x3c, 0x32, 0x32, 0x35, 0x32, 0x38, 0x3e, 0x3e, 0x3e, 0x3e, 0x3e, 0x20, 0x26, 0x5d, 0x00
.L_4:


//--------------------- .nv.shared._ZN7cutlass13device_kernelIN5flash11enable_sm90INS1_16FlashAttnFwdSm90INS1_25CollectiveMainloopFwdSm90ILi2EN4cute5tupleIJNS5_1CILi1EEES8_S8_EEENS6_IJNS7_ILi128EEENS7_ILi176EEESA_EEELi128ENS_6half_tEfNS_4arch4Sm90ELb0ELb0ELb1ELb0ELb0ELb0ELb0ELb1ELb1ELb0ELb0ELb0EEENS1_21CollectiveEpilogueFwdINS6_IJSA_SA_SB_EEES9_SD_SF_Li256ELb0ELb0ELb0ELb0EEENS1_29StaticPersistentTileSchedulerILb0EEEEEEEEEvNT_6ParamsE --------------------------
	.section	.nv.shared._ZN7cutlass13device_kernelIN5flash11enable_sm90INS1_16FlashAttnFwdSm90INS1_25CollectiveMainloopFwdSm90ILi2EN4cute5tupleIJNS5_1CILi1EEES8_S8_EEENS6_IJNS7_ILi128EEENS7_ILi176EEESA_EEELi128ENS_6half_tEfNS_4arch4Sm90ELb0ELb0ELb1ELb0ELb0ELb0ELb0ELb1ELb1ELb0ELb0ELb0EEENS1_21CollectiveEpilogueFwdINS6_IJSA_SA_SB_EEES9_SD_SF_Li256ELb0ELb0ELb0ELb0EEENS1_29StaticPersistentTileSchedulerILb0EEEEEEEEEvNT_6ParamsE,"aw",@nobits
	.sectionflags	@""
	.align	16
	.zero		1024


//--------------------- .nv.shared.reserved.0     --------------------------
	.section	.nv.shared.reserved.0,"aw",@nobits
	.weak		__nv_reservedSMEM_offset_0_alias
	.size		__nv_reservedSMEM_offset_0_alias, 0, 0
	.other		__nv_reservedSMEM_offset_0_alias,@"STO_CUDA_RESERVED_SHARED STV_DEFAULT"
__nv_reservedSMEM_offset_0_alias:
	.zero		0


//--------------------- .nv.global                --------------------------
	.section	.nv.global,"aw",@nobits
.nv.global:
	.type		_ZN74_INTERNAL_ee2866d2_38_flash_fwd_hdim128_fp16_softcap_sm90_cu_61719c98_31604cute1_E,@object
	.size		_ZN74_INTERNAL_ee2866d2_38_flash_fwd_hdim128_fp16_softcap_sm90_cu_61719c98_31604cute1_E,(_ZN74_INTERNAL_ee2866d2_38_flash_fwd_hdim128_fp16_softcap_sm90_cu_61719c98_31604cuda3std3__45__cpo6cbeginE - _ZN74_INTERNAL_ee2866d2_38_flash_fwd_hdim128_fp16_softcap_sm90_cu_61719c98_31604cute1_E)
_ZN74_INTERNAL_ee2866d2_38_flash_fwd_hdim128_fp16_softcap_sm90_cu_61719c98_31604cute1_E:
	.zero		1
	.type		_ZN74_INTERNAL_ee2866d2_38_flash_fwd_hdim128_fp16_softcap_sm90_cu_61719c98_31604cuda3std3__45__cpo6cbeginE,@object
	.size		_ZN74_INTERNAL_ee2866d2_38_flash_fwd_hdim128_fp16_softcap_sm90_cu_61719c98_31604cuda3std3__45__cpo6cbeginE,(_ZN74_INTERNAL_ee2866d2_38_flash_fwd_hdim128_fp16_softcap_sm90_cu_61719c98_31604cuda3std3__48in_placeE - _ZN74_INTERNAL_ee2866d2_38_flash_fwd_hdim128_fp16_softcap_sm90_cu_61719c98_31604cuda3std3__45__cpo6cbeginE)
_ZN74_INTERNAL_ee2866d2_38_flash_fwd_hdim128_fp16_softcap_sm90_cu_61719c98_31604cuda3std3__45__cpo6cbeginE:
	.zero		1
	.type		_ZN74_INTERNAL_ee2866d2_38_flash_fwd_hdim128_fp16_softcap_sm90_cu_61719c98_31604cuda3std3__48in_placeE,@object
	.size		_ZN74_INTERNAL_ee2866d2_38_flash_fwd_hdim128_fp16_softcap_sm90_cu_61719c98_31604cuda3std3__48in_placeE,(_ZN74_INTERNAL_ee2866d2_38_flash_fwd_hdim128_fp16_softcap_sm90_cu_61719c98_31604cuda3std6ranges3__45__cpo9iter_moveE - _ZN74_INTERNAL_ee2866d2_38_flash_fwd_hdim128_fp16_softcap_sm90_cu_61719c98_31604cuda3std3__48in_placeE)
_ZN74_INTERNAL_ee2866d2_38_flash_fwd_hdim128_fp16_softcap_sm90_cu_61719c98_31604cuda3std3__48in_placeE:
	.zero		1
	.type		_ZN74_INTERNAL_ee2866d2_38_flash_fwd_hdim128_fp16_softcap_sm90_cu_61719c98_31604cuda3std6ranges3__45__cpo9iter_moveE,@object
	.size		_ZN74_INTERNAL_ee2866d2_38_flash_fwd_hdim128_fp16_softcap_sm90_cu_61719c98_31604cuda3std6ranges3__45__cpo9iter_moveE,(_ZN74_INTERNAL_ee2866d2_38_flash_fwd_hdim128_fp16_softcap_sm90_cu_61719c98_31604cuda3std3__45__cpo5beginE - _ZN74_INTERNAL_ee2866d2_38_flash_fwd_hdim128_fp16_softcap_sm90_cu_61719c98_31604cuda3std6ranges3__45__cpo9iter_moveE)
_ZN74_INTERNAL_ee2866d2_38_flash_fwd_hdim128_fp16_softcap_sm90_cu_61719c98_31604cuda3std6ranges3__45__cpo9iter_moveE:
	.zero		1
	.type		_ZN74_INTERNAL_ee2866d2_38_flash_fwd_hdim128_fp16_softcap_sm90_cu_61719c98_31604cuda3std3__45__cpo5beginE,@object
	.size		_ZN74_INTERNAL_ee2866d2_38_flash_fwd_hdim128_fp16_softcap_sm90_cu_61719c98_31604cuda3std3__45__cpo5beginE,(_ZN74_INTERNAL_ee2866d2_38_flash_fwd_hdim128_fp16_softcap_sm90_cu_61719c98_31604cuda3std3__476_GLOBAL__N__ee2866d2_38_flash_fwd_hdim128_fp16_softcap_sm90_cu_61719c98_31606ignoreE - _ZN74_INTERNAL_ee2866d2_38_flash_fwd_hdim128_fp16_softcap_sm90_cu_61719c98_31604cuda3std3__45__cpo5beginE)
_ZN74_INTERNAL_ee2866d2_38_flash_fwd_hdim128_fp16_softcap_sm90_cu_61719c98_31604cuda3std3__45__cpo5beginE:
	.zero		1
	.type		_ZN74_INTERNAL_ee2866d2_38_flash_fwd_hdim128_fp16_softcap_sm90_cu_61719c98_31604cuda3std3__476_GLOBAL__N__ee2866d2_38_flash_fwd_hdim128_fp16_softcap_sm90_cu_61719c98_31606ignoreE,@object
	.size		_ZN74_INTERNAL_ee2866d2_38_flash_fwd_hdim128_fp16_softcap_sm90_cu_61719c98_31604cuda3std3__476_GLOBAL__N__ee2866d2_38_flash_fwd_hdim128_fp16_softcap_sm90_cu_61719c98_31606ignoreE,(_ZN74_INTERNAL_ee2866d2_38_flash_fwd_hdim128_fp16_softcap_sm90_cu_61719c98_31604cute7productE - _ZN74_INTERNAL_ee2866d2_38_flash_fwd_hdim128_fp16_softcap_sm90_cu_61719c98_31604cuda3std3__476_GLOBAL__N__ee2866d2_38_flash_fwd_hdim128_fp16_softcap_sm90_cu_61719c98_31606ignoreE)
_ZN74_INTERNAL_ee2866d2_38_flash_fwd_hdim128_fp16_softcap_sm90_cu_61719c98_31604cuda3std3__476_GLOBAL__N__ee2866d2_38_flash_fwd_hdim128_fp16_softcap_sm90_cu_61719c98_31606ignoreE:
	.zero		1
	.type		_ZN74_INTERNAL_ee2866d2_38_flash_fwd_hdim128_fp16_softcap_sm90_cu_61719c98_31604cute7productE,@object
	.size		_ZN74_INTERNAL_ee2866d2_38_flash_fwd_hdim128_fp16_softcap_sm90_cu_61719c98_31604cute7productE,(_ZN74_INTERNAL_ee2866d2_38_flash_fwd_hdim128_fp16_softcap_sm90_cu_61719c98_31604cuda3std3__45__cpo3endE - _ZN74_INTERNAL_ee2866d2_38_flash_fwd_hdim128_fp16_softcap_sm90_cu_61719c98_31604cute7productE)
_ZN74_INTERNAL_ee2866d2_38_flash_fwd_hdim128_fp16_softcap_sm90_cu_61719c98_31604cute7productE:
	.zero		1
	.type		_ZN74_INTERNAL_ee2866d2_38_flash_fwd_hdim128_fp16_softcap_sm90_cu_61719c98_31604cuda3std3__45__cpo3endE,@object
	.size		_ZN74_INTERNAL_ee2866d2_38_flash_fwd_hdim128_fp16_softcap_sm90_cu_61719c98_31604cuda3std3__45__cpo3endE,(_ZN74_INTERNAL_ee2866d2_38_flash_fwd_hdim128_fp16_softcap_sm90_cu_61719c98_31604cuda3std3__419piecewise_constructE - _ZN74_INTERNAL_ee2866d2_38_flash_fwd_hdim128_fp16_softcap_sm90_cu_61719c98_31604cuda3std3__45__cpo3endE)
_ZN74_INTERNAL_ee2866d2_38_flash_fwd_hdim128_fp16_softcap_sm90_cu_61719c98_31604cuda3std3__45__cpo3endE:
	.zero		1
	.type		_ZN74_INTERNAL_ee2866d2_38_flash_fwd_hdim128_fp16_softcap_sm90_cu_61719c98_31604cuda3std3__419piecewise_constructE,@object
	.size		_ZN74_INTERNAL_ee2866d2_38_flash_fwd_hdim128_fp16_softcap_sm90_cu_61719c98_31604cuda3std3__419piecewise_constructE,(_ZN74_INTERNAL_ee2866d2_38_flash_fwd_hdim128_fp16_softcap_sm90_cu_61719c98_31604cuda3std3__45__cpo4cendE - _ZN74_INTERNAL_ee2866d2_38_flash_fwd_hdim128_fp16_softcap_sm90_cu_61719c98_31604cuda3std3__419piecewise_constructE)
_ZN74_INTERNAL_ee2866d2_38_flash_fwd_hdim128_fp16_softcap_sm90_cu_61719c98_31604cuda3std3__419piecewise_constructE:
	.zero		1
	.type		_ZN74_INTERNAL_ee2866d2_38_flash_fwd_hdim128_fp16_softcap_sm90_cu_61719c98_31604cuda3std3__45__cpo4cendE,@object
	.size		_ZN74_INTERNAL_ee2866d2_38_flash_fwd_hdim128_fp16_softcap_sm90_cu_61719c98_31604cuda3std3__45__cpo4cendE,(_ZN74_INTERNAL_ee2866d2_38_flash_fwd_hdim128_fp16_softcap_sm90_cu_61719c98_31604cuda3std6ranges3__45__cpo4swapE - _ZN74_INTERNAL_ee2866d2_38_flash_fwd_hdim128_fp16_softcap_sm90_cu_61719c98_31604cuda3std3__45__cpo4cendE)
_ZN74_INTERNAL_ee2866d2_38_flash_fwd_hdim128_fp16_softcap_sm90_cu_61719c98_31604cuda3std3__45__cpo4cendE:
	.zero		1
	.type		_ZN74_INTERNAL_ee2866d2_38_flash_fwd_hdim128_fp16_softcap_sm90_cu_61719c98_31604cuda3std6ranges3__45__cpo4swapE,@object
	.size		_ZN74_INTERNAL_ee2866d2_38_flash_fwd_hdim128_fp16_softcap_sm90_cu_61719c98_31604cuda3std6ranges3__45__cpo4swapE,(.L_15 - _ZN74_INTERNAL_ee2866d2_38_flash_fwd_hdim128_fp16_softcap_sm90_cu_61719c98_31604cuda3std6ranges3__45__cpo4swapE)
_ZN74_INTERNAL_ee2866d2_38_flash_fwd_hdim128_fp16_softcap_sm90_cu_61719c98_31604cuda3std6ranges3__45__cpo4swapE:
	.zero		1
.L_15:


//--------------------- .nv.shared._ZN7cutlass13device_kernelIN5flash11enable_sm90INS1_16FlashAttnFwdSm90INS1_25CollectiveMainloopFwdSm90ILi2EN4cute5tupleIJNS5_1CILi2EEENS7_ILi1EEES9_EEENS6_IJNS7_ILi128EEENS7_ILi176EEESB_EEELi128ENS_6half_tEfNS_4arch4Sm90ELb0ELb0ELb1ELb0ELb0ELb0ELb0ELb1ELb1ELb0ELb0ELb0EEENS1_21CollectiveEpilogueFwdINS6_IJSB_SB_SC_EEESA_SE_SG_Li256ELb0ELb0ELb0ELb0EEENS1_29StaticPersistentTileSchedulerILb0EEEEEEEEEvNT_6ParamsE --------------------------
	.section	.nv.shared._ZN7cutlass13device_kernelIN5flash11enable_sm90INS1_16FlashAttnFwdSm90INS1_25CollectiveMainloopFwdSm90ILi2EN4cute5tupleIJNS5_1CILi2EEENS7_ILi1EEES9_EEENS6_IJNS7_ILi128EEENS7_ILi176EEESB_EEELi128ENS_6half_tEfNS_4arch4Sm90ELb0ELb0ELb1ELb0ELb0ELb0ELb0ELb1ELb1ELb0ELb0ELb0EEENS1_21CollectiveEpilogueFwdINS6_IJSB_SB_SC_EEESA_SE_SG_Li256ELb0ELb0ELb0ELb0EEENS1_29StaticPersistentTileSchedulerILb0EEEEEEEEEvNT_6ParamsE,"aw",@nobits
	.sectionflags	@""
	.align	16
	.zero		1024


//--------------------- .nv.shared._ZN7cutlass13device_kernelIN5flash11enable_sm90INS1_16FlashAttnFwdSm90INS1_25CollectiveMainloopFwdSm90ILi2EN4cute5tupleIJNS5_1CILi1EEES8_S8_EEENS6_IJNS7_ILi128EEENS7_ILi176EEESA_EEELi128ENS_6half_tEfNS_4arch4Sm90ELb0ELb0ELb1ELb1ELb0ELb0ELb0ELb1ELb1ELb0ELb0ELb0EEENS1_21CollectiveEpilogueFwdINS6_IJSA_SA_SB_EEES9_SD_SF_Li256ELb1ELb0ELb0ELb0EEENS1_36VarlenDynamicPersistentTileSchedulerILi128ELi176ELi256ELi32ELb0ELb0ELb1ELb0ELb1ELb1EEEEEEEEEvNT_6ParamsE --------------------------
	.section	.nv.shared._ZN7cutlass13device_kernelIN5flash11enable_sm90INS1_16FlashAttnFwdSm90INS1_25CollectiveMainloopFwdSm90ILi2EN4cute5tupleIJNS5_1CILi1EEES8_S8_EEENS6_IJNS7_ILi128EEENS7_ILi176EEESA_EEELi128ENS_6half_tEfNS_4arch4Sm90ELb0ELb0ELb1ELb1ELb0ELb0ELb0ELb1ELb1ELb0ELb0ELb0EEENS1_21CollectiveEpilogueFwdINS6_IJSA_SA_SB_EEES9_SD_SF_Li256ELb1ELb0ELb0ELb0EEENS1_36VarlenDynamicPersistentTileSchedulerILi128ELi176ELi256ELi32ELb0ELb0ELb1ELb0ELb1ELb1EEEEEEEEEvNT_6ParamsE,"aw",@nobits
	.sectionflags	@""
	.align	16
	.zero		1024


//--------------------- .nv.shared._ZN7cutlass13device_kernelIN5flash11enable_sm90INS1_16FlashAttnFwdSm90INS1_25CollectiveMainloopFwdSm90ILi2EN4cute5tupleIJNS5_1CILi1EEES8_S8_EEENS6_IJNS7_ILi128EEENS7_ILi176EEESA_EEELi128ENS_6half_tEfNS_4arch4Sm90ELb0ELb0ELb1ELb1ELb0ELb1ELb0ELb1ELb1ELb0ELb0ELb0EEENS1_21CollectiveEpilogueFwdINS6_IJSA_SA_SB_EEES9_SD_SF_Li256ELb1ELb0ELb0ELb0EEENS1_36VarlenDynamicPersistentTileSchedulerILi128ELi176ELi256ELi32ELb0ELb0ELb1ELb0ELb1ELb1EEEEEEEEEvNT_6ParamsE --------------------------
	.section	.nv.shared._ZN7cutlass13device_kernelIN5flash11enable_sm90INS1_16FlashAttnFwdSm90INS1_25CollectiveMainloopFwdSm90ILi2EN4cute5tupleIJNS5_1CILi1EEES8_S8_EEENS6_IJNS7_ILi128EEENS7_ILi176EEESA_EEELi128ENS_6half_tEfNS_4arch4Sm90ELb0ELb0ELb1ELb1ELb0ELb1ELb0ELb1ELb1ELb0ELb0ELb0EEENS1_21CollectiveEpilogueFwdINS6_IJSA_SA_SB_EEES9_SD_SF_Li256ELb1ELb0ELb0ELb0EEENS1_36VarlenDynamicPersistentTileSchedulerILi128ELi176ELi256ELi32ELb0ELb0ELb1ELb0ELb1ELb1EEEEEEEEEvNT_6ParamsE,"aw",@nobits
	.sectionflags	@""
	.align	16
	.zero		1024


//--------------------- .nv.shared._ZN7cutlass13device_kernelIN5flash11enable_sm90INS1_16FlashAttnFwdSm90INS1_25CollectiveMainloopFwdSm90ILi2EN4cute5tupleIJNS5_1CILi1EEES8_S8_EEENS6_IJNS7_ILi128EEESA_SA_EEELi128ENS_6half_tEfNS_4arch4Sm90ELb0ELb1ELb1ELb0ELb0ELb0ELb0ELb1ELb1ELb0ELb0ELb0EEENS1_21CollectiveEpilogueFwdISB_S9_SC_SE_Li256ELb0ELb0ELb0ELb0EEENS1_30DynamicPersistentTileSchedulerILi256ELi32ELb0ELb0ELb1EEEEEEEEEvNT_6ParamsE --------------------------
	.section	.nv.shared._ZN7cutlass13device_kernelIN5flash11enable_sm90INS1_16FlashAttnFwdSm90INS1_25CollectiveMainloopFwdSm90ILi2EN4cute5tupleIJNS5_1CILi1EEES8_S8_EEENS6_IJNS7_ILi128EEESA_SA_EEELi128ENS_6half_tEfNS_4arch4Sm90ELb0ELb1ELb1ELb0ELb0ELb0ELb0ELb1ELb1ELb0ELb0ELb0EEENS1_21CollectiveEpilogueFwdISB_S9_SC_SE_Li256ELb0ELb0ELb0ELb0EEENS1_30DynamicPersistentTileSchedulerILi256ELi32ELb0ELb0ELb1EEEEEEEEEvNT_6ParamsE,"aw",@nobits
	.sectionflags	@""
	.align	16
	.zero		1024


//--------------------- .nv.shared._ZN7cutlass13device_kernelIN5flash11enable_sm90INS1_16FlashAttnFwdSm90INS1_25CollectiveMainloopFwdSm90ILi2EN4cute5tupleIJNS5_1CILi1EEES8_S8_EEENS6_IJNS7_ILi128EEESA_SA_EEELi128ENS_6half_tEfNS_4arch4Sm90ELb0ELb1ELb1ELb1ELb0ELb0ELb0ELb1ELb1ELb0ELb0ELb0EEENS1_21CollectiveEpilogueFwdISB_S9_SC_SE_Li256ELb1ELb0ELb0ELb0EEENS1_36VarlenDynamicPersistentTileSchedulerILi128ELi128ELi256ELi32ELb0ELb0ELb1ELb1ELb0ELb1EEEEEEEEEvNT_6ParamsE --------------------------
	.section	.nv.shared._ZN7cutlass13device_kernelIN5flash11enable_sm90INS1_16FlashAttnFwdSm90INS1_25CollectiveMainloopFwdSm90ILi2EN4cute5tupleIJNS5_1CILi1EEES8_S8_EEENS6_IJNS7_ILi128EEESA_SA_EEELi128ENS_6half_tEfNS_4arch4Sm90ELb0ELb1ELb1ELb1ELb0ELb0ELb0ELb1ELb1ELb0ELb0ELb0EEENS1_21CollectiveEpilogueFwdISB_S9_SC_SE_Li256ELb1ELb0ELb0ELb0EEENS1_36VarlenDynamicPersistentTileSchedulerILi128ELi128ELi256ELi32ELb0ELb0ELb1ELb1ELb0ELb1EEEEEEEEEvNT_6ParamsE,"aw",@nobits
	.sectionflags	@""
	.align	16
	.zero		1024


//--------------------- .nv.shared._ZN7cutlass13device_kernelIN5flash11enable_sm90INS1_16FlashAttnFwdSm90INS1_25CollectiveMainloopFwdSm90ILi2EN4cute5tupleIJNS5_1CILi1EEES8_S8_EEENS6_IJNS7_ILi128EEESA_SA_EEELi128ENS_6half_tEfNS_4arch4Sm90ELb0ELb1ELb1ELb1ELb0ELb1ELb0ELb1ELb1ELb0ELb0ELb0EEENS1_21CollectiveEpilogueFwdISB_S9_SC_SE_Li256ELb1ELb0ELb0ELb0EEENS1_36VarlenDynamicPersistentTileSchedulerILi128ELi128ELi256ELi32ELb0ELb0ELb1ELb1ELb0ELb1EEEEEEEEEvNT_6ParamsE --------------------------
	.section	.nv.shared._ZN7cutlass13device_kernelIN5flash11enable_sm90INS1_16FlashAttnFwdSm90INS1_25CollectiveMainloopFwdSm90ILi2EN4cute5tupleIJNS5_1CILi1EEES8_S8_EEENS6_IJNS7_ILi128EEESA_SA_EEELi128ENS_6half_tEfNS_4arch4Sm90ELb0ELb1ELb1ELb1ELb0ELb1ELb0ELb1ELb1ELb0ELb0ELb0EEENS1_21CollectiveEpilogueFwdISB_S9_SC_SE_Li256ELb1ELb0ELb0ELb0EEENS1_36VarlenDynamicPersistentTileSchedulerILi128ELi128ELi256ELi32ELb0ELb0ELb1ELb1ELb0ELb1EEEEEEEEEvNT_6ParamsE,"aw",@nobits
	.sectionflags	@""
	.align	16
	.zero		1024


//--------------------- .nv.shared._ZN7cutlass13device_kernelIN5flash11enable_sm90INS1_16FlashAttnFwdSm90INS1_25CollectiveMainloopFwdSm90ILi2EN4cute5tupleIJNS5_1CILi1EEES8_S8_EEENS6_IJNS7_ILi128EEESA_SA_EEELi128ENS_6half_tEfNS_4arch4Sm90ELb1ELb0ELb1ELb0ELb0ELb0ELb0ELb1ELb1ELb0ELb0ELb0EEENS1_21CollectiveEpilogueFwdISB_S9_SC_SE_Li256ELb0ELb0ELb0ELb0EEENS1_30DynamicPersistentTileSchedulerILi256ELi32ELb0ELb0ELb1EEEEEEEEEvNT_6ParamsE --------------------------
	.section	.nv.shared._ZN7cutlass13device_kernelIN5flash11enable_sm90INS1_16FlashAttnFwdSm90INS1_25CollectiveMainloopFwdSm90ILi2EN4cute5tupleIJNS5_1CILi1EEES8_S8_EEENS6_IJNS7_ILi128EEESA_SA_EEELi128ENS_6half_tEfNS_4arch4Sm90ELb1ELb0ELb1ELb0ELb0ELb0ELb0ELb1ELb1ELb0ELb0ELb0EEENS1_21CollectiveEpilogueFwdISB_S9_SC_SE_Li256ELb0ELb0ELb0ELb0EEENS1_30DynamicPersistentTileSchedulerILi256ELi32ELb0ELb0ELb1EEEEEEEEEvNT_6ParamsE,"aw",@nobits
	.sectionflags	@""
	.align	16
	.zero		1024


//--------------------- .nv.shared._ZN7cutlass13device_kernelIN5flash11enable_sm90INS1_16FlashAttnFwdSm90INS1_25CollectiveMainloopFwdSm90ILi2EN4cute5tupleIJNS5_1CILi1EEES8_S8_EEENS6_IJNS7_ILi128EEESA_SA_EEELi128ENS_6half_tEfNS_4arch4Sm90ELb1ELb0ELb1ELb1ELb0ELb0ELb0ELb1ELb1ELb0ELb0ELb0EEENS1_21CollectiveEpilogueFwdISB_S9_SC_SE_Li256ELb1ELb0ELb0ELb0EEENS1_36VarlenDynamicPersistentTileSchedulerILi128ELi128ELi256ELi32ELb0ELb0ELb1ELb1ELb1ELb1EEEEEEEEEvNT_6ParamsE --------------------------
	.section	.nv.shared._ZN7cutlass13device_kernelIN5flash11enable_sm90INS1_16FlashAttnFwdSm90INS1_25CollectiveMainloopFwdSm90ILi2EN4cute5tupleIJNS5_1CILi1EEES8_S8_EEENS6_IJNS7_ILi128EEESA_SA_EEELi128ENS_6half_tEfNS_4arch4Sm90ELb1ELb0ELb1ELb1ELb0ELb0ELb0ELb1ELb1ELb0ELb0ELb0EEENS1_21CollectiveEpilogueFwdISB_S9_SC_SE_Li256ELb1ELb0ELb0ELb0EEENS1_36VarlenDynamicPersistentTileSchedulerILi128ELi128ELi256ELi32ELb0ELb0ELb1ELb1ELb1ELb1EEEEEEEEEvNT_6ParamsE,"aw",@nobits
	.sectionflags	@""
	.align	16
	.zero		1024


//--------------------- .nv.shared._ZN7cutlass13device_kernelIN5flash11enable_sm90INS1_16FlashAttnFwdSm90INS1_25CollectiveMainloopFwdSm90ILi2EN4cute5tupleIJNS5_1CILi1EEES8_S8_EEENS6_IJNS7_ILi128EEESA_SA_EEELi128ENS_6half_tEfNS_4arch4Sm90ELb1ELb0ELb1ELb1ELb0ELb1ELb0ELb1ELb1ELb0ELb0ELb0EEENS1_21CollectiveEpilogueFwdISB_S9_SC_SE_Li256ELb1ELb0ELb0ELb0EEENS1_36VarlenDynamicPersistentTileSchedulerILi128ELi128ELi256ELi32ELb0ELb0ELb1ELb1ELb1ELb1EEEEEEEEEvNT_6ParamsE --------------------------
	.section	.nv.shared._ZN7cutlass13device_kernelIN5flash11enable_sm90INS1_16FlashAttnFwdSm90INS1_25CollectiveMainloopFwdSm90ILi2EN4cute5tupleIJNS5_1CILi1EEES8_S8_EEENS6_IJNS7_ILi128EEESA_SA_EEELi128ENS_6half_tEfNS_4arch4Sm90ELb1ELb0ELb1ELb1ELb0ELb1ELb0ELb1ELb1ELb0ELb0ELb0EEENS1_21CollectiveEpilogueFwdISB_S9_SC_SE_Li256ELb1ELb0ELb0ELb0EEENS1_36VarlenDynamicPersistentTileSchedulerILi128ELi128ELi256ELi32ELb0ELb0ELb1ELb1ELb1ELb1EEEEEEEEEvNT_6ParamsE,"aw",@nobits
	.sectionflags	@""
	.align	16
	.zero		1024


//--------------------- .nv.constant0._ZN7cutlass13device_kernelIN5flash11enable_sm90INS1_16FlashAttnFwdSm90INS1_25CollectiveMainloopFwdSm90ILi2EN4cute5tupleIJNS5_1CILi1EEES8_S8_EEENS6_IJNS7_ILi128EEENS7_ILi176EEESA_EEELi128ENS_6half_tEfNS_4arch4Sm90ELb0ELb0ELb1ELb0ELb0ELb0ELb0ELb1ELb1ELb0ELb0ELb0EEENS1_21CollectiveEpilogueFwdINS6_IJSA_SA_SB_EEES9_SD_SF_Li256ELb0ELb0ELb0ELb0EEENS1_29StaticPersistentTileSchedulerILb0EEEEEEEEEvNT_6ParamsE --------------------------
	.section	.nv.constant0._ZN7cutlass13device_kernelIN5flash11enable_sm90INS1_16FlashAttnFwdSm90INS1_25CollectiveMainloopFwdSm90ILi2EN4cute5tupleIJNS5_1CILi1EEES8_S8_EEENS6_IJNS7_ILi128EEENS7_ILi176EEESA_EEELi128ENS_6half_tEfNS_4arch4Sm90ELb0ELb0ELb1ELb0ELb0ELb0ELb0ELb1ELb1ELb0ELb0ELb0EEENS1_21CollectiveEpilogueFwdINS6_IJSA_SA_SB_EEES9_SD_SF_Li256ELb0ELb0ELb0ELb0EEENS1_29StaticPersistentTileSchedulerILb0EEEEEEEEEvNT_6ParamsE,"a",@progbits
	.sectionflags	@""
	.align	4
.nv.constant0._ZN7cutlass13device_kernelIN5flash11enable_sm90INS1_16FlashAttnFwdSm90INS1_25CollectiveMainloopFwdSm90ILi2EN4cute5tupleIJNS5_1CILi1EEES8_S8_EEENS6_IJNS7_ILi128EEENS7_ILi176EEESA_EEELi128ENS_6half_tEfNS_4arch4Sm90ELb0ELb0ELb1ELb0ELb0ELb0ELb0ELb1ELb1ELb0ELb0ELb0EEENS1_21CollectiveEpilogueFwdINS6_IJSA_SA_SB_EEES9_SD_SF_Li256ELb0ELb0ELb0ELb0EEENS1_29StaticPersistentTileSchedulerILb0EEEEEEEEEvNT_6ParamsE:
	.zero		3584


//--------------------- .nv.constant0._ZN7cutlass13device_kernelIN5flash11enable_sm90INS1_16FlashAttnFwdSm90INS1_25CollectiveMainloopFwdSm90ILi2EN4cute5tupleIJNS5_1CILi2EEENS7_ILi1EEES9_EEENS6_IJNS7_ILi128EEENS7_ILi176EEESB_EEELi128ENS_6half_tEfNS_4arch4Sm90ELb0ELb0ELb1ELb0ELb0ELb0ELb0ELb1ELb1ELb0ELb0ELb0EEENS1_21CollectiveEpilogueFwdINS6_IJSB_SB_SC_EEESA_SE_SG_Li256ELb0ELb0ELb0ELb0EEENS1_29StaticPersistentTileSchedulerILb0EEEEEEEEEvNT_6ParamsE --------------------------
	.section	.nv.constant0._ZN7cutlass13device_kernelIN5flash11enable_sm90INS1_16FlashAttnFwdSm90INS1_25CollectiveMainloopFwdSm90ILi2EN4cute5tupleIJNS5_1CILi2EEENS7_ILi1EEES9_EEENS6_IJNS7_ILi128EEENS7_ILi176EEESB_EEELi128ENS_6half_tEfNS_4arch4Sm90ELb0ELb0ELb1ELb0ELb0ELb0ELb0ELb1ELb1ELb0ELb0ELb0EEENS1_21CollectiveEpilogueFwdINS6_IJSB_SB_SC_EEESA_SE_SG_Li256ELb0ELb0ELb0ELb0EEENS1_29StaticPersistentTileSchedulerILb0EEEEEEEEEvNT_6ParamsE,"a",@progbits
	.sectionflags	@""
	.align	4
.nv.constant0._ZN7cutlass13device_kernelIN5flash11enable_sm90INS1_16FlashAttnFwdSm90INS1_25CollectiveMainloopFwdSm90ILi2EN4cute5tupleIJNS5_1CILi2EEENS7_ILi1EEES9_EEENS6_IJNS7_ILi128EEENS7_ILi176EEESB_EEELi128ENS_6half_tEfNS_4arch4Sm90ELb0ELb0ELb1ELb0ELb0ELb0ELb0ELb1ELb1ELb0ELb0ELb0EEENS1_21CollectiveEpilogueFwdINS6_IJSB_SB_SC_EEESA_SE_SG_Li256ELb0ELb0ELb0ELb0EEENS1_29StaticPersistentTileSchedulerILb0EEEEEEEEEvNT_6ParamsE:
	.zero		3584


//--------------------- .nv.constant0._ZN7cutlass13device_kernelIN5flash11enable_sm90INS1_16FlashAttnFwdSm90INS1_25CollectiveMainloopFwdSm90ILi2EN4cute5tupleIJNS5_1CILi1EEES8_S8_EEENS6_IJNS7_ILi128EEENS7_ILi176EEESA_EEELi128ENS_6half_tEfNS_4arch4Sm90ELb0ELb0ELb1ELb1ELb0ELb0ELb0ELb1ELb1ELb0ELb0ELb0EEENS1_21CollectiveEpilogueFwdINS6_IJSA_SA_SB_EEES9_SD_SF_Li256ELb1ELb0ELb0ELb0EEENS1_36VarlenDynamicPersistentTileSchedulerILi128ELi176ELi256ELi32ELb0ELb0ELb1ELb0ELb1ELb1EEEEEEEEEvNT_6ParamsE --------------------------
	.section	.nv.constant0._ZN7cutlass13device_kernelIN5flash11enable_sm90INS1_16FlashAttnFwdSm90INS1_25CollectiveMainloopFwdSm90ILi2EN4cute5tupleIJNS5_1CILi1EEES8_S8_EEENS6_IJNS7_ILi128EEENS7_ILi176EEESA_EEELi128ENS_6half_tEfNS_4arch4Sm90ELb0ELb0ELb1ELb1ELb0ELb0ELb0ELb1ELb1ELb0ELb0ELb0EEENS1_21CollectiveEpilogueFwdINS6_IJSA_SA_SB_EEES9_SD_SF_Li256ELb1ELb0ELb0ELb0EEENS1_36VarlenDynamicPersistentTileSchedulerILi128ELi176ELi256ELi32ELb0ELb0ELb1ELb0ELb1ELb1EEEEEEEEEvNT_6ParamsE,"a",@progbits
	.sectionflags	@""
	.align	4
.nv.constant0._ZN7cutlass13device_kernelIN5flash11enable_sm90INS1_16FlashAttnFwdSm90INS1_25CollectiveMainloopFwdSm90ILi2EN4cute5tupleIJNS5_1CILi1EEES8_S8_EEENS6_IJNS7_ILi128EEENS7_ILi176EEESA_EEELi128ENS_6half_tEfNS_4arch4Sm90ELb0ELb0ELb1ELb1ELb0ELb0ELb0ELb1ELb1ELb0ELb0ELb0EEENS1_21CollectiveEpilogueFwdINS6_IJSA_SA_SB_EEES9_SD_SF_Li256ELb1ELb0ELb0ELb0EEENS1_36VarlenDynamicPersistentTileSchedulerILi128ELi176ELi256ELi32ELb0ELb0ELb1ELb0ELb1ELb1EEEEEEEEEvNT_6ParamsE:
	.zero		3200


//--------------------- .nv.constant0._ZN7cutlass13device_kernelIN5flash11enable_sm90INS1_16FlashAttnFwdSm90INS1_25CollectiveMainloopFwdSm90ILi2EN4cute5tupleIJNS5_1CILi1EEES8_S8_EEENS6_IJNS7_ILi128EEENS7_ILi176EEESA_EEELi128ENS_6half_tEfNS_4arch4Sm90ELb0ELb0ELb1ELb1ELb0ELb1ELb0ELb1ELb1ELb0ELb0ELb0EEENS1_21CollectiveEpilogueFwdINS6_IJSA_SA_SB_EEES9_SD_SF_Li256ELb1ELb0ELb0ELb0EEENS1_36VarlenDynamicPersistentTileSchedulerILi128ELi176ELi256ELi32ELb0ELb0ELb1ELb0ELb1ELb1EEEEEEEEEvNT_6ParamsE --------------------------
	.section	.nv.constant0._ZN7cutlass13device_kernelIN5flash11enable_sm90INS1_16FlashAttnFwdSm90INS1_25CollectiveMainloopFwdSm90ILi2EN4cute5tupleIJNS5_1CILi1EEES8_S8_EEENS6_IJNS7_ILi128EEENS7_ILi176EEESA_EEELi128ENS_6half_tEfNS_4arch4Sm90ELb0ELb0ELb1ELb1ELb0ELb1ELb0ELb1ELb1ELb0ELb0ELb0EEENS1_21CollectiveEpilogueFwdINS6_IJSA_SA_SB_EEES9_SD_SF_Li256ELb1ELb0ELb0ELb0EEENS1_36VarlenDynamicPersistentTileSchedulerILi128ELi176ELi256ELi32ELb0ELb0ELb1ELb0ELb1ELb1EEEEEEEEEvNT_6ParamsE,"a",@progbits
	.sectionflags	@""
	.align	4
.nv.constant0._ZN7cutlass13device_kernelIN5flash11enable_sm90INS1_16FlashAttnFwdSm90INS1_25CollectiveMainloopFwdSm90ILi2EN4cute5tupleIJNS5_1CILi1EEES8_S8_EEENS6_IJNS7_ILi128EEENS7_ILi176EEESA_EEELi128ENS_6half_tEfNS_4arch4Sm90ELb0ELb0ELb1ELb1ELb0ELb1ELb0ELb1ELb1ELb0ELb0ELb0EEENS1_21CollectiveEpilogueFwdINS6_IJSA_SA_SB_EEES9_SD_SF_Li256ELb1ELb0ELb0ELb0EEENS1_36VarlenDynamicPersistentTileSchedulerILi128ELi176ELi256ELi32ELb0ELb0ELb1ELb0ELb1ELb1EEEEEEEEEvNT_6ParamsE:
	.zero		3200


//--------------------- .nv.constant0._ZN7cutlass13device_kernelIN5flash11enable_sm90INS1_16FlashAttnFwdSm90INS1_25CollectiveMainloopFwdSm90ILi2EN4cute5tupleIJNS5_1CILi1EEES8_S8_EEENS6_IJNS7_ILi128EEESA_SA_EEELi128ENS_6half_tEfNS_4arch4Sm90ELb0ELb1ELb1ELb0ELb0ELb0ELb0ELb1ELb1ELb0ELb0ELb0EEENS1_21CollectiveEpilogueFwdISB_S9_SC_SE_Li256ELb0ELb0ELb0ELb0EEENS1_30DynamicPersistentTileSchedulerILi256ELi32ELb0ELb0ELb1EEEEEEEEEvNT_6ParamsE --------------------------
	.section	.nv.constant0._ZN7cutlass13device_kernelIN5flash11enable_sm90INS1_16FlashAttnFwdSm90INS1_25CollectiveMainloopFwdSm90ILi2EN4cute5tupleIJNS5_1CILi1EEES8_S8_EEENS6_IJNS7_ILi128EEESA_SA_EEELi128ENS_6half_tEfNS_4arch4Sm90ELb0ELb1ELb1ELb0ELb0ELb0ELb0ELb1ELb1ELb0ELb0ELb0EEENS1_21CollectiveEpilogueFwdISB_S9_SC_SE_Li256ELb0ELb0ELb0ELb0EEENS1_30DynamicPersistentTileSchedulerILi256ELi32ELb0ELb0ELb1EEEEEEEEEvNT_6ParamsE,"a",@progbits
	.sectionflags	@""
	.align	4
.nv.constant0._ZN7cutlass13device_kernelIN5flash11enable_sm90INS1_16FlashAttnFwdSm90INS1_25CollectiveMainloopFwdSm90ILi2EN4cute5tupleIJNS5_1CILi1EEES8_S8_EEENS6_IJNS7_ILi128EEESA_SA_EEELi128ENS_6half_tEfNS_4arch4Sm90ELb0ELb1ELb1ELb0ELb0ELb0ELb0ELb1ELb1ELb0ELb0ELb0EEENS1_21CollectiveEpilogueFwdISB_S9_SC_SE_Li256ELb0ELb0ELb0ELb0EEENS1_30DynamicPersistentTileSchedulerILi256ELi32ELb0ELb0ELb1EEEEEEEEEvNT_6ParamsE:
	.zero		3584


//--------------------- .nv.constant0._ZN7cutlass13device_kernelIN5flash11enable_sm90INS1_16FlashAttnFwdSm90INS1_25CollectiveMainloopFwdSm90ILi2EN4cute5tupleIJNS5_1CILi1EEES8_S8_EEENS6_IJNS7_ILi128EEESA_SA_EEELi128ENS_6half_tEfNS_4arch4Sm90ELb0ELb1ELb1ELb1ELb0ELb0ELb0ELb1ELb1ELb0ELb0ELb0EEENS1_21CollectiveEpilogueFwdISB_S9_SC_SE_Li256ELb1ELb0ELb0ELb0EEENS1_36VarlenDynamicPersistentTileSchedulerILi128ELi128ELi256ELi32ELb0ELb0ELb1ELb1ELb0ELb1EEEEEEEEEvNT_6ParamsE --------------------------
	.section	.nv.constant0._ZN7cutlass13device_kernelIN5flash11enable_sm90INS1_16FlashAttnFwdSm90INS1_25CollectiveMainloopFwdSm90ILi2EN4cute5tupleIJNS5_1CILi1EEES8_S8_EEENS6_IJNS7_ILi128EEESA_SA_EEELi128ENS_6half_tEfNS_4arch4Sm90ELb0ELb1ELb1ELb1ELb0ELb0ELb0ELb1ELb1ELb0ELb0ELb0EEENS1_21CollectiveEpilogueFwdISB_S9_SC_SE_Li256ELb1ELb0ELb0ELb0EEENS1_36VarlenDynamicPersistentTileSchedulerILi128ELi128ELi256ELi32ELb0ELb0ELb1ELb1ELb0ELb1EEEEEEEEEvNT_6ParamsE,"a",@progbits
	.sectionflags	@""
	.align	4
.nv.constant0._ZN7cutlass13device_kernelIN5flash11enable_sm90INS1_16FlashAttnFwdSm90INS1_25CollectiveMainloopFwdSm90ILi2EN4cute5tupleIJNS5_1CILi1EEES8_S8_EEENS6_IJNS7_ILi128EEESA_SA_EEELi128ENS_6half_tEfNS_4arch4Sm90ELb0ELb1ELb1ELb1ELb0ELb0ELb0ELb1ELb1ELb0ELb0ELb0EEENS1_21CollectiveEpilogueFwdISB_S9_SC_SE_Li256ELb1ELb0ELb0ELb0EEENS1_36VarlenDynamicPersistentTileSchedulerILi128ELi128ELi256ELi32ELb0ELb0ELb1ELb1ELb0ELb1EEEEEEEEEvNT_6ParamsE:
	.zero		3200


//--------------------- .nv.constant0._ZN7cutlass13device_kernelIN5flash11enable_sm90INS1_16FlashAttnFwdSm90INS1_25CollectiveMainloopFwdSm90ILi2EN4cute5tupleIJNS5_1CILi1EEES8_S8_EEENS6_IJNS7_ILi128EEESA_SA_EEELi128ENS_6half_tEfNS_4arch4Sm90ELb0ELb1ELb1ELb1ELb0ELb1ELb0ELb1ELb1ELb0ELb0ELb0EEENS1_21CollectiveEpilogueFwdISB_S9_SC_SE_Li256ELb1ELb0ELb0ELb0EEENS1_36VarlenDynamicPersistentTileSchedulerILi128ELi128ELi256ELi32ELb0ELb0ELb1ELb1ELb0ELb1EEEEEEEEEvNT_6ParamsE --------------------------
	.section	.nv.constant0._ZN7cutlass13device_kernelIN5flash11enable_sm90INS1_16FlashAttnFwdSm90INS1_25CollectiveMainloopFwdSm90ILi2EN4cute5tupleIJNS5_1CILi1EEES8_S8_EEENS6_IJNS7_ILi128EEESA_SA_EEELi128ENS_6half_tEfNS_4arch4Sm90ELb0ELb1ELb1ELb1ELb0ELb1ELb0ELb1ELb1ELb0ELb0ELb0EEENS1_21CollectiveEpilogueFwdISB_S9_SC_SE_Li256ELb1ELb0ELb0ELb0EEENS1_36VarlenDynamicPersistentTileSchedulerILi128ELi128ELi256ELi32ELb0ELb0ELb1ELb1ELb0ELb1EEEEEEEEEvNT_6ParamsE,"a",@progbits
	.sectionflags	@""
	.align	4
.nv.constant0._ZN7cutlass13device_kernelIN5flash11enable_sm90INS1_16FlashAttnFwdSm90INS1_25CollectiveMainloopFwdSm90ILi2EN4cute5tupleIJNS5_1CILi1EEES8_S8_EEENS6_IJNS7_ILi128EEESA_SA_EEELi128ENS_6half_tEfNS_4arch4Sm90ELb0ELb1ELb1ELb1ELb0ELb1ELb0ELb1ELb1ELb0ELb0ELb0EEENS1_21CollectiveEpilogueFwdISB_S9_SC_SE_Li256ELb1ELb0ELb0ELb0EEENS1_36VarlenDynamicPersistentTileSchedulerILi128ELi128ELi256ELi32ELb0ELb0ELb1ELb1ELb0ELb1EEEEEEEEEvNT_6ParamsE:
	.zero		3200


//--------------------- .nv.constant0._ZN7cutlass13device_kernelIN5flash11enable_sm90INS1_16FlashAttnFwdSm90INS1_25CollectiveMainloopFwdSm90ILi2EN4cute5tupleIJNS5_1CILi1EEES8_S8_EEENS6_IJNS7_ILi128EEESA_SA_EEELi128ENS_6half_tEfNS_4arch4Sm90ELb1ELb0ELb1ELb0ELb0ELb0ELb0ELb1ELb1ELb0ELb0ELb0EEENS1_21CollectiveEpilogueFwdISB_S9_SC_SE_Li256ELb0ELb0ELb0ELb0EEENS1_30DynamicPersistentTileSchedulerILi256ELi32ELb0ELb0ELb1EEEEEEEEEvNT_6ParamsE --------------------------
	.section	.nv.constant0._ZN7cutlass13device_kernelIN5flash11enable_sm90INS1_16FlashAttnFwdSm90INS1_25CollectiveMainloopFwdSm90ILi2EN4cute5tupleIJNS5_1CILi1EEES8_S8_EEENS6_IJNS7_ILi128EEESA_SA_EEELi128ENS_6half_tEfNS_4arch4Sm90ELb1ELb0ELb1ELb0ELb0ELb0ELb0ELb1ELb1ELb0ELb0ELb0EEENS1_21CollectiveEpilogueFwdISB_S9_SC_SE_Li256ELb0ELb0ELb0ELb0EEENS1_30DynamicPersistentTileSchedulerILi256ELi32ELb0ELb0ELb1EEEEEEEEEvNT_6ParamsE,"a",@progbits
	.sectionflags	@""
	.align	4
.nv.constant0._ZN7cutlass13device_kernelIN5flash11enable_sm90INS1_16FlashAttnFwdSm90INS1_25CollectiveMainloopFwdSm90ILi2EN4cute5tupleIJNS5_1CILi1EEES8_S8_EEENS6_IJNS7_ILi128EEESA_SA_EEELi128ENS_6half_tEfNS_4arch4Sm90ELb1ELb0ELb1ELb0ELb0ELb0ELb0ELb1ELb1ELb0ELb0ELb0EEENS1_21CollectiveEpilogueFwdISB_S9_SC_SE_Li256ELb0ELb0ELb0ELb0EEENS1_30DynamicPersistentTileSchedulerILi256ELi32ELb0ELb0ELb1EEEEEEEEEvNT_6ParamsE:
	.zero		3584


//--------------------- .nv.constant0._ZN7cutlass13device_kernelIN5flash11enable_sm90INS1_16FlashAttnFwdSm90INS1_25CollectiveMainloopFwdSm90ILi2EN4cute5tupleIJNS5_1CILi1EEES8_S8_EEENS6_IJNS7_ILi128EEESA_SA_EEELi128ENS_6half_tEfNS_4arch4Sm90ELb1ELb0ELb1ELb1ELb0ELb0ELb0ELb1ELb1ELb0ELb0ELb0EEENS1_21CollectiveEpilogueFwdISB_S9_SC_SE_Li256ELb1ELb0ELb0ELb0EEENS1_36VarlenDynamicPersistentTileSchedulerILi128ELi128ELi256ELi32ELb0ELb0ELb1ELb1ELb1ELb1EEEEEEEEEvNT_6ParamsE --------------------------
	.section	.nv.constant0._ZN7cutlass13device_kernelIN5flash11enable_sm90INS1_16FlashAttnFwdSm90INS1_25CollectiveMainloopFwdSm90ILi2EN4cute5tupleIJNS5_1CILi1EEES8_S8_EEENS6_IJNS7_ILi128EEESA_SA_EEELi128ENS_6half_tEfNS_4arch4Sm90ELb1ELb0ELb1ELb1ELb0ELb0ELb0ELb1ELb1ELb0ELb0ELb0EEENS1_21CollectiveEpilogueFwdISB_S9_SC_SE_Li256ELb1ELb0ELb0ELb0EEENS1_36VarlenDynamicPersistentTileSchedulerILi128ELi128ELi256ELi32ELb0ELb0ELb1ELb1ELb1ELb1EEEEEEEEEvNT_6ParamsE,"a",@progbits
	.sectionflags	@""
	.align	4
.nv.constant0._ZN7cutlass13device_kernelIN5flash11enable_sm90INS1_16FlashAttnFwdSm90INS1_25CollectiveMainloopFwdSm90ILi2EN4cute5tupleIJNS5_1CILi1EEES8_S8_EEENS6_IJNS7_ILi128EEESA_SA_EEELi128ENS_6half_tEfNS_4arch4Sm90ELb1ELb0ELb1ELb1ELb0ELb0ELb0ELb1ELb1ELb0ELb0ELb0EEENS1_21CollectiveEpilogueFwdISB_S9_SC_SE_Li256ELb1ELb0ELb0ELb0EEENS1_36VarlenDynamicPersistentTileSchedulerILi128ELi128ELi256ELi32ELb0ELb0ELb1ELb1ELb1ELb1EEEEEEEEEvNT_6ParamsE:
	.zero		3200


//--------------------- .nv.constant0._ZN7cutlass13device_kernelIN5flash11enable_sm90INS1_16FlashAttnFwdSm90INS1_25CollectiveMainloopFwdSm90ILi2EN4cute5tupleIJNS5_1CILi1EEES8_S8_EEENS6_IJNS7_ILi128EEESA_SA_EEELi128ENS_6half_tEfNS_4arch4Sm90ELb1ELb0ELb1ELb1ELb0ELb1ELb0ELb1ELb1ELb0ELb0ELb0EEENS1_21CollectiveEpilogueFwdISB_S9_SC_SE_Li256ELb1ELb0ELb0ELb0EEENS1_36VarlenDynamicPersistentTileSchedulerILi128ELi128ELi256ELi32ELb0ELb0ELb1ELb1ELb1ELb1EEEEEEEEEvNT_6ParamsE --------------------------
	.section	.nv.constant0._ZN7cutlass13device_kernelIN5flash11enable_sm90INS1_16FlashAttnFwdSm90INS1_25CollectiveMainloopFwdSm90ILi2EN4cute5tupleIJNS5_1CILi1EEES8_S8_EEENS6_IJNS7_ILi128EEESA_SA_EEELi128ENS_6half_tEfNS_4arch4Sm90ELb1ELb0ELb1ELb1ELb0ELb1ELb0ELb1ELb1ELb0ELb0ELb0EEENS1_21CollectiveEpilogueFwdISB_S9_SC_SE_Li256ELb1ELb0ELb0ELb0EEENS1_36VarlenDynamicPersistentTileSchedulerILi128ELi128ELi256ELi32ELb0ELb0ELb1ELb1ELb1ELb1EEEEEEEEEvNT_6ParamsE,"a",@progbits
	.sectionflags	@""
	.align	4
.nv.constant0._ZN7cutlass13device_kernelIN5flash11enable_sm90INS1_16FlashAttnFwdSm90INS1_25CollectiveMainloopFwdSm90ILi2EN4cute5tupleIJNS5_1CILi1EEES8_S8_EEENS6_IJNS7_ILi128EEESA_SA_EEELi128ENS_6half_tEfNS_4arch4Sm90ELb1ELb0ELb1ELb1ELb0ELb1ELb0ELb1ELb1ELb0ELb0ELb0EEENS1_21CollectiveEpilogueFwdISB_S9_SC_SE_Li256ELb1ELb0ELb0ELb0EEENS1_36VarlenDynamicPersistentTileSchedulerILi128ELi128ELi256ELi32ELb0ELb0ELb1ELb1ELb1ELb1EEEEEEEEEvNT_6ParamsE:
	.zero		3200


//--------------------- SYMBOLS --------------------------

	.type		.nv.reservedSmem.offset0,@object
	.size		.nv.reservedSmem.offset0,0x4
	.type		__assertfail,@function
